// Copyright (c) 2024, Tri Dao.
// Splitting the different head dimensions to different files to speed up compilation.
// This file is auto-generated. See "generate_kernels.py"
#include "namespace_config.h"
#include "flash_bwd_launch_template.h"

namespace FLASH_NAMESPACE {

template<>
void run_mha_bwd_<cutlass::bfloat16_t, 96, false>(Flash_bwd_params &params, cudaStream_t stream) {
    run_mha_bwd_hdim96<cutlass::bfloat16_t, false>(params, stream);
}

} // namespace FLASH_NAMESPACE

// ===== COMPILED SASS (sm_90a) =====

	.target	sm_90a

	.elftype	@"ET_EXEC"


//--------------------- .note.nv.tkinfo           --------------------------
	.section	.note.nv.tkinfo,"",@"SHT_NOTE"
	.sectionflags	@"SHF_NOTE_NV_TKINFO"
	.tkinfo
        /*0018*/ 	.word	0x00000002
        /*0030*/ 	.string	""
        /*0030*/ 	.string	"ptxas"
        /*0030*/ 	.string	"Cuda compilation tools, release 13.0, V13.0.88"
        /*0030*/ 	.string	"Build cuda_13.0.r13.0/compiler.36424714_0"
        /*0030*/ 	.string	"-arch sm_90a -m 64 "



//--------------------- .note.nv.cuinfo           --------------------------
	.section	.note.nv.cuinfo,"",@"SHT_NOTE"
	.sectionflags	@"SHF_NOTE_NV_CUINFO"
        /*0018*/ 	.short	0x0002
        /*001a*/ 	.short	0x005a
        /*001c*/ 	.short	0x0082
	.zero		2


//--------------------- .nv.info                  --------------------------
	.section	.nv.info,"",@"SHT_CUDA_INFO"
	.align	4


	//----- nvinfo : EIATTR_REGCOUNT
	.align		4
        /*0000*/ 	.byte	0x04, 0x2f
        /*0002*/ 	.short	(.L_12 - .L_11)
	.align		4
.L_11:
        /*0004*/ 	.word	index@(_ZN5flash25flash_bwd_dot_do_o_kernelILb1E23Flash_bwd_kernel_traitsILi96ELi64ELi128ELi8ELi2ELi4ELi4ELb0ELb0EN7cutlass10bfloat16_tE19Flash_kernel_traitsILi96ELi64ELi128ELi8ES3_EEEEvNS_16Flash_bwd_paramsE)
        /*0008*/ 	.word	0x0000002d


	//----- nvinfo : EIATTR_FRAME_SIZE
	.align		4
.L_12:
        /*000c*/ 	.byte	0x04, 0x11
        /*000e*/ 	.short	(.L_14 - .L_13)
	.align		4
.L_13:
        /*0010*/ 	.word	index@(_ZN5flash25flash_bwd_dot_do_o_kernelILb1E23Flash_bwd_kernel_traitsILi96ELi64ELi128ELi8ELi2ELi4ELi4ELb0ELb0EN7cutlass10bfloat16_tE19Flash_kernel_traitsILi96ELi64ELi128ELi8ES3_EEEEvNS_16Flash_bwd_paramsE)
        /*0014*/ 	.word	0x00000000


	//----- nvinfo : EIATTR_REGCOUNT
	.align		4
.L_14:
        /*0018*/ 	.byte	0x04, 0x2f
        /*001a*/ 	.short	(.L_16 - .L_15)
	.align		4
.L_15:
        /*001c*/ 	.word	index@(_ZN5flash25flash_bwd_dot_do_o_kernelILb0E23Flash_bwd_kernel_traitsILi96ELi64ELi128ELi8ELi2ELi4ELi4ELb0ELb0EN7cutlass10bfloat16_tE19Flash_kernel_traitsILi96ELi64ELi128ELi8ES3_EEEEvNS_16Flash_bwd_paramsE)
        /*0020*/ 	.word	0x0000002b


	//----- nvinfo : EIATTR_FRAME_SIZE
	.align		4
.L_16:
        /*0024*/ 	.byte	0x04, 0x11
        /*0026*/ 	.short	(.L_18 - .L_17)
	.align		4
.L_17:
        /*0028*/ 	.word	index@(_ZN5flash25flash_bwd_dot_do_o_kernelILb0E23Flash_bwd_kernel_traitsILi96ELi64ELi128ELi8ELi2ELi4ELi4ELb0ELb0EN7cutlass10bfloat16_tE19Flash_kernel_traitsILi96ELi64ELi128ELi8ES3_EEEEvNS_16Flash_bwd_paramsE)
        /*002c*/ 	.word	0x00000000


	//----- nvinfo : EIATTR_REGCOUNT
	.align		4
.L_18:
        /*0030*/ 	.byte	0x04, 0x2f
        /*0032*/ 	.short	(.L_20 - .L_19)
	.align		4
.L_19:
        /*0034*/ 	.word	index@(_ZN5flash44flash_bwd_dq_dk_dv_loop_seqk_parallel_kernelI23Flash_bwd_kernel_traitsILi96ELi64ELi128ELi8ELi2ELi4ELi4ELb0ELb0EN7cutlass10bfloat16_tE19Flash_kernel_traitsILi96ELi64ELi128ELi8ES3_EELb0ELb0ELb1ELb1ELb0ELb0ELb1EEEvNS_16Flash_bwd_paramsE)
        /*0038*/ 	.word	0x000000ff


	//----- nvinfo : EIATTR_FRAME_SIZE
	.align		4
.L_20:
        /*003c*/ 	.byte	0x04, 0x11
        /*003e*/ 	.short	(.L_22 - .L_21)
	.align		4
.L_21:
        /*0040*/ 	.word	index@(_ZN5flash44flash_bwd_dq_dk_dv_loop_seqk_parallel_kernelI23Flash_bwd_kernel_traitsILi96ELi64ELi128ELi8ELi2ELi4ELi4ELb0ELb0EN7cutlass10bfloat16_tE19Flash_kernel_traitsILi96ELi64ELi128ELi8ES3_EELb0ELb0ELb1ELb1ELb0ELb0ELb1EEEvNS_16Flash_bwd_paramsE)
        /*0044*/ 	.word	0x00000008


	//----- nvinfo : EIATTR_REGCOUNT
	.align		4
.L_22:
        /*0048*/ 	.byte	0x04, 0x2f
        /*004a*/ 	.short	(.L_24 - .L_23)
	.align		4
.L_23:
        /*004c*/ 	.word	index@(_ZN5flash44flash_bwd_dq_dk_dv_loop_seqk_parallel_kernelI23Flash_bwd_kernel_traitsILi96ELi64ELi128ELi8ELi2ELi4ELi4ELb0ELb0EN7cutlass10bfloat16_tE19Flash_kernel_traitsILi96ELi64ELi128ELi8ES3_EELb1ELb0ELb1ELb1ELb0ELb0ELb0EEEvNS_16Flash_bwd_paramsE)
        /*0050*/ 	.word	0x000000ff


	//----- nvinfo : EIATTR_FRAME_SIZE
	.align		4
.L_24:
        /*0054*/ 	.byte	0x04, 0x11
        /*0056*/ 	.short	(.L_26 - .L_25)
	.align		4
.L_25:
        /*0058*/ 	.word	index@(_ZN5flash44flash_bwd_dq_dk_dv_loop_seqk_parallel_kernelI23Flash_bwd_kernel_traitsILi96ELi64ELi128ELi8ELi2ELi4ELi4ELb0ELb0EN7cutlass10bfloat16_tE19Flash_kernel_traitsILi96ELi64ELi128ELi8ES3_EELb1ELb0ELb1ELb1ELb0ELb0ELb0EEEvNS_16Flash_bwd_paramsE)
        /*005c*/ 	.word	0x00000000


	//----- nvinfo : EIATTR_REGCOUNT
	.align		4
.L_26:
        /*0060*/ 	.byte	0x04, 0x2f
        /*0062*/ 	.short	(.L_28 - .L_27)
	.align		4
.L_27:
        /*0064*/ 	.word	index@(_ZN5flash44flash_bwd_dq_dk_dv_loop_seqk_parallel_kernelI23Flash_bwd_kernel_traitsILi96ELi64ELi128ELi8ELi2ELi4ELi4ELb0ELb0EN7cutlass10bfloat16_tE19Flash_kernel_traitsILi96ELi64ELi128ELi8ES3_EELb0ELb0ELb1ELb0ELb0ELb1ELb1EEEvNS_16Flash_bwd_paramsE)
        /*0068*/ 	.word	0x000000ff


	//----- nvinfo : EIATTR_FRAME_SIZE
	.align		4
.L_28:
        /*006c*/ 	.byte	0x04, 0x11
        /*006e*/ 	.short	(.L_30 - .L_29)
	.align		4
.L_29:
        /*0070*/ 	.word	index@(_ZN5flash44flash_bwd_dq_dk_dv_loop_seqk_parallel_kernelI23Flash_bwd_kernel_traitsILi96ELi64ELi128ELi8ELi2ELi4ELi4ELb0ELb0EN7cutlass10bfloat16_tE19Flash_kernel_traitsILi96ELi64ELi128ELi8ES3_EELb0ELb0ELb1ELb0ELb0ELb1ELb1EEEvNS_16Flash_bwd_paramsE)
        /*0074*/ 	.word	0x00000008


	//----- nvinfo : EIATTR_REGCOUNT
	.align		4
.L_30:
        /*0078*/ 	.byte	0x04, 0x2f
        /*007a*/ 	.short	(.L_32 - .L_31)
	.align		4
.L_31:
        /*007c*/ 	.word	index@(_ZN5flash44flash_bwd_dq_dk_dv_loop_seqk_parallel_kernelI23Flash_bwd_kernel_traitsILi96ELi64ELi128ELi8ELi2ELi4ELi4ELb0ELb0EN7cutlass10bfloat16_tE19Flash_kernel_traitsILi96ELi64ELi128ELi8ES3_EELb1ELb0ELb1ELb0ELb0ELb1ELb0EEEvNS_16Flash_bwd_paramsE)
        /*0080*/ 	.word	0x000000ff


	//----- nvinfo : EIATTR_FRAME_SIZE
	.align		4
.L_32:
        /*0084*/ 	.byte	0x04, 0x11
        /*0086*/ 	.short	(.L_34 - .L_33)
	.align		4
.L_33:
        /*0088*/ 	.word	index@(_ZN5flash44flash_bwd_dq_dk_dv_loop_seqk_parallel_kernelI23Flash_bwd_kernel_traitsILi96ELi64ELi128ELi8ELi2ELi4ELi4ELb0ELb0EN7cutlass10bfloat16_tE19Flash_kernel_traitsILi96ELi64ELi128ELi8ES3_EELb1ELb0ELb1ELb0ELb0ELb1ELb0EEEvNS_16Flash_bwd_paramsE)
        /*008c*/ 	.word	0x00000000


	//----- nvinfo : EIATTR_REGCOUNT
	.align		4
.L_34:
        /*0090*/ 	.byte	0x04, 0x2f
        /*0092*/ 	.short	(.L_36 - .L_35)
	.align		4
.L_35:
        /*0094*/ 	.word	index@(_ZN5flash44flash_bwd_dq_dk_dv_loop_seqk_parallel_kernelI23Flash_bwd_kernel_traitsILi96ELi64ELi128ELi8ELi2ELi4ELi4ELb0ELb0EN7cutlass10bfloat16_tE19Flash_kernel_traitsILi96ELi64ELi128ELi8ES3_EELb0ELb0ELb0ELb1ELb0ELb0ELb1EEEvNS_16Flash_bwd_paramsE)
        /*0098*/ 	.word	0x000000ff


	//----- nvinfo : EIATTR_FRAME_SIZE
	.align		4
.L_36:
        /*009c*/ 	.byte	0x04, 0x11
        /*009e*/ 	.short	(.L_38 - .L_37)
	.align		4
.L_37:
        /*00a0*/ 	.word	index@(_ZN5flash44flash_bwd_dq_dk_dv_loop_seqk_parallel_kernelI23Flash_bwd_kernel_traitsILi96ELi64ELi128ELi8ELi2ELi4ELi4ELb0ELb0EN7cutlass10bfloat16_tE19Flash_kernel_traitsILi96ELi64ELi128ELi8ES3_EELb0ELb0ELb0ELb1ELb0ELb0ELb1EEEvNS_16Flash_bwd_paramsE)
        /*00a4*/ 	.word	0x00000008


	//----- nvinfo : EIATTR_REGCOUNT
	.align		4
.L_38:
        /*00a8*/ 	.byte	0x04, 0x2f
        /*00aa*/ 	.short	(.L_40 - .L_39)
	.align		4
.L_39:
        /*00ac*/ 	.word	index@(_ZN5flash44flash_bwd_dq_dk_dv_loop_seqk_parallel_kernelI23Flash_bwd_kernel_traitsILi96ELi64ELi128ELi8ELi2ELi4ELi4ELb0ELb0EN7cutlass10bfloat16_tE19Flash_kernel_traitsILi96ELi64ELi128ELi8ES3_EELb1ELb0ELb0ELb1ELb0ELb0ELb0EEEvNS_16Flash_bwd_paramsE)
        /*00b0*/ 	.word	0x000000ff


	//----- nvinfo : EIATTR_FRAME_SIZE
	.align		4
.L_40:
        /*00b4*/ 	.byte	0x04, 0x11
        /*00b6*/ 	.short	(.L_42 - .L_41)
	.align		4
.L_41:
        /*00b8*/ 	.word	index@(_ZN5flash44flash_bwd_dq_dk_dv_loop_seqk_parallel_kernelI23Flash_bwd_kernel_traitsILi96ELi64ELi128ELi8ELi2ELi4ELi4ELb0ELb0EN7cutlass10bfloat16_tE19Flash_kernel_traitsILi96ELi64ELi128ELi8ES3_EELb1ELb0ELb0ELb1ELb0ELb0ELb0EEEvNS_16Flash_bwd_paramsE)
        /*00bc*/ 	.word	0x00000000


	//----- nvinfo : EIATTR_REGCOUNT
	.align		4
.L_42:
        /*00c0*/ 	.byte	0x04, 0x2f
        /*00c2*/ 	.short	(.L_44 - .L_43)
	.align		4
.L_43:
        /*00c4*/ 	.word	index@(_ZN5flash44flash_bwd_dq_dk_dv_loop_seqk_parallel_kernelI23Flash_bwd_kernel_traitsILi96ELi64ELi128ELi8ELi2ELi4ELi4ELb0ELb0EN7cutlass10bfloat16_tE19Flash_kernel_traitsILi96ELi64ELi128ELi8ES3_EELb0ELb0ELb0ELb0ELb1ELb1ELb1EEEvNS_16Flash_bwd_paramsE)
        /*00c8*/ 	.word	0x000000ff


	//----- nvinfo : EIATTR_FRAME_SIZE
	.align		4
.L_44:
        /*00cc*/ 	.byte	0x04, 0x11
        /*00ce*/ 	.short	(.L_46 - .L_45)
	.align		4
.L_45:
        /*00d0*/ 	.word	index@(_ZN5flash44flash_bwd_dq_dk_dv_loop_seqk_parallel_kernelI23Flash_bwd_kernel_traitsILi96ELi64ELi128ELi8ELi2ELi4ELi4ELb0ELb0EN7cutlass10bfloat16_tE19Flash_kernel_traitsILi96ELi64ELi128ELi8ES3_EELb0ELb0ELb0ELb0ELb1ELb1ELb1EEEvNS_16Flash_bwd_paramsE)
        /*00d4*/ 	.word	0x00000008


	//----- nvinfo : EIATTR_REGCOUNT
	.align		4
.L_46:
        /*00d8*/ 	.byte	0x04, 0x2f
        /*00da*/ 	.short	(.L_48 - .L_47)
	.align		4
.L_47:
        /*00dc*/ 	.word	index@(_ZN5flash44flash_bwd_dq_dk_dv_loop_seqk_parallel_kernelI23Flash_bwd_kernel_traitsILi96ELi64ELi128ELi8ELi2ELi4ELi4ELb0ELb0EN7cutlass10bfloat16_tE19Flash_kernel_traitsILi96ELi64ELi128ELi8ES3_EELb1ELb0ELb0ELb0ELb1ELb1ELb0EEEvNS_16Flash_bwd_paramsE)
        /*00e0*/ 	.word	0x000000ff


	//----- nvinfo : EIATTR_FRAME_SIZE
	.align		4
.L_48:
        /*00e4*/ 	.byte	0x04, 0x11
        /*00e6*/ 	.short	(.L_50 - .L_49)
	.align		4
.L_49:
        /*00e8*/ 	.word	index@(_ZN5flash44flash_bwd_dq_dk_dv_loop_seqk_parallel_kernelI23Flash_bwd_kernel_traitsILi96ELi64ELi128ELi8ELi2ELi4ELi4ELb0ELb0EN7cutlass10bfloat16_tE19Flash_kernel_traitsILi96ELi64ELi128ELi8ES3_EELb1ELb0ELb0ELb0ELb1ELb1ELb0EEEvNS_16Flash_bwd_paramsE)
        /*00ec*/ 	.word	0x00000000


	//----- nvinfo : EIATTR_REGCOUNT
	.align		4
.L_50:
        /*00f0*/ 	.byte	0x04, 0x2f
        /*00f2*/ 	.short	(.L_52 - .L_51)
	.align		4
.L_51:
        /*00f4*/ 	.word	index@(_ZN5flash44flash_bwd_dq_dk_dv_loop_seqk_parallel_kernelI23Flash_bwd_kernel_traitsILi96ELi64ELi128ELi8ELi2ELi4ELi4ELb0ELb0EN7cutlass10bfloat16_tE19Flash_kernel_traitsILi96ELi64ELi128ELi8ES3_EELb0ELb0ELb1ELb0ELb0ELb0ELb1EEEvNS_16Flash_bwd_paramsE)
        /*00f8*/ 	.word	0x000000ff


	//----- nvinfo : EIATTR_FRAME_SIZE
	.align		4
.L_52:
        /*00fc*/ 	.byte	0x04, 0x11
        /*00fe*/ 	.short	(.L_54 - .L_53)
	.align		4
.L_53:
        /*0100*/ 	.word	index@(_ZN5flash44flash_bwd_dq_dk_dv_loop_seqk_parallel_kernelI23Flash_bwd_kernel_traitsILi96ELi64ELi128ELi8ELi2ELi4ELi4ELb0ELb0EN7cutlass10bfloat16_tE19Flash_kernel_traitsILi96ELi64ELi128ELi8ES3_EELb0ELb0ELb1ELb0ELb0ELb0ELb1EEEvNS_16Flash_bwd_paramsE)
        /*0104*/ 	.word	0x00000000


	//----- nvinfo : EIATTR_REGCOUNT
	.align		4
.L_54:
        /*0108*/ 	.byte	0x04, 0x2f
        /*010a*/ 	.short	(.L_56 - .L_55)
	.align		4
.L_55:
        /*010c*/ 	.word	index@(_ZN5flash44flash_bwd_dq_dk_dv_loop_seqk_parallel_kernelI23Flash_bwd_kernel_traitsILi96ELi64ELi128ELi8ELi2ELi4ELi4ELb0ELb0EN7cutlass10bfloat16_tE19Flash_kernel_traitsILi96ELi64ELi128ELi8ES3_EELb1ELb0ELb1ELb0ELb0ELb0ELb0EEEvNS_16Flash_bwd_paramsE)
        /*0110*/ 	.word	0x000000ff


	//----- nvinfo : EIATTR_FRAME_SIZE
	.align		4
.L_56:
        /*0114*/ 	.byte	0x04, 0x11
        /*0116*/ 	.short	(.L_58 - .L_57)
	.align		4
.L_57:
        /*0118*/ 	.word	index@(_ZN5flash44flash_bwd_dq_dk_dv_loop_seqk_parallel_kernelI23Flash_bwd_kernel_traitsILi96ELi64ELi128ELi8ELi2ELi4ELi4ELb0ELb0EN7cutlass10bfloat16_tE19Flash_kernel_traitsILi96ELi64ELi128ELi8ES3_EELb1ELb0ELb1ELb0ELb0ELb0ELb0EEEvNS_16Flash_bwd_paramsE)
        /*011c*/ 	.word	0x00000000


	//----- nvinfo : EIATTR_REGCOUNT
	.align		4
.L_58:
        /*0120*/ 	.byte	0x04, 0x2f
        /*0122*/ 	.short	(.L_60 - .L_59)
	.align		4
.L_59:
        /*0124*/ 	.word	index@(_ZN5flash44flash_bwd_dq_dk_dv_loop_seqk_parallel_kernelI23Flash_bwd_kernel_traitsILi96ELi64ELi128ELi8ELi2ELi4ELi4ELb0ELb0EN7cutlass10bfloat16_tE19Flash_kernel_traitsILi96ELi64ELi128ELi8ES3_EELb0ELb0ELb0ELb0ELb0ELb0ELb1EEEvNS_16Flash_bwd_paramsE)
        /*0128*/ 	.word	0x000000ff


	//----- nvinfo : EIATTR_FRAME_SIZE
	.align		4
.L_60:
        /*012c*/ 	.byte	0x04, 0x11
        /*012e*/ 	.short	(.L_62 - .L_61)
	.align		4
.L_61:
        /*0130*/ 	.word	index@(_ZN5flash44flash_bwd_dq_dk_dv_loop_seqk_parallel_kernelI23Flash_bwd_kernel_traitsILi96ELi64ELi128ELi8ELi2ELi4ELi4ELb0ELb0EN7cutlass10bfloat16_tE19Flash_kernel_traitsILi96ELi64ELi128ELi8ES3_EELb0ELb0ELb0ELb0ELb0ELb0ELb1EEEvNS_16Flash_bwd_paramsE)
        /*0134*/ 	.word	0x00000008


	//----- nvinfo : EIATTR_REGCOUNT
	.align		4
.L_62:
        /*0138*/ 	.byte	0x04, 0x2f
        /*013a*/ 	.short	(.L_64 - .L_63)
	.align		4
.L_63:
        /*013c*/ 	.word	index@(_ZN5flash44flash_bwd_dq_dk_dv_loop_seqk_parallel_kernelI23Flash_bwd_kernel_traitsILi96ELi64ELi128ELi8ELi2ELi4ELi4ELb0ELb0EN7cutlass10bfloat16_tE19Flash_kernel_traitsILi96ELi64ELi128ELi8ES3_EELb1ELb0ELb0ELb0ELb0ELb0ELb0EEEvNS_16Flash_bwd_paramsE)
        /*0140*/ 	.word	0x000000fe


	//----- nvinfo : EIATTR_FRAME_SIZE
	.align		4
.L_64:
        /*0144*/ 	.byte	0x04, 0x11
        /*0146*/ 	.short	(.L_66 - .L_65)
	.align		4
.L_65:
        /*0148*/ 	.word	index@(_ZN5flash44flash_bwd_dq_dk_dv_loop_seqk_parallel_kernelI23Flash_bwd_kernel_traitsILi96ELi64ELi128ELi8ELi2ELi4ELi4ELb0ELb0EN7cutlass10bfloat16_tE19Flash_kernel_traitsILi96ELi64ELi128ELi8ES3_EELb1ELb0ELb0ELb0ELb0ELb0ELb0EEEvNS_16Flash_bwd_paramsE)
        /*014c*/ 	.word	0x00000000


	//----- nvinfo : EIATTR_REGCOUNT
	.align		4
.L_66:
        /*0150*/ 	.byte	0x04, 0x2f
        /*0152*/ 	.short	(.L_68 - .L_67)
	.align		4
.L_67:
        /*0154*/ 	.word	index@(_ZN5flash44flash_bwd_dq_dk_dv_loop_seqk_parallel_kernelI23Flash_bwd_kernel_traitsILi96ELi64ELi128ELi8ELi2ELi4ELi4ELb0ELb0EN7cutlass10bfloat16_tE19Flash_kernel_traitsILi96ELi64ELi128ELi8ES3_EELb0ELb0ELb0ELb0ELb0ELb1ELb1EEEvNS_16Flash_bwd_paramsE)
        /*0158*/ 	.word	0x000000ff


	//----- nvinfo : EIATTR_FRAME_SIZE
	.align		4
.L_68:
        /*015c*/ 	.byte	0x04, 0x11
        /*015e*/ 	.short	(.L_70 - .L_69)
	.align		4
.L_69:
        /*0160*/ 	.word	index@(_ZN5flash44flash_bwd_dq_dk_dv_loop_seqk_parallel_kernelI23Flash_bwd_kernel_traitsILi96ELi64ELi128ELi8ELi2ELi4ELi4ELb0ELb0EN7cutlass10bfloat16_tE19Flash_kernel_traitsILi96ELi64ELi128ELi8ES3_EELb0ELb0ELb0ELb0ELb0ELb1ELb1EEEvNS_16Flash_bwd_paramsE)
        /*0164*/ 	.word	0x00000008


	//----- nvinfo : EIATTR_REGCOUNT
	.align		4
.L_70:
        /*0168*/ 	.byte	0x04, 0x2f
        /*016a*/ 	.short	(.L_72 - .L_71)
	.align		4
.L_71:
        /*016c*/ 	.word	index@(_ZN5flash44flash_bwd_dq_dk_dv_loop_seqk_parallel_kernelI23Flash_bwd_kernel_traitsILi96ELi64ELi128ELi8ELi2ELi4ELi4ELb0ELb0EN7cutlass10bfloat16_tE19Flash_kernel_traitsILi96ELi64ELi128ELi8ES3_EELb1ELb0ELb0ELb0ELb0ELb1ELb0EEEvNS_16Flash_bwd_paramsE)
        /*0170*/ 	.word	0x000000ff


	//----- nvinfo : EIATTR_FRAME_SIZE
	.align		4
.L_72:
        /*0174*/ 	.byte	0x04, 0x11
        /*0176*/ 	.short	(.L_74 - .L_73)
	.align		4
.L_73:
        /*0178*/ 	.word	index@(_ZN5flash44flash_bwd_dq_dk_dv_loop_seqk_parallel_kernelI23Flash_bwd_kernel_traitsILi96ELi64ELi128ELi8ELi2ELi4ELi4ELb0ELb0EN7cutlass10bfloat16_tE19Flash_kernel_traitsILi96ELi64ELi128ELi8ES3_EELb1ELb0ELb0ELb0ELb0ELb1ELb0EEEvNS_16Flash_bwd_paramsE)
        /*017c*/ 	.word	0x00000000


	//----- nvinfo : EIATTR_REGCOUNT
	.align		4
.L_74:
        /*0180*/ 	.byte	0x04, 0x2f
        /*0182*/ 	.short	(.L_76 - .L_75)
	.align		4
.L_75:
        /*0184*/ 	.word	index@(_ZN5flash27flash_bwd_convert_dq_kernelI23Flash_bwd_kernel_traitsILi96ELi64ELi128ELi8ELi2ELi4ELi4ELb0ELb0EN7cutlass10bfloat16_tE19Flash_kernel_traitsILi96ELi64ELi128ELi8ES3_EEEEvNS_16Flash_bwd_paramsEi)
        /*0188*/ 	.word	0x00000038


	//----- nvinfo : EIATTR_FRAME_SIZE
	.align		4
.L_76:
        /*018c*/ 	.byte	0x04, 0x11
        /*018e*/ 	.short	(.L_78 - .L_77)
	.align		4
.L_77:
        /*0190*/ 	.word	index@(_ZN5flash27flash_bwd_convert_dq_kernelI23Flash_bwd_kernel_traitsILi96ELi64ELi128ELi8ELi2ELi4ELi4ELb0ELb0EN7cutlass10bfloat16_tE19Flash_kernel_traitsILi96ELi64ELi128ELi8ES3_EEEEvNS_16Flash_bwd_paramsEi)
        /*0194*/ 	.word	0x00000000


	//----- nvinfo : EIATTR_REGCOUNT
	.align		4
.L_78:
        /*0198*/ 	.byte	0x04, 0x2f
        /*019a*/ 	.short	(.L_80 - .L_79)
	.align		4
.L_79:
        /*019c*/ 	.word	index@(_ZN5flash25flash_bwd_dot_do_o_kernelILb1E23Flash_bwd_kernel_traitsILi96ELi64ELi128ELi8ELi2ELi4ELi4ELb1ELb0EN7cutlass10bfloat16_tE19Flash_kernel_traitsILi96ELi64ELi128ELi8ES3_EEEEvNS_16Flash_bwd_paramsE)
        /*01a0*/ 	.word	0x0000002d


	//----- nvinfo : EIATTR_FRAME_SIZE
	.align		4
.L_80:
        /*01a4*/ 	.byte	0x04, 0x11
        /*01a6*/ 	.short	(.L_82 - .L_81)
	.align		4
.L_81:
        /*01a8*/ 	.word	index@(_ZN5flash25flash_bwd_dot_do_o_kernelILb1E23Flash_bwd_kernel_traitsILi96ELi64ELi128ELi8ELi2ELi4ELi4ELb1ELb0EN7cutlass10bfloat16_tE19Flash_kernel_traitsILi96ELi64ELi128ELi8ES3_EEEEvNS_16Flash_bwd_paramsE)
        /*01ac*/ 	.word	0x00000000


	//----- nvinfo : EIATTR_REGCOUNT
	.align		4
.L_82:
        /*01b0*/ 	.byte	0x04, 0x2f
        /*01b2*/ 	.short	(.L_84 - .L_83)
	.align		4
.L_83:
        /*01b4*/ 	.word	index@(_ZN5flash25flash_bwd_dot_do_o_kernelILb0E23Flash_bwd_kernel_traitsILi96ELi64ELi128ELi8ELi2ELi4ELi4ELb1ELb0EN7cutlass10bfloat16_tE19Flash_kernel_traitsILi96ELi64ELi128ELi8ES3_EEEEvNS_16Flash_bwd_paramsE)
        /*01b8*/ 	.word	0x0000002b


	//----- nvinfo : EIATTR_FRAME_SIZE
	.align		4
.L_84:
        /*01bc*/ 	.byte	0x04, 0x11
        /*01be*/ 	.short	(.L_86 - .L_85)
	.align		4
.L_85:
        /*01c0*/ 	.word	index@(_ZN5flash25flash_bwd_dot_do_o_kernelILb0E23Flash_bwd_kernel_traitsILi96ELi64ELi128ELi8ELi2ELi4ELi4ELb1ELb0EN7cutlass10bfloat16_tE19Flash_kernel_traitsILi96ELi64ELi128ELi8ES3_EEEEvNS_16Flash_bwd_paramsE)
        /*01c4*/ 	.word	0x00000000


	//----- nvinfo : EIATTR_REGCOUNT
	.align		4
.L_86:
        /*01c8*/ 	.byte	0x04, 0x2f
        /*01ca*/ 	.short	(.L_88 - .L_87)
	.align		4
.L_87:
        /*01cc*/ 	.word	index@(_ZN5flash44flash_bwd_dq_dk_dv_loop_seqk_parallel_kernelI23Flash_bwd_kernel_traitsILi96ELi64ELi128ELi8ELi2ELi4ELi4ELb1ELb0EN7cutlass10bfloat16_tE19Flash_kernel_traitsILi96ELi64ELi128ELi8ES3_EELb0ELb0ELb1ELb1ELb0ELb0ELb1EEEvNS_16Flash_bwd_paramsE)
        /*01d0*/ 	.word	0x000000ff


	//----- nvinfo : EIATTR_FRAME_SIZE
	.align		4
.L_88:
        /*01d4*/ 	.byte	0x04, 0x11
        /*01d6*/ 	.short	(.L_90 - .L_89)
	.align		4
.L_89:
        /*01d8*/ 	.word	index@(_ZN5flash44flash_bwd_dq_dk_dv_loop_seqk_parallel_kernelI23Flash_bwd_kernel_traitsILi96ELi64ELi128ELi8ELi2ELi4ELi4ELb1ELb0EN7cutlass10bfloat16_tE19Flash_kernel_traitsILi96ELi64ELi128ELi8ES3_EELb0ELb0ELb1ELb1ELb0ELb0ELb1EEEvNS_16Flash_bwd_paramsE)
        /*01dc*/ 	.word	0x000000c0


	//----- nvinfo : EIATTR_REGCOUNT
	.align		4
.L_90:
        /*01e0*/ 	.byte	0x04, 0x2f
        /*01e2*/ 	.short	(.L_92 - .L_91)
	.align		4
.L_91:
        /*01e4*/ 	.word	index@(_ZN5flash44flash_bwd_dq_dk_dv_loop_seqk_parallel_kernelI23Flash_bwd_kernel_traitsILi96ELi64ELi128ELi8ELi2ELi4ELi4ELb1ELb0EN7cutlass10bfloat16_tE19Flash_kernel_traitsILi96ELi64ELi128ELi8ES3_EELb1ELb0ELb1ELb1ELb0ELb0ELb0EEEvNS_16Flash_bwd_paramsE)
        /*01e8*/ 	.word	0x000000ff


	//----- nvinfo : EIATTR_FRAME_SIZE
	.align		4
.L_92:
        /*01ec*/ 	.byte	0x04, 0x11
        /*01ee*/ 	.short	(.L_94 - .L_93)
	.align		4
.L_93:
        /*01f0*/ 	.word	index@(_ZN5flash44flash_bwd_dq_dk_dv_loop_seqk_parallel_kernelI23Flash_bwd_kernel_traitsILi96ELi64ELi128ELi8ELi2ELi4ELi4ELb1ELb0EN7cutlass10bfloat16_tE19Flash_kernel_traitsILi96ELi64ELi128ELi8ES3_EELb1ELb0ELb1ELb1ELb0ELb0ELb0EEEvNS_16Flash_bwd_paramsE)
        /*01f4*/ 	.word	0x00000040


	//----- nvinfo : EIATTR_REGCOUNT
	.align		4
.L_94:
        /*01f8*/ 	.byte	0x04, 0x2f
        /*01fa*/ 	.short	(.L_96 - .L_95)
	.align		4
.L_95:
        /*01fc*/ 	.word	index@(_ZN5flash44flash_bwd_dq_dk_dv_loop_seqk_parallel_kernelI23Flash_bwd_kernel_traitsILi96ELi64ELi128ELi8ELi2ELi4ELi4ELb1ELb0EN7cutlass10bfloat16_tE19Flash_kernel_traitsILi96ELi64ELi128ELi8ES3_EELb0ELb0ELb1ELb0ELb0ELb1ELb1EEEvNS_16Flash_bwd_paramsE)
        /*0200*/ 	.word	0x000000ff


	//----- nvinfo : EIATTR_FRAME_SIZE
	.align		4
.L_96:
        /*0204*/ 	.byte	0x04, 0x11
        /*0206*/ 	.short	(.L_98 - .L_97)
	.align		4
.L_97:
        /*0208*/ 	.word	index@(_ZN5flash44flash_bwd_dq_dk_dv_loop_seqk_parallel_kernelI23Flash_bwd_kernel_traitsILi96ELi64ELi128ELi8ELi2ELi4ELi4ELb1ELb0EN7cutlass10bfloat16_tE19Flash_kernel_traitsILi96ELi64ELi128ELi8ES3_EELb0ELb0ELb1ELb0ELb0ELb1ELb1EEEvNS_16Flash_bwd_paramsE)
        /*020c*/ 	.word	0x000000b0


	//----- nvinfo : EIATTR_REGCOUNT
	.align		4
.L_98:
        /*0210*/ 	.byte	0x04, 0x2f
        /*0212*/ 	.short	(.L_100 - .L_99)
	.align		4
.L_99:
        /*0214*/ 	.word	index@(_ZN5flash44flash_bwd_dq_dk_dv_loop_seqk_parallel_kernelI23Flash_bwd_kernel_traitsILi96ELi64ELi128ELi8ELi2ELi4ELi4ELb1ELb0EN7cutlass10bfloat16_tE19Flash_kernel_traitsILi96ELi64ELi128ELi8ES3_EELb1ELb0ELb1ELb0ELb0ELb1ELb0EEEvNS_16Flash_bwd_paramsE)
        /*0218*/ 	.word	0x000000ff


	//----- nvinfo : EIATTR_FRAME_SIZE
	.align		4
.L_100:
        /*021c*/ 	.byte	0x04, 0x11
        /*021e*/ 	.short	(.L_102 - .L_101)
	.align		4
.L_101:
        /*0220*/ 	.word	index@(_ZN5flash44flash_bwd_dq_dk_dv_loop_seqk_parallel_kernelI23Flash_bwd_kernel_traitsILi96ELi64ELi128ELi8ELi2ELi4ELi4ELb1ELb0EN7cutlass10bfloat16_tE19Flash_kernel_traitsILi96ELi64ELi128ELi8ES3_EELb1ELb0ELb1ELb0ELb0ELb1ELb0EEEvNS_16Flash_bwd_paramsE)
        /*0224*/ 	.word	0x00000030


	//----- nvinfo : EIATTR_REGCOUNT
	.align		4
.L_102:
        /*0228*/ 	.byte	0x04, 0x2f
        /*022a*/ 	.short	(.L_104 - .L_103)
	.align		4
.L_103:
        /*022c*/ 	.word	index@(_ZN5flash44flash_bwd_dq_dk_dv_loop_seqk_parallel_kernelI23Flash_bwd_kernel_traitsILi96ELi64ELi128ELi8ELi2ELi4ELi4ELb1ELb0EN7cutlass10bfloat16_tE19Flash_kernel_traitsILi96ELi64ELi128ELi8ES3_EELb0ELb0ELb0ELb1ELb0ELb0ELb1EEEvNS_16Flash_bwd_paramsE)
        /*0230*/ 	.word	0x000000ff


	//----- nvinfo : EIATTR_FRAME_SIZE
	.align		4
.L_104:
        /*0234*/ 	.byte	0x04, 0x11
        /*0236*/ 	.short	(.L_106 - .L_105)
	.align		4
.L_105:
        /*0238*/ 	.word	index@(_ZN5flash44flash_bwd_dq_dk_dv_loop_seqk_parallel_kernelI23Flash_bwd_kernel_traitsILi96ELi64ELi128ELi8ELi2ELi4ELi4ELb1ELb0EN7cutlass10bfloat16_tE19Flash_kernel_traitsILi96ELi64ELi128ELi8ES3_EELb0ELb0ELb0ELb1ELb0ELb0ELb1EEEvNS_16Flash_bwd_paramsE)
        /*023c*/ 	.word	0x000000c0


	//----- nvinfo : EIATTR_REGCOUNT
	.align		4
.L_106:
        /*0240*/ 	.byte	0x04, 0x2f
        /*0242*/ 	.short	(.L_108 - .L_107)
	.align		4
.L_107:
        /*0244*/ 	.word	index@(_ZN5flash44flash_bwd_dq_dk_dv_loop_seqk_parallel_kernelI23Flash_bwd_kernel_traitsILi96ELi64ELi128ELi8ELi2ELi4ELi4ELb1ELb0EN7cutlass10bfloat16_tE19Flash_kernel_traitsILi96ELi64ELi128ELi8ES3_EELb1ELb0ELb0ELb1ELb0ELb0ELb0EEEvNS_16Flash_bwd_paramsE)
        /*0248*/ 	.word	0x000000ff


	//----- nvinfo : EIATTR_FRAME_SIZE
	.align		4
.L_108:
        /*024c*/ 	.byte	0x04, 0x11
        /*024e*/ 	.short	(.L_110 - .L_109)
	.align		4
.L_109:
        /*0250*/ 	.word	index@(_ZN5flash44flash_bwd_dq_dk_dv_loop_seqk_parallel_kernelI23Flash_bwd_kernel_traitsILi96ELi64ELi128ELi8ELi2ELi4ELi4ELb1ELb0EN7cutlass10bfloat16_tE19Flash_kernel_traitsILi96ELi64ELi128ELi8ES3_EELb1ELb0ELb0ELb1ELb0ELb0ELb0EEEvNS_16Flash_bwd_paramsE)
        /*0254*/ 	.word	0x00000060


	//----- nvinfo : EIATTR_REGCOUNT
	.align		4
.L_110:
        /*0258*/ 	.byte	0x04, 0x2f
        /*025a*/ 	.short	(.L_112 - .L_111)
	.align		4
.L_111:
        /*025c*/ 	.word	index@(_ZN5flash44flash_bwd_dq_dk_dv_loop_seqk_parallel_kernelI23Flash_bwd_kernel_traitsILi96ELi64ELi128ELi8ELi2ELi4ELi4ELb1ELb0EN7cutlass10bfloat16_tE19Flash_kernel_traitsILi96ELi64ELi128ELi8ES3_EELb0ELb0ELb0ELb0ELb1ELb1ELb1EEEvNS_16Flash_bwd_paramsE)
        /*0260*/ 	.word	0x000000ff


	//----- nvinfo : EIATTR_FRAME_SIZE
	.align		4
.L_112:
        /*0264*/ 	.byte	0x04, 0x11
        /*0266*/ 	.short	(.L_114 - .L_113)
	.align		4
.L_113:
        /*0268*/ 	.word	index@(_ZN5flash44flash_bwd_dq_dk_dv_loop_seqk_parallel_kernelI23Flash_bwd_kernel_traitsILi96ELi64ELi128ELi8ELi2ELi4ELi4ELb1ELb0EN7cutlass10bfloat16_tE19Flash_kernel_traitsILi96ELi64ELi128ELi8ES3_EELb0ELb0ELb0ELb0ELb1ELb1ELb1EEEvNS_16Flash_bwd_paramsE)
        /*026c*/ 	.word	0x000000a0


	//----- nvinfo : EIATTR_REGCOUNT
	.align		4
.L_114:
        /*0270*/ 	.byte	0x04, 0x2f
        /*0272*/ 	.short	(.L_116 - .L_115)
	.align		4
.L_115:
        /*0274*/ 	.word	index@(_ZN5flash44flash_bwd_dq_dk_dv_loop_seqk_parallel_kernelI23Flash_bwd_kernel_traitsILi96ELi64ELi128ELi8ELi2ELi4ELi4ELb1ELb0EN7cutlass10bfloat16_tE19Flash_kernel_traitsILi96ELi64ELi128ELi8ES3_EELb1ELb0ELb0ELb0ELb1ELb1ELb0EEEvNS_16Flash_bwd_paramsE)
        /*0278*/ 	.word	0x000000ff


	//----- nvinfo : EIATTR_FRAME_SIZE
	.align		4
.L_116:
        /*027c*/ 	.byte	0x04, 0x11
        /*027e*/ 	.short	(.L_118 - .L_117)
	.align		4
.L_117:
        /*0280*/ 	.word	index@(_ZN5flash44flash_bwd_dq_dk_dv_loop_seqk_parallel_kernelI23Flash_bwd_kernel_traitsILi96ELi64ELi128ELi8ELi2ELi4ELi4ELb1ELb0EN7cutlass10bfloat16_tE19Flash_kernel_traitsILi96ELi64ELi128ELi8ES3_EELb1ELb0ELb0ELb0ELb1ELb1ELb0EEEvNS_16Flash_bwd_paramsE)
        /*0284*/ 	.word	0x00000038


	//----- nvinfo : EIATTR_REGCOUNT
	.align		4
.L_118:
        /*0288*/ 	.byte	0x04, 0x2f
        /*028a*/ 	.short	(.L_120 - .L_119)
	.align		4
.L_119:
        /*028c*/ 	.word	index@(_ZN5flash44flash_bwd_dq_dk_dv_loop_seqk_parallel_kernelI23Flash_bwd_kernel_traitsILi96ELi64ELi128ELi8ELi2ELi4ELi4ELb1ELb0EN7cutlass10bfloat16_tE19Flash_kernel_traitsILi96ELi64ELi128ELi8ES3_EELb0ELb0ELb1ELb0ELb0ELb0ELb1EEEvNS_16Flash_bwd_paramsE)
        /*0290*/ 	.word	0x000000ff


	//----- nvinfo : EIATTR_FRAME_SIZE
	.align		4
.L_120:
        /*0294*/ 	.byte	0x04, 0x11
        /*0296*/ 	.short	(.L_122 - .L_121)
	.align		4
.L_121:
        /*0298*/ 	.word	index@(_ZN5flash44flash_bwd_dq_dk_dv_loop_seqk_parallel_kernelI23Flash_bwd_kernel_traitsILi96ELi64ELi128ELi8ELi2ELi4ELi4ELb1ELb0EN7cutlass10bfloat16_tE19Flash_kernel_traitsILi96ELi64ELi128ELi8ES3_EELb0ELb0ELb1ELb0ELb0ELb0ELb1EEEvNS_16Flash_bwd_paramsE)
        /*029c*/ 	.word	0x000000b8


	//----- nvinfo : EIATTR_REGCOUNT
	.align		4
.L_122:
        /*02a0*/ 	.byte	0x04, 0x2f
        /*02a2*/ 	.short	(.L_124 - .L_123)
	.align		4
.L_123:
        /*02a4*/ 	.word	index@(_ZN5flash44flash_bwd_dq_dk_dv_loop_seqk_parallel_kernelI23Flash_bwd_kernel_traitsILi96ELi64ELi128ELi8ELi2ELi4ELi4ELb1ELb0EN7cutlass10bfloat16_tE19Flash_kernel_traitsILi96ELi64ELi128ELi8ES3_EELb1ELb0ELb1ELb0ELb0ELb0ELb0EEEvNS_16Flash_bwd_paramsE)
        /*02a8*/ 	.word	0x000000ff


	//----- nvinfo : EIATTR_FRAME_SIZE
	.align		4
.L_124:
        /*02ac*/ 	.byte	0x04, 0x11
        /*02ae*/ 	.short	(.L_126 - .L_125)
	.align		4
.L_125:
        /*02b0*/ 	.word	index@(_ZN5flash44flash_bwd_dq_dk_dv_loop_seqk_parallel_kernelI23Flash_bwd_kernel_traitsILi96ELi64ELi128ELi8ELi2ELi4ELi4ELb1ELb0EN7cutlass10bfloat16_tE19Flash_kernel_traitsILi96ELi64ELi128ELi8ES3_EELb1ELb0ELb1ELb0ELb0ELb0ELb0EEEvNS_16Flash_bwd_paramsE)
        /*02b4*/ 	.word	0x00000038


	//----- nvinfo : EIATTR_REGCOUNT
	.align		4
.L_126:
        /*02b8*/ 	.byte	0x04, 0x2f
        /*02ba*/ 	.short	(.L_128 - .L_127)
	.align		4
.L_127:
        /*02bc*/ 	.word	index@(_ZN5flash44flash_bwd_dq_dk_dv_loop_seqk_parallel_kernelI23Flash_bwd_kernel_traitsILi96ELi64ELi128ELi8ELi2ELi4ELi4ELb1ELb0EN7cutlass10bfloat16_tE19Flash_kernel_traitsILi96ELi64ELi128ELi8ES3_EELb0ELb0ELb0ELb0ELb0ELb0ELb1EEEvNS_16Flash_bwd_paramsE)
        /*02c0*/ 	.word	0x000000ff


	//----- nvinfo : EIATTR_FRAME_SIZE
	.align		4
.L_128:
        /*02c4*/ 	.byte	0x04, 0x11
        /*02c6*/ 	.short	(.L_130 - .L_129)
	.align		4
.L_129:
        /*02c8*/ 	.word	index@(_ZN5flash44flash_bwd_dq_dk_dv_loop_seqk_parallel_kernelI23Flash_bwd_kernel_traitsILi96ELi64ELi128ELi8ELi2ELi4ELi4ELb1ELb0EN7cutlass10bfloat16_tE19Flash_kernel_traitsILi96ELi64ELi128ELi8ES3_EELb0ELb0ELb0ELb0ELb0ELb0ELb1EEEvNS_16Flash_bwd_paramsE)
        /*02cc*/ 	.word	0x000000c0


	//----- nvinfo : EIATTR_REGCOUNT
	.align		4
.L_130:
        /*02d0*/ 	.byte	0x04, 0x2f
        /*02d2*/ 	.short	(.L_132 - .L_131)
	.align		4
.L_131:
        /*02d4*/ 	.word	index@(_ZN5flash44flash_bwd_dq_dk_dv_loop_seqk_parallel_kernelI23Flash_bwd_kernel_traitsILi96ELi64ELi128ELi8ELi2ELi4ELi4ELb1ELb0EN7cutlass10bfloat16_tE19Flash_kernel_traitsILi96ELi64ELi128ELi8ES3_EELb1ELb0ELb0ELb0ELb0ELb0ELb0EEEvNS_16Flash_bwd_paramsE)
        /*02d8*/ 	.word	0x000000ff


	//----- nvinfo : EIATTR_FRAME_SIZE
	.align		4
.L_132:
        /*02dc*/ 	.byte	0x04, 0x11
        /*02de*/ 	.short	(.L_134 - .L_133)
	.align		4
.L_133:
        /*02e0*/ 	.word	index@(_ZN5flash44flash_bwd_dq_dk_dv_loop_seqk_parallel_kernelI23Flash_bwd_kernel_traitsILi96ELi64ELi128ELi8ELi2ELi4ELi4ELb1ELb0EN7cutlass10bfloat16_tE19Flash_kernel_traitsILi96ELi64ELi128ELi8ES3_EELb1ELb0ELb0ELb0ELb0ELb0ELb0EEEvNS_16Flash_bwd_paramsE)
        /*02e4*/ 	.word	0x00000040


	//----- nvinfo : EIATTR_REGCOUNT
	.align		4
.L_134:
        /*02e8*/ 	.byte	0x04, 0x2f
        /*02ea*/ 	.short	(.L_136 - .L_135)
	.align		4
.L_135:
        /*02ec*/ 	.word	index@(_ZN5flash44flash_bwd_dq_dk_dv_loop_seqk_parallel_kernelI23Flash_bwd_kernel_traitsILi96ELi64ELi128ELi8ELi2ELi4ELi4ELb1ELb0EN7cutlass10bfloat16_tE19Flash_kernel_traitsILi96ELi64ELi128ELi8ES3_EELb0ELb0ELb0ELb0ELb0ELb1ELb1EEEvNS_16Flash_bwd_paramsE)
        /*02f0*/ 	.word	0x000000ff


	//----- nvinfo : EIATTR_FRAME_SIZE
	.align		4
.L_136:
        /*02f4*/ 	.byte	0x04, 0x11
        /*02f6*/ 	.short	(.L_138 - .L_137)
	.align		4
.L_137:
        /*02f8*/ 	.word	index@(_ZN5flash44flash_bwd_dq_dk_dv_loop_seqk_parallel_kernelI23Flash_bwd_kernel_traitsILi96ELi64ELi128ELi8ELi2ELi4ELi4ELb1ELb0EN7cutlass10bfloat16_tE19Flash_kernel_traitsILi96ELi64ELi128ELi8ES3_EELb0ELb0ELb0ELb0ELb0ELb1ELb1EEEvNS_16Flash_bwd_paramsE)
        /*02fc*/ 	.word	0x000000b0


	//----- nvinfo : EIATTR_REGCOUNT
	.align		4
.L_138:
        /*0300*/ 	.byte	0x04, 0x2f
        /*0302*/ 	.short	(.L_140 - .L_139)
	.align		4
.L_139:
        /*0304*/ 	.word	index@(_ZN5flash44flash_bwd_dq_dk_dv_loop_seqk_parallel_kernelI23Flash_bwd_kernel_traitsILi96ELi64ELi128ELi8ELi2ELi4ELi4ELb1ELb0EN7cutlass10bfloat16_tE19Flash_kernel_traitsILi96ELi64ELi128ELi8ES3_EELb1ELb0ELb0ELb0ELb0ELb1ELb0EEEvNS_16Flash_bwd_paramsE)
        /*0308*/ 	.word	0x000000ff


	//----- nvinfo : EIATTR_FRAME_SIZE
	.align		4
.L_140:
        /*030c*/ 	.byte	0x04, 0x11
        /*030e*/ 	.short	(.L_142 - .L_141)
	.align		4
.L_141:
        /*0310*/ 	.word	index@(_ZN5flash44flash_bwd_dq_dk_dv_loop_seqk_parallel_kernelI23Flash_bwd_kernel_traitsILi96ELi64ELi128ELi8ELi2ELi4ELi4ELb1ELb0EN7cutlass10bfloat16_tE19Flash_kernel_traitsILi96ELi64ELi128ELi8ES3_EELb1ELb0ELb0ELb0ELb0ELb1ELb0EEEvNS_16Flash_bwd_paramsE)
        /*0314*/ 	.word	0x00000030


	//----- nvinfo : EIATTR_REGCOUNT
	.align		4
.L_142:
        /*0318*/ 	.byte	0x04, 0x2f
        /*031a*/ 	.short	(.L_144 - .L_143)
	.align		4
.L_143:
        /*031c*/ 	.word	index@(_ZN5flash27flash_bwd_convert_dq_kernelI23Flash_bwd_kernel_traitsILi96ELi64ELi128ELi8ELi2ELi4ELi4ELb1ELb0EN7cutlass10bfloat16_tE19Flash_kernel_traitsILi96ELi64ELi128ELi8ES3_EEEEvNS_16Flash_bwd_paramsEi)
        /*0320*/ 	.word	0x00000038


	//----- nvinfo : EIATTR_FRAME_SIZE
	.align		4
.L_144:
        /*0324*/ 	.byte	0x04, 0x11
        /*0326*/ 	.short	(.L_146 - .L_145)
	.align		4
.L_145:
        /*0328*/ 	.word	index@(_ZN5flash27flash_bwd_convert_dq_kernelI23Flash_bwd_kernel_traitsILi96ELi64ELi128ELi8ELi2ELi4ELi4ELb1ELb0EN7cutlass10bfloat16_tE19Flash_kernel_traitsILi96ELi64ELi128ELi8ES3_EEEEvNS_16Flash_bwd_paramsEi)
        /*032c*/ 	.word	0x00000000


	//----- nvinfo : EIATTR_REGCOUNT
	.align		4
.L_146:
        /*0330*/ 	.byte	0x04, 0x2f
        /*0332*/ 	.short	(.L_148 - .L_147)
	.align		4
.L_147:
        /*0334*/ 	.word	index@(_ZN5flash44flash_bwd_dq_dk_dv_loop_seqk_parallel_kernelI23Flash_bwd_kernel_traitsILi96ELi64ELi128ELi8ELi2ELi4ELi4ELb1ELb0EN7cutlass10bfloat16_tE19Flash_kernel_traitsILi96ELi64ELi128ELi8ES3_EELb0ELb0ELb1ELb1ELb0ELb0ELb0EEEvNS_16Flash_bwd_paramsE)
        /*0338*/ 	.word	0x000000ff


	//----- nvinfo : EIATTR_FRAME_SIZE
	.align		4
.L_148:
        /*033c*/ 	.byte	0x04, 0x11
        /*033e*/ 	.short	(.L_150 - .L_149)
	.align		4
.L_149:
        /*0340*/ 	.word	index@(_ZN5flash44flash_bwd_dq_dk_dv_loop_seqk_parallel_kernelI23Flash_bwd_kernel_traitsILi96ELi64ELi128ELi8ELi2ELi4ELi4ELb1ELb0EN7cutlass10bfloat16_tE19Flash_kernel_traitsILi96ELi64ELi128ELi8ES3_EELb0ELb0ELb1ELb1ELb0ELb0ELb0EEEvNS_16Flash_bwd_paramsE)
        /*0344*/ 	.word	0x00000038


	//----- nvinfo : EIATTR_REGCOUNT
	.align		4
.L_150:
        /*0348*/ 	.byte	0x04, 0x2f
        /*034a*/ 	.short	(.L_152 - .L_151)
	.align		4
.L_151:
        /*034c*/ 	.word	index@(_ZN5flash44flash_bwd_dq_dk_dv_loop_seqk_parallel_kernelI23Flash_bwd_kernel_traitsILi96ELi64ELi128ELi8ELi2ELi4ELi4ELb1ELb0EN7cutlass10bfloat16_tE19Flash_kernel_traitsILi96ELi64ELi128ELi8ES3_EELb0ELb0ELb1ELb0ELb0ELb1ELb0EEEvNS_16Flash_bwd_paramsE)
        /*0350*/ 	.word	0x000000ff


	//----- nvinfo : EIATTR_FRAME_SIZE
	.align		4
.L_152:
        /*0354*/ 	.byte	0x04, 0x11
        /*0356*/ 	.short	(.L_154 - .L_153)
	.align		4
.L_153:
        /*0358*/ 	.word	index@(_ZN5flash44flash_bwd_dq_dk_dv_loop_seqk_parallel_kernelI23Flash_bwd_kernel_traitsILi96ELi64ELi128ELi8ELi2ELi4ELi4ELb1ELb0EN7cutlass10bfloat16_tE19Flash_kernel_traitsILi96ELi64ELi128ELi8ES3_EELb0ELb0ELb1ELb0ELb0ELb1ELb0EEEvNS_16Flash_bwd_paramsE)
        /*035c*/ 	.word	0x00000030


	//----- nvinfo : EIATTR_REGCOUNT
	.align		4
.L_154:
        /*0360*/ 	.byte	0x04, 0x2f
        /*0362*/ 	.short	(.L_156 - .L_155)
	.align		4
.L_155:
        /*0364*/ 	.word	index@(_ZN5flash44flash_bwd_dq_dk_dv_loop_seqk_parallel_kernelI23Flash_bwd_kernel_traitsILi96ELi64ELi128ELi8ELi2ELi4ELi4ELb1ELb0EN7cutlass10bfloat16_tE19Flash_kernel_traitsILi96ELi64ELi128ELi8ES3_EELb0ELb0ELb0ELb1ELb0ELb0ELb0EEEvNS_16Flash_bwd_paramsE)
        /*0368*/ 	.word	0x000000ff


	//----- nvinfo : EIATTR_FRAME_SIZE
	.align		4
.L_156:
        /*036c*/ 	.byte	0x04, 0x11
        /*036e*/ 	.short	(.L_158 - .L_157)
	.align		4
.L_157:
        /*0370*/ 	.word	index@(_ZN5flash44flash_bwd_dq_dk_dv_loop_seqk_parallel_kernelI23Flash_bwd_kernel_traitsILi96ELi64ELi128ELi8ELi2ELi4ELi4ELb1ELb0EN7cutlass10bfloat16_tE19Flash_kernel_traitsILi96ELi64ELi128ELi8ES3_EELb0ELb0ELb0ELb1ELb0ELb0ELb0EEEvNS_16Flash_bwd_paramsE)
        /*0374*/ 	.word	0x00000048


	//----- nvinfo : EIATTR_REGCOUNT
	.align		4
.L_158:
        /*0378*/ 	.byte	0x04, 0x2f
        /*037a*/ 	.short	(.L_160 - .L_159)
	.align		4
.L_159:
        /*037c*/ 	.word	index@(_ZN5flash44flash_bwd_dq_dk_dv_loop_seqk_parallel_kernelI23Flash_bwd_kernel_traitsILi96ELi64ELi128ELi8ELi2ELi4ELi4ELb1ELb0EN7cutlass10bfloat16_tE19Flash_kernel_traitsILi96ELi64ELi128ELi8ES3_EELb0ELb0ELb0ELb0ELb1ELb1ELb0EEEvNS_16Flash_bwd_paramsE)
        /*0380*/ 	.word	0x000000ff


	//----- nvinfo : EIATTR_FRAME_SIZE
	.align		4
.L_160:
        /*0384*/ 	.byte	0x04, 0x11
        /*0386*/ 	.short	(.L_162 - .L_161)
	.align		4
.L_161:
        /*0388*/ 	.word	index@(_ZN5flash44flash_bwd_dq_dk_dv_loop_seqk_parallel_kernelI23Flash_bwd_kernel_traitsILi96ELi64ELi128ELi8ELi2ELi4ELi4ELb1ELb0EN7cutlass10bfloat16_tE19Flash_kernel_traitsILi96ELi64ELi128ELi8ES3_EELb0ELb0ELb0ELb0ELb1ELb1ELb0EEEvNS_16Flash_bwd_paramsE)
        /*038c*/ 	.word	0x00000028


	//----- nvinfo : EIATTR_REGCOUNT
	.align		4
.L_162:
        /*0390*/ 	.byte	0x04, 0x2f
        /*0392*/ 	.short	(.L_164 - .L_163)
	.align		4
.L_163:
        /*0394*/ 	.word	index@(_ZN5flash44flash_bwd_dq_dk_dv_loop_seqk_parallel_kernelI23Flash_bwd_kernel_traitsILi96ELi64ELi128ELi8ELi2ELi4ELi4ELb1ELb0EN7cutlass10bfloat16_tE19Flash_kernel_traitsILi96ELi64ELi128ELi8ES3_EELb0ELb0ELb1ELb0ELb0ELb0ELb0EEEvNS_16Flash_bwd_paramsE)
        /*0398*/ 	.word	0x000000ff


	//----- nvinfo : EIATTR_FRAME_SIZE
	.align		4
.L_164:
        /*039c*/ 	.byte	0x04, 0x11
        /*039e*/ 	.short	(.L_166 - .L_165)
	.align		4
.L_165:
        /*03a0*/ 	.word	index@(_ZN5flash44flash_bwd_dq_dk_dv_loop_seqk_parallel_kernelI23Flash_bwd_kernel_traitsILi96ELi64ELi128ELi8ELi2ELi4ELi4ELb1ELb0EN7cutlass10bfloat16_tE19Flash_kernel_traitsILi96ELi64ELi128ELi8ES3_EELb0ELb0ELb1ELb0ELb0ELb0ELb0EEEvNS_16Flash_bwd_paramsE)
        /*03a4*/ 	.word	0x00000038


	//----- nvinfo : EIATTR_REGCOUNT
	.align		4
.L_166:
        /*03a8*/ 	.byte	0x04, 0x2f
        /*03aa*/ 	.short	(.L_168 - .L_167)
	.align		4
.L_167:
        /*03ac*/ 	.word	index@(_ZN5flash44flash_bwd_dq_dk_dv_loop_seqk_parallel_kernelI23Flash_bwd_kernel_traitsILi96ELi64ELi128ELi8ELi2ELi4ELi4ELb1ELb0EN7cutlass10bfloat16_tE19Flash_kernel_traitsILi96ELi64ELi128ELi8ES3_EELb0ELb0ELb0ELb0ELb0ELb0ELb0EEEvNS_16Flash_bwd_paramsE)
        /*03b0*/ 	.word	0x000000ff


	//----- nvinfo : EIATTR_FRAME_SIZE
	.align		4
.L_168:
        /*03b4*/ 	.byte	0x04, 0x11
        /*03b6*/ 	.short	(.L_170 - .L_169)
	.align		4
.L_169:
        /*03b8*/ 	.word	index@(_ZN5flash44flash_bwd_dq_dk_dv_loop_seqk_parallel_kernelI23Flash_bwd_kernel_traitsILi96ELi64ELi128ELi8ELi2ELi4ELi4ELb1ELb0EN7cutlass10bfloat16_tE19Flash_kernel_traitsILi96ELi64ELi128ELi8ES3_EELb0ELb0ELb0ELb0ELb0ELb0ELb0EEEvNS_16Flash_bwd_paramsE)
        /*03bc*/ 	.word	0x00000040


	//----- nvinfo : EIATTR_REGCOUNT
	.align		4
.L_170:
        /*03c0*/ 	.byte	0x04, 0x2f
        /*03c2*/ 	.short	(.L_172 - .L_171)
	.align		4
.L_171:
        /*03c4*/ 	.word	index@(_ZN5flash44flash_bwd_dq_dk_dv_loop_seqk_parallel_kernelI23Flash_bwd_kernel_traitsILi96ELi64ELi128ELi8ELi2ELi4ELi4ELb1ELb0EN7cutlass10bfloat16_tE19Flash_kernel_traitsILi96ELi64ELi128ELi8ES3_EELb0ELb0ELb0ELb0ELb0ELb1ELb0EEEvNS_16Flash_bwd_paramsE)
        /*03c8*/ 	.word	0x000000ff


	//----- nvinfo : EIATTR_FRAME_SIZE
	.align		4
.L_172:
        /*03cc*/ 	.byte	0x04, 0x11
        /*03ce*/ 	.short	(.L_174 - .L_173)
	.align		4
.L_173:
        /*03d0*/ 	.word	index@(_ZN5flash44flash_bwd_dq_dk_dv_loop_seqk_parallel_kernelI23Flash_bwd_kernel_traitsILi96ELi64ELi128ELi8ELi2ELi4ELi4ELb1ELb0EN7cutlass10bfloat16_tE19Flash_kernel_traitsILi96ELi64ELi128ELi8ES3_EELb0ELb0ELb0ELb0ELb0ELb1ELb0EEEvNS_16Flash_bwd_paramsE)
        /*03d4*/ 	.word	0x00000030


	//----- nvinfo : EIATTR_MIN_STACK_SIZE
	.align		4
.L_174:
        /*03d8*/ 	.byte	0x04, 0x12
        /*03da*/ 	.short	(.L_176 - .L_175)
	.align		4
.L_175:
        /*03dc*/ 	.word	index@(_ZN5flash44flash_bwd_dq_dk_dv_loop_seqk_parallel_kernelI23Flash_bwd_kernel_traitsILi96ELi64ELi128ELi8ELi2ELi4ELi4ELb1ELb0EN7cutlass10bfloat16_tE19Flash_kernel_traitsILi96ELi64ELi128ELi8ES3_EELb0ELb0ELb0ELb0ELb0ELb1ELb0EEEvNS_16Flash_bwd_paramsE)
        /*03e0*/ 	.word	0x00000030


	//----- nvinfo : EIATTR_MIN_STACK_SIZE
	.align		4
.L_176:
        /*03e4*/ 	.byte	0x04, 0x12
        /*03e6*/ 	.short	(.L_178 - .L_177)
	.align		4
.L_177:
        /*03e8*/ 	.word	index@(_ZN5flash44flash_bwd_dq_dk_dv_loop_seqk_parallel_kernelI23Flash_bwd_kernel_traitsILi96ELi64ELi128ELi8ELi2ELi4ELi4ELb1ELb0EN7cutlass10bfloat16_tE19Flash_kernel_traitsILi96ELi64ELi128ELi8ES3_EELb0ELb0ELb0ELb0ELb0ELb0ELb0EEEvNS_16Flash_bwd_paramsE)
        /*03ec*/ 	.word	0x00000040


	//----- nvinfo : EIATTR_MIN_STACK_SIZE
	.align		4
.L_178:
        /*03f0*/ 	.byte	0x04, 0x12
        /*03f2*/ 	.short	(.L_180 - .L_179)
	.align		4
.L_179:
        /*03f4*/ 	.word	index@(_ZN5flash44flash_bwd_dq_dk_dv_loop_seqk_parallel_kernelI23Flash_bwd_kernel_traitsILi96ELi64ELi128ELi8ELi2ELi4ELi4ELb1ELb0EN7cutlass10bfloat16_tE19Flash_kernel_traitsILi96ELi64ELi128ELi8ES3_EELb0ELb0ELb1ELb0ELb0ELb0ELb0EEEvNS_16Flash_bwd_paramsE)
        /*03f8*/ 	.word	0x00000038


	//----- nvinfo : EIATTR_MIN_STACK_SIZE
	.align		4
.L_180:
        /*03fc*/ 	.byte	0x04, 0x12
        /*03fe*/ 	.short	(.L_182 - .L_181)
	.align		4
.L_181:
        /*0400*/ 	.word	index@(_ZN5flash44flash_bwd_dq_dk_dv_loop_seqk_parallel_kernelI23Flash_bwd_kernel_traitsILi96ELi64ELi128ELi8ELi2ELi4ELi4ELb1ELb0EN7cutlass10bfloat16_tE19Flash_kernel_traitsILi96ELi64ELi128ELi8ES3_EELb0ELb0ELb0ELb0ELb1ELb1ELb0EEEvNS_16Flash_bwd_paramsE)
        /*0404*/ 	.word	0x00000028


	//----- nvinfo : EIATTR_MIN_STACK_SIZE
	.align		4
.L_182:
        /*0408*/ 	.byte	0x04, 0x12
        /*040a*/ 	.short	(.L_184 - .L_183)
	.align		4
.L_183:
        /*040c*/ 	.word	index@(_ZN5flash44flash_bwd_dq_dk_dv_loop_seqk_parallel_kernelI23Flash_bwd_kernel_traitsILi96ELi64ELi128ELi8ELi2ELi4ELi4ELb1ELb0EN7cutlass10bfloat16_tE19Flash_kernel_traitsILi96ELi64ELi128ELi8ES3_EELb0ELb0ELb0ELb1ELb0ELb0ELb0EEEvNS_16Flash_bwd_paramsE)
        /*0410*/ 	.word	0x00000048


	//----- nvinfo : EIATTR_MIN_STACK_SIZE
	.align		4
.L_184:
        /*0414*/ 	.byte	0x04, 0x12
        /*0416*/ 	.short	(.L_186 - .L_185)
	.align		4
.L_185:
        /*0418*/ 	.word	index@(_ZN5flash44flash_bwd_dq_dk_dv_loop_seqk_parallel_kernelI23Flash_bwd_kernel_traitsILi96ELi64ELi128ELi8ELi2ELi4ELi4ELb1ELb0EN7cutlass10bfloat16_tE19Flash_kernel_traitsILi96ELi64ELi128ELi8ES3_EELb0ELb0ELb1ELb0ELb0ELb1ELb0EEEvNS_16Flash_bwd_paramsE)
        /*041c*/ 	.word	0x00000030


	//----- nvinfo : EIATTR_MIN_STACK_SIZE
	.align		4
.L_186:
        /*0420*/ 	.byte	0x04, 0x12
        /*0422*/ 	.short	(.L_188 - .L_187)
	.align		4
.L_187:
        /*0424*/ 	.word	index@(_ZN5flash44flash_bwd_dq_dk_dv_loop_seqk_parallel_kernelI23Flash_bwd_kernel_traitsILi96ELi64ELi128ELi8ELi2ELi4ELi4ELb1ELb0EN7cutlass10bfloat16_tE19Flash_kernel_traitsILi96ELi64ELi128ELi8ES3_EELb0ELb0ELb1ELb1ELb0ELb0ELb0EEEvNS_16Flash_bwd_paramsE)
        /*0428*/ 	.word	0x00000038


	//----- nvinfo : EIATTR_MIN_STACK_SIZE
	.align		4
.L_188:
        /*042c*/ 	.byte	0x04, 0x12
        /*042e*/ 	.short	(.L_190 - .L_189)
	.align		4
.L_189:
        /*0430*/ 	.word	index@(_ZN5flash27flash_bwd_convert_dq_kernelI23Flash_bwd_kernel_traitsILi96ELi64ELi128ELi8ELi2ELi4ELi4ELb1ELb0EN7cutlass10bfloat16_tE19Flash_kernel_traitsILi96ELi64ELi128ELi8ES3_EEEEvNS_16Flash_bwd_paramsEi)
        /*0434*/ 	.word	0x00000000


	//----- nvinfo : EIATTR_MIN_STACK_SIZE
	.align		4
.L_190:
        /*0438*/ 	.byte	0x04, 0x12
        /*043a*/ 	.short	(.L_192 - .L_191)
	.align		4
.L_191:
        /*043c*/ 	.word	index@(_ZN5flash44flash_bwd_dq_dk_dv_loop_seqk_parallel_kernelI23Flash_bwd_kernel_traitsILi96ELi64ELi128ELi8ELi2ELi4ELi4ELb1ELb0EN7cutlass10bfloat16_tE19Flash_kernel_traitsILi96ELi64ELi128ELi8ES3_EELb1ELb0ELb0ELb0ELb0ELb1ELb0EEEvNS_16Flash_bwd_paramsE)
        /*0440*/ 	.word	0x00000030


	//----- nvinfo : EIATTR_MIN_STACK_SIZE
	.align		4
.L_192:
        /*0444*/ 	.byte	0x04, 0x12
        /*0446*/ 	.short	(.L_194 - .L_193)
	.align		4
.L_193:
        /*0448*/ 	.word	index@(_ZN5flash44flash_bwd_dq_dk_dv_loop_seqk_parallel_kernelI23Flash_bwd_kernel_traitsILi96ELi64ELi128ELi8ELi2ELi4ELi4ELb1ELb0EN7cutlass10bfloat16_tE19Flash_kernel_traitsILi96ELi64ELi128ELi8ES3_EELb0ELb0ELb0ELb0ELb0ELb1ELb1EEEvNS_16Flash_bwd_paramsE)
        /*044c*/ 	.word	0x000000b0


	//----- nvinfo : EIATTR_MIN_STACK_SIZE
	.align		4
.L_194:
        /*0450*/ 	.byte	0x04, 0x12
        /*0452*/ 	.short	(.L_196 - .L_195)
	.align		4
.L_195:
        /*0454*/ 	.word	index@(_ZN5flash44flash_bwd_dq_dk_dv_loop_seqk_parallel_kernelI23Flash_bwd_kernel_traitsILi96ELi64ELi128ELi8ELi2ELi4ELi4ELb1ELb0EN7cutlass10bfloat16_tE19Flash_kernel_traitsILi96ELi64ELi128ELi8ES3_EELb1ELb0ELb0ELb0ELb0ELb0ELb0EEEvNS_16Flash_bwd_paramsE)
        /*0458*/ 	.word	0x00000040


	//----- nvinfo : EIATTR_MIN_STACK_SIZE
	.align		4
.L_196:
        /*045c*/ 	.byte	0x04, 0x12
        /*045e*/ 	.short	(.L_198 - .L_197)
	.align		4
.L_197:
        /*0460*/ 	.word	index@(_ZN5flash44flash_bwd_dq_dk_dv_loop_seqk_parallel_kernelI23Flash_bwd_kernel_traitsILi96ELi64ELi128ELi8ELi2ELi4ELi4ELb1ELb0EN7cutlass10bfloat16_tE19Flash_kernel_traitsILi96ELi64ELi128ELi8ES3_EELb0ELb0ELb0ELb0ELb0ELb0ELb1EEEvNS_16Flash_bwd_paramsE)
        /*0464*/ 	.word	0x000000c0


	//----- nvinfo : EIATTR_MIN_STACK_SIZE
	.align		4
.L_198:
        /*0468*/ 	.byte	0x04, 0x12
        /*046a*/ 	.short	(.L_200 - .L_199)
	.align		4
.L_199:
        /*046c*/ 	.word	index@(_ZN5flash44flash_bwd_dq_dk_dv_loop_seqk_parallel_kernelI23Flash_bwd_kernel_traitsILi96ELi64ELi128ELi8ELi2ELi4ELi4ELb1ELb0EN7cutlass10bfloat16_tE19Flash_kernel_traitsILi96ELi64ELi128ELi8ES3_EELb1ELb0ELb1ELb0ELb0ELb0ELb0EEEvNS_16Flash_bwd_paramsE)
        /*0470*/ 	.word	0x00000038


	//----- nvinfo : EIATTR_MIN_STACK_SIZE
	.align		4
.L_200:
        /*0474*/ 	.byte	0x04, 0x12
        /*0476*/ 	.short	(.L_202 - .L_201)
	.align		4
.L_201:
        /*0478*/ 	.word	index@(_ZN5flash44flash_bwd_dq_dk_dv_loop_seqk_parallel_kernelI23Flash_bwd_kernel_traitsILi96ELi64ELi128ELi8ELi2ELi4ELi4ELb1ELb0EN7cutlass10bfloat16_tE19Flash_kernel_traitsILi96ELi64ELi128ELi8ES3_EELb0ELb0ELb1ELb0ELb0ELb0ELb1EEEvNS_16Flash_bwd_paramsE)
        /*047c*/ 	.word	0x000000b8


	//----- nvinfo : EIATTR_MIN_STACK_SIZE
	.align		4
.L_202:
        /*0480*/ 	.byte	0x04, 0x12
        /*0482*/ 	.short	(.L_204 - .L_203)
	.align		4
.L_203:
        /*0484*/ 	.word	index@(_ZN5flash44flash_bwd_dq_dk_dv_loop_seqk_parallel_kernelI23Flash_bwd_kernel_traitsILi96ELi64ELi128ELi8ELi2ELi4ELi4ELb1ELb0EN7cutlass10bfloat16_tE19Flash_kernel_traitsILi96ELi64ELi128ELi8ES3_EELb1ELb0ELb0ELb0ELb1ELb1ELb0EEEvNS_16Flash_bwd_paramsE)
        /*0488*/ 	.word	0x00000038


	//----- nvinfo : EIATTR_MIN_STACK_SIZE
	.align		4
.L_204:
        /*048c*/ 	.byte	0x04, 0x12
        /*048e*/ 	.short	(.L_206 - .L_205)
	.align		4
.L_205:
        /*0490*/ 	.word	index@(_ZN5flash44flash_bwd_dq_dk_dv_loop_seqk_parallel_kernelI23Flash_bwd_kernel_traitsILi96ELi64ELi128ELi8ELi2ELi4ELi4ELb1ELb0EN7cutlass10bfloat16_tE19Flash_kernel_traitsILi96ELi64ELi128ELi8ES3_EELb0ELb0ELb0ELb0ELb1ELb1ELb1EEEvNS_16Flash_bwd_paramsE)
        /*0494*/ 	.word	0x000000a0


	//----- nvinfo : EIATTR_MIN_STACK_SIZE
	.align		4
.L_206:
        /*0498*/ 	.byte	0x04, 0x12
        /*049a*/ 	.short	(.L_208 - .L_207)
	.align		4
.L_207:
        /*049c*/ 	.word	index@(_ZN5flash44flash_bwd_dq_dk_dv_loop_seqk_parallel_kernelI23Flash_bwd_kernel_traitsILi96ELi64ELi128ELi8ELi2ELi4ELi4ELb1ELb0EN7cutlass10bfloat16_tE19Flash_kernel_traitsILi96ELi64ELi128ELi8ES3_EELb1ELb0ELb0ELb1ELb0ELb0ELb0EEEvNS_16Flash_bwd_paramsE)
        /*04a0*/ 	.word	0x00000060


	//----- nvinfo : EIATTR_MIN_STACK_SIZE
	.align		4
.L_208:
        /*04a4*/ 	.byte	0x04, 0x12
        /*04a6*/ 	.short	(.L_210 - .L_209)
	.align		4
.L_209:
        /*04a8*/ 	.word	index@(_ZN5flash44flash_bwd_dq_dk_dv_loop_seqk_parallel_kernelI23Flash_bwd_kernel_traitsILi96ELi64ELi128ELi8ELi2ELi4ELi4ELb1ELb0EN7cutlass10bfloat16_tE19Flash_kernel_traitsILi96ELi64ELi128ELi8ES3_EELb0ELb0ELb0ELb1ELb0ELb0ELb1EEEvNS_16Flash_bwd_paramsE)
        /*04ac*/ 	.word	0x000000c0


	//----- nvinfo : EIATTR_MIN_STACK_SIZE
	.align		4
.L_210:
        /*04b0*/ 	.byte	0x04, 0x12
        /*04b2*/ 	.short	(.L_212 - .L_211)
	.align		4
.L_211:
        /*04b4*/ 	.word	index@(_ZN5flash44flash_bwd_dq_dk_dv_loop_seqk_parallel_kernelI23Flash_bwd_kernel_traitsILi96ELi64ELi128ELi8ELi2ELi4ELi4ELb1ELb0EN7cutlass10bfloat16_tE19Flash_kernel_traitsILi96ELi64ELi128ELi8ES3_EELb1ELb0ELb1ELb0ELb0ELb1ELb0EEEvNS_16Flash_bwd_paramsE)
        /*04b8*/ 	.word	0x00000030


	//----- nvinfo : EIATTR_MIN_STACK_SIZE
	.align		4
.L_212:
        /*04bc*/ 	.byte	0x04, 0x12
        /*04be*/ 	.short	(.L_214 - .L_213)
	.align		4
.L_213:
        /*04c0*/ 	.word	index@(_ZN5flash44flash_bwd_dq_dk_dv_loop_seqk_parallel_kernelI23Flash_bwd_kernel_traitsILi96ELi64ELi128ELi8ELi2ELi4ELi4ELb1ELb0EN7cutlass10bfloat16_tE19Flash_kernel_traitsILi96ELi64ELi128ELi8ES3_EELb0ELb0ELb1ELb0ELb0ELb1ELb1EEEvNS_16Flash_bwd_paramsE)
        /*04c4*/ 	.word	0x000000b0


	//----- nvinfo : EIATTR_MIN_STACK_SIZE
	.align		4
.L_214:
        /*04c8*/ 	.byte	0x04, 0x12
        /*04ca*/ 	.short	(.L_216 - .L_215)
	.align		4
.L_215:
        /*04cc*/ 	.word	index@(_ZN5flash44flash_bwd_dq_dk_dv_loop_seqk_parallel_kernelI23Flash_bwd_kernel_traitsILi96ELi64ELi128ELi8ELi2ELi4ELi4ELb1ELb0EN7cutlass10bfloat16_tE19Flash_kernel_traitsILi96ELi64ELi128ELi8ES3_EELb1ELb0ELb1ELb1ELb0ELb0ELb0EEEvNS_16Flash_bwd_paramsE)
        /*04d0*/ 	.word	0x00000040


	//----- nvinfo : EIATTR_MIN_STACK_SIZE
	.align		4
.L_216:
        /*04d4*/ 	.byte	0x04, 0x12
        /*04d6*/ 	.short	(.L_218 - .L_217)
	.align		4
.L_217:
        /*04d8*/ 	.word	index@(_ZN5flash44flash_bwd_dq_dk_dv_loop_seqk_parallel_kernelI23Flash_bwd_kernel_traitsILi96ELi64ELi128ELi8ELi2ELi4ELi4ELb1ELb0EN7cutlass10bfloat16_tE19Flash_kernel_traitsILi96ELi64ELi128ELi8ES3_EELb0ELb0ELb1ELb1ELb0ELb0ELb1EEEvNS_16Flash_bwd_paramsE)
        /*04dc*/ 	.word	0x000000c0


	//----- nvinfo : EIATTR_MIN_STACK_SIZE
	.align		4
.L_218:
        /*04e0*/ 	.byte	0x04, 0x12
        /*04e2*/ 	.short	(.L_220 - .L_219)
	.align		4
.L_219:
        /*04e4*/ 	.word	index@(_ZN5flash25flash_bwd_dot_do_o_kernelILb0E23Flash_bwd_kernel_traitsILi96ELi64ELi128ELi8ELi2ELi4ELi4ELb1ELb0EN7cutlass10bfloat16_tE19Flash_kernel_traitsILi96ELi64ELi128ELi8ES3_EEEEvNS_16Flash_bwd_paramsE)
        /*04e8*/ 	.word	0x00000000


	//----- nvinfo : EIATTR_MIN_STACK_SIZE
	.align		4
.L_220:
        /*04ec*/ 	.byte	0x04, 0x12
        /*04ee*/ 	.short	(.L_222 - .L_221)
	.align		4
.L_221:
        /*04f0*/ 	.word	index@(_ZN5flash25flash_bwd_dot_do_o_kernelILb1E23Flash_bwd_kernel_traitsILi96ELi64ELi128ELi8ELi2ELi4ELi4ELb1ELb0EN7cutlass10bfloat16_tE19Flash_kernel_traitsILi96ELi64ELi128ELi8ES3_EEEEvNS_16Flash_bwd_paramsE)
        /*04f4*/ 	.word	0x00000000


	//----- nvinfo : EIATTR_MIN_STACK_SIZE
	.align		4
.L_222:
        /*04f8*/ 	.byte	0x04, 0x12
        /*04fa*/ 	.short	(.L_224 - .L_223)
	.align		4
.L_223:
        /*04fc*/ 	.word	index@(_ZN5flash27flash_bwd_convert_dq_kernelI23Flash_bwd_kernel_traitsILi96ELi64ELi128ELi8ELi2ELi4ELi4ELb0ELb0EN7cutlass10bfloat16_tE19Flash_kernel_traitsILi96ELi64ELi128ELi8ES3_EEEEvNS_16Flash_bwd_paramsEi)
        /*0500*/ 	.word	0x00000000


	//----- nvinfo : EIATTR_MIN_STACK_SIZE
	.align		4
.L_224:
        /*0504*/ 	.byte	0x04, 0x12
        /*0506*/ 	.short	(.L_226 - .L_225)
	.align		4
.L_225:
        /*0508*/ 	.word	index@(_ZN5flash44flash_bwd_dq_dk_dv_loop_seqk_parallel_kernelI23Flash_bwd_kernel_traitsILi96ELi64ELi128ELi8ELi2ELi4ELi4ELb0ELb0EN7cutlass10bfloat16_tE19Flash_kernel_traitsILi96ELi64ELi128ELi8ES3_EELb1ELb0ELb0ELb0ELb0ELb1ELb0EEEvNS_16Flash_bwd_paramsE)
        /*050c*/ 	.word	0x00000000


	//----- nvinfo : EIATTR_MIN_STACK_SIZE
	.align		4
.L_226:
        /*0510*/ 	.byte	0x04, 0x12
        /*0512*/ 	.short	(.L_228 - .L_227)
	.align		4
.L_227:
        /*0514*/ 	.word	index@(_ZN5flash44flash_bwd_dq_dk_dv_loop_seqk_parallel_kernelI23Flash_bwd_kernel_traitsILi96ELi64ELi128ELi8ELi2ELi4ELi4ELb0ELb0EN7cutlass10bfloat16_tE19Flash_kernel_traitsILi96ELi64ELi128ELi8ES3_EELb0ELb0ELb0ELb0ELb0ELb1ELb1EEEvNS_16Flash_bwd_paramsE)
        /*0518*/ 	.word	0x00000008


	//----- nvinfo : EIATTR_MIN_STACK_SIZE
	.align		4
.L_228:
        /*051c*/ 	.byte	0x04, 0x12
        /*051e*/ 	.short	(.L_230 - .L_229)
	.align		4
.L_229:
        /*0520*/ 	.word	index@(_ZN5flash44flash_bwd_dq_dk_dv_loop_seqk_parallel_kernelI23Flash_bwd_kernel_traitsILi96ELi64ELi128ELi8ELi2ELi4ELi4ELb0ELb0EN7cutlass10bfloat16_tE19Flash_kernel_traitsILi96ELi64ELi128ELi8ES3_EELb1ELb0ELb0ELb0ELb0ELb0ELb0EEEvNS_16Flash_bwd_paramsE)
        /*0524*/ 	.word	0x00000000


	//----- nvinfo : EIATTR_MIN_STACK_SIZE
	.align		4
.L_230:
        /*0528*/ 	.byte	0x04, 0x12
        /*052a*/ 	.short	(.L_232 - .L_231)
	.align		4
.L_231:
        /*052c*/ 	.word	index@(_ZN5flash44flash_bwd_dq_dk_dv_loop_seqk_parallel_kernelI23Flash_bwd_kernel_traitsILi96ELi64ELi128ELi8ELi2ELi4ELi4ELb0ELb0EN7cutlass10bfloat16_tE19Flash_kernel_traitsILi96ELi64ELi128ELi8ES3_EELb0ELb0ELb0ELb0ELb0ELb0ELb1EEEvNS_16Flash_bwd_paramsE)
        /*0530*/ 	.word	0x00000008


	//----- nvinfo : EIATTR_MIN_STACK_SIZE
	.align		4
.L_232:
        /*0534*/ 	.byte	0x04, 0x12
        /*0536*/ 	.short	(.L_234 - .L_233)
	.align		4
.L_233:
        /*0538*/ 	.word	index@(_ZN5flash44flash_bwd_dq_dk_dv_loop_seqk_parallel_kernelI23Flash_bwd_kernel_traitsILi96ELi64ELi128ELi8ELi2ELi4ELi4ELb0ELb0EN7cutlass10bfloat16_tE19Flash_kernel_traitsILi96ELi64ELi128ELi8ES3_EELb1ELb0ELb1ELb0ELb0ELb0ELb0EEEvNS_16Flash_bwd_paramsE)
        /*053c*/ 	.word	0x00000000


	//----- nvinfo : EIATTR_MIN_STACK_SIZE
	.align		4
.L_234:
        /*0540*/ 	.byte	0x04, 0x12
        /*0542*/ 	.short	(.L_236 - .L_235)
	.align		4
.L_235:
        /*0544*/ 	.word	index@(_ZN5flash44flash_bwd_dq_dk_dv_loop_seqk_parallel_kernelI23Flash_bwd_kernel_traitsILi96ELi64ELi128ELi8ELi2ELi4ELi4ELb0ELb0EN7cutlass10bfloat16_tE19Flash_kernel_traitsILi96ELi64ELi128ELi8ES3_EELb0ELb0ELb1ELb0ELb0ELb0ELb1EEEvNS_16Flash_bwd_paramsE)
        /*0548*/ 	.word	0x00000000


	//----- nvinfo : EIATTR_MIN_STACK_SIZE
	.align		4
.L_236:
        /*054c*/ 	.byte	0x04, 0x12
        /*054e*/ 	.short	(.L_238 - .L_237)
	.align		4
.L_237:
        /*0550*/ 	.word	index@(_ZN5flash44flash_bwd_dq_dk_dv_loop_seqk_parallel_kernelI23Flash_bwd_kernel_traitsILi96ELi64ELi128ELi8ELi2ELi4ELi4ELb0ELb0EN7cutlass10bfloat16_tE19Flash_kernel_traitsILi96ELi64ELi128ELi8ES3_EELb1ELb0ELb0ELb0ELb1ELb1ELb0EEEvNS_16Flash_bwd_paramsE)
        /*0554*/ 	.word	0x00000000


	//----- nvinfo : EIATTR_MIN_STACK_SIZE
	.align		4
.L_238:
        /*0558*/ 	.byte	0x04, 0x12
        /*055a*/ 	.short	(.L_240 - .L_239)
	.align		4
.L_239:
        /*055c*/ 	.word	index@(_ZN5flash44flash_bwd_dq_dk_dv_loop_seqk_parallel_kernelI23Flash_bwd_kernel_traitsILi96ELi64ELi128ELi8ELi2ELi4ELi4ELb0ELb0EN7cutlass10bfloat16_tE19Flash_kernel_traitsILi96ELi64ELi128ELi8ES3_EELb0ELb0ELb0ELb0ELb1ELb1ELb1EEEvNS_16Flash_bwd_paramsE)
        /*0560*/ 	.word	0x00000008


	//----- nvinfo : EIATTR_MIN_STACK_SIZE
	.align		4
.L_240:
        /*0564*/ 	.byte	0x04, 0x12
        /*0566*/ 	.short	(.L_242 - .L_241)
	.align		4
.L_241:
        /*0568*/ 	.word	index@(_ZN5flash44flash_bwd_dq_dk_dv_loop_seqk_parallel_kernelI23Flash_bwd_kernel_traitsILi96ELi64ELi128ELi8ELi2ELi4ELi4ELb0ELb0EN7cutlass10bfloat16_tE19Flash_kernel_traitsILi96ELi64ELi128ELi8ES3_EELb1ELb0ELb0ELb1ELb0ELb0ELb0EEEvNS_16Flash_bwd_paramsE)
        /*056c*/ 	.word	0x00000000


	//----- nvinfo : EIATTR_MIN_STACK_SIZE
	.align		4
.L_242:
        /*0570*/ 	.byte	0x04, 0x12
        /*0572*/ 	.short	(.L_244 - .L_243)
	.align		4
.L_243:
        /*0574*/ 	.word	index@(_ZN5flash44flash_bwd_dq_dk_dv_loop_seqk_parallel_kernelI23Flash_bwd_kernel_traitsILi96ELi64ELi128ELi8ELi2ELi4ELi4ELb0ELb0EN7cutlass10bfloat16_tE19Flash_kernel_traitsILi96ELi64ELi128ELi8ES3_EELb0ELb0ELb0ELb1ELb0ELb0ELb1EEEvNS_16Flash_bwd_paramsE)
        /*0578*/ 	.word	0x00000008


	//----- nvinfo : EIATTR_MIN_STACK_SIZE
	.align		4
.L_244:
        /*057c*/ 	.byte	0x04, 0x12
        /*057e*/ 	.short	(.L_246 - .L_245)
	.align		4
.L_245:
        /*0580*/ 	.word	index@(_ZN5flash44flash_bwd_dq_dk_dv_loop_seqk_parallel_kernelI23Flash_bwd_kernel_traitsILi96ELi64ELi128ELi8ELi2ELi4ELi4ELb0ELb0EN7cutlass10bfloat16_tE19Flash_kernel_traitsILi96ELi64ELi128ELi8ES3_EELb1ELb0ELb1ELb0ELb0ELb1ELb0EEEvNS_16Flash_bwd_paramsE)
        /*0584*/ 	.word	0x00000000


	//----- nvinfo : EIATTR_MIN_STACK_SIZE
	.align		4
.L_246:
        /*0588*/ 	.byte	0x04, 0x12
        /*058a*/ 	.short	(.L_248 - .L_247)
	.align		4
.L_247:
        /*058c*/ 	.word	index@(_ZN5flash44flash_bwd_dq_dk_dv_loop_seqk_parallel_kernelI23Flash_bwd_kernel_traitsILi96ELi64ELi128ELi8ELi2ELi4ELi4ELb0ELb0EN7cutlass10bfloat16_tE19Flash_kernel_traitsILi96ELi64ELi128ELi8ES3_EELb0ELb0ELb1ELb0ELb0ELb1ELb1EEEvNS_16Flash_bwd_paramsE)
        /*0590*/ 	.word	0x00000008


	//----- nvinfo : EIATTR_MIN_STACK_SIZE
	.align		4
.L_248:
        /*0594*/ 	.byte	0x04, 0x12
        /*0596*/ 	.short	(.L_250 - .L_249)
	.align		4
.L_249:
        /*0598*/ 	.word	index@(_ZN5flash44flash_bwd_dq_dk_dv_loop_seqk_parallel_kernelI23Flash_bwd_kernel_traitsILi96ELi64ELi128ELi8ELi2ELi4ELi4ELb0ELb0EN7cutlass10bfloat16_tE19Flash_kernel_traitsILi96ELi64ELi128ELi8ES3_EELb1ELb0ELb1ELb1ELb0ELb0ELb0EEEvNS_16Flash_bwd_paramsE)
        /*059c*/ 	.word	0x00000000


	//----- nvinfo : EIATTR_MIN_STACK_SIZE
	.align		4
.L_250:
        /*05a0*/ 	.byte	0x04, 0x12
        /*05a2*/ 	.short	(.L_252 - .L_251)
	.align		4
.L_251:
        /*05a4*/ 	.word	index@(_ZN5flash44flash_bwd_dq_dk_dv_loop_seqk_parallel_kernelI23Flash_bwd_kernel_traitsILi96ELi64ELi128ELi8ELi2ELi4ELi4ELb0ELb0EN7cutlass10bfloat16_tE19Flash_kernel_traitsILi96ELi64ELi128ELi8ES3_EELb0ELb0ELb1ELb1ELb0ELb0ELb1EEEvNS_16Flash_bwd_paramsE)
        /*05a8*/ 	.word	0x00000008


	//----- nvinfo : EIATTR_MIN_STACK_SIZE
	.align		4
.L_252:
        /*05ac*/ 	.byte	0x04, 0x12
        /*05ae*/ 	.short	(.L_254 - .L_253)
	.align		4
.L_253:
        /*05b0*/ 	.word	index@(_ZN5flash25flash_bwd_dot_do_o_kernelILb0E23Flash_bwd_kernel_traitsILi96ELi64ELi128ELi8ELi2ELi4ELi4ELb0ELb0EN7cutlass10bfloat16_tE19Flash_kernel_traitsILi96ELi64ELi128ELi8ES3_EEEEvNS_16Flash_bwd_paramsE)
        /*05b4*/ 	.word	0x00000000


	//----- nvinfo : EIATTR_MIN_STACK_SIZE
	.align		4
.L_254:
        /*05b8*/ 	.byte	0x04, 0x12
        /*05ba*/ 	.short	(.L_256 - .L_255)
	.align		4
.L_255:
        /*05bc*/ 	.word	index@(_ZN5flash25flash_bwd_dot_do_o_kernelILb1E23Flash_bwd_kernel_traitsILi96ELi64ELi128ELi8ELi2ELi4ELi4ELb0ELb0EN7cutlass10bfloat16_tE19Flash_kernel_traitsILi96ELi64ELi128ELi8ES3_EEEEvNS_16Flash_bwd_paramsE)
        /*05c0*/ 	.word	0x00000000
.L_256:


//--------------------- .nv.compat                --------------------------
	.section	.nv.compat,"",@"SHT_CUDA_COMPAT_INFO"
	.align	4
        /*0000*/ 	.byte	0x02, 0x09, 0x01, 0x00, 0x02, 0x02, 0x01, 0x00, 0x02, 0x05, 0x05, 0x00, 0x03, 0x07, 0x01, 0x01
        /*0010*/ 	.byte	0x02, 0x03, 0x00, 0x00, 0x02, 0x06, 0x01, 0x00, 0x04, 0x0b, 0x08, 0x00, 0x00, 0x00, 0x00, 0x00
        /*0020*/ 	.byte	0x00, 0x00, 0x00, 0x00


//--------------------- .nv.info._ZN5flash44flash_bwd_dq_dk_dv_loop_seqk_parallel_kernelI23Flash_bwd_kernel_traitsILi96ELi64ELi128ELi8ELi2ELi4ELi4ELb1ELb0EN7cutlass10bfloat16_tE19Flash_kernel_traitsILi96ELi64ELi128ELi8ES3_EELb0ELb0ELb0ELb0ELb0ELb1ELb0EEEvNS_16Flash_bwd_paramsE --------------------------
	.section	.nv.info._ZN5flash44flash_bwd_dq_dk_dv_loop_seqk_parallel_kernelI23Flash_bwd_kernel_traitsILi96ELi64ELi128ELi8ELi2ELi4ELi4ELb1ELb0EN7cutlass10bfloat16_tE19Flash_kernel_traitsILi96ELi64ELi128ELi8ES3_EELb0ELb0ELb0ELb0ELb0ELb1ELb0EEEvNS_16Flash_bwd_paramsE,"",@"SHT_CUDA_INFO"
	.sectionflags	@""
	.align	4


	//----- nvinfo : EIATTR_CUDA_API_VERSION
	.align		4
        /*0000*/ 	.byte	0x04, 0x37
        /*0002*/ 	.short	(.L_258 - .L_257)
.L_257:
        /*0004*/ 	.word	0x00000082


	//----- nvinfo : EIATTR_KPARAM_INFO
	.align		4
.L_258:
        /*0008*/ 	.byte	0x04, 0x17
        /*000a*/ 	.short	(.L_260 - .L_259)
.L_259:
        /*000c*/ 	.word	0x00000000
        /*0010*/ 	.short	0x0000
        /*0012*/ 	.short	0x0000
        /*0014*/ 	.byte	0x00, 0xf0, 0x01, 0x0a


	//----- nvinfo : EIATTR_SPARSE_MMA_MASK
	.align		4
.L_260:
        /*0018*/ 	.byte	0x03, 0x50
        /*001a*/ 	.short	0x0000


	//----- nvinfo : EIATTR_MAXREG_COUNT
	.align		4
        /*001c*/ 	.byte	0x03, 0x1b
        /*001e*/ 	.short	0x00ff


	//----- nvinfo : EIATTR_NUM_BARRIERS
	.align		4
        /*0020*/ 	.byte	0x02, 0x4c
        /*0022*/ 	.byte	0x01
	.zero		1


	//----- nvinfo : EIATTR_ANNOTATIONS
	.align		4
        /*0024*/ 	.byte	0x04, 0x55
        /*0026*/ 	.short	(.L_262 - .L_261)


	//   ....[0]....
.L_261:
        /*0028*/ 	.word	0x00000001
        /*002c*/ 	.byte	0xa0, 0x00, 0x00, 0x00, 0x01, 0x00, 0x00, 0x00, 0xc0, 0x03, 0x00, 0x00, 0x01, 0x00, 0x00, 0x00
        /* <DEDUP_REMOVED lines=12> */
        /*00fc*/ 	.byte	0x60, 0x80, 0x00, 0x00


	//----- nvinfo : EIATTR_MERCURY_ISA_VERSION
	.align		4
.L_262:
        /*0100*/ 	.byte	0x03, 0x5f
        /*0102*/ 	.short	0x0101


	//----- nvinfo : EIATTR_EXIT_INSTR_OFFSETS
	.align		4
        /*0104*/ 	.byte	0x04, 0x1c
        /*0106*/ 	.short	(.L_264 - .L_263)


	//   ....[0]....
.L_263:
        /*0108*/ 	.word	0x000000c0


	//   ....[1]....
        /*010c*/ 	.word	0x000080e0


	//----- nvinfo : EIATTR_CRS_STACK_SIZE
	.align		4
.L_264:
        /*0110*/ 	.byte	0x04, 0x1e
        /*0112*/ 	.short	(.L_266 - .L_265)
.L_265:
        /*0114*/ 	.word	0x00000000


	//----- nvinfo : EIATTR_CBANK_PARAM_SIZE
	.align		4
.L_266:
        /*0118*/ 	.byte	0x03, 0x19
        /*011a*/ 	.short	0x0280


	//----- nvinfo : EIATTR_PARAM_CBANK
	.align		4
        /*011c*/ 	.byte	0x04, 0x0a
        /*011e*/ 	.short	(.L_268 - .L_267)
	.align		4
.L_267:
        /*0120*/ 	.word	index@(.nv.constant0._ZN5flash44flash_bwd_dq_dk_dv_loop_seqk_parallel_kernelI23Flash_bwd_kernel_traitsILi96ELi64ELi128ELi8ELi2ELi4ELi4ELb1ELb0EN7cutlass10bfloat16_tE19Flash_kernel_traitsILi96ELi64ELi128ELi8ES3_EELb0ELb0ELb0ELb0ELb0ELb1ELb0EEEvNS_16Flash_bwd_paramsE)
        /*0124*/ 	.short	0x0210
        /*0126*/ 	.short	0x0280


	//----- nvinfo : EIATTR_SW_WAR
	.align		4
.L_268:
        /*0128*/ 	.byte	0x04, 0x36
        /*012a*/ 	.short	(.L_270 - .L_269)
.L_269:
        /*012c*/ 	.word	0x00000008
.L_270:


//--------------------- .nv.info._ZN5flash44flash_bwd_dq_dk_dv_loop_seqk_parallel_kernelI23Flash_bwd_kernel_traitsILi96ELi64ELi128ELi8ELi2ELi4ELi4ELb1ELb0EN7cutlass10bfloat16_tE19Flash_kernel_traitsILi96ELi64ELi128ELi8ES3_EELb0ELb0ELb0ELb0ELb0ELb0ELb0EEEvNS_16Flash_bwd_paramsE --------------------------
	.section	.nv.info._ZN5flash44flash_bwd_dq_dk_dv_loop_seqk_parallel_kernelI23Flash_bwd_kernel_traitsILi96ELi64ELi128ELi8ELi2ELi4ELi4ELb1ELb0EN7cutlass10bfloat16_tE19Flash_kernel_traitsILi96ELi64ELi128ELi8ES3_EELb0ELb0ELb0ELb0ELb0ELb0ELb0EEEvNS_16Flash_bwd_paramsE,"",@"SHT_CUDA_INFO"
	.sectionflags	@""
	.align	4


	//----- nvinfo : EIATTR_CUDA_API_VERSION
	.align		4
        /*0000*/ 	.byte	0x04, 0x37
        /*0002*/ 	.short	(.L_272 - .L_271)
.L_271:
        /*0004*/ 	.word	0x00000082


	//----- nvinfo : EIATTR_KPARAM_INFO
	.align		4
.L_272:
        /*0008*/ 	.byte	0x04, 0x17
        /*000a*/ 	.short	(.L_274 - .L_273)
.L_273:
        /*000c*/ 	.word	0x00000000
        /*0010*/ 	.short	0x0000
        /*0012*/ 	.short	0x0000
        /*0014*/ 	.byte	0x00, 0xf0, 0x01, 0x0a


	//----- nvinfo : EIATTR_SPARSE_MMA_MASK
	.align		4
.L_274:
        /*0018*/ 	.byte	0x03, 0x50
        /*001a*/ 	.short	0x0000


	//----- nvinfo : EIATTR_MAXREG_COUNT
	.align		4
        /*001c*/ 	.byte	0x03, 0x1b
        /*001e*/ 	.short	0x00ff


	//----- nvinfo : EIATTR_NUM_BARRIERS
	.align		4
        /*0020*/ 	.byte	0x02, 0x4c
        /*0022*/ 	.byte	0x01
	.zero		1


	//----- nvinfo : EIATTR_ANNOTATIONS
	.align		4
        /*0024*/ 	.byte	0x04, 0x55
        /*0026*/ 	.short	(.L_276 - .L_275)


	//   ....[0]....
.L_275:
        /* <DEDUP_REMOVED lines=26> */


	//----- nvinfo : EIATTR_MERCURY_ISA_VERSION
	.align		4
.L_276:
        /*01b0*/ 	.byte	0x03, 0x5f
        /*01b2*/ 	.short	0x0101


	//----- nvinfo : EIATTR_EXIT_INSTR_OFFSETS
	.align		4
        /*01b4*/ 	.byte	0x04, 0x1c
        /*01b6*/ 	.short	(.L_278 - .L_277)


	//   ....[0]....
.L_277:
        /*01b8*/ 	.word	0x000000a0


	//   ....[1]....
        /*01bc*/ 	.word	0x00009320


	//----- nvinfo : EIATTR_CRS_STACK_SIZE
	.align		4
.L_278:
        /*01c0*/ 	.byte	0x04, 0x1e
        /*01c2*/ 	.short	(.L_280 - .L_279)
.L_279:
        /*01c4*/ 	.word	0x00000000


	//----- nvinfo : EIATTR_CBANK_PARAM_SIZE
	.align		4
.L_280:
        /*01c8*/ 	.byte	0x03, 0x19
        /*01ca*/ 	.short	0x0280


	//----- nvinfo : EIATTR_PARAM_CBANK
	.align		4
        /*01cc*/ 	.byte	0x04, 0x0a
        /*01ce*/ 	.short	(.L_282 - .L_281)
	.align		4
.L_281:
        /*01d0*/ 	.word	index@(.nv.constant0._ZN5flash44flash_bwd_dq_dk_dv_loop_seqk_parallel_kernelI23Flash_bwd_kernel_traitsILi96ELi64ELi128ELi8ELi2ELi4ELi4ELb1ELb0EN7cutlass10bfloat16_tE19Flash_kernel_traitsILi96ELi64ELi128ELi8ES3_EELb0ELb0ELb0ELb0ELb0ELb0ELb0EEEvNS_16Flash_bwd_paramsE)
        /*01d4*/ 	.short	0x0210
        /*01d6*/ 	.short	0x0280


	//----- nvinfo : EIATTR_SW_WAR
	.align		4
.L_282:
        /*01d8*/ 	.byte	0x04, 0x36
        /*01da*/ 	.short	(.L_284 - .L_283)
.L_283:
        /*01dc*/ 	.word	0x00000008
.L_284:


//--------------------- .nv.info._ZN5flash44flash_bwd_dq_dk_dv_loop_seqk_parallel_kernelI23Flash_bwd_kernel_traitsILi96ELi64ELi128ELi8ELi2ELi4ELi4ELb1ELb0EN7cutlass10bfloat16_tE19Flash_kernel_traitsILi96ELi64ELi128ELi8ES3_EELb0ELb0ELb1ELb0ELb0ELb0ELb0EEEvNS_16Flash_bwd_paramsE --------------------------
	.section	.nv.info._ZN5flash44flash_bwd_dq_dk_dv_loop_seqk_parallel_kernelI23Flash_bwd_kernel_traitsILi96ELi64ELi128ELi8ELi2ELi4ELi4ELb1ELb0EN7cutlass10bfloat16_tE19Flash_kernel_traitsILi96ELi64ELi128ELi8ES3_EELb0ELb0ELb1ELb0ELb0ELb0ELb0EEEvNS_16Flash_bwd_paramsE,"",@"SHT_CUDA_INFO"
	.sectionflags	@""
	.align	4


	//----- nvinfo : EIATTR_CUDA_API_VERSION
	.align		4
        /*0000*/ 	.byte	0x04, 0x37
        /*0002*/ 	.short	(.L_286 - .L_285)
.L_285:
        /*0004*/ 	.word	0x00000082


	//----- nvinfo : EIATTR_KPARAM_INFO
	.align		4
.L_286:
        /*0008*/ 	.byte	0x04, 0x17
        /*000a*/ 	.short	(.L_288 - .L_287)
.L_287:
        /*000c*/ 	.word	0x00000000
        /*0010*/ 	.short	0x0000
        /*0012*/ 	.short	0x0000
        /*0014*/ 	.byte	0x00, 0xf0, 0x01, 0x0a


	//----- nvinfo : EIATTR_SPARSE_MMA_MASK
	.align		4
.L_288:
        /*0018*/ 	.byte	0x03, 0x50
        /*001a*/ 	.short	0x0000


	//----- nvinfo : EIATTR_MAXREG_COUNT
	.align		4
        /*001c*/ 	.byte	0x03, 0x1b
        /*001e*/ 	.short	0x00ff


	//----- nvinfo : EIATTR_NUM_BARRIERS
	.align		4
        /*0020*/ 	.byte	0x02, 0x4c
        /*0022*/ 	.byte	0x01
	.zero		1


	//----- nvinfo : EIATTR_ANNOTATIONS
	.align		4
        /*0024*/ 	.byte	0x04, 0x55
        /*0026*/ 	.short	(.L_290 - .L_289)


	//   ....[0]....
.L_289:
        /* <DEDUP_REMOVED lines=23> */
        /*018c*/ 	.byte	0x20, 0x81, 0x00, 0x00, 0x01, 0x00, 0x00, 0x00, 0x10, 0x95, 0x00, 0x00


	//----- nvinfo : EIATTR_MERCURY_ISA_VERSION
	.align		4
.L_290:
        /*0198*/ 	.byte	0x03, 0x5f
        /*019a*/ 	.short	0x0101


	//----- nvinfo : EIATTR_EXIT_INSTR_OFFSETS
	.align		4
        /*019c*/ 	.byte	0x04, 0x1c
        /*019e*/ 	.short	(.L_292 - .L_291)


	//   ....[0]....
.L_291:
        /*01a0*/ 	.word	0x000000c0


	//   ....[1]....
        /*01a4*/ 	.word	0x00009590


	//----- nvinfo : EIATTR_CRS_STACK_SIZE
	.align		4
.L_292:
        /*01a8*/ 	.byte	0x04, 0x1e
        /*01aa*/ 	.short	(.L_294 - .L_293)
.L_293:
        /*01ac*/ 	.word	0x00000000


	//----- nvinfo : EIATTR_CBANK_PARAM_SIZE
	.align		4
.L_294:
        /*01b0*/ 	.byte	0x03, 0x19
        /*01b2*/ 	.short	0x0280


	//----- nvinfo : EIATTR_PARAM_CBANK
	.align		4
        /*01b4*/ 	.byte	0x04, 0x0a
        /*01b6*/ 	.short	(.L_296 - .L_295)
	.align		4
.L_295:
        /*01b8*/ 	.word	index@(.nv.constant0._ZN5flash44flash_bwd_dq_dk_dv_loop_seqk_parallel_kernelI23Flash_bwd_kernel_traitsILi96ELi64ELi128ELi8ELi2ELi4ELi4ELb1ELb0EN7cutlass10bfloat16_tE19Flash_kernel_traitsILi96ELi64ELi128ELi8ES3_EELb0ELb0ELb1ELb0ELb0ELb0ELb0EEEvNS_16Flash_bwd_paramsE)
        /*01bc*/ 	.short	0x0210
        /*01be*/ 	.short	0x0280


	//----- nvinfo : EIATTR_SW_WAR
	.align		4
.L_296:
        /*01c0*/ 	.byte	0x04, 0x36
        /*01c2*/ 	.short	(.L_298 - .L_297)
.L_297:
        /*01c4*/ 	.word	0x00000008
.L_298:


//--------------------- .nv.info._ZN5flash44flash_bwd_dq_dk_dv_loop_seqk_parallel_kernelI23Flash_bwd_kernel_traitsILi96ELi64ELi128ELi8ELi2ELi4ELi4ELb1ELb0EN7cutlass10bfloat16_tE19Flash_kernel_traitsILi96ELi64ELi128ELi8ES3_EELb0ELb0ELb0ELb0ELb1ELb1ELb0EEEvNS_16Flash_bwd_paramsE --------------------------
	.section	.nv.info._ZN5flash44flash_bwd_dq_dk_dv_loop_seqk_parallel_kernelI23Flash_bwd_kernel_traitsILi96ELi64ELi128ELi8ELi2ELi4ELi4ELb1ELb0EN7cutlass10bfloat16_tE19Flash_kernel_traitsILi96ELi64ELi128ELi8ES3_EELb0ELb0ELb0ELb0ELb1ELb1ELb0EEEvNS_16Flash_bwd_paramsE,"",@"SHT_CUDA_INFO"
	.sectionflags	@""
	.align	4


	//----- nvinfo : EIATTR_CUDA_API_VERSION
	.align		4
        /*0000*/ 	.byte	0x04, 0x37
        /*0002*/ 	.short	(.L_300 - .L_299)
.L_299:
        /*0004*/ 	.word	0x00000082


	//----- nvinfo : EIATTR_KPARAM_INFO
	.align		4
.L_300:
        /*0008*/ 	.byte	0x04, 0x17
        /*000a*/ 	.short	(.L_302 - .L_301)
.L_301:
        /*000c*/ 	.word	0x00000000
        /*0010*/ 	.short	0x0000
        /*0012*/ 	.short	0x0000
        /*0014*/ 	.byte	0x00, 0xf0, 0x01, 0x0a


	//----- nvinfo : EIATTR_SPARSE_MMA_MASK
	.align		4
.L_302:
        /*0018*/ 	.byte	0x03, 0x50
        /*001a*/ 	.short	0x0000


	//----- nvinfo : EIATTR_MAXREG_COUNT
	.align		4
        /*001c*/ 	.byte	0x03, 0x1b
        /*001e*/ 	.short	0x00ff


	//----- nvinfo : EIATTR_NUM_BARRIERS
	.align		4
        /*0020*/ 	.byte	0x02, 0x4c
        /*0022*/ 	.byte	0x01
	.zero		1


	//----- nvinfo : EIATTR_ANNOTATIONS
	.align		4
        /*0024*/ 	.byte	0x04, 0x55
        /*0026*/ 	.short	(.L_304 - .L_303)


	//   ....[0]....
.L_303:
        /* <DEDUP_REMOVED lines=12> */


	//----- nvinfo : EIATTR_MERCURY_ISA_VERSION
	.align		4
.L_304:
        /*00d0*/ 	.byte	0x03, 0x5f
        /*00d2*/ 	.short	0x0101


	//----- nvinfo : EIATTR_EXIT_INSTR_OFFSETS
	.align		4
        /*00d4*/ 	.byte	0x04, 0x1c
        /*00d6*/ 	.short	(.L_306 - .L_305)


	//   ....[0]....
.L_305:
        /*00d8*/ 	.word	0x000000a0


	//   ....[1]....
        /*00dc*/ 	.word	0x000061c0


	//----- nvinfo : EIATTR_CBANK_PARAM_SIZE
	.align		4
.L_306:
        /*00e0*/ 	.byte	0x03, 0x19
        /*00e2*/ 	.short	0x0280


	//----- nvinfo : EIATTR_PARAM_CBANK
	.align		4
        /*00e4*/ 	.byte	0x04, 0x0a
        /*00e6*/ 	.short	(.L_308 - .L_307)
	.align		4
.L_307:
        /*00e8*/ 	.word	index@(.nv.constant0._ZN5flash44flash_bwd_dq_dk_dv_loop_seqk_parallel_kernelI23Flash_bwd_kernel_traitsILi96ELi64ELi128ELi8ELi2ELi4ELi4ELb1ELb0EN7cutlass10bfloat16_tE19Flash_kernel_traitsILi96ELi64ELi128ELi8ES3_EELb0ELb0ELb0ELb0ELb1ELb1ELb0EEEvNS_16Flash_bwd_paramsE)
        /*00ec*/ 	.short	0x0210
        /*00ee*/ 	.short	0x0280


	//----- nvinfo : EIATTR_SW_WAR
	.align		4
.L_308:
        /*00f0*/ 	.byte	0x04, 0x36
        /*00f2*/ 	.short	(.L_310 - .L_309)
.L_309:
        /*00f4*/ 	.word	0x00000008
.L_310:


//--------------------- .nv.info._ZN5flash44flash_bwd_dq_dk_dv_loop_seqk_parallel_kernelI23Flash_bwd_kernel_traitsILi96ELi64ELi128ELi8ELi2ELi4ELi4ELb1ELb0EN7cutlass10bfloat16_tE19Flash_kernel_traitsILi96ELi64ELi128ELi8ES3_EELb0ELb0ELb0ELb1ELb0ELb0ELb0EEEvNS_16Flash_bwd_paramsE --------------------------
	.section	.nv.info._ZN5flash44flash_bwd_dq_dk_dv_loop_seqk_parallel_kernelI23Flash_bwd_kernel_traitsILi96ELi64ELi128ELi8ELi2ELi4ELi4ELb1ELb0EN7cutlass10bfloat16_tE19Flash_kernel_traitsILi96ELi64ELi128ELi8ES3_EELb0ELb0ELb0ELb1ELb0ELb0ELb0EEEvNS_16Flash_bwd_paramsE,"",@"SHT_CUDA_INFO"
	.sectionflags	@""
	.align	4


	//----- nvinfo : EIATTR_CUDA_API_VERSION
	.align		4
        /*0000*/ 	.byte	0x04, 0x37
        /*0002*/ 	.short	(.L_312 - .L_311)
.L_311:
        /*0004*/ 	.word	0x00000082


	//----- nvinfo : EIATTR_KPARAM_INFO
	.align		4
.L_312:
        /*0008*/ 	.byte	0x04, 0x17
        /*000a*/ 	.short	(.L_314 - .L_313)
.L_313:
        /*000c*/ 	.word	0x00000000
        /*0010*/ 	.short	0x0000
        /*0012*/ 	.short	0x0000
        /*0014*/ 	.byte	0x00, 0xf0, 0x01, 0x0a


	//----- nvinfo : EIATTR_SPARSE_MMA_MASK
	.align		4
.L_314:
        /*0018*/ 	.byte	0x03, 0x50
        /*001a*/ 	.short	0x0000


	//----- nvinfo : EIATTR_MAXREG_COUNT
	.align		4
        /*001c*/ 	.byte	0x03, 0x1b
        /*001e*/ 	.short	0x00ff


	//----- nvinfo : EIATTR_NUM_BARRIERS
	.align		4
        /*0020*/ 	.byte	0x02, 0x4c
        /*0022*/ 	.byte	0x01
	.zero		1


	//----- nvinfo : EIATTR_ANNOTATIONS
	.align		4
        /*0024*/ 	.byte	0x04, 0x55
        /*0026*/ 	.short	(.L_316 - .L_315)


	//   ....[0]....
.L_315:
        /* <DEDUP_REMOVED lines=28> */


	//----- nvinfo : EIATTR_MERCURY_ISA_VERSION
	.align		4
.L_316:
        /*01d8*/ 	.byte	0x03, 0x5f
        /*01da*/ 	.short	0x0101


	//----- nvinfo : EIATTR_EXIT_INSTR_OFFSETS
	.align		4
        /*01dc*/ 	.byte	0x04, 0x1c
        /*01de*/ 	.short	(.L_318 - .L_317)


	//   ....[0]....
.L_317:
        /*01e0*/ 	.word	0x000000c0


	//   ....[1]....
        /*01e4*/ 	.word	0x00009ad0


	//----- nvinfo : EIATTR_CRS_STACK_SIZE
	.align		4
.L_318:
        /*01e8*/ 	.byte	0x04, 0x1e
        /*01ea*/ 	.short	(.L_320 - .L_319)
.L_319:
        /*01ec*/ 	.word	0x00000000


	//----- nvinfo : EIATTR_CBANK_PARAM_SIZE
	.align		4
.L_320:
        /*01f0*/ 	.byte	0x03, 0x19
        /*01f2*/ 	.short	0x0280


	//----- nvinfo : EIATTR_PARAM_CBANK
	.align		4
        /*01f4*/ 	.byte	0x04, 0x0a
        /*01f6*/ 	.short	(.L_322 - .L_321)
	.align		4
.L_321:
        /*01f8*/ 	.word	index@(.nv.constant0._ZN5flash44flash_bwd_dq_dk_dv_loop_seqk_parallel_kernelI23Flash_bwd_kernel_traitsILi96ELi64ELi128ELi8ELi2ELi4ELi4ELb1ELb0EN7cutlass10bfloat16_tE19Flash_kernel_traitsILi96ELi64ELi128ELi8ES3_EELb0ELb0ELb0ELb1ELb0ELb0ELb0EEEvNS_16Flash_bwd_paramsE)
        /*01fc*/ 	.short	0x0210
        /*01fe*/ 	.short	0x0280


	//----- nvinfo : EIATTR_SW_WAR
	.align		4
.L_322:
        /*0200*/ 	.byte	0x04, 0x36
        /*0202*/ 	.short	(.L_324 - .L_323)
.L_323:
        /*0204*/ 	.word	0x00000008
.L_324:


//--------------------- .nv.info._ZN5flash44flash_bwd_dq_dk_dv_loop_seqk_parallel_kernelI23Flash_bwd_kernel_traitsILi96ELi64ELi128ELi8ELi2ELi4ELi4ELb1ELb0EN7cutlass10bfloat16_tE19Flash_kernel_traitsILi96ELi64ELi128ELi8ES3_EELb0ELb0ELb1ELb0ELb0ELb1ELb0EEEvNS_16Flash_bwd_paramsE --------------------------
	.section	.nv.info._ZN5flash44flash_bwd_dq_dk_dv_loop_seqk_parallel_kernelI23Flash_bwd_kernel_traitsILi96ELi64ELi128ELi8ELi2ELi4ELi4ELb1ELb0EN7cutlass10bfloat16_tE19Flash_kernel_traitsILi96ELi64ELi128ELi8ES3_EELb0ELb0ELb1ELb0ELb0ELb1ELb0EEEvNS_16Flash_bwd_paramsE,"",@"SHT_CUDA_INFO"
	.sectionflags	@""
	.align	4


	//----- nvinfo : EIATTR_CUDA_API_VERSION
	.align		4
        /*0000*/ 	.byte	0x04, 0x37
        /*0002*/ 	.short	(.L_326 - .L_325)
.L_325:
        /*0004*/ 	.word	0x00000082


	//----- nvinfo : EIATTR_KPARAM_INFO
	.align		4
.L_326:
        /*0008*/ 	.byte	0x04, 0x17
        /*000a*/ 	.short	(.L_328 - .L_327)
.L_327:
        /*000c*/ 	.word	0x00000000
        /*0010*/ 	.short	0x0000
        /*0012*/ 	.short	0x0000
        /*0014*/ 	.byte	0x00, 0xf0, 0x01, 0x0a


	//----- nvinfo : EIATTR_SPARSE_MMA_MASK
	.align		4
.L_328:
        /*0018*/ 	.byte	0x03, 0x50
        /*001a*/ 	.short	0x0000


	//----- nvinfo : EIATTR_MAXREG_COUNT
	.align		4
        /*001c*/ 	.byte	0x03, 0x1b
        /*001e*/ 	.short	0x00ff


	//----- nvinfo : EIATTR_NUM_BARRIERS
	.align		4
        /*0020*/ 	.byte	0x02, 0x4c
        /*0022*/ 	.byte	0x01
	.zero		1


	//----- nvinfo : EIATTR_ANNOTATIONS
	.align		4
        /*0024*/ 	.byte	0x04, 0x55
        /*0026*/ 	.short	(.L_330 - .L_329)


	//   ....[0]....
.L_329:
        /* <DEDUP_REMOVED lines=15> */


	//----- nvinfo : EIATTR_MERCURY_ISA_VERSION
	.align		4
.L_330:
        /*0100*/ 	.byte	0x03, 0x5f
        /*0102*/ 	.short	0x0101


	//----- nvinfo : EIATTR_EXIT_INSTR_OFFSETS
	.align		4
        /*0104*/ 	.byte	0x04, 0x1c
        /*0106*/ 	.short	(.L_332 - .L_331)


	//   ....[0]....
.L_331:
        /*0108*/ 	.word	0x000000c0


	//   ....[1]....
        /*010c*/ 	.word	0x000084a0


	//----- nvinfo : EIATTR_CRS_STACK_SIZE
	.align		4
.L_332:
        /*0110*/ 	.byte	0x04, 0x1e
        /*0112*/ 	.short	(.L_334 - .L_333)
.L_333:
        /*0114*/ 	.word	0x00000000


	//----- nvinfo : EIATTR_CBANK_PARAM_SIZE
	.align		4
.L_334:
        /*0118*/ 	.byte	0x03, 0x19
        /*011a*/ 	.short	0x0280


	//----- nvinfo : EIATTR_PARAM_CBANK
	.align		4
        /*011c*/ 	.byte	0x04, 0x0a
        /*011e*/ 	.short	(.L_336 - .L_335)
	.align		4
.L_335:
        /*0120*/ 	.word	index@(.nv.constant0._ZN5flash44flash_bwd_dq_dk_dv_loop_seqk_parallel_kernelI23Flash_bwd_kernel_traitsILi96ELi64ELi128ELi8ELi2ELi4ELi4ELb1ELb0EN7cutlass10bfloat16_tE19Flash_kernel_traitsILi96ELi64ELi128ELi8ES3_EELb0ELb0ELb1ELb0ELb0ELb1ELb0EEEvNS_16Flash_bwd_paramsE)
        /*0124*/ 	.short	0x0210
        /*0126*/ 	.short	0x0280


	//----- nvinfo : EIATTR_SW_WAR
	.align		4
.L_336:
        /*0128*/ 	.byte	0x04, 0x36
        /*012a*/ 	.short	(.L_338 - .L_337)
.L_337:
        /*012c*/ 	.word	0x00000008
.L_338:


//--------------------- .nv.info._ZN5flash44flash_bwd_dq_dk_dv_loop_seqk_parallel_kernelI23Flash_bwd_kernel_traitsILi96ELi64ELi128ELi8ELi2ELi4ELi4ELb1ELb0EN7cutlass10bfloat16_tE19Flash_kernel_traitsILi96ELi64ELi128ELi8ES3_EELb0ELb0ELb1ELb1ELb0ELb0ELb0EEEvNS_16Flash_bwd_paramsE --------------------------
	.section	.nv.info._ZN5flash44flash_bwd_dq_dk_dv_loop_seqk_parallel_kernelI23Flash_bwd_kernel_traitsILi96ELi64ELi128ELi8ELi2ELi4ELi4ELb1ELb0EN7cutlass10bfloat16_tE19Flash_kernel_traitsILi96ELi64ELi128ELi8ES3_EELb0ELb0ELb1ELb1ELb0ELb0ELb0EEEvNS_16Flash_bwd_paramsE,"",@"SHT_CUDA_INFO"
	.sectionflags	@""
	.align	4


	//----- nvinfo : EIATTR_CUDA_API_VERSION
	.align		4
        /*0000*/ 	.byte	0x04, 0x37
        /*0002*/ 	.short	(.L_340 - .L_339)
.L_339:
        /*0004*/ 	.word	0x00000082


	//----- nvinfo : EIATTR_KPARAM_INFO
	.align		4
.L_340:
        /*0008*/ 	.byte	0x04, 0x17
        /*000a*/ 	.short	(.L_342 - .L_341)
.L_341:
        /*000c*/ 	.word	0x00000000
        /*0010*/ 	.short	0x0000
        /*0012*/ 	.short	0x0000
        /*0014*/ 	.byte	0x00, 0xf0, 0x01, 0x0a


	//----- nvinfo : EIATTR_SPARSE_MMA_MASK
	.align		4
.L_342:
        /*0018*/ 	.byte	0x03, 0x50
        /*001a*/ 	.short	0x0000


	//----- nvinfo : EIATTR_MAXREG_COUNT
	.align		4
        /*001c*/ 	.byte	0x03, 0x1b
        /*001e*/ 	.short	0x00ff


	//----- nvinfo : EIATTR_NUM_BARRIERS
	.align		4
        /*0020*/ 	.byte	0x02, 0x4c
        /*0022*/ 	.byte	0x01
	.zero		1


	//----- nvinfo : EIATTR_ANNOTATIONS
	.align		4
        /*0024*/ 	.byte	0x04, 0x55
        /*0026*/ 	.short	(.L_344 - .L_343)


	//   ....[0]....
.L_343:
        /* <DEDUP_REMOVED lines=25> */


	//----- nvinfo : EIATTR_MERCURY_ISA_VERSION
	.align		4
.L_344:
        /*01a8*/ 	.byte	0x03, 0x5f
        /*01aa*/ 	.short	0x0101


	//----- nvinfo : EIATTR_EXIT_INSTR_OFFSETS
	.align		4
        /*01ac*/ 	.byte	0x04, 0x1c
        /*01ae*/ 	.short	(.L_346 - .L_345)


	//   ....[0]....
.L_345:
        /*01b0*/ 	.word	0x000000c0


	//   ....[1]....
        /*01b4*/ 	.word	0x00009df0


	//----- nvinfo : EIATTR_CRS_STACK_SIZE
	.align		4
.L_346:
        /*01b8*/ 	.byte	0x04, 0x1e
        /*01ba*/ 	.short	(.L_348 - .L_347)
.L_347:
        /*01bc*/ 	.word	0x00000000


	//----- nvinfo : EIATTR_CBANK_PARAM_SIZE
	.align		4
.L_348:
        /*01c0*/ 	.byte	0x03, 0x19
        /*01c2*/ 	.short	0x0280


	//----- nvinfo : EIATTR_PARAM_CBANK
	.align		4
        /*01c4*/ 	.byte	0x04, 0x0a
        /*01c6*/ 	.short	(.L_350 - .L_349)
	.align		4
.L_349:
        /*01c8*/ 	.word	index@(.nv.constant0._ZN5flash44flash_bwd_dq_dk_dv_loop_seqk_parallel_kernelI23Flash_bwd_kernel_traitsILi96ELi64ELi128ELi8ELi2ELi4ELi4ELb1ELb0EN7cutlass10bfloat16_tE19Flash_kernel_traitsILi96ELi64ELi128ELi8ES3_EELb0ELb0ELb1ELb1ELb0ELb0ELb0EEEvNS_16Flash_bwd_paramsE)
        /*01cc*/ 	.short	0x0210
        /*01ce*/ 	.short	0x0280


	//----- nvinfo : EIATTR_SW_WAR
	.align		4
.L_350:
        /*01d0*/ 	.byte	0x04, 0x36
        /*01d2*/ 	.short	(.L_352 - .L_351)
.L_351:
        /*01d4*/ 	.word	0x00000008
.L_352:


//--------------------- .nv.info._ZN5flash27flash_bwd_convert_dq_kernelI23Flash_bwd_kernel_traitsILi96ELi64ELi128ELi8ELi2ELi4ELi4ELb1ELb0EN7cutlass10bfloat16_tE19Flash_kernel_traitsILi96ELi64ELi128ELi8ES3_EEEEvNS_16Flash_bwd_paramsEi --------------------------
	.section	.nv.info._ZN5flash27flash_bwd_convert_dq_kernelI23Flash_bwd_kernel_traitsILi96ELi64ELi128ELi8ELi2ELi4ELi4ELb1ELb0EN7cutlass10bfloat16_tE19Flash_kernel_traitsILi96ELi64ELi128ELi8ES3_EEEEvNS_16Flash_bwd_paramsEi,"",@"SHT_CUDA_INFO"
	.sectionflags	@""
	.align	4


	//----- nvinfo : EIATTR_CUDA_API_VERSION
	.align		4
        /*0000*/ 	.byte	0x04, 0x37
        /*0002*/ 	.short	(.L_354 - .L_353)
.L_353:
        /*0004*/ 	.word	0x00000082


	//----- nvinfo : EIATTR_KPARAM_INFO
	.align		4
.L_354:
        /*0008*/ 	.byte	0x04, 0x17
        /*000a*/ 	.short	(.L_356 - .L_355)
.L_355:
        /*000c*/ 	.word	0x00000000
        /*0010*/ 	.short	0x0001
        /*0012*/ 	.short	0x0280
        /*0014*/ 	.byte	0x00, 0xf0, 0x11, 0x00


	//----- nvinfo : EIATTR_KPARAM_INFO
	.align		4
.L_356:
        /*0018*/ 	.byte	0x04, 0x17
        /*001a*/ 	.short	(.L_358 - .L_357)
.L_357:
        /*001c*/ 	.word	0x00000000
        /*0020*/ 	.short	0x0000
        /*0022*/ 	.short	0x0000
        /*0024*/ 	.byte	0x00, 0xf0, 0x01, 0x0a


	//----- nvinfo : EIATTR_SPARSE_MMA_MASK
	.align		4
.L_358:
        /*0028*/ 	.byte	0x03, 0x50
        /*002a*/ 	.short	0x0000


	//----- nvinfo : EIATTR_MAXREG_COUNT
	.align		4
        /*002c*/ 	.byte	0x03, 0x1b
        /*002e*/ 	.short	0x00ff


	//----- nvinfo : EIATTR_NUM_BARRIERS
	.align		4
        /*0030*/ 	.byte	0x02, 0x4c
        /*0032*/ 	.byte	0x01
	.zero		1


	//----- nvinfo : EIATTR_MERCURY_ISA_VERSION
	.align		4
        /*0034*/ 	.byte	0x03, 0x5f
        /*0036*/ 	.short	0x0101


	//----- nvinfo : EIATTR_EXIT_INSTR_OFFSETS
	.align		4
        /*0038*/ 	.byte	0x04, 0x1c
        /*003a*/ 	.short	(.L_360 - .L_359)


	//   ....[0]....
.L_359:
        /*003c*/ 	.word	0x00000160


	//   ....[1]....
        /*0040*/ 	.word	0x00001550


	//   ....[2]....
        /*0044*/ 	.word	0x000017b0


	//   ....[3]....
        /*0048*/ 	.word	0x000017e0


	//----- nvinfo : EIATTR_CBANK_PARAM_SIZE
	.align		4
.L_360:
        /*004c*/ 	.byte	0x03, 0x19
        /*004e*/ 	.short	0x0284


	//----- nvinfo : EIATTR_PARAM_CBANK
	.align		4
        /*0050*/ 	.byte	0x04, 0x0a
        /*0052*/ 	.short	(.L_362 - .L_361)
	.align		4
.L_361:
        /*0054*/ 	.word	index@(.nv.constant0._ZN5flash27flash_bwd_convert_dq_kernelI23Flash_bwd_kernel_traitsILi96ELi64ELi128ELi8ELi2ELi4ELi4ELb1ELb0EN7cutlass10bfloat16_tE19Flash_kernel_traitsILi96ELi64ELi128ELi8ES3_EEEEvNS_16Flash_bwd_paramsEi)
        /*0058*/ 	.short	0x0210
        /*005a*/ 	.short	0x0284


	//----- nvinfo : EIATTR_SW_WAR
	.align		4
.L_362:
        /*005c*/ 	.byte	0x04, 0x36
        /*005e*/ 	.short	(.L_364 - .L_363)
.L_363:
        /*0060*/ 	.word	0x00000008
.L_364:


//--------------------- .nv.info._ZN5flash44flash_bwd_dq_dk_dv_loop_seqk_parallel_kernelI23Flash_bwd_kernel_traitsILi96ELi64ELi128ELi8ELi2ELi4ELi4ELb1ELb0EN7cutlass10bfloat16_tE19Flash_kernel_traitsILi96ELi64ELi128ELi8ES3_EELb1ELb0ELb0ELb0ELb0ELb1ELb0EEEvNS_16Flash_bwd_paramsE --------------------------
	.section	.nv.info._ZN5flash44flash_bwd_dq_dk_dv_loop_seqk_parallel_kernelI23Flash_bwd_kernel_traitsILi96ELi64ELi128ELi8ELi2ELi4ELi4ELb1ELb0EN7cutlass10bfloat16_tE19Flash_kernel_traitsILi96ELi64ELi128ELi8ES3_EELb1ELb0ELb0ELb0ELb0ELb1ELb0EEEvNS_16Flash_bwd_paramsE,"",@"SHT_CUDA_INFO"
	.sectionflags	@""
	.align	4


	//----- nvinfo : EIATTR_CUDA_API_VERSION
	.align		4
        /*0000*/ 	.byte	0x04, 0x37
        /*0002*/ 	.short	(.L_366 - .L_365)
.L_365:
        /*0004*/ 	.word	0x00000082


	//----- nvinfo : EIATTR_KPARAM_INFO
	.align		4
.L_366:
        /*0008*/ 	.byte	0x04, 0x17
        /*000a*/ 	.short	(.L_368 - .L_367)
.L_367:
        /*000c*/ 	.word	0x00000000
        /*0010*/ 	.short	0x0000
        /*0012*/ 	.short	0x0000
        /*0014*/ 	.byte	0x00, 0xf0, 0x01, 0x0a


	//----- nvinfo : EIATTR_SPARSE_MMA_MASK
	.align		4
.L_368:
        /*0018*/ 	.byte	0x03, 0x50
        /*001a*/ 	.short	0x0000


	//----- nvinfo : EIATTR_MAXREG_COUNT
	.align		4
        /*001c*/ 	.byte	0x03, 0x1b
        /*001e*/ 	.short	0x00ff


	//----- nvinfo : EIATTR_NUM_BARRIERS
	.align		4
        /*0020*/ 	.byte	0x02, 0x4c
        /*0022*/ 	.byte	0x01
	.zero		1


	//----- nvinfo : EIATTR_ANNOTATIONS
	.align		4
        /*0024*/ 	.byte	0x04, 0x55
        /*0026*/ 	.short	(.L_370 - .L_369)


	//   ....[0]....
.L_369:
        /* <DEDUP_REMOVED lines=14> */


	//----- nvinfo : EIATTR_MERCURY_ISA_VERSION
	.align		4
.L_370:
        /*00f0*/ 	.byte	0x03, 0x5f
        /*00f2*/ 	.short	0x0101


	//----- nvinfo : EIATTR_EXIT_INSTR_OFFSETS
	.align		4
        /*00f4*/ 	.byte	0x04, 0x1c
        /*00f6*/ 	.short	(.L_372 - .L_371)


	//   ....[0]....
.L_371:
        /*00f8*/ 	.word	0x000000c0


	//   ....[1]....
        /*00fc*/ 	.word	0x00009470


	//----- nvinfo : EIATTR_CRS_STACK_SIZE
	.align		4
.L_372:
        /*0100*/ 	.byte	0x04, 0x1e
        /*0102*/ 	.short	(.L_374 - .L_373)
.L_373:
        /*0104*/ 	.word	0x00000000


	//----- nvinfo : EIATTR_CBANK_PARAM_SIZE
	.align		4
.L_374:
        /*0108*/ 	.byte	0x03, 0x19
        /*010a*/ 	.short	0x0280


	//----- nvinfo : EIATTR_PARAM_CBANK
	.align		4
        /*010c*/ 	.byte	0x04, 0x0a
        /*010e*/ 	.short	(.L_376 - .L_375)
	.align		4
.L_375:
        /*0110*/ 	.word	index@(.nv.constant0._ZN5flash44flash_bwd_dq_dk_dv_loop_seqk_parallel_kernelI23Flash_bwd_kernel_traitsILi96ELi64ELi128ELi8ELi2ELi4ELi4ELb1ELb0EN7cutlass10bfloat16_tE19Flash_kernel_traitsILi96ELi64ELi128ELi8ES3_EELb1ELb0ELb0ELb0ELb0ELb1ELb0EEEvNS_16Flash_bwd_paramsE)
        /*0114*/ 	.short	0x0210
        /*0116*/ 	.short	0x0280


	//----- nvinfo : EIATTR_SW_WAR
	.align		4
.L_376:
        /*0118*/ 	.byte	0x04, 0x36
        /*011a*/ 	.short	(.L_378 - .L_377)
.L_377:
        /*011c*/ 	.word	0x00000008
.L_378:


//--------------------- .nv.info._ZN5flash44flash_bwd_dq_dk_dv_loop_seqk_parallel_kernelI23Flash_bwd_kernel_traitsILi96ELi64ELi128ELi8ELi2ELi4ELi4ELb1ELb0EN7cutlass10bfloat16_tE19Flash_kernel_traitsILi96ELi64ELi128ELi8ES3_EELb0ELb0ELb0ELb0ELb0ELb1ELb1EEEvNS_16Flash_bwd_paramsE --------------------------
	.section	.nv.info._ZN5flash44flash_bwd_dq_dk_dv_loop_seqk_parallel_kernelI23Flash_bwd_kernel_traitsILi96ELi64ELi128ELi8ELi2ELi4ELi4ELb1ELb0EN7cutlass10bfloat16_tE19Flash_kernel_traitsILi96ELi64ELi128ELi8ES3_EELb0ELb0ELb0ELb0ELb0ELb1ELb1EEEvNS_16Flash_bwd_paramsE,"",@"SHT_CUDA_INFO"
	.sectionflags	@""
	.align	4


	//----- nvinfo : EIATTR_CUDA_API_VERSION
	.align		4
        /*0000*/ 	.byte	0x04, 0x37
        /*0002*/ 	.short	(.L_380 - .L_379)
.L_379:
        /*0004*/ 	.word	0x00000082


	//----- nvinfo : EIATTR_KPARAM_INFO
	.align		4
.L_380:
        /*0008*/ 	.byte	0x04, 0x17
        /*000a*/ 	.short	(.L_382 - .L_381)
.L_381:
        /*000c*/ 	.word	0x00000000
        /*0010*/ 	.short	0x0000
        /*0012*/ 	.short	0x0000
        /*0014*/ 	.byte	0x00, 0xf0, 0x01, 0x0a


	//----- nvinfo : EIATTR_SPARSE_MMA_MASK
	.align		4
.L_382:
        /*0018*/ 	.byte	0x03, 0x50
        /*001a*/ 	.short	0x0000


	//----- nvinfo : EIATTR_MAXREG_COUNT
	.align		4
        /*001c*/ 	.byte	0x03, 0x1b
        /*001e*/ 	.short	0x00ff


	//----- nvinfo : EIATTR_NUM_BARRIERS
	.align		4
        /*0020*/ 	.byte	0x02, 0x4c
        /*0022*/ 	.byte	0x01
	.zero		1


	//----- nvinfo : EIATTR_ANNOTATIONS
	.align		4
        /*0024*/ 	.byte	0x04, 0x55
        /*0026*/ 	.short	(.L_384 - .L_383)


	//   ....[0]....
.L_383:
        /* <DEDUP_REMOVED lines=51> */


	//----- nvinfo : EIATTR_MERCURY_ISA_VERSION
	.align		4
.L_384:
        /*0340*/ 	.byte	0x03, 0x5f
        /*0342*/ 	.short	0x0101


	//----- nvinfo : EIATTR_EXIT_INSTR_OFFSETS
	.align		4
        /*0344*/ 	.byte	0x04, 0x1c
        /*0346*/ 	.short	(.L_386 - .L_385)


	//   ....[0]....
.L_385:
        /*0348*/ 	.word	0x000000c0


	//   ....[1]....
        /*034c*/ 	.word	0x00009280


	//----- nvinfo : EIATTR_CRS_STACK_SIZE
	.align		4
.L_386:
        /*0350*/ 	.byte	0x04, 0x1e
        /*0352*/ 	.short	(.L_388 - .L_387)
.L_387:
        /*0354*/ 	.word	0x00000000


	//----- nvinfo : EIATTR_CBANK_PARAM_SIZE
	.align		4
.L_388:
        /*0358*/ 	.byte	0x03, 0x19
        /*035a*/ 	.short	0x0280


	//----- nvinfo : EIATTR_PARAM_CBANK
	.align		4
        /*035c*/ 	.byte	0x04, 0x0a
        /*035e*/ 	.short	(.L_390 - .L_389)
	.align		4
.L_389:
        /*0360*/ 	.word	index@(.nv.constant0._ZN5flash44flash_bwd_dq_dk_dv_loop_seqk_parallel_kernelI23Flash_bwd_kernel_traitsILi96ELi64ELi128ELi8ELi2ELi4ELi4ELb1ELb0EN7cutlass10bfloat16_tE19Flash_kernel_traitsILi96ELi64ELi128ELi8ES3_EELb0ELb0ELb0ELb0ELb0ELb1ELb1EEEvNS_16Flash_bwd_paramsE)
        /*0364*/ 	.short	0x0210
        /*0366*/ 	.short	0x0280


	//----- nvinfo : EIATTR_SW_WAR
	.align		4
.L_390:
        /*0368*/ 	.byte	0x04, 0x36
        /*036a*/ 	.short	(.L_392 - .L_391)
.L_391:
        /*036c*/ 	.word	0x00000008
.L_392:


//--------------------- .nv.info._ZN5flash44flash_bwd_dq_dk_dv_loop_seqk_parallel_kernelI23Flash_bwd_kernel_traitsILi96ELi64ELi128ELi8ELi2ELi4ELi4ELb1ELb0EN7cutlass10bfloat16_tE19Flash_kernel_traitsILi96ELi64ELi128ELi8ES3_EELb1ELb0ELb0ELb0ELb0ELb0ELb0EEEvNS_16Flash_bwd_paramsE --------------------------
	.section	.nv.info._ZN5flash44flash_bwd_dq_dk_dv_loop_seqk_parallel_kernelI23Flash_bwd_kernel_traitsILi96ELi64ELi128ELi8ELi2ELi4ELi4ELb1ELb0EN7cutlass10bfloat16_tE19Flash_kernel_traitsILi96ELi64ELi128ELi8ES3_EELb1ELb0ELb0ELb0ELb0ELb0ELb0EEEvNS_16Flash_bwd_paramsE,"",@"SHT_CUDA_INFO"
	.sectionflags	@""
	.align	4


	//----- nvinfo : EIATTR_CUDA_API_VERSION
	.align		4
        /*0000*/ 	.byte	0x04, 0x37
        /*0002*/ 	.short	(.L_394 - .L_393)
.L_393:
        /*0004*/ 	.word	0x00000082


	//----- nvinfo : EIATTR_KPARAM_INFO
	.align		4
.L_394:
        /*0008*/ 	.byte	0x04, 0x17
        /*000a*/ 	.short	(.L_396 - .L_395)
.L_395:
        /*000c*/ 	.word	0x00000000
        /*0010*/ 	.short	0x0000
        /*0012*/ 	.short	0x0000
        /*0014*/ 	.byte	0x00, 0xf0, 0x01, 0x0a


	//----- nvinfo : EIATTR_SPARSE_MMA_MASK
	.align		4
.L_396:
        /*0018*/ 	.byte	0x03, 0x50
        /*001a*/ 	.short	0x0000


	//----- nvinfo : EIATTR_MAXREG_COUNT
	.align		4
        /*001c*/ 	.byte	0x03, 0x1b
        /*001e*/ 	.short	0x00ff


	//----- nvinfo : EIATTR_NUM_BARRIERS
	.align		4
        /*0020*/ 	.byte	0x02, 0x4c
        /*0022*/ 	.byte	0x01
	.zero		1


	//----- nvinfo : EIATTR_ANNOTATIONS
	.align		4
        /*0024*/ 	.byte	0x04, 0x55
        /*0026*/ 	.short	(.L_398 - .L_397)


	//   ....[0]....
.L_397:
        /* <DEDUP_REMOVED lines=25> */


	//----- nvinfo : EIATTR_MERCURY_ISA_VERSION
	.align		4
.L_398:
        /*01a0*/ 	.byte	0x03, 0x5f
        /*01a2*/ 	.short	0x0101


	//----- nvinfo : EIATTR_EXIT_INSTR_OFFSETS
	.align		4
        /*01a4*/ 	.byte	0x04, 0x1c
        /*01a6*/ 	.short	(.L_400 - .L_399)


	//   ....[0]....
.L_399:
        /*01a8*/ 	.word	0x000000c0


	//   ....[1]....
        /*01ac*/ 	.word	0x0000a660


	//----- nvinfo : EIATTR_CRS_STACK_SIZE
	.align		4
.L_400:
        /*01b0*/ 	.byte	0x04, 0x1e
        /*01b2*/ 	.short	(.L_402 - .L_401)
.L_401:
        /*01b4*/ 	.word	0x00000000


	//----- nvinfo : EIATTR_CBANK_PARAM_SIZE
	.align		4
.L_402:
        /*01b8*/ 	.byte	0x03, 0x19
        /*01ba*/ 	.short	0x0280


	//----- nvinfo : EIATTR_PARAM_CBANK
	.align		4
        /*01bc*/ 	.byte	0x04, 0x0a
        /*01be*/ 	.short	(.L_404 - .L_403)
	.align		4
.L_403:
        /*01c0*/ 	.word	index@(.nv.constant0._ZN5flash44flash_bwd_dq_dk_dv_loop_seqk_parallel_kernelI23Flash_bwd_kernel_traitsILi96ELi64ELi128ELi8ELi2ELi4ELi4ELb1ELb0EN7cutlass10bfloat16_tE19Flash_kernel_traitsILi96ELi64ELi128ELi8ES3_EELb1ELb0ELb0ELb0ELb0ELb0ELb0EEEvNS_16Flash_bwd_paramsE)
        /*01c4*/ 	.short	0x0210
        /*01c6*/ 	.short	0x0280


	//----- nvinfo : EIATTR_SW_WAR
	.align		4
.L_404:
        /*01c8*/ 	.byte	0x04, 0x36
        /*01ca*/ 	.short	(.L_406 - .L_405)
.L_405:
        /*01cc*/ 	.word	0x00000008
.L_406:


//--------------------- .nv.info._ZN5flash44flash_bwd_dq_dk_dv_loop_seqk_parallel_kernelI23Flash_bwd_kernel_traitsILi96ELi64ELi128ELi8ELi2ELi4ELi4ELb1ELb0EN7cutlass10bfloat16_tE19Flash_kernel_traitsILi96ELi64ELi128ELi8ES3_EELb0ELb0ELb0ELb0ELb0ELb0ELb1EEEvNS_16Flash_bwd_paramsE --------------------------
	.section	.nv.info._ZN5flash44flash_bwd_dq_dk_dv_loop_seqk_parallel_kernelI23Flash_bwd_kernel_traitsILi96ELi64ELi128ELi8ELi2ELi4ELi4ELb1ELb0EN7cutlass10bfloat16_tE19Flash_kernel_traitsILi96ELi64ELi128ELi8ES3_EELb0ELb0ELb0ELb0ELb0ELb0ELb1EEEvNS_16Flash_bwd_paramsE,"",@"SHT_CUDA_INFO"
	.sectionflags	@""
	.align	4


	//----- nvinfo : EIATTR_CUDA_API_VERSION
	.align		4
        /*0000*/ 	.byte	0x04, 0x37
        /*0002*/ 	.short	(.L_408 - .L_407)
.L_407:
        /*0004*/ 	.word	0x00000082


	//----- nvinfo : EIATTR_KPARAM_INFO
	.align		4
.L_408:
        /*0008*/ 	.byte	0x04, 0x17
        /*000a*/ 	.short	(.L_410 - .L_409)
.L_409:
        /*000c*/ 	.word	0x00000000
        /*0010*/ 	.short	0x0000
        /*0012*/ 	.short	0x0000
        /*0014*/ 	.byte	0x00, 0xf0, 0x01, 0x0a


	//----- nvinfo : EIATTR_SPARSE_MMA_MASK
	.align		4
.L_410:
        /*0018*/ 	.byte	0x03, 0x50
        /*001a*/ 	.short	0x0000


	//----- nvinfo : EIATTR_MAXREG_COUNT
	.align		4
        /*001c*/ 	.byte	0x03, 0x1b
        /*001e*/ 	.short	0x00ff


	//----- nvinfo : EIATTR_NUM_BARRIERS
	.align		4
        /*0020*/ 	.byte	0x02, 0x4c
        /*0022*/ 	.byte	0x01
	.zero		1


	//----- nvinfo : EIATTR_ANNOTATIONS
	.align		4
        /*0024*/ 	.byte	0x04, 0x55
        /*0026*/ 	.short	(.L_412 - .L_411)


	//   ....[0]....
.L_411:
        /* <DEDUP_REMOVED lines=65> */


	//----- nvinfo : EIATTR_MERCURY_ISA_VERSION
	.align		4
.L_412:
        /*0420*/ 	.byte	0x03, 0x5f
        /*0422*/ 	.short	0x0101


	//----- nvinfo : EIATTR_EXIT_INSTR_OFFSETS
	.align		4
        /*0424*/ 	.byte	0x04, 0x1c
        /*0426*/ 	.short	(.L_414 - .L_413)


	//   ....[0]....
.L_413:
        /*0428*/ 	.word	0x000000c0


	//   ....[1]....
        /*042c*/ 	.word	0x0000a320


	//----- nvinfo : EIATTR_CRS_STACK_SIZE
	.align		4
.L_414:
        /*0430*/ 	.byte	0x04, 0x1e
        /*0432*/ 	.short	(.L_416 - .L_415)
.L_415:
        /*0434*/ 	.word	0x00000000


	//----- nvinfo : EIATTR_CBANK_PARAM_SIZE
	.align		4
.L_416:
        /*0438*/ 	.byte	0x03, 0x19
        /*043a*/ 	.short	0x0280


	//----- nvinfo : EIATTR_PARAM_CBANK
	.align		4
        /*043c*/ 	.byte	0x04, 0x0a
        /*043e*/ 	.short	(.L_418 - .L_417)
	.align		4
.L_417:
        /*0440*/ 	.word	index@(.nv.constant0._ZN5flash44flash_bwd_dq_dk_dv_loop_seqk_parallel_kernelI23Flash_bwd_kernel_traitsILi96ELi64ELi128ELi8ELi2ELi4ELi4ELb1ELb0EN7cutlass10bfloat16_tE19Flash_kernel_traitsILi96ELi64ELi128ELi8ES3_EELb0ELb0ELb0ELb0ELb0ELb0ELb1EEEvNS_16Flash_bwd_paramsE)
        /*0444*/ 	.short	0x0210
        /*0446*/ 	.short	0x0280


	//----- nvinfo : EIATTR_SW_WAR
	.align		4
.L_418:
        /*0448*/ 	.byte	0x04, 0x36
        /*044a*/ 	.short	(.L_420 - .L_419)
.L_419:
        /*044c*/ 	.word	0x00000008
.L_420:


//--------------------- .nv.info._ZN5flash44flash_bwd_dq_dk_dv_loop_seqk_parallel_kernelI23Flash_bwd_kernel_traitsILi96ELi64ELi128ELi8ELi2ELi4ELi4ELb1ELb0EN7cutlass10bfloat16_tE19Flash_kernel_traitsILi96ELi64ELi128ELi8ES3_EELb1ELb0ELb1ELb0ELb0ELb0ELb0EEEvNS_16Flash_bwd_paramsE --------------------------
	.section	.nv.info._ZN5flash44flash_bwd_dq_dk_dv_loop_seqk_parallel_kernelI23Flash_bwd_kernel_traitsILi96ELi64ELi128ELi8ELi2ELi4ELi4ELb1ELb0EN7cutlass10bfloat16_tE19Flash_kernel_traitsILi96ELi64ELi128ELi8ES3_EELb1ELb0ELb1ELb0ELb0ELb0ELb0EEEvNS_16Flash_bwd_paramsE,"",@"SHT_CUDA_INFO"
	.sectionflags	@""
	.align	4


	//----- nvinfo : EIATTR_CUDA_API_VERSION
	.align		4
        /*0000*/ 	.byte	0x04, 0x37
        /*0002*/ 	.short	(.L_422 - .L_421)
.L_421:
        /*0004*/ 	.word	0x00000082


	//----- nvinfo : EIATTR_KPARAM_INFO
	.align		4
.L_422:
        /*0008*/ 	.byte	0x04, 0x17
        /*000a*/ 	.short	(.L_424 - .L_423)
.L_423:
        /*000c*/ 	.word	0x00000000
        /*0010*/ 	.short	0x0000
        /*0012*/ 	.short	0x0000
        /*0014*/ 	.byte	0x00, 0xf0, 0x01, 0x0a


	//----- nvinfo : EIATTR_SPARSE_MMA_MASK
	.align		4
.L_424:
        /*0018*/ 	.byte	0x03, 0x50
        /*001a*/ 	.short	0x0000


	//----- nvinfo : EIATTR_MAXREG_COUNT
	.align		4
        /*001c*/ 	.byte	0x03, 0x1b
        /*001e*/ 	.short	0x00ff


	//----- nvinfo : EIATTR_NUM_BARRIERS
	.align		4
        /*0020*/ 	.byte	0x02, 0x4c
        /*0022*/ 	.byte	0x01
	.zero		1


	//----- nvinfo : EIATTR_ANNOTATIONS
	.align		4
        /*0024*/ 	.byte	0x04, 0x55
        /*0026*/ 	.short	(.L_426 - .L_425)


	//   ....[0]....
.L_425:
        /* <DEDUP_REMOVED lines=26> */


	//----- nvinfo : EIATTR_MERCURY_ISA_VERSION
	.align		4
.L_426:
        /*01b0*/ 	.byte	0x03, 0x5f
        /*01b2*/ 	.short	0x0101


	//----- nvinfo : EIATTR_EXIT_INSTR_OFFSETS
	.align		4
        /*01b4*/ 	.byte	0x04, 0x1c
        /*01b6*/ 	.short	(.L_428 - .L_427)


	//   ....[0]....
.L_427:
        /*01b8*/ 	.word	0x000000c0


	//   ....[1]....
        /*01bc*/ 	.word	0x0000aaf0


	//----- nvinfo : EIATTR_CRS_STACK_SIZE
	.align		4
.L_428:
        /*01c0*/ 	.byte	0x04, 0x1e
        /*01c2*/ 	.short	(.L_430 - .L_429)
.L_429:
        /*01c4*/ 	.word	0x00000000


	//----- nvinfo : EIATTR_CBANK_PARAM_SIZE
	.align		4
.L_430:
        /*01c8*/ 	.byte	0x03, 0x19
        /*01ca*/ 	.short	0x0280


	//----- nvinfo : EIATTR_PARAM_CBANK
	.align		4
        /*01cc*/ 	.byte	0x04, 0x0a
        /*01ce*/ 	.short	(.L_432 - .L_431)
	.align		4
.L_431:
        /*01d0*/ 	.word	index@(.nv.constant0._ZN5flash44flash_bwd_dq_dk_dv_loop_seqk_parallel_kernelI23Flash_bwd_kernel_traitsILi96ELi64ELi128ELi8ELi2ELi4ELi4ELb1ELb0EN7cutlass10bfloat16_tE19Flash_kernel_traitsILi96ELi64ELi128ELi8ES3_EELb1ELb0ELb1ELb0ELb0ELb0ELb0EEEvNS_16Flash_bwd_paramsE)
        /*01d4*/ 	.short	0x0210
        /*01d6*/ 	.short	0x0280


	//----- nvinfo : EIATTR_SW_WAR
	.align		4
.L_432:
        /*01d8*/ 	.byte	0x04, 0x36
        /*01da*/ 	.short	(.L_434 - .L_433)
.L_433:
        /*01dc*/ 	.word	0x00000008
.L_434:


//--------------------- .nv.info._ZN5flash44flash_bwd_dq_dk_dv_loop_seqk_parallel_kernelI23Flash_bwd_kernel_traitsILi96ELi64ELi128ELi8ELi2ELi4ELi4ELb1ELb0EN7cutlass10bfloat16_tE19Flash_kernel_traitsILi96ELi64ELi128ELi8ES3_EELb0ELb0ELb1ELb0ELb0ELb0ELb1EEEvNS_16Flash_bwd_paramsE --------------------------
	.section	.nv.info._ZN5flash44flash_bwd_dq_dk_dv_loop_seqk_parallel_kernelI23Flash_bwd_kernel_traitsILi96ELi64ELi128ELi8ELi2ELi4ELi4ELb1ELb0EN7cutlass10bfloat16_tE19Flash_kernel_traitsILi96ELi64ELi128ELi8ES3_EELb0ELb0ELb1ELb0ELb0ELb0ELb1EEEvNS_16Flash_bwd_paramsE,"",@"SHT_CUDA_INFO"
	.sectionflags	@""
	.align	4


	//----- nvinfo : EIATTR_CUDA_API_VERSION
	.align		4
        /*0000*/ 	.byte	0x04, 0x37
        /*0002*/ 	.short	(.L_436 - .L_435)
.L_435:
        /*0004*/ 	.word	0x00000082


	//----- nvinfo : EIATTR_KPARAM_INFO
	.align		4
.L_436:
        /*0008*/ 	.byte	0x04, 0x17
        /*000a*/ 	.short	(.L_438 - .L_437)
.L_437:
        /*000c*/ 	.word	0x00000000
        /*0010*/ 	.short	0x0000
        /*0012*/ 	.short	0x0000
        /*0014*/ 	.byte	0x00, 0xf0, 0x01, 0x0a


	//----- nvinfo : EIATTR_SPARSE_MMA_MASK
	.align		4
.L_438:
        /*0018*/ 	.byte	0x03, 0x50
        /*001a*/ 	.short	0x0000


	//----- nvinfo : EIATTR_MAXREG_COUNT
	.align		4
        /*001c*/ 	.byte	0x03, 0x1b
        /*001e*/ 	.short	0x00ff


	//----- nvinfo : EIATTR_NUM_BARRIERS
	.align		4
        /*0020*/ 	.byte	0x02, 0x4c
        /*0022*/ 	.byte	0x01
	.zero		1


	//----- nvinfo : EIATTR_ANNOTATIONS
	.align		4
        /*0024*/ 	.byte	0x04, 0x55
        /*0026*/ 	.short	(.L_440 - .L_439)


	//   ....[0]....
.L_439:
        /* <DEDUP_REMOVED lines=59> */


	//----- nvinfo : EIATTR_MERCURY_ISA_VERSION
	.align		4
.L_440:
        /*03c8*/ 	.byte	0x03, 0x5f
        /*03ca*/ 	.short	0x0101


	//----- nvinfo : EIATTR_EXIT_INSTR_OFFSETS
	.align		4
        /*03cc*/ 	.byte	0x04, 0x1c
        /*03ce*/ 	.short	(.L_442 - .L_441)


	//   ....[0]....
.L_441:
        /*03d0*/ 	.word	0x000000c0


	//   ....[1]....
        /*03d4*/ 	.word	0x0000a580


	//----- nvinfo : EIATTR_CRS_STACK_SIZE
	.align		4
.L_442:
        /*03d8*/ 	.byte	0x04, 0x1e
        /*03da*/ 	.short	(.L_444 - .L_443)
.L_443:
        /*03dc*/ 	.word	0x00000000


	//----- nvinfo : EIATTR_CBANK_PARAM_SIZE
	.align		4
.L_444:
        /*03e0*/ 	.byte	0x03, 0x19
        /*03e2*/ 	.short	0x0280


	//----- nvinfo : EIATTR_PARAM_CBANK
	.align		4
        /*03e4*/ 	.byte	0x04, 0x0a
        /*03e6*/ 	.short	(.L_446 - .L_445)
	.align		4
.L_445:
        /*03e8*/ 	.word	index@(.nv.constant0._ZN5flash44flash_bwd_dq_dk_dv_loop_seqk_parallel_kernelI23Flash_bwd_kernel_traitsILi96ELi64ELi128ELi8ELi2ELi4ELi4ELb1ELb0EN7cutlass10bfloat16_tE19Flash_kernel_traitsILi96ELi64ELi128ELi8ES3_EELb0ELb0ELb1ELb0ELb0ELb0ELb1EEEvNS_16Flash_bwd_paramsE)
        /*03ec*/ 	.short	0x0210
        /*03ee*/ 	.short	0x0280


	//----- nvinfo : EIATTR_SW_WAR
	.align		4
.L_446:
        /*03f0*/ 	.byte	0x04, 0x36
        /*03f2*/ 	.short	(.L_448 - .L_447)
.L_447:
        /*03f4*/ 	.word	0x00000008
.L_448:


//--------------------- .nv.info._ZN5flash44flash_bwd_dq_dk_dv_loop_seqk_parallel_kernelI23Flash_bwd_kernel_traitsILi96ELi64ELi128ELi8ELi2ELi4ELi4ELb1ELb0EN7cutlass10bfloat16_tE19Flash_kernel_traitsILi96ELi64ELi128ELi8ES3_EELb1ELb0ELb0ELb0ELb1ELb1ELb0EEEvNS_16Flash_bwd_paramsE --------------------------
	.section	.nv.info._ZN5flash44flash_bwd_dq_dk_dv_loop_seqk_parallel_kernelI23Flash_bwd_kernel_traitsILi96ELi64ELi128ELi8ELi2ELi4ELi4ELb1ELb0EN7cutlass10bfloat16_tE19Flash_kernel_traitsILi96ELi64ELi128ELi8ES3_EELb1ELb0ELb0ELb0ELb1ELb1ELb0EEEvNS_16Flash_bwd_paramsE,"",@"SHT_CUDA_INFO"
	.sectionflags	@""
	.align	4


	//----- nvinfo : EIATTR_CUDA_API_VERSION
	.align		4
        /*0000*/ 	.byte	0x04, 0x37
        /*0002*/ 	.short	(.L_450 - .L_449)
.L_449:
        /*0004*/ 	.word	0x00000082


	//----- nvinfo : EIATTR_KPARAM_INFO
	.align		4
.L_450:
        /*0008*/ 	.byte	0x04, 0x17
        /*000a*/ 	.short	(.L_452 - .L_451)
.L_451:
        /*000c*/ 	.word	0x00000000
        /*0010*/ 	.short	0x0000
        /*0012*/ 	.short	0x0000
        /*0014*/ 	.byte	0x00, 0xf0, 0x01, 0x0a


	//----- nvinfo : EIATTR_SPARSE_MMA_MASK
	.align		4
.L_452:
        /*0018*/ 	.byte	0x03, 0x50
        /*001a*/ 	.short	0x0000


	//----- nvinfo : EIATTR_MAXREG_COUNT
	.align		4
        /*001c*/ 	.byte	0x03, 0x1b
        /*001e*/ 	.short	0x00ff


	//----- nvinfo : EIATTR_NUM_BARRIERS
	.align		4
        /*0020*/ 	.byte	0x02, 0x4c
        /*0022*/ 	.byte	0x01
	.zero		1


	//----- nvinfo : EIATTR_ANNOTATIONS
	.align		4
        /*0024*/ 	.byte	0x04, 0x55
        /*0026*/ 	.short	(.L_454 - .L_453)


	//   ....[0]....
.L_453:
        /* <DEDUP_REMOVED lines=18> */


	//----- nvinfo : EIATTR_MERCURY_ISA_VERSION
	.align		4
.L_454:
        /*0138*/ 	.byte	0x03, 0x5f
        /*013a*/ 	.short	0x0101


	//----- nvinfo : EIATTR_EXIT_INSTR_OFFSETS
	.align		4
        /*013c*/ 	.byte	0x04, 0x1c
        /*013e*/ 	.short	(.L_456 - .L_455)


	//   ....[0]....
.L_455:
        /*0140*/ 	.word	0x000000a0


	//   ....[1]....
        /*0144*/ 	.word	0x00007720


	//----- nvinfo : EIATTR_CBANK_PARAM_SIZE
	.align		4
.L_456:
        /*0148*/ 	.byte	0x03, 0x19
        /*014a*/ 	.short	0x0280


	//----- nvinfo : EIATTR_PARAM_CBANK
	.align		4
        /*014c*/ 	.byte	0x04, 0x0a
        /*014e*/ 	.short	(.L_458 - .L_457)
	.align		4
.L_457:
        /*0150*/ 	.word	index@(.nv.constant0._ZN5flash44flash_bwd_dq_dk_dv_loop_seqk_parallel_kernelI23Flash_bwd_kernel_traitsILi96ELi64ELi128ELi8ELi2ELi4ELi4ELb1ELb0EN7cutlass10bfloat16_tE19Flash_kernel_traitsILi96ELi64ELi128ELi8ES3_EELb1ELb0ELb0ELb0ELb1ELb1ELb0EEEvNS_16Flash_bwd_paramsE)
        /*0154*/ 	.short	0x0210
        /*0156*/ 	.short	0x0280


	//----- nvinfo : EIATTR_SW_WAR
	.align		4
.L_458:
        /*0158*/ 	.byte	0x04, 0x36
        /*015a*/ 	.short	(.L_460 - .L_459)
.L_459:
        /*015c*/ 	.word	0x00000008
.L_460:


//--------------------- .nv.info._ZN5flash44flash_bwd_dq_dk_dv_loop_seqk_parallel_kernelI23Flash_bwd_kernel_traitsILi96ELi64ELi128ELi8ELi2ELi4ELi4ELb1ELb0EN7cutlass10bfloat16_tE19Flash_kernel_traitsILi96ELi64ELi128ELi8ES3_EELb0ELb0ELb0ELb0ELb1ELb1ELb1EEEvNS_16Flash_bwd_paramsE --------------------------
	.section	.nv.info._ZN5flash44flash_bwd_dq_dk_dv_loop_seqk_parallel_kernelI23Flash_bwd_kernel_traitsILi96ELi64ELi128ELi8ELi2ELi4ELi4ELb1ELb0EN7cutlass10bfloat16_tE19Flash_kernel_traitsILi96ELi64ELi128ELi8ES3_EELb0ELb0ELb0ELb0ELb1ELb1ELb1EEEvNS_16Flash_bwd_paramsE,"",@"SHT_CUDA_INFO"
	.sectionflags	@""
	.align	4


	//----- nvinfo : EIATTR_CUDA_API_VERSION
	.align		4
        /*0000*/ 	.byte	0x04, 0x37
        /*0002*/ 	.short	(.L_462 - .L_461)
.L_461:
        /*0004*/ 	.word	0x00000082


	//----- nvinfo : EIATTR_KPARAM_INFO
	.align		4
.L_462:
        /*0008*/ 	.byte	0x04, 0x17
        /*000a*/ 	.short	(.L_464 - .L_463)
.L_463:
        /*000c*/ 	.word	0x00000000
        /*0010*/ 	.short	0x0000
        /*0012*/ 	.short	0x0000
        /*0014*/ 	.byte	0x00, 0xf0, 0x01, 0x0a


	//----- nvinfo : EIATTR_SPARSE_MMA_MASK
	.align		4
.L_464:
        /*0018*/ 	.byte	0x03, 0x50
        /*001a*/ 	.short	0x0000


	//----- nvinfo : EIATTR_MAXREG_COUNT
	.align		4
        /*001c*/ 	.byte	0x03, 0x1b
        /*001e*/ 	.short	0x00ff


	//----- nvinfo : EIATTR_NUM_BARRIERS
	.align		4
        /*0020*/ 	.byte	0x02, 0x4c
        /*0022*/ 	.byte	0x01
	.zero		1


	//----- nvinfo : EIATTR_ANNOTATIONS
	.align		4
        /*0024*/ 	.byte	0x04, 0x55
        /*0026*/ 	.short	(.L_466 - .L_465)


	//   ....[0]....
.L_465:
        /* <DEDUP_REMOVED lines=47> */


	//----- nvinfo : EIATTR_MERCURY_ISA_VERSION
	.align		4
.L_466:
        /*0308*/ 	.byte	0x03, 0x5f
        /*030a*/ 	.short	0x0101


	//----- nvinfo : EIATTR_EXIT_INSTR_OFFSETS
	.align		4
        /*030c*/ 	.byte	0x04, 0x1c
        /*030e*/ 	.short	(.L_468 - .L_467)


	//   ....[0]....
.L_467:
        /*0310*/ 	.word	0x000000a0


	//   ....[1]....
        /*0314*/ 	.word	0x00007060


	//----- nvinfo : EIATTR_CBANK_PARAM_SIZE
	.align		4
.L_468:
        /*0318*/ 	.byte	0x03, 0x19
        /*031a*/ 	.short	0x0280


	//----- nvinfo : EIATTR_PARAM_CBANK
	.align		4
        /*031c*/ 	.byte	0x04, 0x0a
        /*031e*/ 	.short	(.L_470 - .L_469)
	.align		4
.L_469:
        /*0320*/ 	.word	index@(.nv.constant0._ZN5flash44flash_bwd_dq_dk_dv_loop_seqk_parallel_kernelI23Flash_bwd_kernel_traitsILi96ELi64ELi128ELi8ELi2ELi4ELi4ELb1ELb0EN7cutlass10bfloat16_tE19Flash_kernel_traitsILi96ELi64ELi128ELi8ES3_EELb0ELb0ELb0ELb0ELb1ELb1ELb1EEEvNS_16Flash_bwd_paramsE)
        /*0324*/ 	.short	0x0210
        /*0326*/ 	.short	0x0280


	//----- nvinfo : EIATTR_SW_WAR
	.align		4
.L_470:
        /*0328*/ 	.byte	0x04, 0x36
        /*032a*/ 	.short	(.L_472 - .L_471)
.L_471:
        /*032c*/ 	.word	0x00000008
.L_472:


//--------------------- .nv.info._ZN5flash44flash_bwd_dq_dk_dv_loop_seqk_parallel_kernelI23Flash_bwd_kernel_traitsILi96ELi64ELi128ELi8ELi2ELi4ELi4ELb1ELb0EN7cutlass10bfloat16_tE19Flash_kernel_traitsILi96ELi64ELi128ELi8ES3_EELb1ELb0ELb0ELb1ELb0ELb0ELb0EEEvNS_16Flash_bwd_paramsE --------------------------
	.section	.nv.info._ZN5flash44flash_bwd_dq_dk_dv_loop_seqk_parallel_kernelI23Flash_bwd_kernel_traitsILi96ELi64ELi128ELi8ELi2ELi4ELi4ELb1ELb0EN7cutlass10bfloat16_tE19Flash_kernel_traitsILi96ELi64ELi128ELi8ES3_EELb1ELb0ELb0ELb1ELb0ELb0ELb0EEEvNS_16Flash_bwd_paramsE,"",@"SHT_CUDA_INFO"
	.sectionflags	@""
	.align	4


	//----- nvinfo : EIATTR_CUDA_API_VERSION
	.align		4
        /*0000*/ 	.byte	0x04, 0x37
        /*0002*/ 	.short	(.L_474 - .L_473)
.L_473:
        /*0004*/ 	.word	0x00000082


	//----- nvinfo : EIATTR_KPARAM_INFO
	.align		4
.L_474:
        /*0008*/ 	.byte	0x04, 0x17
        /*000a*/ 	.short	(.L_476 - .L_475)
.L_475:
        /*000c*/ 	.word	0x00000000
        /*0010*/ 	.short	0x0000
        /*0012*/ 	.short	0x0000
        /*0014*/ 	.byte	0x00, 0xf0, 0x01, 0x0a


	//----- nvinfo : EIATTR_SPARSE_MMA_MASK
	.align		4
.L_476:
        /*0018*/ 	.byte	0x03, 0x50
        /*001a*/ 	.short	0x0000


	//----- nvinfo : EIATTR_MAXREG_COUNT
	.align		4
        /*001c*/ 	.byte	0x03, 0x1b
        /*001e*/ 	.short	0x00ff


	//----- nvinfo : EIATTR_NUM_BARRIERS
	.align		4
        /*0020*/ 	.byte	0x02, 0x4c
        /*0022*/ 	.byte	0x01
	.zero		1


	//----- nvinfo : EIATTR_ANNOTATIONS
	.align		4
        /*0024*/ 	.byte	0x04, 0x55
        /*0026*/ 	.short	(.L_478 - .L_477)


	//   ....[0]....
.L_477:
        /* <DEDUP_REMOVED lines=40> */


	//----- nvinfo : EIATTR_MERCURY_ISA_VERSION
	.align		4
.L_478:
        /*0290*/ 	.byte	0x03, 0x5f
        /*0292*/ 	.short	0x0101


	//----- nvinfo : EIATTR_EXIT_INSTR_OFFSETS
	.align		4
        /*0294*/ 	.byte	0x04, 0x1c
        /*0296*/ 	.short	(.L_480 - .L_479)


	//   ....[0]....
.L_479:
        /*0298*/ 	.word	0x000000c0


	//   ....[1]....
        /*029c*/ 	.word	0x0000b060


	//----- nvinfo : EIATTR_CRS_STACK_SIZE
	.align		4
.L_480:
        /*02a0*/ 	.byte	0x04, 0x1e
        /*02a2*/ 	.short	(.L_482 - .L_481)
.L_481:
        /*02a4*/ 	.word	0x00000000


	//----- nvinfo : EIATTR_CBANK_PARAM_SIZE
	.align		4
.L_482:
        /*02a8*/ 	.byte	0x03, 0x19
        /*02aa*/ 	.short	0x0280


	//----- nvinfo : EIATTR_PARAM_CBANK
	.align		4
        /*02ac*/ 	.byte	0x04, 0x0a
        /*02ae*/ 	.short	(.L_484 - .L_483)
	.align		4
.L_483:
        /*02b0*/ 	.word	index@(.nv.constant0._ZN5flash44flash_bwd_dq_dk_dv_loop_seqk_parallel_kernelI23Flash_bwd_kernel_traitsILi96ELi64ELi128ELi8ELi2ELi4ELi4ELb1ELb0EN7cutlass10bfloat16_tE19Flash_kernel_traitsILi96ELi64ELi128ELi8ES3_EELb1ELb0ELb0ELb1ELb0ELb0ELb0EEEvNS_16Flash_bwd_paramsE)
        /*02b4*/ 	.short	0x0210
        /*02b6*/ 	.short	0x0280


	//----- nvinfo : EIATTR_SW_WAR
	.align		4
.L_484:
        /*02b8*/ 	.byte	0x04, 0x36
        /*02ba*/ 	.short	(.L_486 - .L_485)
.L_485:
        /*02bc*/ 	.word	0x00000008
.L_486:


//--------------------- .nv.info._ZN5flash44flash_bwd_dq_dk_dv_loop_seqk_parallel_kernelI23Flash_bwd_kernel_traitsILi96ELi64ELi128ELi8ELi2ELi4ELi4ELb1ELb0EN7cutlass10bfloat16_tE19Flash_kernel_traitsILi96ELi64ELi128ELi8ES3_EELb0ELb0ELb0ELb1ELb0ELb0ELb1EEEvNS_16Flash_bwd_paramsE --------------------------
	.section	.nv.info._ZN5flash44flash_bwd_dq_dk_dv_loop_seqk_parallel_kernelI23Flash_bwd_kernel_traitsILi96ELi64ELi128ELi8ELi2ELi4ELi4ELb1ELb0EN7cutlass10bfloat16_tE19Flash_kernel_traitsILi96ELi64ELi128ELi8ES3_EELb0ELb0ELb0ELb1ELb0ELb0ELb1EEEvNS_16Flash_bwd_paramsE,"",@"SHT_CUDA_INFO"
	.sectionflags	@""
	.align	4


	//----- nvinfo : EIATTR_CUDA_API_VERSION
	.align		4
        /*0000*/ 	.byte	0x04, 0x37
        /*0002*/ 	.short	(.L_488 - .L_487)
.L_487:
        /*0004*/ 	.word	0x00000082


	//----- nvinfo : EIATTR_KPARAM_INFO
	.align		4
.L_488:
        /*0008*/ 	.byte	0x04, 0x17
        /*000a*/ 	.short	(.L_490 - .L_489)
.L_489:
        /*000c*/ 	.word	0x00000000
        /*0010*/ 	.short	0x0000
        /*0012*/ 	.short	0x0000
        /*0014*/ 	.byte	0x00, 0xf0, 0x01, 0x0a


	//----- nvinfo : EIATTR_SPARSE_MMA_MASK
	.align		4
.L_490:
        /*0018*/ 	.byte	0x03, 0x50
        /*001a*/ 	.short	0x0000


	//----- nvinfo : EIATTR_MAXREG_COUNT
	.align		4
        /*001c*/ 	.byte	0x03, 0x1b
        /*001e*/ 	.short	0x00ff


	//----- nvinfo : EIATTR_NUM_BARRIERS
	.align		4
        /*0020*/ 	.byte	0x02, 0x4c
        /*0022*/ 	.byte	0x01
	.zero		1


	//----- nvinfo : EIATTR_ANNOTATIONS
	.align		4
        /*0024*/ 	.byte	0x04, 0x55
        /*0026*/ 	.short	(.L_492 - .L_491)


	//   ....[0]....
.L_491:
        /* <DEDUP_REMOVED lines=61> */


	//----- nvinfo : EIATTR_MERCURY_ISA_VERSION
	.align		4
.L_492:
        /*03e0*/ 	.byte	0x03, 0x5f
        /*03e2*/ 	.short	0x0101


	//----- nvinfo : EIATTR_EXIT_INSTR_OFFSETS
	.align		4
        /*03e4*/ 	.byte	0x04, 0x1c
        /*03e6*/ 	.short	(.L_494 - .L_493)


	//   ....[0]....
.L_493:
        /*03e8*/ 	.word	0x000000c0


	//   ....[1]....
        /*03ec*/ 	.word	0x0000a910


	//----- nvinfo : EIATTR_CRS_STACK_SIZE
	.align		4
.L_494:
        /*03f0*/ 	.byte	0x04, 0x1e
        /*03f2*/ 	.short	(.L_496 - .L_495)
.L_495:
        /*03f4*/ 	.word	0x00000000


	//----- nvinfo : EIATTR_CBANK_PARAM_SIZE
	.align		4
.L_496:
        /*03f8*/ 	.byte	0x03, 0x19
        /*03fa*/ 	.short	0x0280


	//----- nvinfo : EIATTR_PARAM_CBANK
	.align		4
        /*03fc*/ 	.byte	0x04, 0x0a
        /*03fe*/ 	.short	(.L_498 - .L_497)
	.align		4
.L_497:
        /*0400*/ 	.word	index@(.nv.constant0._ZN5flash44flash_bwd_dq_dk_dv_loop_seqk_parallel_kernelI23Flash_bwd_kernel_traitsILi96ELi64ELi128ELi8ELi2ELi4ELi4ELb1ELb0EN7cutlass10bfloat16_tE19Flash_kernel_traitsILi96ELi64ELi128ELi8ES3_EELb0ELb0ELb0ELb1ELb0ELb0ELb1EEEvNS_16Flash_bwd_paramsE)
        /*0404*/ 	.short	0x0210
        /*0406*/ 	.short	0x0280


	//----- nvinfo : EIATTR_SW_WAR
	.align		4
.L_498:
        /*0408*/ 	.byte	0x04, 0x36
        /*040a*/ 	.short	(.L_500 - .L_499)
.L_499:
        /*040c*/ 	.word	0x00000008
.L_500:


//--------------------- .nv.info._ZN5flash44flash_bwd_dq_dk_dv_loop_seqk_parallel_kernelI23Flash_bwd_kernel_traitsILi96ELi64ELi128ELi8ELi2ELi4ELi4ELb1ELb0EN7cutlass10bfloat16_tE19Flash_kernel_traitsILi96ELi64ELi128ELi8ES3_EELb1ELb0ELb1ELb0ELb0ELb1ELb0EEEvNS_16Flash_bwd_paramsE --------------------------
	.section	.nv.info._ZN5flash44flash_bwd_dq_dk_dv_loop_seqk_parallel_kernelI23Flash_bwd_kernel_traitsILi96ELi64ELi128ELi8ELi2ELi4ELi4ELb1ELb0EN7cutlass10bfloat16_tE19Flash_kernel_traitsILi96ELi64ELi128ELi8ES3_EELb1ELb0ELb1ELb0ELb0ELb1ELb0EEEvNS_16Flash_bwd_paramsE,"",@"SHT_CUDA_INFO"
	.sectionflags	@""
	.align	4


	//----- nvinfo : EIATTR_CUDA_API_VERSION
	.align		4
        /*0000*/ 	.byte	0x04, 0x37
        /*0002*/ 	.short	(.L_502 - .L_501)
.L_501:
        /*0004*/ 	.word	0x00000082


	//----- nvinfo : EIATTR_KPARAM_INFO
	.align		4
.L_502:
        /*0008*/ 	.byte	0x04, 0x17
        /*000a*/ 	.short	(.L_504 - .L_503)
.L_503:
        /*000c*/ 	.word	0x00000000
        /*0010*/ 	.short	0x0000
        /*0012*/ 	.short	0x0000
        /*0014*/ 	.byte	0x00, 0xf0, 0x01, 0x0a


	//----- nvinfo : EIATTR_SPARSE_MMA_MASK
	.align		4
.L_504:
        /*0018*/ 	.byte	0x03, 0x50
        /*001a*/ 	.short	0x0000


	//----- nvinfo : EIATTR_MAXREG_COUNT
	.align		4
        /*001c*/ 	.byte	0x03, 0x1b
        /*001e*/ 	.short	0x00ff


	//----- nvinfo : EIATTR_NUM_BARRIERS
	.align		4
        /*0020*/ 	.byte	0x02, 0x4c
        /*0022*/ 	.byte	0x01
	.zero		1


	//----- nvinfo : EIATTR_ANNOTATIONS
	.align		4
        /*0024*/ 	.byte	0x04, 0x55
        /*0026*/ 	.short	(.L_506 - .L_505)


	//   ....[0]....
.L_505:
        /* <DEDUP_REMOVED lines=13> */


	//----- nvinfo : EIATTR_MERCURY_ISA_VERSION
	.align		4
.L_506:
        /*00e8*/ 	.byte	0x03, 0x5f
        /*00ea*/ 	.short	0x0101


	//----- nvinfo : EIATTR_EXIT_INSTR_OFFSETS
	.align		4
        /*00ec*/ 	.byte	0x04, 0x1c
        /*00ee*/ 	.short	(.L_508 - .L_507)


	//   ....[0]....
.L_507:
        /*00f0*/ 	.word	0x000000c0


	//   ....[1]....
        /*00f4*/ 	.word	0x00009940


	//----- nvinfo : EIATTR_CRS_STACK_SIZE
	.align		4
.L_508:
        /*00f8*/ 	.byte	0x04, 0x1e
        /*00fa*/ 	.short	(.L_510 - .L_509)
.L_509:
        /*00fc*/ 	.word	0x00000000


	//----- nvinfo : EIATTR_CBANK_PARAM_SIZE
	.align		4
.L_510:
        /*0100*/ 	.byte	0x03, 0x19
        /*0102*/ 	.short	0x0280


	//----- nvinfo : EIATTR_PARAM_CBANK
	.align		4
        /*0104*/ 	.byte	0x04, 0x0a
        /*0106*/ 	.short	(.L_512 - .L_511)
	.align		4
.L_511:
        /*0108*/ 	.word	index@(.nv.constant0._ZN5flash44flash_bwd_dq_dk_dv_loop_seqk_parallel_kernelI23Flash_bwd_kernel_traitsILi96ELi64ELi128ELi8ELi2ELi4ELi4ELb1ELb0EN7cutlass10bfloat16_tE19Flash_kernel_traitsILi96ELi64ELi128ELi8ES3_EELb1ELb0ELb1ELb0ELb0ELb1ELb0EEEvNS_16Flash_bwd_paramsE)
        /*010c*/ 	.short	0x0210
        /*010e*/ 	.short	0x0280


	//----- nvinfo : EIATTR_SW_WAR
	.align		4
.L_512:
        /*0110*/ 	.byte	0x04, 0x36
        /*0112*/ 	.short	(.L_514 - .L_513)
.L_513:
        /*0114*/ 	.word	0x00000008
.L_514:


//--------------------- .nv.info._ZN5flash44flash_bwd_dq_dk_dv_loop_seqk_parallel_kernelI23Flash_bwd_kernel_traitsILi96ELi64ELi128ELi8ELi2ELi4ELi4ELb1ELb0EN7cutlass10bfloat16_tE19Flash_kernel_traitsILi96ELi64ELi128ELi8ES3_EELb0ELb0ELb1ELb0ELb0ELb1ELb1EEEvNS_16Flash_bwd_paramsE --------------------------
	.section	.nv.info._ZN5flash44flash_bwd_dq_dk_dv_loop_seqk_parallel_kernelI23Flash_bwd_kernel_traitsILi96ELi64ELi128ELi8ELi2ELi4ELi4ELb1ELb0EN7cutlass10bfloat16_tE19Flash_kernel_traitsILi96ELi64ELi128ELi8ES3_EELb0ELb0ELb1ELb0ELb0ELb1ELb1EEEvNS_16Flash_bwd_paramsE,"",@"SHT_CUDA_INFO"
	.sectionflags	@""
	.align	4


	//----- nvinfo : EIATTR_CUDA_API_VERSION
	.align		4
        /*0000*/ 	.byte	0x04, 0x37
        /*0002*/ 	.short	(.L_516 - .L_515)
.L_515:
        /*0004*/ 	.word	0x00000082


	//----- nvinfo : EIATTR_KPARAM_INFO
	.align		4
.L_516:
        /*0008*/ 	.byte	0x04, 0x17
        /*000a*/ 	.short	(.L_518 - .L_517)
.L_517:
        /*000c*/ 	.word	0x00000000
        /*0010*/ 	.short	0x0000
        /*0012*/ 	.short	0x0000
        /*0014*/ 	.byte	0x00, 0xf0, 0x01, 0x0a


	//----- nvinfo : EIATTR_SPARSE_MMA_MASK
	.align		4
.L_518:
        /*0018*/ 	.byte	0x03, 0x50
        /*001a*/ 	.short	0x0000


	//----- nvinfo : EIATTR_MAXREG_COUNT
	.align		4
        /*001c*/ 	.byte	0x03, 0x1b
        /*001e*/ 	.short	0x00ff


	//----- nvinfo : EIATTR_NUM_BARRIERS
	.align		4
        /*0020*/ 	.byte	0x02, 0x4c
        /*0022*/ 	.byte	0x01
	.zero		1


	//----- nvinfo : EIATTR_ANNOTATIONS
	.align		4
        /*0024*/ 	.byte	0x04, 0x55
        /*0026*/ 	.short	(.L_520 - .L_519)


	//   ....[0]....
.L_519:
        /* <DEDUP_REMOVED lines=49> */


	//----- nvinfo : EIATTR_MERCURY_ISA_VERSION
	.align		4
.L_520:
        /*0320*/ 	.byte	0x03, 0x5f
        /*0322*/ 	.short	0x0101


	//----- nvinfo : EIATTR_EXIT_INSTR_OFFSETS
	.align		4
        /*0324*/ 	.byte	0x04, 0x1c
        /*0326*/ 	.short	(.L_522 - .L_521)


	//   ....[0]....
.L_521:
        /*0328*/ 	.word	0x000000c0


	//   ....[1]....
        /*032c*/ 	.word	0x00009530


	//----- nvinfo : EIATTR_CRS_STACK_SIZE
	.align		4
.L_522:
        /*0330*/ 	.byte	0x04, 0x1e
        /*0332*/ 	.short	(.L_524 - .L_523)
.L_523:
        /*0334*/ 	.word	0x00000000


	//----- nvinfo : EIATTR_CBANK_PARAM_SIZE
	.align		4
.L_524:
        /*0338*/ 	.byte	0x03, 0x19
        /*033a*/ 	.short	0x0280


	//----- nvinfo : EIATTR_PARAM_CBANK
	.align		4
        /*033c*/ 	.byte	0x04, 0x0a
        /*033e*/ 	.short	(.L_526 - .L_525)
	.align		4
.L_525:
        /*0340*/ 	.word	index@(.nv.constant0._ZN5flash44flash_bwd_dq_dk_dv_loop_seqk_parallel_kernelI23Flash_bwd_kernel_traitsILi96ELi64ELi128ELi8ELi2ELi4ELi4ELb1ELb0EN7cutlass10bfloat16_tE19Flash_kernel_traitsILi96ELi64ELi128ELi8ES3_EELb0ELb0ELb1ELb0ELb0ELb1ELb1EEEvNS_16Flash_bwd_paramsE)
        /*0344*/ 	.short	0x0210
        /*0346*/ 	.short	0x0280


	//----- nvinfo : EIATTR_SW_WAR
	.align		4
.L_526:
        /*0348*/ 	.byte	0x04, 0x36
        /*034a*/ 	.short	(.L_528 - .L_527)
.L_527:
        /*034c*/ 	.word	0x00000008
.L_528:


//--------------------- .nv.info._ZN5flash44flash_bwd_dq_dk_dv_loop_seqk_parallel_kernelI23Flash_bwd_kernel_traitsILi96ELi64ELi128ELi8ELi2ELi4ELi4ELb1ELb0EN7cutlass10bfloat16_tE19Flash_kernel_traitsILi96ELi64ELi128ELi8ES3_EELb1ELb0ELb1ELb1ELb0ELb0ELb0EEEvNS_16Flash_bwd_paramsE --------------------------
	.section	.nv.info._ZN5flash44flash_bwd_dq_dk_dv_loop_seqk_parallel_kernelI23Flash_bwd_kernel_traitsILi96ELi64ELi128ELi8ELi2ELi4ELi4ELb1ELb0EN7cutlass10bfloat16_tE19Flash_kernel_traitsILi96ELi64ELi128ELi8ES3_EELb1ELb0ELb1ELb1ELb0ELb0ELb0EEEvNS_16Flash_bwd_paramsE,"",@"SHT_CUDA_INFO"
	.sectionflags	@""
	.align	4


	//----- nvinfo : EIATTR_CUDA_API_VERSION
	.align		4
        /*0000*/ 	.byte	0x04, 0x37
        /*0002*/ 	.short	(.L_530 - .L_529)
.L_529:
        /*0004*/ 	.word	0x00000082


	//----- nvinfo : EIATTR_KPARAM_INFO
	.align		4
.L_530:
        /*0008*/ 	.byte	0x04, 0x17
        /*000a*/ 	.short	(.L_532 - .L_531)
.L_531:
        /*000c*/ 	.word	0x00000000
        /*0010*/ 	.short	0x0000
        /*0012*/ 	.short	0x0000
        /*0014*/ 	.byte	0x00, 0xf0, 0x01, 0x0a


	//----- nvinfo : EIATTR_SPARSE_MMA_MASK
	.align		4
.L_532:
        /*0018*/ 	.byte	0x03, 0x50
        /*001a*/ 	.short	0x0000


	//----- nvinfo : EIATTR_MAXREG_COUNT
	.align		4
        /*001c*/ 	.byte	0x03, 0x1b
        /*001e*/ 	.short	0x00ff


	//----- nvinfo : EIATTR_NUM_BARRIERS
	.align		4
        /*0020*/ 	.byte	0x02, 0x4c
        /*0022*/ 	.byte	0x01
	.zero		1


	//----- nvinfo : EIATTR_ANNOTATIONS
	.align		4
        /*0024*/ 	.byte	0x04, 0x55
        /*0026*/ 	.short	(.L_534 - .L_533)


	//   ....[0]....
.L_533:
        /* <DEDUP_REMOVED lines=26> */


	//----- nvinfo : EIATTR_MERCURY_ISA_VERSION
	.align		4
.L_534:
        /*01b8*/ 	.byte	0x03, 0x5f
        /*01ba*/ 	.short	0x0101


	//----- nvinfo : EIATTR_EXIT_INSTR_OFFSETS
	.align		4
        /*01bc*/ 	.byte	0x04, 0x1c
        /*01be*/ 	.short	(.L_536 - .L_535)


	//   ....[0]....
.L_535:
        /*01c0*/ 	.word	0x000000c0


	//   ....[1]....
        /*01c4*/ 	.word	0x0000b150


	//----- nvinfo : EIATTR_CRS_STACK_SIZE
	.align		4
.L_536:
        /*01c8*/ 	.byte	0x04, 0x1e
        /*01ca*/ 	.short	(.L_538 - .L_537)
.L_537:
        /*01cc*/ 	.word	0x00000000


	//----- nvinfo : EIATTR_CBANK_PARAM_SIZE
	.align		4
.L_538:
        /*01d0*/ 	.byte	0x03, 0x19
        /*01d2*/ 	.short	0x0280


	//----- nvinfo : EIATTR_PARAM_CBANK
	.align		4
        /*01d4*/ 	.byte	0x04, 0x0a
        /*01d6*/ 	.short	(.L_540 - .L_539)
	.align		4
.L_539:
        /*01d8*/ 	.word	index@(.nv.constant0._ZN5flash44flash_bwd_dq_dk_dv_loop_seqk_parallel_kernelI23Flash_bwd_kernel_traitsILi96ELi64ELi128ELi8ELi2ELi4ELi4ELb1ELb0EN7cutlass10bfloat16_tE19Flash_kernel_traitsILi96ELi64ELi128ELi8ES3_EELb1ELb0ELb1ELb1ELb0ELb0ELb0EEEvNS_16Flash_bwd_paramsE)
        /*01dc*/ 	.short	0x0210
        /*01de*/ 	.short	0x0280


	//----- nvinfo : EIATTR_SW_WAR
	.align		4
.L_540:
        /*01e0*/ 	.byte	0x04, 0x36
        /*01e2*/ 	.short	(.L_542 - .L_541)
.L_541:
        /*01e4*/ 	.word	0x00000008
.L_542:


//--------------------- .nv.info._ZN5flash44flash_bwd_dq_dk_dv_loop_seqk_parallel_kernelI23Flash_bwd_kernel_traitsILi96ELi64ELi128ELi8ELi2ELi4ELi4ELb1ELb0EN7cutlass10bfloat16_tE19Flash_kernel_traitsILi96ELi64ELi128ELi8ES3_EELb0ELb0ELb1ELb1ELb0ELb0ELb1EEEvNS_16Flash_bwd_paramsE --------------------------
	.section	.nv.info._ZN5flash44flash_bwd_dq_dk_dv_loop_seqk_parallel_kernelI23Flash_bwd_kernel_traitsILi96ELi64ELi128ELi8ELi2ELi4ELi4ELb1ELb0EN7cutlass10bfloat16_tE19Flash_kernel_traitsILi96ELi64ELi128ELi8ES3_EELb0ELb0ELb1ELb1ELb0ELb0ELb1EEEvNS_16Flash_bwd_paramsE,"",@"SHT_CUDA_INFO"
	.sectionflags	@""
	.align	4


	//----- nvinfo : EIATTR_CUDA_API_VERSION
	.align		4
        /*0000*/ 	.byte	0x04, 0x37
        /*0002*/ 	.short	(.L_544 - .L_543)
.L_543:
        /*0004*/ 	.word	0x00000082


	//----- nvinfo : EIATTR_KPARAM_INFO
	.align		4
.L_544:
        /*0008*/ 	.byte	0x04, 0x17
        /*000a*/ 	.short	(.L_546 - .L_545)
.L_545:
        /*000c*/ 	.word	0x00000000
        /*0010*/ 	.short	0x0000
        /*0012*/ 	.short	0x0000
        /*0014*/ 	.byte	0x00, 0xf0, 0x01, 0x0a


	//----- nvinfo : EIATTR_SPARSE_MMA_MASK
	.align		4
.L_546:
        /*0018*/ 	.byte	0x03, 0x50
        /*001a*/ 	.short	0x0000


	//----- nvinfo : EIATTR_MAXREG_COUNT
	.align		4
        /*001c*/ 	.byte	0x03, 0x1b
        /*001e*/ 	.short	0x00ff


	//----- nvinfo : EIATTR_NUM_BARRIERS
	.align		4
        /*0020*/ 	.byte	0x02, 0x4c
        /*0022*/ 	.byte	0x01
	.zero		1


	//----- nvinfo : EIATTR_ANNOTATIONS
	.align		4
        /*0024*/ 	.byte	0x04, 0x55
        /*0026*/ 	.short	(.L_548 - .L_547)


	//   ....[0]....
.L_547:
        /* <DEDUP_REMOVED lines=60> */


	//----- nvinfo : EIATTR_MERCURY_ISA_VERSION
	.align		4
.L_548:
        /*03d8*/ 	.byte	0x03, 0x5f
        /*03da*/ 	.short	0x0101


	//----- nvinfo : EIATTR_EXIT_INSTR_OFFSETS
	.align		4
        /*03dc*/ 	.byte	0x04, 0x1c
        /*03de*/ 	.short	(.L_550 - .L_549)


	//   ....[0]....
.L_549:
        /*03e0*/ 	.word	0x000000c0


	//   ....[1]....
        /*03e4*/ 	.word	0x0000ac00


	//----- nvinfo : EIATTR_CRS_STACK_SIZE
	.align		4
.L_550:
        /*03e8*/ 	.byte	0x04, 0x1e
        /*03ea*/ 	.short	(.L_552 - .L_551)
.L_551:
        /*03ec*/ 	.word	0x00000000


	//----- nvinfo : EIATTR_CBANK_PARAM_SIZE
	.align		4
.L_552:
        /*03f0*/ 	.byte	0x03, 0x19
        /*03f2*/ 	.short	0x0280


	//----- nvinfo : EIATTR_PARAM_CBANK
	.align		4
        /*03f4*/ 	.byte	0x04, 0x0a
        /*03f6*/ 	.short	(.L_554 - .L_553)
	.align		4
.L_553:
        /*03f8*/ 	.word	index@(.nv.constant0._ZN5flash44flash_bwd_dq_dk_dv_loop_seqk_parallel_kernelI23Flash_bwd_kernel_traitsILi96ELi64ELi128ELi8ELi2ELi4ELi4ELb1ELb0EN7cutlass10bfloat16_tE19Flash_kernel_traitsILi96ELi64ELi128ELi8ES3_EELb0ELb0ELb1ELb1ELb0ELb0ELb1EEEvNS_16Flash_bwd_paramsE)
        /*03fc*/ 	.short	0x0210
        /*03fe*/ 	.short	0x0280


	//----- nvinfo : EIATTR_SW_WAR
	.align		4
.L_554:
        /*0400*/ 	.byte	0x04, 0x36
        /*0402*/ 	.short	(.L_556 - .L_555)
.L_555:
        /*0404*/ 	.word	0x00000008
.L_556:


//--------------------- .nv.info._ZN5flash25flash_bwd_dot_do_o_kernelILb0E23Flash_bwd_kernel_traitsILi96ELi64ELi128ELi8ELi2ELi4ELi4ELb1ELb0EN7cutlass10bfloat16_tE19Flash_kernel_traitsILi96ELi64ELi128ELi8ES3_EEEEvNS_16Flash_bwd_paramsE --------------------------
	.section	.nv.info._ZN5flash25flash_bwd_dot_do_o_kernelILb0E23Flash_bwd_kernel_traitsILi96ELi64ELi128ELi8ELi2ELi4ELi4ELb1ELb0EN7cutlass10bfloat16_tE19Flash_kernel_traitsILi96ELi64ELi128ELi8ES3_EEEEvNS_16Flash_bwd_paramsE,"",@"SHT_CUDA_INFO"
	.sectionflags	@""
	.align	4


	//----- nvinfo : EIATTR_CUDA_API_VERSION
	.align		4
        /*0000*/ 	.byte	0x04, 0x37
        /*0002*/ 	.short	(.L_558 - .L_557)
.L_557:
        /*0004*/ 	.word	0x00000082


	//----- nvinfo : EIATTR_KPARAM_INFO
	.align		4
.L_558:
        /*0008*/ 	.byte	0x04, 0x17
        /*000a*/ 	.short	(.L_560 - .L_559)
.L_559:
        /*000c*/ 	.word	0x00000000
        /*0010*/ 	.short	0x0000
        /*0012*/ 	.short	0x0000
        /*0014*/ 	.byte	0x00, 0xf0, 0x01, 0x0a


	//----- nvinfo : EIATTR_SPARSE_MMA_MASK
	.align		4
.L_560:
        /*0018*/ 	.byte	0x03, 0x50
        /*001a*/ 	.short	0x0000


	//----- nvinfo : EIATTR_MAXREG_COUNT
	.align		4
        /*001c*/ 	.byte	0x03, 0x1b
        /*001e*/ 	.short	0x00ff


	//----- nvinfo : EIATTR_MERCURY_ISA_VERSION
	.align		4
        /*0020*/ 	.byte	0x03, 0x5f
        /*0022*/ 	.short	0x0101


	//----- nvinfo : EIATTR_COOP_GROUP_MASK_REGIDS
	.align		4
        /*0024*/ 	.byte	0x04, 0x29
        /*0026*/ 	.short	(.L_562 - .L_561)


	//   ....[0]....
.L_561:
        /*0028*/ 	.word	0xffffffff


	//   ....[1]....
        /*002c*/ 	.word	0xffffffff


	//----- nvinfo : EIATTR_COOP_GROUP_INSTR_OFFSETS
	.align		4
.L_562:
        /*0030*/ 	.byte	0x04, 0x28
        /*0032*/ 	.short	(.L_564 - .L_563)


	//   ....[0]....
.L_563:
        /*0034*/ 	.word	0x00000dc0


	//   ....[1]....
        /*0038*/ 	.word	0x00000de0


	//----- nvinfo : EIATTR_EXIT_INSTR_OFFSETS
	.align		4
.L_564:
        /*003c*/ 	.byte	0x04, 0x1c
        /*003e*/ 	.short	(.L_566 - .L_565)


	//   ....[0]....
.L_565:
        /*0040*/ 	.word	0x00000130


	//   ....[1]....
        /*0044*/ 	.word	0x00000e10


	//   ....[2]....
        /*0048*/ 	.word	0x00000e80


	//----- nvinfo : EIATTR_CRS_STACK_SIZE
	.align		4
.L_566:
        /*004c*/ 	.byte	0x04, 0x1e
        /*004e*/ 	.short	(.L_568 - .L_567)
.L_567:
        /*0050*/ 	.word	0x00000000


	//----- nvinfo : EIATTR_CBANK_PARAM_SIZE
	.align		4
.L_568:
        /*0054*/ 	.byte	0x03, 0x19
        /*0056*/ 	.short	0x0280


	//----- nvinfo : EIATTR_PARAM_CBANK
	.align		4
        /*0058*/ 	.byte	0x04, 0x0a
        /*005a*/ 	.short	(.L_570 - .L_569)
	.align		4
.L_569:
        /*005c*/ 	.word	index@(.nv.constant0._ZN5flash25flash_bwd_dot_do_o_kernelILb0E23Flash_bwd_kernel_traitsILi96ELi64ELi128ELi8ELi2ELi4ELi4ELb1ELb0EN7cutlass10bfloat16_tE19Flash_kernel_traitsILi96ELi64ELi128ELi8ES3_EEEEvNS_16Flash_bwd_paramsE)
        /*0060*/ 	.short	0x0210
        /*0062*/ 	.short	0x0280


	//----- nvinfo : EIATTR_SW_WAR
	.align		4
.L_570:
        /*0064*/ 	.byte	0x04, 0x36
        /*0066*/ 	.short	(.L_572 - .L_571)
.L_571:
        /*0068*/ 	.word	0x00000008
.L_572:


//--------------------- .nv.info._ZN5flash25flash_bwd_dot_do_o_kernelILb1E23Flash_bwd_kernel_traitsILi96ELi64ELi128ELi8ELi2ELi4ELi4ELb1ELb0EN7cutlass10bfloat16_tE19Flash_kernel_traitsILi96ELi64ELi128ELi8ES3_EEEEvNS_16Flash_bwd_paramsE --------------------------
	.section	.nv.info._ZN5flash25flash_bwd_dot_do_o_kernelILb1E23Flash_bwd_kernel_traitsILi96ELi64ELi128ELi8ELi2ELi4ELi4ELb1ELb0EN7cutlass10bfloat16_tE19Flash_kernel_traitsILi96ELi64ELi128ELi8ES3_EEEEvNS_16Flash_bwd_paramsE,"",@"SHT_CUDA_INFO"
	.sectionflags	@""
	.align	4


	//----- nvinfo : EIATTR_CUDA_API_VERSION
	.align		4
        /*0000*/ 	.byte	0x04, 0x37
        /*0002*/ 	.short	(.L_574 - .L_573)
.L_573:
        /*0004*/ 	.word	0x00000082


	//----- nvinfo : EIATTR_KPARAM_INFO
	.align		4
.L_574:
        /*0008*/ 	.byte	0x04, 0x17
        /*000a*/ 	.short	(.L_576 - .L_575)
.L_575:
        /*000c*/ 	.word	0x00000000
        /*0010*/ 	.short	0x0000
        /*0012*/ 	.short	0x0000
        /*0014*/ 	.byte	0x00, 0xf0, 0x01, 0x0a


	//----- nvinfo : EIATTR_SPARSE_MMA_MASK
	.align		4
.L_576:
        /*0018*/ 	.byte	0x03, 0x50
        /*001a*/ 	.short	0x0000


	//----- nvinfo : EIATTR_MAXREG_COUNT
	.align		4
        /*001c*/ 	.byte	0x03, 0x1b
        /*001e*/ 	.short	0x00ff


	//----- nvinfo : EIATTR_MERCURY_ISA_VERSION
	.align		4
        /*0020*/ 	.byte	0x03, 0x5f
        /*0022*/ 	.short	0x0101


	//----- nvinfo : EIATTR_COOP_GROUP_MASK_REGIDS
	.align		4
        /*0024*/ 	.byte	0x04, 0x29
        /*0026*/ 	.short	(.L_578 - .L_577)


	//   ....[0]....
.L_577:
        /*0028*/ 	.word	0xffffffff


	//   ....[1]....
        /*002c*/ 	.word	0xffffffff


	//----- nvinfo : EIATTR_COOP_GROUP_INSTR_OFFSETS
	.align		4
.L_578:
        /*0030*/ 	.byte	0x04, 0x28
        /*0032*/ 	.short	(.L_580 - .L_579)


	//   ....[0]....
.L_579:
        /*0034*/ 	.word	0x000010e0


	//   ....[1]....
        /*0038*/ 	.word	0x00001130


	//----- nvinfo : EIATTR_EXIT_INSTR_OFFSETS
	.align		4
.L_580:
        /*003c*/ 	.byte	0x04, 0x1c
        /*003e*/ 	.short	(.L_582 - .L_581)


	//   ....[0]....
.L_581:
        /*0040*/ 	.word	0x00000130


	//   ....[1]....
        /*0044*/ 	.word	0x000011e0


	//----- nvinfo : EIATTR_CRS_STACK_SIZE
	.align		4
.L_582:
        /*0048*/ 	.byte	0x04, 0x1e
        /*004a*/ 	.short	(.L_584 - .L_583)
.L_583:
        /*004c*/ 	.word	0x00000000


	//----- nvinfo : EIATTR_CBANK_PARAM_SIZE
	.align		4
.L_584:
        /*0050*/ 	.byte	0x03, 0x19
        /*0052*/ 	.short	0x0280


	//----- nvinfo : EIATTR_PARAM_CBANK
	.align		4
        /*0054*/ 	.byte	0x04, 0x0a
        /*0056*/ 	.short	(.L_586 - .L_585)
	.align		4
.L_585:
        /*0058*/ 	.word	index@(.nv.constant0._ZN5flash25flash_bwd_dot_do_o_kernelILb1E23Flash_bwd_kernel_traitsILi96ELi64ELi128ELi8ELi2ELi4ELi4ELb1ELb0EN7cutlass10bfloat16_tE19Flash_kernel_traitsILi96ELi64ELi128ELi8ES3_EEEEvNS_16Flash_bwd_paramsE)
        /*005c*/ 	.short	0x0210
        /*005e*/ 	.short	0x0280


	//----- nvinfo : EIATTR_SW_WAR
	.align		4
.L_586:
        /*0060*/ 	.byte	0x04, 0x36
        /*0062*/ 	.short	(.L_588 - .L_587)
.L_587:
        /*0064*/ 	.word	0x00000008
.L_588:


//--------------------- .nv.info._ZN5flash27flash_bwd_convert_dq_kernelI23Flash_bwd_kernel_traitsILi96ELi64ELi128ELi8ELi2ELi4ELi4ELb0ELb0EN7cutlass10bfloat16_tE19Flash_kernel_traitsILi96ELi64ELi128ELi8ES3_EEEEvNS_16Flash_bwd_paramsEi --------------------------
	.section	.nv.info._ZN5flash27flash_bwd_convert_dq_kernelI23Flash_bwd_kernel_traitsILi96ELi64ELi128ELi8ELi2ELi4ELi4ELb0ELb0EN7cutlass10bfloat16_tE19Flash_kernel_traitsILi96ELi64ELi128ELi8ES3_EEEEvNS_16Flash_bwd_paramsEi,"",@"SHT_CUDA_INFO"
	.sectionflags	@""
	.align	4


	//----- nvinfo : EIATTR_CUDA_API_VERSION
	.align		4
        /*0000*/ 	.byte	0x04, 0x37
        /*0002*/ 	.short	(.L_590 - .L_589)
.L_589:
        /*0004*/ 	.word	0x00000082


	//----- nvinfo : EIATTR_KPARAM_INFO
	.align		4
.L_590:
        /*0008*/ 	.byte	0x04, 0x17
        /*000a*/ 	.short	(.L_592 - .L_591)
.L_591:
        /*000c*/ 	.word	0x00000000
        /*0010*/ 	.short	0x0001
        /*0012*/ 	.short	0x0280
        /*0014*/ 	.byte	0x00, 0xf0, 0x11, 0x00


	//----- nvinfo : EIATTR_KPARAM_INFO
	.align		4
.L_592:
        /*0018*/ 	.byte	0x04, 0x17
        /*001a*/ 	.short	(.L_594 - .L_593)
.L_593:
        /*001c*/ 	.word	0x00000000
        /*0020*/ 	.short	0x0000
        /*0022*/ 	.short	0x0000
        /*0024*/ 	.byte	0x00, 0xf0, 0x01, 0x0a


	//----- nvinfo : EIATTR_SPARSE_MMA_MASK
	.align		4
.L_594:
        /*0028*/ 	.byte	0x03, 0x50
        /*002a*/ 	.short	0x0000


	//----- nvinfo : EIATTR_MAXREG_COUNT
	.align		4
        /*002c*/ 	.byte	0x03, 0x1b
        /*002e*/ 	.short	0x00ff


	//----- nvinfo : EIATTR_NUM_BARRIERS
	.align		4
        /*0030*/ 	.byte	0x02, 0x4c
        /*0032*/ 	.byte	0x01
	.zero		1


	//----- nvinfo : EIATTR_MERCURY_ISA_VERSION
	.align		4
        /*0034*/ 	.byte	0x03, 0x5f
        /*0036*/ 	.short	0x0101


	//----- nvinfo : EIATTR_EXIT_INSTR_OFFSETS
	.align		4
        /*0038*/ 	.byte	0x04, 0x1c
        /*003a*/ 	.short	(.L_596 - .L_595)


	//   ....[0]....
.L_595:
        /*003c*/ 	.word	0x00000160


	//   ....[1]....
        /*0040*/ 	.word	0x00001550


	//   ....[2]....
        /*0044*/ 	.word	0x000017b0


	//   ....[3]....
        /*0048*/ 	.word	0x000017e0


	//----- nvinfo : EIATTR_CBANK_PARAM_SIZE
	.align		4
.L_596:
        /*004c*/ 	.byte	0x03, 0x19
        /*004e*/ 	.short	0x0284


	//----- nvinfo : EIATTR_PARAM_CBANK
	.align		4
        /*0050*/ 	.byte	0x04, 0x0a
        /*0052*/ 	.short	(.L_598 - .L_597)
	.align		4
.L_597:
        /*0054*/ 	.word	index@(.nv.constant0._ZN5flash27flash_bwd_convert_dq_kernelI23Flash_bwd_kernel_traitsILi96ELi64ELi128ELi8ELi2ELi4ELi4ELb0ELb0EN7cutlass10bfloat16_tE19Flash_kernel_traitsILi96ELi64ELi128ELi8ES3_EEEEvNS_16Flash_bwd_paramsEi)
        /*0058*/ 	.short	0x0210
        /*005a*/ 	.short	0x0284


	//----- nvinfo : EIATTR_SW_WAR
	.align		4
.L_598:
        /*005c*/ 	.byte	0x04, 0x36
        /*005e*/ 	.short	(.L_600 - .L_599)
.L_599:
        /*0060*/ 	.word	0x00000008
.L_600:


//--------------------- .nv.info._ZN5flash44flash_bwd_dq_dk_dv_loop_seqk_parallel_kernelI23Flash_bwd_kernel_traitsILi96ELi64ELi128ELi8ELi2ELi4ELi4ELb0ELb0EN7cutlass10bfloat16_tE19Flash_kernel_traitsILi96ELi64ELi128ELi8ES3_EELb1ELb0ELb0ELb0ELb0ELb1ELb0EEEvNS_16Flash_bwd_paramsE --------------------------
	.section	.nv.info._ZN5flash44flash_bwd_dq_dk_dv_loop_seqk_parallel_kernelI23Flash_bwd_kernel_traitsILi96ELi64ELi128ELi8ELi2ELi4ELi4ELb0ELb0EN7cutlass10bfloat16_tE19Flash_kernel_traitsILi96ELi64ELi128ELi8ES3_EELb1ELb0ELb0ELb0ELb0ELb1ELb0EEEvNS_16Flash_bwd_paramsE,"",@"SHT_CUDA_INFO"
	.sectionflags	@""
	.align	4


	//----- nvinfo : EIATTR_CUDA_API_VERSION
	.align		4
        /*0000*/ 	.byte	0x04, 0x37
        /*0002*/ 	.short	(.L_602 - .L_601)
.L_601:
        /*0004*/ 	.word	0x00000082


	//----- nvinfo : EIATTR_KPARAM_INFO
	.align		4
.L_602:
        /*0008*/ 	.byte	0x04, 0x17
        /*000a*/ 	.short	(.L_604 - .L_603)
.L_603:
        /*000c*/ 	.word	0x00000000
        /*0010*/ 	.short	0x0000
        /*0012*/ 	.short	0x0000
        /*0014*/ 	.byte	0x00, 0xf0, 0x01, 0x0a


	//----- nvinfo : EIATTR_SPARSE_MMA_MASK
	.align		4
.L_604:
        /*0018*/ 	.byte	0x03, 0x50
        /*001a*/ 	.short	0x0000


	//----- nvinfo : EIATTR_MAXREG_COUNT
	.align		4
        /*001c*/ 	.byte	0x03, 0x1b
        /*001e*/ 	.short	0x00ff


	//----- nvinfo : EIATTR_NUM_BARRIERS
	.align		4
        /*0020*/ 	.byte	0x02, 0x4c
        /*0022*/ 	.byte	0x01
	.zero		1


	//----- nvinfo : EIATTR_MERCURY_ISA_VERSION
	.align		4
        /*0024*/ 	.byte	0x03, 0x5f
        /*0026*/ 	.short	0x0101


	//----- nvinfo : EIATTR_EXIT_INSTR_OFFSETS
	.align		4
        /*0028*/ 	.byte	0x04, 0x1c
        /*002a*/ 	.short	(.L_606 - .L_605)


	//   ....[0]....
.L_605:
        /*002c*/ 	.word	0x00000080


	//   ....[1]....
        /*0030*/ 	.word	0x00008960


	//----- nvinfo : EIATTR_CRS_STACK_SIZE
	.align		4
.L_606:
        /*0034*/ 	.byte	0x04, 0x1e
        /*0036*/ 	.short	(.L_608 - .L_607)
.L_607:
        /*0038*/ 	.word	0x00000000


	//----- nvinfo : EIATTR_CBANK_PARAM_SIZE
	.align		4
.L_608:
        /*003c*/ 	.byte	0x03, 0x19
        /*003e*/ 	.short	0x0280


	//----- nvinfo : EIATTR_PARAM_CBANK
	.align		4
        /*0040*/ 	.byte	0x04, 0x0a
        /*0042*/ 	.short	(.L_610 - .L_609)
	.align		4
.L_609:
        /*0044*/ 	.word	index@(.nv.constant0._ZN5flash44flash_bwd_dq_dk_dv_loop_seqk_parallel_kernelI23Flash_bwd_kernel_traitsILi96ELi64ELi128ELi8ELi2ELi4ELi4ELb0ELb0EN7cutlass10bfloat16_tE19Flash_kernel_traitsILi96ELi64ELi128ELi8ES3_EELb1ELb0ELb0ELb0ELb0ELb1ELb0EEEvNS_16Flash_bwd_paramsE)
        /*0048*/ 	.short	0x0210
        /*004a*/ 	.short	0x0280


	//----- nvinfo : EIATTR_SW_WAR
	.align		4
.L_610:
        /*004c*/ 	.byte	0x04, 0x36
        /*004e*/ 	.short	(.L_612 - .L_611)
.L_611:
        /*0050*/ 	.word	0x00000008
.L_612:


//--------------------- .nv.info._ZN5flash44flash_bwd_dq_dk_dv_loop_seqk_parallel_kernelI23Flash_bwd_kernel_traitsILi96ELi64ELi128ELi8ELi2ELi4ELi4ELb0ELb0EN7cutlass10bfloat16_tE19Flash_kernel_traitsILi96ELi64ELi128ELi8ES3_EELb0ELb0ELb0ELb0ELb0ELb1ELb1EEEvNS_16Flash_bwd_paramsE --------------------------
	.section	.nv.info._ZN5flash44flash_bwd_dq_dk_dv_loop_seqk_parallel_kernelI23Flash_bwd_kernel_traitsILi96ELi64ELi128ELi8ELi2ELi4ELi4ELb0ELb0EN7cutlass10bfloat16_tE19Flash_kernel_traitsILi96ELi64ELi128ELi8ES3_EELb0ELb0ELb0ELb0ELb0ELb1ELb1EEEvNS_16Flash_bwd_paramsE,"",@"SHT_CUDA_INFO"
	.sectionflags	@""
	.align	4


	//----- nvinfo : EIATTR_CUDA_API_VERSION
	.align		4
        /*0000*/ 	.byte	0x04, 0x37
        /*0002*/ 	.short	(.L_614 - .L_613)
.L_613:
        /*0004*/ 	.word	0x00000082


	//----- nvinfo : EIATTR_KPARAM_INFO
	.align		4
.L_614:
        /*0008*/ 	.byte	0x04, 0x17
        /*000a*/ 	.short	(.L_616 - .L_615)
.L_615:
        /*000c*/ 	.word	0x00000000
        /*0010*/ 	.short	0x0000
        /*0012*/ 	.short	0x0000
        /*0014*/ 	.byte	0x00, 0xf0, 0x01, 0x0a


	//----- nvinfo : EIATTR_SPARSE_MMA_MASK
	.align		4
.L_616:
        /*0018*/ 	.byte	0x03, 0x50
        /*001a*/ 	.short	0x0000


	//----- nvinfo : EIATTR_MAXREG_COUNT
	.align		4
        /*001c*/ 	.byte	0x03, 0x1b
        /*001e*/ 	.short	0x00ff


	//----- nvinfo : EIATTR_NUM_BARRIERS
	.align		4
        /*0020*/ 	.byte	0x02, 0x4c
        /*0022*/ 	.byte	0x01
	.zero		1


	//----- nvinfo : EIATTR_ANNOTATIONS
	.align		4
        /*0024*/ 	.byte	0x04, 0x55
        /*0026*/ 	.short	(.L_618 - .L_617)


	//   ....[0]....
.L_617:
        /*0028*/ 	.word	0x00000001
        /*002c*/ 	.byte	0xa0, 0x00, 0x00, 0x00, 0x01, 0x00, 0x00, 0x00, 0x70, 0x05, 0x00, 0x00, 0x01, 0x00, 0x00, 0x00
        /*003c*/ 	.byte	0x20, 0x1a, 0x00, 0x00, 0x01, 0x00, 0x00, 0x00, 0x60, 0x8a, 0x00, 0x00


	//----- nvinfo : EIATTR_MERCURY_ISA_VERSION
	.align		4
.L_618:
        /*0048*/ 	.byte	0x03, 0x5f
        /*004a*/ 	.short	0x0101


	//----- nvinfo : EIATTR_EXIT_INSTR_OFFSETS
	.align		4
        /*004c*/ 	.byte	0x04, 0x1c
        /*004e*/ 	.short	(.L_620 - .L_619)


	//   ....[0]....
.L_619:
        /*0050*/ 	.word	0x000000c0


	//   ....[1]....
        /*0054*/ 	.word	0x00008ae0


	//----- nvinfo : EIATTR_CRS_STACK_SIZE
	.align		4
.L_620:
        /*0058*/ 	.byte	0x04, 0x1e
        /*005a*/ 	.short	(.L_622 - .L_621)
.L_621:
        /*005c*/ 	.word	0x00000000


	//----- nvinfo : EIATTR_CBANK_PARAM_SIZE
	.align		4
.L_622:
        /*0060*/ 	.byte	0x03, 0x19
        /*0062*/ 	.short	0x0280


	//----- nvinfo : EIATTR_PARAM_CBANK
	.align		4
        /*0064*/ 	.byte	0x04, 0x0a
        /*0066*/ 	.short	(.L_624 - .L_623)
	.align		4
.L_623:
        /*0068*/ 	.word	index@(.nv.constant0._ZN5flash44flash_bwd_dq_dk_dv_loop_seqk_parallel_kernelI23Flash_bwd_kernel_traitsILi96ELi64ELi128ELi8ELi2ELi4ELi4ELb0ELb0EN7cutlass10bfloat16_tE19Flash_kernel_traitsILi96ELi64ELi128ELi8ES3_EELb0ELb0ELb0ELb0ELb0ELb1ELb1EEEvNS_16Flash_bwd_paramsE)
        /*006c*/ 	.short	0x0210
        /*006e*/ 	.short	0x0280


	//----- nvinfo : EIATTR_SW_WAR
	.align		4
.L_624:
        /*0070*/ 	.byte	0x04, 0x36
        /*0072*/ 	.short	(.L_626 - .L_625)
.L_625:
        /*0074*/ 	.word	0x00000008
.L_626:


//--------------------- .nv.info._ZN5flash44flash_bwd_dq_dk_dv_loop_seqk_parallel_kernelI23Flash_bwd_kernel_traitsILi96ELi64ELi128ELi8ELi2ELi4ELi4ELb0ELb0EN7cutlass10bfloat16_tE19Flash_kernel_traitsILi96ELi64ELi128ELi8ES3_EELb1ELb0ELb0ELb0ELb0ELb0ELb0EEEvNS_16Flash_bwd_paramsE --------------------------
	.section	.nv.info._ZN5flash44flash_bwd_dq_dk_dv_loop_seqk_parallel_kernelI23Flash_bwd_kernel_traitsILi96ELi64ELi128ELi8ELi2ELi4ELi4ELb0ELb0EN7cutlass10bfloat16_tE19Flash_kernel_traitsILi96ELi64ELi128ELi8ES3_EELb1ELb0ELb0ELb0ELb0ELb0ELb0EEEvNS_16Flash_bwd_paramsE,"",@"SHT_CUDA_INFO"
	.sectionflags	@""
	.align	4


	//----- nvinfo : EIATTR_CUDA_API_VERSION
	.align		4
        /*0000*/ 	.byte	0x04, 0x37
        /*0002*/ 	.short	(.L_628 - .L_627)
.L_627:
        /*0004*/ 	.word	0x00000082


	//----- nvinfo : EIATTR_KPARAM_INFO
	.align		4
.L_628:
        /*0008*/ 	.byte	0x04, 0x17
        /*000a*/ 	.short	(.L_630 - .L_629)
.L_629:
        /*000c*/ 	.word	0x00000000
        /*0010*/ 	.short	0x0000
        /*0012*/ 	.short	0x0000
        /*0014*/ 	.byte	0x00, 0xf0, 0x01, 0x0a


	//----- nvinfo : EIATTR_SPARSE_MMA_MASK
	.align		4
.L_630:
        /*0018*/ 	.byte	0x03, 0x50
        /*001a*/ 	.short	0x0000


	//----- nvinfo : EIATTR_MAXREG_COUNT
	.align		4
        /*001c*/ 	.byte	0x03, 0x1b
        /*001e*/ 	.short	0x00ff


	//----- nvinfo : EIATTR_NUM_BARRIERS
	.align		4
        /*0020*/ 	.byte	0x02, 0x4c
        /*0022*/ 	.byte	0x01
	.zero		1


	//----- nvinfo : EIATTR_MERCURY_ISA_VERSION
	.align		4
        /*0024*/ 	.byte	0x03, 0x5f
        /*0026*/ 	.short	0x0101


	//----- nvinfo : EIATTR_EXIT_INSTR_OFFSETS
	.align		4
        /*0028*/ 	.byte	0x04, 0x1c
        /*002a*/ 	.short	(.L_632 - .L_631)


	//   ....[0]....
.L_631:
        /*002c*/ 	.word	0x00000080


	//   ....[1]....
        /*0030*/ 	.word	0x00009a90


	//----- nvinfo : EIATTR_CRS_STACK_SIZE
	.align		4
.L_632:
        /*0034*/ 	.byte	0x04, 0x1e
        /*0036*/ 	.short	(.L_634 - .L_633)
.L_633:
        /*0038*/ 	.word	0x00000000


	//----- nvinfo : EIATTR_CBANK_PARAM_SIZE
	.align		4
.L_634:
        /*003c*/ 	.byte	0x03, 0x19
        /*003e*/ 	.short	0x0280


	//----- nvinfo : EIATTR_PARAM_CBANK
	.align		4
        /*0040*/ 	.byte	0x04, 0x0a
        /*0042*/ 	.short	(.L_636 - .L_635)
	.align		4
.L_635:
        /*0044*/ 	.word	index@(.nv.constant0._ZN5flash44flash_bwd_dq_dk_dv_loop_seqk_parallel_kernelI23Flash_bwd_kernel_traitsILi96ELi64ELi128ELi8ELi2ELi4ELi4ELb0ELb0EN7cutlass10bfloat16_tE19Flash_kernel_traitsILi96ELi64ELi128ELi8ES3_EELb1ELb0ELb0ELb0ELb0ELb0ELb0EEEvNS_16Flash_bwd_paramsE)
        /*0048*/ 	.short	0x0210
        /*004a*/ 	.short	0x0280


	//----- nvinfo : EIATTR_SW_WAR
	.align		4
.L_636:
        /*004c*/ 	.byte	0x04, 0x36
        /*004e*/ 	.short	(.L_638 - .L_637)
.L_637:
        /*0050*/ 	.word	0x00000008
.L_638:


//--------------------- .nv.info._ZN5flash44flash_bwd_dq_dk_dv_loop_seqk_parallel_kernelI23Flash_bwd_kernel_traitsILi96ELi64ELi128ELi8ELi2ELi4ELi4ELb0ELb0EN7cutlass10bfloat16_tE19Flash_kernel_traitsILi96ELi64ELi128ELi8ES3_EELb0ELb0ELb0ELb0ELb0ELb0ELb1EEEvNS_16Flash_bwd_paramsE --------------------------
	.section	.nv.info._ZN5flash44flash_bwd_dq_dk_dv_loop_seqk_parallel_kernelI23Flash_bwd_kernel_traitsILi96ELi64ELi128ELi8ELi2ELi4ELi4ELb0ELb0EN7cutlass10bfloat16_tE19Flash_kernel_traitsILi96ELi64ELi128ELi8ES3_EELb0ELb0ELb0ELb0ELb0ELb0ELb1EEEvNS_16Flash_bwd_paramsE,"",@"SHT_CUDA_INFO"
	.sectionflags	@""
	.align	4


	//----- nvinfo : EIATTR_CUDA_API_VERSION
	.align		4
        /*0000*/ 	.byte	0x04, 0x37
        /*0002*/ 	.short	(.L_640 - .L_639)
.L_639:
        /*0004*/ 	.word	0x00000082


	//----- nvinfo : EIATTR_KPARAM_INFO
	.align		4
.L_640:
        /*0008*/ 	.byte	0x04, 0x17
        /*000a*/ 	.short	(.L_642 - .L_641)
.L_641:
        /*000c*/ 	.word	0x00000000
        /*0010*/ 	.short	0x0000
        /*0012*/ 	.short	0x0000
        /*0014*/ 	.byte	0x00, 0xf0, 0x01, 0x0a


	//----- nvinfo : EIATTR_SPARSE_MMA_MASK
	.align		4
.L_642:
        /*0018*/ 	.byte	0x03, 0x50
        /*001a*/ 	.short	0x0000


	//----- nvinfo : EIATTR_MAXREG_COUNT
	.align		4
        /*001c*/ 	.byte	0x03, 0x1b
        /*001e*/ 	.short	0x00ff


	//----- nvinfo : EIATTR_NUM_BARRIERS
	.align		4
        /*0020*/ 	.byte	0x02, 0x4c
        /*0022*/ 	.byte	0x01
	.zero		1


	//----- nvinfo : EIATTR_ANNOTATIONS
	.align		4
        /*0024*/ 	.byte	0x04, 0x55
        /*0026*/ 	.short	(.L_644 - .L_643)


	//   ....[0]....
.L_643:
        /*0028*/ 	.word	0x00000001
        /*002c*/ 	.byte	0xa0, 0x00, 0x00, 0x00, 0x01, 0x00, 0x00, 0x00, 0xc0, 0x9a, 0x00, 0x00


	//----- nvinfo : EIATTR_MERCURY_ISA_VERSION
	.align		4
.L_644:
        /*0038*/ 	.byte	0x03, 0x5f
        /*003a*/ 	.short	0x0101


	//----- nvinfo : EIATTR_EXIT_INSTR_OFFSETS
	.align		4
        /*003c*/ 	.byte	0x04, 0x1c
        /*003e*/ 	.short	(.L_646 - .L_645)


	//   ....[0]....
.L_645:
        /*0040*/ 	.word	0x000000c0


	//   ....[1]....
        /*0044*/ 	.word	0x00009b40


	//----- nvinfo : EIATTR_CRS_STACK_SIZE
	.align		4
.L_646:
        /*0048*/ 	.byte	0x04, 0x1e
        /*004a*/ 	.short	(.L_648 - .L_647)
.L_647:
        /*004c*/ 	.word	0x00000000


	//----- nvinfo : EIATTR_CBANK_PARAM_SIZE
	.align		4
.L_648:
        /*0050*/ 	.byte	0x03, 0x19
        /*0052*/ 	.short	0x0280


	//----- nvinfo : EIATTR_PARAM_CBANK
	.align		4
        /*0054*/ 	.byte	0x04, 0x0a
        /*0056*/ 	.short	(.L_650 - .L_649)
	.align		4
.L_649:
        /*0058*/ 	.word	index@(.nv.constant0._ZN5flash44flash_bwd_dq_dk_dv_loop_seqk_parallel_kernelI23Flash_bwd_kernel_traitsILi96ELi64ELi128ELi8ELi2ELi4ELi4ELb0ELb0EN7cutlass10bfloat16_tE19Flash_kernel_traitsILi96ELi64ELi128ELi8ES3_EELb0ELb0ELb0ELb0ELb0ELb0ELb1EEEvNS_16Flash_bwd_paramsE)
        /*005c*/ 	.short	0x0210
        /*005e*/ 	.short	0x0280


	//----- nvinfo : EIATTR_SW_WAR
	.align		4
.L_650:
        /*0060*/ 	.byte	0x04, 0x36
        /*0062*/ 	.short	(.L_652 - .L_651)
.L_651:
        /*0064*/ 	.word	0x00000008
.L_652:


//--------------------- .nv.info._ZN5flash44flash_bwd_dq_dk_dv_loop_seqk_parallel_kernelI23Flash_bwd_kernel_traitsILi96ELi64ELi128ELi8ELi2ELi4ELi4ELb0ELb0EN7cutlass10bfloat16_tE19Flash_kernel_traitsILi96ELi64ELi128ELi8ES3_EELb1ELb0ELb1ELb0ELb0ELb0ELb0EEEvNS_16Flash_bwd_paramsE --------------------------
	.section	.nv.info._ZN5flash44flash_bwd_dq_dk_dv_loop_seqk_parallel_kernelI23Flash_bwd_kernel_traitsILi96ELi64ELi128ELi8ELi2ELi4ELi4ELb0ELb0EN7cutlass10bfloat16_tE19Flash_kernel_traitsILi96ELi64ELi128ELi8ES3_EELb1ELb0ELb1ELb0ELb0ELb0ELb0EEEvNS_16Flash_bwd_paramsE,"",@"SHT_CUDA_INFO"
	.sectionflags	@""
	.align	4


	//----- nvinfo : EIATTR_CUDA_API_VERSION
	.align		4
        /*0000*/ 	.byte	0x04, 0x37
        /*0002*/ 	.short	(.L_654 - .L_653)
.L_653:
        /*0004*/ 	.word	0x00000082


	//----- nvinfo : EIATTR_KPARAM_INFO
	.align		4
.L_654:
        /*0008*/ 	.byte	0x04, 0x17
        /*000a*/ 	.short	(.L_656 - .L_655)
.L_655:
        /*000c*/ 	.word	0x00000000
        /*0010*/ 	.short	0x0000
        /*0012*/ 	.short	0x0000
        /*0014*/ 	.byte	0x00, 0xf0, 0x01, 0x0a


	//----- nvinfo : EIATTR_SPARSE_MMA_MASK
	.align		4
.L_656:
        /*0018*/ 	.byte	0x03, 0x50
        /*001a*/ 	.short	0x0000


	//----- nvinfo : EIATTR_MAXREG_COUNT
	.align		4
        /*001c*/ 	.byte	0x03, 0x1b
        /*001e*/ 	.short	0x00ff


	//----- nvinfo : EIATTR_NUM_BARRIERS
	.align		4
        /*0020*/ 	.byte	0x02, 0x4c
        /*0022*/ 	.byte	0x01
	.zero		1


	//----- nvinfo : EIATTR_MERCURY_ISA_VERSION
	.align		4
        /*0024*/ 	.byte	0x03, 0x5f
        /*0026*/ 	.short	0x0101


	//----- nvinfo : EIATTR_EXIT_INSTR_OFFSETS
	.align		4
        /*0028*/ 	.byte	0x04, 0x1c
        /*002a*/ 	.short	(.L_658 - .L_657)


	//   ....[0]....
.L_657:
        /*002c*/ 	.word	0x000000a0


	//   ....[1]....
        /*0030*/ 	.word	0x0000a590


	//----- nvinfo : EIATTR_CRS_STACK_SIZE
	.align		4
.L_658:
        /*0034*/ 	.byte	0x04, 0x1e
        /*0036*/ 	.short	(.L_660 - .L_659)
.L_659:
        /*0038*/ 	.word	0x00000000


	//----- nvinfo : EIATTR_CBANK_PARAM_SIZE
	.align		4
.L_660:
        /*003c*/ 	.byte	0x03, 0x19
        /*003e*/ 	.short	0x0280


	//----- nvinfo : EIATTR_PARAM_CBANK
	.align		4
        /*0040*/ 	.byte	0x04, 0x0a
        /*0042*/ 	.short	(.L_662 - .L_661)
	.align		4
.L_661:
        /*0044*/ 	.word	index@(.nv.constant0._ZN5flash44flash_bwd_dq_dk_dv_loop_seqk_parallel_kernelI23Flash_bwd_kernel_traitsILi96ELi64ELi128ELi8ELi2ELi4ELi4ELb0ELb0EN7cutlass10bfloat16_tE19Flash_kernel_traitsILi96ELi64ELi128ELi8ES3_EELb1ELb0ELb1ELb0ELb0ELb0ELb0EEEvNS_16Flash_bwd_paramsE)
        /*0048*/ 	.short	0x0210
        /*004a*/ 	.short	0x0280


	//----- nvinfo : EIATTR_SW_WAR
	.align		4
.L_662:
        /*004c*/ 	.byte	0x04, 0x36
        /*004e*/ 	.short	(.L_664 - .L_663)
.L_663:
        /*0050*/ 	.word	0x00000008
.L_664:


//--------------------- .nv.info._ZN5flash44flash_bwd_dq_dk_dv_loop_seqk_parallel_kernelI23Flash_bwd_kernel_traitsILi96ELi64ELi128ELi8ELi2ELi4ELi4ELb0ELb0EN7cutlass10bfloat16_tE19Flash_kernel_traitsILi96ELi64ELi128ELi8ES3_EELb0ELb0ELb1ELb0ELb0ELb0ELb1EEEvNS_16Flash_bwd_paramsE --------------------------
	.section	.nv.info._ZN5flash44flash_bwd_dq_dk_dv_loop_seqk_parallel_kernelI23Flash_bwd_kernel_traitsILi96ELi64ELi128ELi8ELi2ELi4ELi4ELb0ELb0EN7cutlass10bfloat16_tE19Flash_kernel_traitsILi96ELi64ELi128ELi8ES3_EELb0ELb0ELb1ELb0ELb0ELb0ELb1EEEvNS_16Flash_bwd_paramsE,"",@"SHT_CUDA_INFO"
	.sectionflags	@""
	.align	4


	//----- nvinfo : EIATTR_CUDA_API_VERSION
	.align		4
        /*0000*/ 	.byte	0x04, 0x37
        /*0002*/ 	.short	(.L_666 - .L_665)
.L_665:
        /*0004*/ 	.word	0x00000082


	//----- nvinfo : EIATTR_KPARAM_INFO
	.align		4
.L_666:
        /*0008*/ 	.byte	0x04, 0x17
        /*000a*/ 	.short	(.L_668 - .L_667)
.L_667:
        /*000c*/ 	.word	0x00000000
        /*0010*/ 	.short	0x0000
        /*0012*/ 	.short	0x0000
        /*0014*/ 	.byte	0x00, 0xf0, 0x01, 0x0a


	//----- nvinfo : EIATTR_SPARSE_MMA_MASK
	.align		4
.L_668:
        /*0018*/ 	.byte	0x03, 0x50
        /*001a*/ 	.short	0x0000


	//----- nvinfo : EIATTR_MAXREG_COUNT
	.align		4
        /*001c*/ 	.byte	0x03, 0x1b
        /*001e*/ 	.short	0x00ff


	//----- nvinfo : EIATTR_NUM_BARRIERS
	.align		4
        /*0020*/ 	.byte	0x02, 0x4c
        /*0022*/ 	.byte	0x01
	.zero		1


	//----- nvinfo : EIATTR_MERCURY_ISA_VERSION
	.align		4
        /*0024*/ 	.byte	0x03, 0x5f
        /*0026*/ 	.short	0x0101


	//----- nvinfo : EIATTR_EXIT_INSTR_OFFSETS
	.align		4
        /*0028*/ 	.byte	0x04, 0x1c
        /*002a*/ 	.short	(.L_670 - .L_669)


	//   ....[0]....
.L_669:
        /*002c*/ 	.word	0x000000a0


	//   ....[1]....
        /*0030*/ 	.word	0x00009ee0


	//----- nvinfo : EIATTR_CRS_STACK_SIZE
	.align		4
.L_670:
        /*0034*/ 	.byte	0x04, 0x1e
        /*0036*/ 	.short	(.L_672 - .L_671)
.L_671:
        /*0038*/ 	.word	0x00000000


	//----- nvinfo : EIATTR_CBANK_PARAM_SIZE
	.align		4
.L_672:
        /*003c*/ 	.byte	0x03, 0x19
        /*003e*/ 	.short	0x0280


	//----- nvinfo : EIATTR_PARAM_CBANK
	.align		4
        /*0040*/ 	.byte	0x04, 0x0a
        /*0042*/ 	.short	(.L_674 - .L_673)
	.align		4
.L_673:
        /*0044*/ 	.word	index@(.nv.constant0._ZN5flash44flash_bwd_dq_dk_dv_loop_seqk_parallel_kernelI23Flash_bwd_kernel_traitsILi96ELi64ELi128ELi8ELi2ELi4ELi4ELb0ELb0EN7cutlass10bfloat16_tE19Flash_kernel_traitsILi96ELi64ELi128ELi8ES3_EELb0ELb0ELb1ELb0ELb0ELb0ELb1EEEvNS_16Flash_bwd_paramsE)
        /*0048*/ 	.short	0x0210
        /*004a*/ 	.short	0x0280


	//----- nvinfo : EIATTR_SW_WAR
	.align		4
.L_674:
        /*004c*/ 	.byte	0x04, 0x36
        /*004e*/ 	.short	(.L_676 - .L_675)
.L_675:
        /*0050*/ 	.word	0x00000008
.L_676:


//--------------------- .nv.info._ZN5flash44flash_bwd_dq_dk_dv_loop_seqk_parallel_kernelI23Flash_bwd_kernel_traitsILi96ELi64ELi128ELi8ELi2ELi4ELi4ELb0ELb0EN7cutlass10bfloat16_tE19Flash_kernel_traitsILi96ELi64ELi128ELi8ES3_EELb1ELb0ELb0ELb0ELb1ELb1ELb0EEEvNS_16Flash_bwd_paramsE --------------------------
	.section	.nv.info._ZN5flash44flash_bwd_dq_dk_dv_loop_seqk_parallel_kernelI23Flash_bwd_kernel_traitsILi96ELi64ELi128ELi8ELi2ELi4ELi4ELb0ELb0EN7cutlass10bfloat16_tE19Flash_kernel_traitsILi96ELi64ELi128ELi8ES3_EELb1ELb0ELb0ELb0ELb1ELb1ELb0EEEvNS_16Flash_bwd_paramsE,"",@"SHT_CUDA_INFO"
	.sectionflags	@""
	.align	4


	//----- nvinfo : EIATTR_CUDA_API_VERSION
	.align		4
        /*0000*/ 	.byte	0x04, 0x37
        /*0002*/ 	.short	(.L_678 - .L_677)
.L_677:
        /*0004*/ 	.word	0x00000082


	//----- nvinfo : EIATTR_KPARAM_INFO
	.align		4
.L_678:
        /*0008*/ 	.byte	0x04, 0x17
        /*000a*/ 	.short	(.L_680 - .L_679)
.L_679:
        /*000c*/ 	.word	0x00000000
        /*0010*/ 	.short	0x0000
        /*0012*/ 	.short	0x0000
        /*0014*/ 	.byte	0x00, 0xf0, 0x01, 0x0a


	//----- nvinfo : EIATTR_SPARSE_MMA_MASK
	.align		4
.L_680:
        /*0018*/ 	.byte	0x03, 0x50
        /*001a*/ 	.short	0x0000


	//----- nvinfo : EIATTR_MAXREG_COUNT
	.align		4
        /*001c*/ 	.byte	0x03, 0x1b
        /*001e*/ 	.short	0x00ff


	//----- nvinfo : EIATTR_NUM_BARRIERS
	.align		4
        /*0020*/ 	.byte	0x02, 0x4c
        /*0022*/ 	.byte	0x01
	.zero		1


	//----- nvinfo : EIATTR_MERCURY_ISA_VERSION
	.align		4
        /*0024*/ 	.byte	0x03, 0x5f
        /*0026*/ 	.short	0x0101


	//----- nvinfo : EIATTR_EXIT_INSTR_OFFSETS
	.align		4
        /*0028*/ 	.byte	0x04, 0x1c
        /*002a*/ 	.short	(.L_682 - .L_681)


	//   ....[0]....
.L_681:
        /*002c*/ 	.word	0x00000090


	//   ....[1]....
        /*0030*/ 	.word	0x00007300


	//----- nvinfo : EIATTR_CBANK_PARAM_SIZE
	.align		4
.L_682:
        /*0034*/ 	.byte	0x03, 0x19
        /*0036*/ 	.short	0x0280


	//----- nvinfo : EIATTR_PARAM_CBANK
	.align		4
        /*0038*/ 	.byte	0x04, 0x0a
        /*003a*/ 	.short	(.L_684 - .L_683)
	.align		4
.L_683:
        /*003c*/ 	.word	index@(.nv.constant0._ZN5flash44flash_bwd_dq_dk_dv_loop_seqk_parallel_kernelI23Flash_bwd_kernel_traitsILi96ELi64ELi128ELi8ELi2ELi4ELi4ELb0ELb0EN7cutlass10bfloat16_tE19Flash_kernel_traitsILi96ELi64ELi128ELi8ES3_EELb1ELb0ELb0ELb0ELb1ELb1ELb0EEEvNS_16Flash_bwd_paramsE)
        /*0040*/ 	.short	0x0210
        /*0042*/ 	.short	0x0280


	//----- nvinfo : EIATTR_SW_WAR
	.align		4
.L_684:
        /*0044*/ 	.byte	0x04, 0x36
        /*0046*/ 	.short	(.L_686 - .L_685)
.L_685:
        /*0048*/ 	.word	0x00000008
.L_686:


//--------------------- .nv.info._ZN5flash44flash_bwd_dq_dk_dv_loop_seqk_parallel_kernelI23Flash_bwd_kernel_traitsILi96ELi64ELi128ELi8ELi2ELi4ELi4ELb0ELb0EN7cutlass10bfloat16_tE19Flash_kernel_traitsILi96ELi64ELi128ELi8ES3_EELb0ELb0ELb0ELb0ELb1ELb1ELb1EEEvNS_16Flash_bwd_paramsE --------------------------
	.section	.nv.info._ZN5flash44flash_bwd_dq_dk_dv_loop_seqk_parallel_kernelI23Flash_bwd_kernel_traitsILi96ELi64ELi128ELi8ELi2ELi4ELi4ELb0ELb0EN7cutlass10bfloat16_tE19Flash_kernel_traitsILi96ELi64ELi128ELi8ES3_EELb0ELb0ELb0ELb0ELb1ELb1ELb1EEEvNS_16Flash_bwd_paramsE,"",@"SHT_CUDA_INFO"
	.sectionflags	@""
	.align	4


	//----- nvinfo : EIATTR_CUDA_API_VERSION
	.align		4
        /*0000*/ 	.byte	0x04, 0x37
        /*0002*/ 	.short	(.L_688 - .L_687)
.L_687:
        /*0004*/ 	.word	0x00000082


	//----- nvinfo : EIATTR_KPARAM_INFO
	.align		4
.L_688:
        /*0008*/ 	.byte	0x04, 0x17
        /*000a*/ 	.short	(.L_690 - .L_689)
.L_689:
        /*000c*/ 	.word	0x00000000
        /*0010*/ 	.short	0x0000
        /*0012*/ 	.short	0x0000
        /*0014*/ 	.byte	0x00, 0xf0, 0x01, 0x0a


	//----- nvinfo : EIATTR_SPARSE_MMA_MASK
	.align		4
.L_690:
        /*0018*/ 	.byte	0x03, 0x50
        /*001a*/ 	.short	0x0000


	//----- nvinfo : EIATTR_MAXREG_COUNT
	.align		4
        /*001c*/ 	.byte	0x03, 0x1b
        /*001e*/ 	.short	0x00ff


	//----- nvinfo : EIATTR_NUM_BARRIERS
	.align		4
        /*0020*/ 	.byte	0x02, 0x4c
        /*0022*/ 	.byte	0x01
	.zero		1


	//----- nvinfo : EIATTR_ANNOTATIONS
	.align		4
        /*0024*/ 	.byte	0x04, 0x55
        /*0026*/ 	.short	(.L_692 - .L_691)


	//   ....[0]....
.L_691:
        /*0028*/ 	.word	0x00000001
        /*002c*/ 	.byte	0xd0, 0x03, 0x00, 0x00, 0x01, 0x00, 0x00, 0x00, 0x10, 0x12, 0x00, 0x00, 0x01, 0x00, 0x00, 0x00
        /*003c*/ 	.byte	0x30, 0x12, 0x00, 0x00, 0x01, 0x00, 0x00, 0x00, 0xc0, 0x17, 0x00, 0x00, 0x01, 0x00, 0x00, 0x00
        /*004c*/ 	.byte	0xe0, 0x5a, 0x00, 0x00


	//----- nvinfo : EIATTR_MERCURY_ISA_VERSION
	.align		4
.L_692:
        /*0050*/ 	.byte	0x03, 0x5f
        /*0052*/ 	.short	0x0101


	//----- nvinfo : EIATTR_EXIT_INSTR_OFFSETS
	.align		4
        /*0054*/ 	.byte	0x04, 0x1c
        /*0056*/ 	.short	(.L_694 - .L_693)


	//   ....[0]....
.L_693:
        /*0058*/ 	.word	0x000000a0


	//   ....[1]....
        /*005c*/ 	.word	0x00006990


	//----- nvinfo : EIATTR_CBANK_PARAM_SIZE
	.align		4
.L_694:
        /*0060*/ 	.byte	0x03, 0x19
        /*0062*/ 	.short	0x0280


	//----- nvinfo : EIATTR_PARAM_CBANK
	.align		4
        /*0064*/ 	.byte	0x04, 0x0a
        /*0066*/ 	.short	(.L_696 - .L_695)
	.align		4
.L_695:
        /*0068*/ 	.word	index@(.nv.constant0._ZN5flash44flash_bwd_dq_dk_dv_loop_seqk_parallel_kernelI23Flash_bwd_kernel_traitsILi96ELi64ELi128ELi8ELi2ELi4ELi4ELb0ELb0EN7cutlass10bfloat16_tE19Flash_kernel_traitsILi96ELi64ELi128ELi8ES3_EELb0ELb0ELb0ELb0ELb1ELb1ELb1EEEvNS_16Flash_bwd_paramsE)
        /*006c*/ 	.short	0x0210
        /*006e*/ 	.short	0x0280


	//----- nvinfo : EIATTR_SW_WAR
	.align		4
.L_696:
        /*0070*/ 	.byte	0x04, 0x36
        /*0072*/ 	.short	(.L_698 - .L_697)
.L_697:
        /*0074*/ 	.word	0x00000008
.L_698:


//--------------------- .nv.info._ZN5flash44flash_bwd_dq_dk_dv_loop_seqk_parallel_kernelI23Flash_bwd_kernel_traitsILi96ELi64ELi128ELi8ELi2ELi4ELi4ELb0ELb0EN7cutlass10bfloat16_tE19Flash_kernel_traitsILi96ELi64ELi128ELi8ES3_EELb1ELb0ELb0ELb1ELb0ELb0ELb0EEEvNS_16Flash_bwd_paramsE --------------------------
	.section	.nv.info._ZN5flash44flash_bwd_dq_dk_dv_loop_seqk_parallel_kernelI23Flash_bwd_kernel_traitsILi96ELi64ELi128ELi8ELi2ELi4ELi4ELb0ELb0EN7cutlass10bfloat16_tE19Flash_kernel_traitsILi96ELi64ELi128ELi8ES3_EELb1ELb0ELb0ELb1ELb0ELb0ELb0EEEvNS_16Flash_bwd_paramsE,"",@"SHT_CUDA_INFO"
	.sectionflags	@""
	.align	4


	//----- nvinfo : EIATTR_CUDA_API_VERSION
	.align		4
        /*0000*/ 	.byte	0x04, 0x37
        /*0002*/ 	.short	(.L_700 - .L_699)
.L_699:
        /*0004*/ 	.word	0x00000082


	//----- nvinfo : EIATTR_KPARAM_INFO
	.align		4
.L_700:
        /*0008*/ 	.byte	0x04, 0x17
        /*000a*/ 	.short	(.L_702 - .L_701)
.L_701:
        /*000c*/ 	.word	0x00000000
        /*0010*/ 	.short	0x0000
        /*0012*/ 	.short	0x0000
        /*0014*/ 	.byte	0x00, 0xf0, 0x01, 0x0a


	//----- nvinfo : EIATTR_SPARSE_MMA_MASK
	.align		4
.L_702:
        /*0018*/ 	.byte	0x03, 0x50
        /*001a*/ 	.short	0x0000


	//----- nvinfo : EIATTR_MAXREG_COUNT
	.align		4
        /*001c*/ 	.byte	0x03, 0x1b
        /*001e*/ 	.short	0x00ff


	//----- nvinfo : EIATTR_NUM_BARRIERS
	.align		4
        /*0020*/ 	.byte	0x02, 0x4c
        /*0022*/ 	.byte	0x01
	.zero		1


	//----- nvinfo : EIATTR_MERCURY_ISA_VERSION
	.align		4
        /*0024*/ 	.byte	0x03, 0x5f
        /*0026*/ 	.short	0x0101


	//----- nvinfo : EIATTR_EXIT_INSTR_OFFSETS
	.align		4
        /*0028*/ 	.byte	0x04, 0x1c
        /*002a*/ 	.short	(.L_704 - .L_703)


	//   ....[0]....
.L_703:
        /*002c*/ 	.word	0x000000a0


	//   ....[1]....
        /*0030*/ 	.word	0x0000ab00


	//----- nvinfo : EIATTR_CRS_STACK_SIZE
	.align		4
.L_704:
        /*0034*/ 	.byte	0x04, 0x1e
        /*0036*/ 	.short	(.L_706 - .L_705)
.L_705:
        /*0038*/ 	.word	0x00000000


	//----- nvinfo : EIATTR_CBANK_PARAM_SIZE
	.align		4
.L_706:
        /*003c*/ 	.byte	0x03, 0x19
        /*003e*/ 	.short	0x0280


	//----- nvinfo : EIATTR_PARAM_CBANK
	.align		4
        /*0040*/ 	.byte	0x04, 0x0a
        /*0042*/ 	.short	(.L_708 - .L_707)
	.align		4
.L_707:
        /*0044*/ 	.word	index@(.nv.constant0._ZN5flash44flash_bwd_dq_dk_dv_loop_seqk_parallel_kernelI23Flash_bwd_kernel_traitsILi96ELi64ELi128ELi8ELi2ELi4ELi4ELb0ELb0EN7cutlass10bfloat16_tE19Flash_kernel_traitsILi96ELi64ELi128ELi8ES3_EELb1ELb0ELb0ELb1ELb0ELb0ELb0EEEvNS_16Flash_bwd_paramsE)
        /*0048*/ 	.short	0x0210
        /*004a*/ 	.short	0x0280


	//----- nvinfo : EIATTR_SW_WAR
	.align		4
.L_708:
        /*004c*/ 	.byte	0x04, 0x36
        /*004e*/ 	.short	(.L_710 - .L_709)
.L_709:
        /*0050*/ 	.word	0x00000008
.L_710:


//--------------------- .nv.info._ZN5flash44flash_bwd_dq_dk_dv_loop_seqk_parallel_kernelI23Flash_bwd_kernel_traitsILi96ELi64ELi128ELi8ELi2ELi4ELi4ELb0ELb0EN7cutlass10bfloat16_tE19Flash_kernel_traitsILi96ELi64ELi128ELi8ES3_EELb0ELb0ELb0ELb1ELb0ELb0ELb1EEEvNS_16Flash_bwd_paramsE --------------------------
	.section	.nv.info._ZN5flash44flash_bwd_dq_dk_dv_loop_seqk_parallel_kernelI23Flash_bwd_kernel_traitsILi96ELi64ELi128ELi8ELi2ELi4ELi4ELb0ELb0EN7cutlass10bfloat16_tE19Flash_kernel_traitsILi96ELi64ELi128ELi8ES3_EELb0ELb0ELb0ELb1ELb0ELb0ELb1EEEvNS_16Flash_bwd_paramsE,"",@"SHT_CUDA_INFO"
	.sectionflags	@""
	.align	4


	//----- nvinfo : EIATTR_CUDA_API_VERSION
	.align		4
        /*0000*/ 	.byte	0x04, 0x37
        /*0002*/ 	.short	(.L_712 - .L_711)
.L_711:
        /*0004*/ 	.word	0x00000082


	//----- nvinfo : EIATTR_KPARAM_INFO
	.align		4
.L_712:
        /*0008*/ 	.byte	0x04, 0x17
        /*000a*/ 	.short	(.L_714 - .L_713)
.L_713:
        /*000c*/ 	.word	0x00000000
        /*0010*/ 	.short	0x0000
        /*0012*/ 	.short	0x0000
        /*0014*/ 	.byte	0x00, 0xf0, 0x01, 0x0a


	//----- nvinfo : EIATTR_SPARSE_MMA_MASK
	.align		4
.L_714:
        /*0018*/ 	.byte	0x03, 0x50
        /*001a*/ 	.short	0x0000


	//----- nvinfo : EIATTR_MAXREG_COUNT
	.align		4
        /*001c*/ 	.byte	0x03, 0x1b
        /*001e*/ 	.short	0x00ff


	//----- nvinfo : EIATTR_NUM_BARRIERS
	.align		4
        /*0020*/ 	.byte	0x02, 0x4c
        /*0022*/ 	.byte	0x01
	.zero		1


	//----- nvinfo : EIATTR_ANNOTATIONS
	.align		4
        /*0024*/ 	.byte	0x04, 0x55
        /*0026*/ 	.short	(.L_716 - .L_715)


	//   ....[0]....
.L_715:
        /*0028*/ 	.word	0x00000001
        /*002c*/ 	.byte	0xa0, 0x00, 0x00, 0x00, 0x01, 0x00, 0x00, 0x00, 0xc0, 0x07, 0x00, 0x00, 0x01, 0x00, 0x00, 0x00
        /*003c*/ 	.byte	0x80, 0x25, 0x00, 0x00, 0x01, 0x00, 0x00, 0x00, 0xf0, 0xa0, 0x00, 0x00


	//----- nvinfo : EIATTR_MERCURY_ISA_VERSION
	.align		4
.L_716:
        /*0048*/ 	.byte	0x03, 0x5f
        /*004a*/ 	.short	0x0101


	//----- nvinfo : EIATTR_EXIT_INSTR_OFFSETS
	.align		4
        /*004c*/ 	.byte	0x04, 0x1c
        /*004e*/ 	.short	(.L_718 - .L_717)


	//   ....[0]....
.L_717:
        /*0050*/ 	.word	0x000000c0


	//   ....[1]....
        /*0054*/ 	.word	0x0000a170


	//----- nvinfo : EIATTR_CRS_STACK_SIZE
	.align		4
.L_718:
        /*0058*/ 	.byte	0x04, 0x1e
        /*005a*/ 	.short	(.L_720 - .L_719)
.L_719:
        /*005c*/ 	.word	0x00000000


	//----- nvinfo : EIATTR_CBANK_PARAM_SIZE
	.align		4
.L_720:
        /*0060*/ 	.byte	0x03, 0x19
        /*0062*/ 	.short	0x0280


	//----- nvinfo : EIATTR_PARAM_CBANK
	.align		4
        /*0064*/ 	.byte	0x04, 0x0a
        /*0066*/ 	.short	(.L_722 - .L_721)
	.align		4
.L_721:
        /*0068*/ 	.word	index@(.nv.constant0._ZN5flash44flash_bwd_dq_dk_dv_loop_seqk_parallel_kernelI23Flash_bwd_kernel_traitsILi96ELi64ELi128ELi8ELi2ELi4ELi4ELb0ELb0EN7cutlass10bfloat16_tE19Flash_kernel_traitsILi96ELi64ELi128ELi8ES3_EELb0ELb0ELb0ELb1ELb0ELb0ELb1EEEvNS_16Flash_bwd_paramsE)
        /*006c*/ 	.short	0x0210
        /*006e*/ 	.short	0x0280


	//----- nvinfo : EIATTR_SW_WAR
	.align		4
.L_722:
        /*0070*/ 	.byte	0x04, 0x36
        /*0072*/ 	.short	(.L_724 - .L_723)
.L_723:
        /*0074*/ 	.word	0x00000008
.L_724:


//--------------------- .nv.info._ZN5flash44flash_bwd_dq_dk_dv_loop_seqk_parallel_kernelI23Flash_bwd_kernel_traitsILi96ELi64ELi128ELi8ELi2ELi4ELi4ELb0ELb0EN7cutlass10bfloat16_tE19Flash_kernel_traitsILi96ELi64ELi128ELi8ES3_EELb1ELb0ELb1ELb0ELb0ELb1ELb0EEEvNS_16Flash_bwd_paramsE --------------------------
	.section	.nv.info._ZN5flash44flash_bwd_dq_dk_dv_loop_seqk_parallel_kernelI23Flash_bwd_kernel_traitsILi96ELi64ELi128ELi8ELi2ELi4ELi4ELb0ELb0EN7cutlass10bfloat16_tE19Flash_kernel_traitsILi96ELi64ELi128ELi8ES3_EELb1ELb0ELb1ELb0ELb0ELb1ELb0EEEvNS_16Flash_bwd_paramsE,"",@"SHT_CUDA_INFO"
	.sectionflags	@""
	.align	4


	//----- nvinfo : EIATTR_CUDA_API_VERSION
	.align		4
        /*0000*/ 	.byte	0x04, 0x37
        /*0002*/ 	.short	(.L_726 - .L_725)
.L_725:
        /*0004*/ 	.word	0x00000082


	//----- nvinfo : EIATTR_KPARAM_INFO
	.align		4
.L_726:
        /*0008*/ 	.byte	0x04, 0x17
        /*000a*/ 	.short	(.L_728 - .L_727)
.L_727:
        /*000c*/ 	.word	0x00000000
        /*0010*/ 	.short	0x0000
        /*0012*/ 	.short	0x0000
        /*0014*/ 	.byte	0x00, 0xf0, 0x01, 0x0a


	//----- nvinfo : EIATTR_SPARSE_MMA_MASK
	.align		4
.L_728:
        /*0018*/ 	.byte	0x03, 0x50
        /*001a*/ 	.short	0x0000


	//----- nvinfo : EIATTR_MAXREG_COUNT
	.align		4
        /*001c*/ 	.byte	0x03, 0x1b
        /*001e*/ 	.short	0x00ff


	//----- nvinfo : EIATTR_NUM_BARRIERS
	.align		4
        /*0020*/ 	.byte	0x02, 0x4c
        /*0022*/ 	.byte	0x01
	.zero		1


	//----- nvinfo : EIATTR_MERCURY_ISA_VERSION
	.align		4
        /*0024*/ 	.byte	0x03, 0x5f
        /*0026*/ 	.short	0x0101


	//----- nvinfo : EIATTR_EXIT_INSTR_OFFSETS
	.align		4
        /*0028*/ 	.byte	0x04, 0x1c
        /*002a*/ 	.short	(.L_730 - .L_729)


	//   ....[0]....
.L_729:
        /*002c*/ 	.word	0x000000a0


	//   ....[1]....
        /*0030*/ 	.word	0x00009580


	//----- nvinfo : EIATTR_CRS_STACK_SIZE
	.align		4
.L_730:
        /*0034*/ 	.byte	0x04, 0x1e
        /*0036*/ 	.short	(.L_732 - .L_731)
.L_731:
        /*0038*/ 	.word	0x00000000


	//----- nvinfo : EIATTR_CBANK_PARAM_SIZE
	.align		4
.L_732:
        /*003c*/ 	.byte	0x03, 0x19
        /*003e*/ 	.short	0x0280


	//----- nvinfo : EIATTR_PARAM_CBANK
	.align		4
        /*0040*/ 	.byte	0x04, 0x0a
        /*0042*/ 	.short	(.L_734 - .L_733)
	.align		4
.L_733:
        /*0044*/ 	.word	index@(.nv.constant0._ZN5flash44flash_bwd_dq_dk_dv_loop_seqk_parallel_kernelI23Flash_bwd_kernel_traitsILi96ELi64ELi128ELi8ELi2ELi4ELi4ELb0ELb0EN7cutlass10bfloat16_tE19Flash_kernel_traitsILi96ELi64ELi128ELi8ES3_EELb1ELb0ELb1ELb0ELb0ELb1ELb0EEEvNS_16Flash_bwd_paramsE)
        /*0048*/ 	.short	0x0210
        /*004a*/ 	.short	0x0280


	//----- nvinfo : EIATTR_SW_WAR
	.align		4
.L_734:
        /*004c*/ 	.byte	0x04, 0x36
        /*004e*/ 	.short	(.L_736 - .L_735)
.L_735:
        /*0050*/ 	.word	0x00000008
.L_736:


//--------------------- .nv.info._ZN5flash44flash_bwd_dq_dk_dv_loop_seqk_parallel_kernelI23Flash_bwd_kernel_traitsILi96ELi64ELi128ELi8ELi2ELi4ELi4ELb0ELb0EN7cutlass10bfloat16_tE19Flash_kernel_traitsILi96ELi64ELi128ELi8ES3_EELb0ELb0ELb1ELb0ELb0ELb1ELb1EEEvNS_16Flash_bwd_paramsE --------------------------
	.section	.nv.info._ZN5flash44flash_bwd_dq_dk_dv_loop_seqk_parallel_kernelI23Flash_bwd_kernel_traitsILi96ELi64ELi128ELi8ELi2ELi4ELi4ELb0ELb0EN7cutlass10bfloat16_tE19Flash_kernel_traitsILi96ELi64ELi128ELi8ES3_EELb0ELb0ELb1ELb0ELb0ELb1ELb1EEEvNS_16Flash_bwd_paramsE,"",@"SHT_CUDA_INFO"
	.sectionflags	@""
	.align	4


	//----- nvinfo : EIATTR_CUDA_API_VERSION
	.align		4
        /*0000*/ 	.byte	0x04, 0x37
        /*0002*/ 	.short	(.L_738 - .L_737)
.L_737:
        /*0004*/ 	.word	0x00000082


	//----- nvinfo : EIATTR_KPARAM_INFO
	.align		4
.L_738:
        /*0008*/ 	.byte	0x04, 0x17
        /*000a*/ 	.short	(.L_740 - .L_739)
.L_739:
        /*000c*/ 	.word	0x00000000
        /*0010*/ 	.short	0x0000
        /*0012*/ 	.short	0x0000
        /*0014*/ 	.byte	0x00, 0xf0, 0x01, 0x0a


	//----- nvinfo : EIATTR_SPARSE_MMA_MASK
	.align		4
.L_740:
        /*0018*/ 	.byte	0x03, 0x50
        /*001a*/ 	.short	0x0000


	//----- nvinfo : EIATTR_MAXREG_COUNT
	.align		4
        /*001c*/ 	.byte	0x03, 0x1b
        /*001e*/ 	.short	0x00ff


	//----- nvinfo : EIATTR_NUM_BARRIERS
	.align		4
        /*0020*/ 	.byte	0x02, 0x4c
        /*0022*/ 	.byte	0x01
	.zero		1


	//----- nvinfo : EIATTR_ANNOTATIONS
	.align		4
        /*0024*/ 	.byte	0x04, 0x55
        /*0026*/ 	.short	(.L_742 - .L_741)


	//   ....[0]....
.L_741:
        /*0028*/ 	.word	0x00000001
        /*002c*/ 	.byte	0xa0, 0x00, 0x00, 0x00, 0x01, 0x00, 0x00, 0x00, 0x20, 0x8e, 0x00, 0x00


	//----- nvinfo : EIATTR_MERCURY_ISA_VERSION
	.align		4
.L_742:
        /*0038*/ 	.byte	0x03, 0x5f
        /*003a*/ 	.short	0x0101


	//----- nvinfo : EIATTR_EXIT_INSTR_OFFSETS
	.align		4
        /*003c*/ 	.byte	0x04, 0x1c
        /*003e*/ 	.short	(.L_744 - .L_743)


	//   ....[0]....
.L_743:
        /*0040*/ 	.word	0x000000c0


	//   ....[1]....
        /*0044*/ 	.word	0x00008ea0


	//----- nvinfo : EIATTR_CRS_STACK_SIZE
	.align		4
.L_744:
        /*0048*/ 	.byte	0x04, 0x1e
        /*004a*/ 	.short	(.L_746 - .L_745)
.L_745:
        /*004c*/ 	.word	0x00000000


	//----- nvinfo : EIATTR_CBANK_PARAM_SIZE
	.align		4
.L_746:
        /*0050*/ 	.byte	0x03, 0x19
        /*0052*/ 	.short	0x0280


	//----- nvinfo : EIATTR_PARAM_CBANK
	.align		4
        /*0054*/ 	.byte	0x04, 0x0a
        /*0056*/ 	.short	(.L_748 - .L_747)
	.align		4
.L_747:
        /*0058*/ 	.word	index@(.nv.constant0._ZN5flash44flash_bwd_dq_dk_dv_loop_seqk_parallel_kernelI23Flash_bwd_kernel_traitsILi96ELi64ELi128ELi8ELi2ELi4ELi4ELb0ELb0EN7cutlass10bfloat16_tE19Flash_kernel_traitsILi96ELi64ELi128ELi8ES3_EELb0ELb0ELb1ELb0ELb0ELb1ELb1EEEvNS_16Flash_bwd_paramsE)
        /*005c*/ 	.short	0x0210
        /*005e*/ 	.short	0x0280


	//----- nvinfo : EIATTR_SW_WAR
	.align		4
.L_748:
        /*0060*/ 	.byte	0x04, 0x36
        /*0062*/ 	.short	(.L_750 - .L_749)
.L_749:
        /*0064*/ 	.word	0x00000008
.L_750:


//--------------------- .nv.info._ZN5flash44flash_bwd_dq_dk_dv_loop_seqk_parallel_kernelI23Flash_bwd_kernel_traitsILi96ELi64ELi128ELi8ELi2ELi4ELi4ELb0ELb0EN7cutlass10bfloat16_tE19Flash_kernel_traitsILi96ELi64ELi128ELi8ES3_EELb1ELb0ELb1ELb1ELb0ELb0ELb0EEEvNS_16Flash_bwd_paramsE --------------------------
	.section	.nv.info._ZN5flash44flash_bwd_dq_dk_dv_loop_seqk_parallel_kernelI23Flash_bwd_kernel_traitsILi96ELi64ELi128ELi8ELi2ELi4ELi4ELb0ELb0EN7cutlass10bfloat16_tE19Flash_kernel_traitsILi96ELi64ELi128ELi8ES3_EELb1ELb0ELb1ELb1ELb0ELb0ELb0EEEvNS_16Flash_bwd_paramsE,"",@"SHT_CUDA_INFO"
	.sectionflags	@""
	.align	4


	//----- nvinfo : EIATTR_CUDA_API_VERSION
	.align		4
        /*0000*/ 	.byte	0x04, 0x37
        /*0002*/ 	.short	(.L_752 - .L_751)
.L_751:
        /*0004*/ 	.word	0x00000082


	//----- nvinfo : EIATTR_KPARAM_INFO
	.align		4
.L_752:
        /*0008*/ 	.byte	0x04, 0x17
        /*000a*/ 	.short	(.L_754 - .L_753)
.L_753:
        /*000c*/ 	.word	0x00000000
        /*0010*/ 	.short	0x0000
        /*0012*/ 	.short	0x0000
        /*0014*/ 	.byte	0x00, 0xf0, 0x01, 0x0a


	//----- nvinfo : EIATTR_SPARSE_MMA_MASK
	.align		4
.L_754:
        /*0018*/ 	.byte	0x03, 0x50
        /*001a*/ 	.short	0x0000


	//----- nvinfo : EIATTR_MAXREG_COUNT
	.align		4
        /*001c*/ 	.byte	0x03, 0x1b
        /*001e*/ 	.short	0x00ff


	//----- nvinfo : EIATTR_NUM_BARRIERS
	.align		4
        /*0020*/ 	.byte	0x02, 0x4c
        /*0022*/ 	.byte	0x01
	.zero		1


	//----- nvinfo : EIATTR_MERCURY_ISA_VERSION
	.align		4
        /*0024*/ 	.byte	0x03, 0x5f
        /*0026*/ 	.short	0x0101


	//----- nvinfo : EIATTR_EXIT_INSTR_OFFSETS
	.align		4
        /*0028*/ 	.byte	0x04, 0x1c
        /*002a*/ 	.short	(.L_756 - .L_755)


	//   ....[0]....
.L_755:
        /*002c*/ 	.word	0x000000a0


	//   ....[1]....
        /*0030*/ 	.word	0x0000ae80


	//----- nvinfo : EIATTR_CRS_STACK_SIZE
	.align		4
.L_756:
        /*0034*/ 	.byte	0x04, 0x1e
        /*0036*/ 	.short	(.L_758 - .L_757)
.L_757:
        /*0038*/ 	.word	0x00000000


	//----- nvinfo : EIATTR_CBANK_PARAM_SIZE
	.align		4
.L_758:
        /*003c*/ 	.byte	0x03, 0x19
        /*003e*/ 	.short	0x0280


	//----- nvinfo : EIATTR_PARAM_CBANK
	.align		4
        /*0040*/ 	.byte	0x04, 0x0a
        /*0042*/ 	.short	(.L_760 - .L_759)
	.align		4
.L_759:
        /*0044*/ 	.word	index@(.nv.constant0._ZN5flash44flash_bwd_dq_dk_dv_loop_seqk_parallel_kernelI23Flash_bwd_kernel_traitsILi96ELi64ELi128ELi8ELi2ELi4ELi4ELb0ELb0EN7cutlass10bfloat16_tE19Flash_kernel_traitsILi96ELi64ELi128ELi8ES3_EELb1ELb0ELb1ELb1ELb0ELb0ELb0EEEvNS_16Flash_bwd_paramsE)
        /*0048*/ 	.short	0x0210
        /*004a*/ 	.short	0x0280


	//----- nvinfo : EIATTR_SW_WAR
	.align		4
.L_760:
        /*004c*/ 	.byte	0x04, 0x36
        /*004e*/ 	.short	(.L_762 - .L_761)
.L_761:
        /*0050*/ 	.word	0x00000008
.L_762:


//--------------------- .nv.info._ZN5flash44flash_bwd_dq_dk_dv_loop_seqk_parallel_kernelI23Flash_bwd_kernel_traitsILi96ELi64ELi128ELi8ELi2ELi4ELi4ELb0ELb0EN7cutlass10bfloat16_tE19Flash_kernel_traitsILi96ELi64ELi128ELi8ES3_EELb0ELb0ELb1ELb1ELb0ELb0ELb1EEEvNS_16Flash_bwd_paramsE --------------------------
	.section	.nv.info._ZN5flash44flash_bwd_dq_dk_dv_loop_seqk_parallel_kernelI23Flash_bwd_kernel_traitsILi96ELi64ELi128ELi8ELi2ELi4ELi4ELb0ELb0EN7cutlass10bfloat16_tE19Flash_kernel_traitsILi96ELi64ELi128ELi8ES3_EELb0ELb0ELb1ELb1ELb0ELb0ELb1EEEvNS_16Flash_bwd_paramsE,"",@"SHT_CUDA_INFO"
	.sectionflags	@""
	.align	4


	//----- nvinfo : EIATTR_CUDA_API_VERSION
	.align		4
        /*0000*/ 	.byte	0x04, 0x37
        /*0002*/ 	.short	(.L_764 - .L_763)
.L_763:
        /*0004*/ 	.word	0x00000082


	//----- nvinfo : EIATTR_KPARAM_INFO
	.align		4
.L_764:
        /*0008*/ 	.byte	0x04, 0x17
        /*000a*/ 	.short	(.L_766 - .L_765)
.L_765:
        /*000c*/ 	.word	0x00000000
        /*0010*/ 	.short	0x0000
        /*0012*/ 	.short	0x0000
        /*0014*/ 	.byte	0x00, 0xf0, 0x01, 0x0a


	//----- nvinfo : EIATTR_SPARSE_MMA_MASK
	.align		4
.L_766:
        /*0018*/ 	.byte	0x03, 0x50
        /*001a*/ 	.short	0x0000


	//----- nvinfo : EIATTR_MAXREG_COUNT
	.align		4
        /*001c*/ 	.byte	0x03, 0x1b
        /*001e*/ 	.short	0x00ff


	//----- nvinfo : EIATTR_NUM_BARRIERS
	.align		4
        /*0020*/ 	.byte	0x02, 0x4c
        /*0022*/ 	.byte	0x01
	.zero		1


	//----- nvinfo : EIATTR_ANNOTATIONS
	.align		4
        /*0024*/ 	.byte	0x04, 0x55
        /*0026*/ 	.short	(.L_768 - .L_767)


	//   ....[0]....
.L_767:
        /*0028*/ 	.word	0x00000001
        /*002c*/ 	.byte	0xa0, 0x00, 0x00, 0x00, 0x01, 0x00, 0x00, 0x00, 0x60, 0xa4, 0x00, 0x00


	//----- nvinfo : EIATTR_MERCURY_ISA_VERSION
	.align		4
.L_768:
        /*0038*/ 	.byte	0x03, 0x5f
        /*003a*/ 	.short	0x0101


	//----- nvinfo : EIATTR_EXIT_INSTR_OFFSETS
	.align		4
        /*003c*/ 	.byte	0x04, 0x1c
        /*003e*/ 	.short	(.L_770 - .L_769)


	//   ....[0]....
.L_769:
        /*0040*/ 	.word	0x000000c0


	//   ....[1]....
        /*0044*/ 	.word	0x0000a4e0


	//----- nvinfo : EIATTR_CRS_STACK_SIZE
	.align		4
.L_770:
        /*0048*/ 	.byte	0x04, 0x1e
        /*004a*/ 	.short	(.L_772 - .L_771)
.L_771:
        /*004c*/ 	.word	0x00000000


	//----- nvinfo : EIATTR_CBANK_PARAM_SIZE
	.align		4
.L_772:
        /*0050*/ 	.byte	0x03, 0x19
        /*0052*/ 	.short	0x0280


	//----- nvinfo : EIATTR_PARAM_CBANK
	.align		4
        /*0054*/ 	.byte	0x04, 0x0a
        /*0056*/ 	.short	(.L_774 - .L_773)
	.align		4
.L_773:
        /*0058*/ 	.word	index@(.nv.constant0._ZN5flash44flash_bwd_dq_dk_dv_loop_seqk_parallel_kernelI23Flash_bwd_kernel_traitsILi96ELi64ELi128ELi8ELi2ELi4ELi4ELb0ELb0EN7cutlass10bfloat16_tE19Flash_kernel_traitsILi96ELi64ELi128ELi8ES3_EELb0ELb0ELb1ELb1ELb0ELb0ELb1EEEvNS_16Flash_bwd_paramsE)
        /*005c*/ 	.short	0x0210
        /*005e*/ 	.short	0x0280


	//----- nvinfo : EIATTR_SW_WAR
	.align		4
.L_774:
        /*0060*/ 	.byte	0x04, 0x36
        /*0062*/ 	.short	(.L_776 - .L_775)
.L_775:
        /*0064*/ 	.word	0x00000008
.L_776:


//--------------------- .nv.info._ZN5flash25flash_bwd_dot_do_o_kernelILb0E23Flash_bwd_kernel_traitsILi96ELi64ELi128ELi8ELi2ELi4ELi4ELb0ELb0EN7cutlass10bfloat16_tE19Flash_kernel_traitsILi96ELi64ELi128ELi8ES3_EEEEvNS_16Flash_bwd_paramsE --------------------------
	.section	.nv.info._ZN5flash25flash_bwd_dot_do_o_kernelILb0E23Flash_bwd_kernel_traitsILi96ELi64ELi128ELi8ELi2ELi4ELi4ELb0ELb0EN7cutlass10bfloat16_tE19Flash_kernel_traitsILi96ELi64ELi128ELi8ES3_EEEEvNS_16Flash_bwd_paramsE,"",@"SHT_CUDA_INFO"
	.sectionflags	@""
	.align	4


	//----- nvinfo : EIATTR_CUDA_API_VERSION
	.align		4
        /*0000*/ 	.byte	0x04, 0x37
        /*0002*/ 	.short	(.L_778 - .L_777)
.L_777:
        /*0004*/ 	.word	0x00000082


	//----- nvinfo : EIATTR_KPARAM_INFO
	.align		4
.L_778:
        /*0008*/ 	.byte	0x04, 0x17
        /*000a*/ 	.short	(.L_780 - .L_779)
.L_779:
        /*000c*/ 	.word	0x00000000
        /*0010*/ 	.short	0x0000
        /*0012*/ 	.short	0x0000
        /*0014*/ 	.byte	0x00, 0xf0, 0x01, 0x0a


	//----- nvinfo : EIATTR_SPARSE_MMA_MASK
	.align		4
.L_780:
        /*0018*/ 	.byte	0x03, 0x50
        /*001a*/ 	.short	0x0000


	//----- nvinfo : EIATTR_MAXREG_COUNT
	.align		4
        /*001c*/ 	.byte	0x03, 0x1b
        /*001e*/ 	.short	0x00ff


	//----- nvinfo : EIATTR_MERCURY_ISA_VERSION
	.align		4
        /*0020*/ 	.byte	0x03, 0x5f
        /*0022*/ 	.short	0x0101


	//----- nvinfo : EIATTR_COOP_GROUP_MASK_REGIDS
	.align		4
        /*0024*/ 	.byte	0x04, 0x29
        /*0026*/ 	.short	(.L_782 - .L_781)


	//   ....[0]....
.L_781:
        /*0028*/ 	.word	0xffffffff


	//   ....[1]....
        /*002c*/ 	.word	0xffffffff


	//----- nvinfo : EIATTR_COOP_GROUP_INSTR_OFFSETS
	.align		4
.L_782:
        /*0030*/ 	.byte	0x04, 0x28
        /*0032*/ 	.short	(.L_784 - .L_783)


	//   ....[0]....
.L_783:
        /*0034*/ 	.word	0x00000dc0


	//   ....[1]....
        /*0038*/ 	.word	0x00000de0


	//----- nvinfo : EIATTR_EXIT_INSTR_OFFSETS
	.align		4
.L_784:
        /*003c*/ 	.byte	0x04, 0x1c
        /*003e*/ 	.short	(.L_786 - .L_785)


	//   ....[0]....
.L_785:
        /*0040*/ 	.word	0x00000130


	//   ....[1]....
        /*0044*/ 	.word	0x00000e10


	//   ....[2]....
        /*0048*/ 	.word	0x00000e80


	//----- nvinfo : EIATTR_CRS_STACK_SIZE
	.align		4
.L_786:
        /*004c*/ 	.byte	0x04, 0x1e
        /*004e*/ 	.short	(.L_788 - .L_787)
.L_787:
        /*0050*/ 	.word	0x00000000


	//----- nvinfo : EIATTR_CBANK_PARAM_SIZE
	.align		4
.L_788:
        /*0054*/ 	.byte	0x03, 0x19
        /*0056*/ 	.short	0x0280


	//----- nvinfo : EIATTR_PARAM_CBANK
	.align		4
        /*0058*/ 	.byte	0x04, 0x0a
        /*005a*/ 	.short	(.L_790 - .L_789)
	.align		4
.L_789:
        /*005c*/ 	.word	index@(.nv.constant0._ZN5flash25flash_bwd_dot_do_o_kernelILb0E23Flash_bwd_kernel_traitsILi96ELi64ELi128ELi8ELi2ELi4ELi4ELb0ELb0EN7cutlass10bfloat16_tE19Flash_kernel_traitsILi96ELi64ELi128ELi8ES3_EEEEvNS_16Flash_bwd_paramsE)
        /*0060*/ 	.short	0x0210
        /*0062*/ 	.short	0x0280


	//----- nvinfo : EIATTR_SW_WAR
	.align		4
.L_790:
        /*0064*/ 	.byte	0x04, 0x36
        /*0066*/ 	.short	(.L_792 - .L_791)
.L_791:
        /*0068*/ 	.word	0x00000008
.L_792:


//--------------------- .nv.info._ZN5flash25flash_bwd_dot_do_o_kernelILb1E23Flash_bwd_kernel_traitsILi96ELi64ELi128ELi8ELi2ELi4ELi4ELb0ELb0EN7cutlass10bfloat16_tE19Flash_kernel_traitsILi96ELi64ELi128ELi8ES3_EEEEvNS_16Flash_bwd_paramsE --------------------------
	.section	.nv.info._ZN5flash25flash_bwd_dot_do_o_kernelILb1E23Flash_bwd_kernel_traitsILi96ELi64ELi128ELi8ELi2ELi4ELi4ELb0ELb0EN7cutlass10bfloat16_tE19Flash_kernel_traitsILi96ELi64ELi128ELi8ES3_EEEEvNS_16Flash_bwd_paramsE,"",@"SHT_CUDA_INFO"
	.sectionflags	@""
	.align	4


	//----- nvinfo : EIATTR_CUDA_API_VERSION
	.align		4
        /*0000*/ 	.byte	0x04, 0x37
        /*0002*/ 	.short	(.L_794 - .L_793)
.L_793:
        /*0004*/ 	.word	0x00000082


	//----- nvinfo : EIATTR_KPARAM_INFO
	.align		4
.L_794:
        /*0008*/ 	.byte	0x04, 0x17
        /*000a*/ 	.short	(.L_796 - .L_795)
.L_795:
        /*000c*/ 	.word	0x00000000
        /*0010*/ 	.short	0x0000
        /*0012*/ 	.short	0x0000
        /*0014*/ 	.byte	0x00, 0xf0, 0x01, 0x0a


	//----- nvinfo : EIATTR_SPARSE_MMA_MASK
	.align		4
.L_796:
        /*0018*/ 	.byte	0x03, 0x50
        /*001a*/ 	.short	0x0000


	//----- nvinfo : EIATTR_MAXREG_COUNT
	.align		4
        /*001c*/ 	.byte	0x03, 0x1b
        /*001e*/ 	.short	0x00ff


	//----- nvinfo : EIATTR_MERCURY_ISA_VERSION
	.align		4
        /*0020*/ 	.byte	0x03, 0x5f
        /*0022*/ 	.short	0x0101


	//----- nvinfo : EIATTR_COOP_GROUP_MASK_REGIDS
	.align		4
        /*0024*/ 	.byte	0x04, 0x29
        /*0026*/ 	.short	(.L_798 - .L_797)


	//   ....[0]....
.L_797:
        /*0028*/ 	.word	0xffffffff


	//   ....[1]....
        /*002c*/ 	.word	0xffffffff


	//----- nvinfo : EIATTR_COOP_GROUP_INSTR_OFFSETS
	.align		4
.L_798:
        /*0030*/ 	.byte	0x04, 0x28
        /*0032*/ 	.short	(.L_800 - .L_799)


	//   ....[0]....
.L_799:
        /*0034*/ 	.word	0x000010e0


	//   ....[1]....
        /*0038*/ 	.word	0x00001130


	//----- nvinfo : EIATTR_EXIT_INSTR_OFFSETS
	.align		4
.L_800:
        /*003c*/ 	.byte	0x04, 0x1c
        /*003e*/ 	.short	(.L_802 - .L_801)


	//   ....[0]....
.L_801:
        /*0040*/ 	.word	0x00000130


	//   ....[1]....
        /*0044*/ 	.word	0x000011e0


	//----- nvinfo : EIATTR_CRS_STACK_SIZE
	.align		4
.L_802:
        /*0048*/ 	.byte	0x04, 0x1e
        /*004a*/ 	.short	(.L_804 - .L_803)
.L_803:
        /*004c*/ 	.word	0x00000000


	//----- nvinfo : EIATTR_CBANK_PARAM_SIZE
	.align		4
.L_804:
        /*0050*/ 	.byte	0x03, 0x19
        /*0052*/ 	.short	0x0280


	//----- nvinfo : EIATTR_PARAM_CBANK
	.align		4
        /*0054*/ 	.byte	0x04, 0x0a
        /*0056*/ 	.short	(.L_806 - .L_805)
	.align		4
.L_805:
        /*0058*/ 	.word	index@(.nv.constant0._ZN5flash25flash_bwd_dot_do_o_kernelILb1E23Flash_bwd_kernel_traitsILi96ELi64ELi128ELi8ELi2ELi4ELi4ELb0ELb0EN7cutlass10bfloat16_tE19Flash_kernel_traitsILi96ELi64ELi128ELi8ES3_EEEEvNS_16Flash_bwd_paramsE)
        /*005c*/ 	.short	0x0210
        /*005e*/ 	.short	0x0280


	//----- nvinfo : EIATTR_SW_WAR
	.align		4
.L_806:
        /*0060*/ 	.byte	0x04, 0x36
        /*0062*/ 	.short	(.L_808 - .L_807)
.L_807:
        /*0064*/ 	.word	0x00000008
.L_808:


//--------------------- .nv.callgraph             --------------------------
	.section	.nv.callgraph,"",@"SHT_CUDA_CALLGRAPH"
	.align	4
	.sectionentsize	8
	.align		4
        /*0000*/ 	.word	0x00000000
	.align		4
        /*0004*/ 	.word	0xffffffff
	.align		4
        /*0008*/ 	.word	0x00000000
	.align		4
        /*000c*/ 	.word	0xfffffffe
	.align		4
        /*0010*/ 	.word	0x00000000
	.align		4
        /*0014*/ 	.word	0xfffffffd
	.align		4
        /*0018*/ 	.word	0x00000000
	.align		4
        /*001c*/ 	.word	0xfffffffc


//--------------------- .nv.constant4             --------------------------
	.section	.nv.constant4,"a",@progbits
	.align	8
	.align		8
.nv.constant4:
        /*0000*/ 	.dword	_ZN65_INTERNAL_960262eb_29_flash_bwd_hdim96_bf16_sm80_cu_ea41c527_29114cuda3std3__45__cpo5beginE
	.align		8
        /*0008*/ 	.dword	_ZN65_INTERNAL_960262eb_29_flash_bwd_hdim96_bf16_sm80_cu_ea41c527_29114cuda3std3__45__cpo3endE
	.align		8
        /*0010*/ 	.dword	_ZN65_INTERNAL_960262eb_29_flash_bwd_hdim96_bf16_sm80_cu_ea41c527_29114cuda3std3__45__cpo6cbeginE
	.align		8
        /*0018*/ 	.dword	_ZN65_INTERNAL_960262eb_29_flash_bwd_hdim96_bf16_sm80_cu_ea41c527_29114cuda3std3__45__cpo4cendE
	.align		8
        /*0020*/ 	.dword	_ZN65_INTERNAL_960262eb_29_flash_bwd_hdim96_bf16_sm80_cu_ea41c527_29114cuda3std3__467_GLOBAL__N__960262eb_29_flash_bwd_hdim96_bf16_sm80_cu_ea41c527_29116ignoreE
	.align		8
        /*0028*/ 	.dword	_ZN65_INTERNAL_960262eb_29_flash_bwd_hdim96_bf16_sm80_cu_ea41c527_29114cuda3std3__419piecewise_constructE
	.align		8
        /*0030*/ 	.dword	_ZN65_INTERNAL_960262eb_29_flash_bwd_hdim96_bf16_sm80_cu_ea41c527_29114cuda3std3__48in_placeE
	.align		8
        /*0038*/ 	.dword	_ZN65_INTERNAL_960262eb_29_flash_bwd_hdim96_bf16_sm80_cu_ea41c527_29114cuda3std6ranges3__45__cpo4swapE
	.align		8
        /*0040*/ 	.dword	_ZN65_INTERNAL_960262eb_29_flash_bwd_hdim96_bf16_sm80_cu_ea41c527_29114cuda3std6ranges3__45__cpo9iter_moveE
	.align		8
        /*0048*/ 	.dword	_ZN65_INTERNAL_960262eb_29_flash_bwd_hdim96_bf16_sm80_cu_ea41c527_29114cute7productE
	.align		8
        /*0050*/ 	.dword	_ZN65_INTERNAL_960262eb_29_flash_bwd_hdim96_bf16_sm80_cu_ea41c527_29114cute1_E


//--------------------- .text._ZN5flash44flash_bwd_dq_dk_dv_loop_seqk_parallel_kernelI23Flash_bwd_kernel_traitsILi96ELi64ELi128ELi8ELi2ELi4ELi4ELb1ELb0EN7cutlass10bfloat16_tE19Flash_kernel_traitsILi96ELi64ELi128ELi8ES3_EELb0ELb0ELb0ELb0ELb0ELb1ELb0EEEvNS_16Flash_bwd_paramsE --------------------------
	.section	.text._ZN5flash44flash_bwd_dq_dk_dv_loop_seqk_parallel_kernelI23Flash_bwd_kernel_traitsILi96ELi64ELi128ELi8ELi2ELi4ELi4ELb1ELb0EN7cutlass10bfloat16_tE19Flash_kernel_traitsILi96ELi64ELi128ELi8ES3_EELb0ELb0ELb0ELb0ELb0ELb1ELb0EEEvNS_16Flash_bwd_paramsE,"ax",@progbits
	.align	128
        .global         _ZN5flash44flash_bwd_dq_dk_dv_loop_seqk_parallel_kernelI23Flash_bwd_kernel_traitsILi96ELi64ELi128ELi8ELi2ELi4ELi4ELb1ELb0EN7cutlass10bfloat16_tE19Flash_kernel_traitsILi96ELi64ELi128ELi8ES3_EELb0ELb0ELb0ELb0ELb0ELb1ELb0EEEvNS_16Flash_bwd_paramsE
        .type           _ZN5flash44flash_bwd_dq_dk_dv_loop_seqk_parallel_kernelI23Flash_bwd_kernel_traitsILi96ELi64ELi128ELi8ELi2ELi4ELi4ELb1ELb0EN7cutlass10bfloat16_tE19Flash_kernel_traitsILi96ELi64ELi128ELi8ES3_EELb0ELb0ELb0ELb0ELb0ELb1ELb0EEEvNS_16Flash_bwd_paramsE,@function
        .size           _ZN5flash44flash_bwd_dq_dk_dv_loop_seqk_parallel_kernelI23Flash_bwd_kernel_traitsILi96ELi64ELi128ELi8ELi2ELi4ELi4ELb1ELb0EN7cutlass10bfloat16_tE19Flash_kernel_traitsILi96ELi64ELi128ELi8ES3_EELb0ELb0ELb0ELb0ELb0ELb1ELb0EEEvNS_16Flash_bwd_paramsE,(.L_x_1278 - _ZN5flash44flash_bwd_dq_dk_dv_loop_seqk_parallel_kernelI23Flash_bwd_kernel_traitsILi96ELi64ELi128ELi8ELi2ELi4ELi4ELb1ELb0EN7cutlass10bfloat16_tE19Flash_kernel_traitsILi96ELi64ELi128ELi8ES3_EELb0ELb0ELb0ELb0ELb0ELb1ELb0EEEvNS_16Flash_bwd_paramsE)
        .other          _ZN5flash44flash_bwd_dq_dk_dv_loop_seqk_parallel_kernelI23Flash_bwd_kernel_traitsILi96ELi64ELi128ELi8ELi2ELi4ELi4ELb1ELb0EN7cutlass10bfloat16_tE19Flash_kernel_traitsILi96ELi64ELi128ELi8ES3_EELb0ELb0ELb0ELb0ELb0ELb1ELb0EEEvNS_16Flash_bwd_paramsE,@"STO_CUDA_ENTRY STV_DEFAULT"
_ZN5flash44flash_bwd_dq_dk_dv_loop_seqk_parallel_kernelI23Flash_bwd_kernel_traitsILi96ELi64ELi128ELi8ELi2ELi4ELi4ELb1ELb0EN7cutlass10bfloat16_tE19Flash_kernel_traitsILi96ELi64ELi128ELi8ES3_EELb0ELb0ELb0ELb0ELb0ELb1ELb0EEEvNS_16Flash_bwd_paramsE:
.text._ZN5flash44flash_bwd_dq_dk_dv_loop_seqk_parallel_kernelI23Flash_bwd_kernel_traitsILi96ELi64ELi128ELi8ELi2ELi4ELi4ELb1ELb0EN7cutlass10bfloat16_tE19Flash_kernel_traitsILi96ELi64ELi128ELi8ES3_EELb0ELb0ELb0ELb0ELb0ELb1ELb0EEEvNS_16Flash_bwd_paramsE:
[----:B------:R-:W1:Y:S08]  /*0000*/  LDC R1, c[0x0][0x28] ;  /* 0x00000a00ff017b82 */ /* 0x000e700000000800 */
[----:B------:R-:W2:Y:S01]  /*0010*/  S2UR UR35, SR_CTAID.X ;  /* 0x00000000002379c3 */ /* 0x000ea20000002500 */
[----:B------:R-:W-:Y:S01]  /*0020*/  ULDC UR4, c[0x0][0x2c8] ;  /* 0x0000b20000047ab9 */ /* 0x000fe20000000800 */
[----:B-1----:R-:W-:Y:S01]  /*0030*/  VIADD R1, R1, 0xffffffd0 ;  /* 0xffffffd001017836 */ /* 0x002fe20000000000 */
[----:B------:R-:W-:-:S04]  /*0040*/  UIADD3 UR5, UR4, 0x7f, URZ ;  /* 0x0000007f04057890 */ /* 0x000fc8000fffe03f */
[----:B------:R-:W-:-:S04]  /*0050*/  USHF.R.S32.HI UR4, URZ, 0x1f, UR5 ;  /* 0x0000001f3f047899 */ /* 0x000fc80008011405 */
[----:B------:R-:W-:-:S04]  /*0060*/  ULEA.HI UR4, UR4, UR5, URZ, 0x7 ;  /* 0x0000000504047291 */ /* 0x000fc8000f8f383f */
[----:B------:R-:W-:-:S06]  /*0070*/  USHF.R.S32.HI UR6, URZ, 0x7, UR4 ;  /* 0x000000073f067899 */ /* 0x000fcc0008011404 */
[----:B------:R-:W-:Y:S01]  /*0080*/  MOV R0, UR6 ;  /* 0x0000000600007c02 */ /* 0x000fe20008000f00 */
[----:B--2---:R-:W-:-:S04]  /*0090*/  UISETP.GE.AND UP0, UPT, UR35, UR6, UPT ;  /* 0x000000062300728c */ /* 0x004fc8000bf06270 */
[----:B------:R1:W-:Y:S02]  /*00a0*/  STL [R1+0x2c], R0 ;  /* 0x00002c0001007387 */ /* 0x0003e40000100800 */
[----:B------:R-:W-:-:S13]  /*00b0*/  PLOP3.LUT P0, PT, PT, PT, UP0, 0x80, 0x0 ;  /* 0x000000000000781c */ /* 0x000fda0003f0f008 */
[----:B------:R-:W-:Y:S05]  /*00c0*/  @P0 EXIT ;  /* 0x000000000000094d */ /* 0x000fea0003800000 */
[----:B------:R-:W2:Y:S01]  /*00d0*/  S2R R21, SR_TID.X ;  /* 0x0000000000157919 */ /* 0x000ea20000002100 */
[----:B------:R-:W3:Y:S01]  /*00e0*/  S2UR UR45, SR_CTAID.Y ;  /* 0x00000000002d79c3 */ /* 0x000ee20000002600 */
[----:B------:R-:W-:Y:S01]  /*00f0*/  UMOV UR5, 0x400 ;  /* 0x0000040000057882 */ /* 0x000fe20000000000 */
[----:B------:R-:W-:Y:S01]  /*0100*/  IMAD.MOV.U32 R228, RZ, RZ, 0x20 ;  /* 0x00000020ffe47424 */ /* 0x000fe200078e00ff */
[----:B------:R-:W-:Y:S01]  /*0110*/  UMOV UR61, 0xffffd000 ;  /* 0xffffd000003d7882 */ /* 0x000fe20000000000 */
[----:B------:R-:W-:Y:S02]  /*0120*/  IMAD.MOV.U32 R231, RZ, RZ, -0x10 ;  /* 0xfffffff0ffe77424 */ /* 0x000fe400078e00ff */
[----:B------:R-:W-:Y:S02]  /*0130*/  IMAD.MOV.U32 R226, RZ, RZ, -0x40 ;  /* 0xffffffc0ffe27424 */ /* 0x000fe400078e00ff */
[----:B------:R-:W4:Y:S08]  /*0140*/  S2UR UR4, SR_CgaCtaId ;  /* 0x00000000000479c3 */ /* 0x000f300000008800 */
[----:B------:R-:W5:Y:S01]  /*0150*/  S2UR UR58, SR_CTAID.Z ;  /* 0x00000000003a79c3 */ /* 0x000f620000002700 */
[----:B---3--:R-:W-:Y:S01]  /*0160*/  USHF.L.U32 UR6, UR45, 0x7, URZ ;  /* 0x000000072d067899 */ /* 0x008fe2000800063f */
[----:B--2---:R-:W-:Y:S01]  /*0170*/  SHF.R.S32.HI R15, RZ, 0x1f, R21 ;  /* 0x0000001fff0f7819 */ /* 0x004fe20000011415 */
[----:B----4-:R-:W-:-:S03]  /*0180*/  ULEA UR4, UR4, UR5, 0x18 ;  /* 0x0000000504047291 */ /* 0x010fc6000f8ec03f */
[CC--:B------:R-:W-:Y:S02]  /*0190*/  LEA.HI R6, R15.reuse, R21.reuse, RZ, 0x5 ;  /* 0x000000150f067211 */ /* 0x0c0fe400078f28ff */
[CC--:B------:R-:W-:Y:S02]  /*01a0*/  LEA.HI R14, R15.reuse, R21.reuse, RZ, 0x4 ;  /* 0x000000150f0e7211 */ /* 0x0c0fe400078f20ff */
[----:B-1----:R-:W-:Y:S01]  /*01b0*/  LOP3.LUT R0, R6, 0xffffffe0, RZ, 0xc0, !PT ;  /* 0xffffffe006007812 */ /* 0x002fe200078ec0ff */
[----:B-----5:R-:W-:Y:S01]  /*01c0*/  USHF.R.S32.HI UR5, URZ, 0x1f, UR58 ;  /* 0x0000001f3f057899 */ /* 0x020fe2000801143a */
[----:B------:R-:W-:Y:S02]  /*01d0*/  SHF.R.S32.HI R4, RZ, 0x4, R14 ;  /* 0x00000004ff047819 */ /* 0x000fe4000001140e */
[----:B------:R-:W-:Y:S01]  /*01e0*/  LEA.HI R19, R15, R21, RZ, 0x3 ;  /* 0x000000150f137211 */ /* 0x000fe200078f18ff */
[----:B------:R-:W-:Y:S01]  /*01f0*/  IMAD.IADD R0, R21, 0x1, -R0 ;  /* 0x0000000115007824 */ /* 0x000fe200078e0a00 */
[----:B------:R-:W-:-:S02]  /*0200*/  LEA.HI R2, R14, R4, RZ, 0x1 ;  /* 0x000000040e027211 */ /* 0x000fc400078f08ff */
[----:B------:R-:W-:Y:S02]  /*0210*/  LEA.HI R13, R15, R21, RZ, 0x2 ;  /* 0x000000150f0d7211 */ /* 0x000fe400078f10ff */
[----:B------:R-:W-:Y:S02]  /*0220*/  LOP3.LUT R2, R2, 0xfffffffe, RZ, 0xc0, !PT ;  /* 0xfffffffe02027812 */ /* 0x000fe400078ec0ff */
[----:B------:R-:W-:Y:S02]  /*0230*/  SHF.R.S32.HI R3, RZ, 0x1f, R0 ;  /* 0x0000001fff037819 */ /* 0x000fe40000011400 */
[----:B------:R-:W-:Y:S01]  /*0240*/  SHF.R.S32.HI R5, RZ, 0x3, R19 ;  /* 0x00000003ff057819 */ /* 0x000fe20000011413 */
[----:B------:R-:W-:Y:S01]  /*0250*/  IMAD.IADD R17, R4, 0x1, -R2 ;  /* 0x0000000104117824 */ /* 0x000fe200078e0a02 */
[----:B------:R-:W-:Y:S02]  /*0260*/  LEA.HI R22, R3, R0, RZ, 0x2 ;  /* 0x0000000003167211 */ /* 0x000fe400078f10ff */
[--C-:B------:R-:W-:Y:S01]  /*0270*/  SHF.R.S32.HI R0, RZ, 0x5, R6.reuse ;  /* 0x00000005ff007819 */ /* 0x100fe20000011406 */
[----:B------:R-:W-:Y:S01]  /*0280*/  IMAD.SHL.U32 R5, R5, 0x40, RZ ;  /* 0x0000004005057824 */ /* 0x000fe200078e00ff */
[----:B------:R-:W-:-:S02]  /*0290*/  SHF.R.S32.HI R2, RZ, 0x1f, R6 ;  /* 0x0000001fff027819 */ /* 0x000fc40000011406 */
[----:B------:R-:W-:Y:S02]  /*02a0*/  LOP3.LUT R4, R19, 0xfffffff8, RZ, 0xc0, !PT ;  /* 0xfffffff813047812 */ /* 0x000fe400078ec0ff */
[----:B------:R-:W-:Y:S02]  /*02b0*/  LOP3.LUT R7, R13, 0xfffffffc, RZ, 0xc0, !PT ;  /* 0xfffffffc0d077812 */ /* 0x000fe400078ec0ff */
[----:B------:R-:W-:Y:S01]  /*02c0*/  SHF.R.S32.HI R252, RZ, 0x2, R13 ;  /* 0x00000002fffc7819 */ /* 0x000fe2000001140d */
[C---:B------:R-:W-:Y:S01]  /*02d0*/  IMAD.IADD R9, R21.reuse, 0x1, -R4 ;  /* 0x0000000115097824 */ /* 0x040fe200078e0a04 */
[-C--:B------:R-:W-:Y:S01]  /*02e0*/  LEA.HI R3, R6, R0.reuse, RZ, 0x1 ;  /* 0x0000000006037211 */ /* 0x080fe200078f08ff */
[----:B------:R-:W-:Y:S01]  /*02f0*/  IMAD.IADD R11, R21, 0x1, -R7 ;  /* 0x00000001150b7824 */ /* 0x000fe200078e0a07 */
[----:B------:R-:W-:Y:S02]  /*0300*/  LEA.HI R2, R2, R0, RZ, 0x2 ;  /* 0x0000000002027211 */ /* 0x000fe400078f10ff */
[----:B------:R-:W-:Y:S01]  /*0310*/  LEA.HI R6, R13, R252, RZ, 0x1 ;  /* 0x000000fc0d067211 */ /* 0x000fe200078f08ff */
[----:B------:R-:W-:Y:S01]  /*0320*/  IMAD.SHL.U32 R24, R11, 0x8, RZ ;  /* 0x000000080b187824 */ /* 0x000fe200078e00ff */
[----:B------:R-:W-:-:S02]  /*0330*/  LOP3.LUT R4, R3, 0xfffffffe, RZ, 0xc0, !PT ;  /* 0xfffffffe03047812 */ /* 0x000fc400078ec0ff */
[----:B------:R-:W-:Y:S02]  /*0340*/  LOP3.LUT R3, R2, 0xfffffffc, RZ, 0xc0, !PT ;  /* 0xfffffffc02037812 */ /* 0x000fe400078ec0ff */
[----:B------:R-:W-:Y:S01]  /*0350*/  LOP3.LUT R6, R6, 0x7fffffe, RZ, 0xc0, !PT ;  /* 0x07fffffe06067812 */ /* 0x000fe200078ec0ff */
[C---:B------:R-:W-:Y:S01]  /*0360*/  IMAD.IADD R20, R0.reuse, 0x1, -R4 ;  /* 0x0000000100147824 */ /* 0x040fe200078e0a04 */
[----:B------:R-:W-:Y:S01]  /*0370*/  LOP3.LUT R2, R5, 0xc0, RZ, 0xc0, !PT ;  /* 0x000000c005027812 */ /* 0x000fe200078ec0ff */
[----:B------:R-:W-:Y:S01]  /*0380*/  IMAD.IADD R12, R0, 0x1, -R3 ;  /* 0x00000001000c7824 */ /* 0x000fe200078e0a03 */
[----:B------:R-:W-:Y:S01]  /*0390*/  LEA.HI R10, R9, R9, RZ, 0x1 ;  /* 0x00000009090a7211 */ /* 0x000fe200078f08ff */
[----:B------:R-:W-:Y:S01]  /*03a0*/  IMAD.IADD R5, R252, 0x1, -R6 ;  /* 0x00000001fc057824 */ /* 0x000fe200078e0a06 */
[----:B------:R-:W-:Y:S01]  /*03b0*/  SHF.R.U32.HI R3, RZ, 0x3, R2 ;  /* 0x00000003ff037819 */ /* 0x000fe20000011602 */
[----:B------:R-:W-:Y:S01]  /*03c0*/  STL [R1+0x20], R24 ;  /* 0x0000201801007387 */ /* 0x000fe20000100800 */
[----:B------:R-:W-:Y:S01]  /*03d0*/  LOP3.LUT R2, R2, 0x18, R24, 0xf8, !PT ;  /* 0x0000001802027812 */ /* 0x000fe200078ef818 */
[----:B------:R-:W-:Y:S01]  /*03e0*/  IMAD R7, R0, 0x8, R5 ;  /* 0x0000000800077824 */ /* 0x000fe200078e0205 */
[----:B------:R-:W-:-:S02]  /*03f0*/  LEA.HI R8, R15, R21, RZ, 0x6 ;  /* 0x000000150f087211 */ /* 0x000fc400078f30ff */
[----:B------:R-:W-:Y:S02]  /*0400*/  LOP3.LUT R6, R2, R3, RZ, 0x3c, !PT ;  /* 0x0000000302067212 */ /* 0x000fe400078e3cff */
[----:B------:R-:W-:Y:S02]  /*0410*/  LOP3.LUT R0, R14, 0xfffffff0, RZ, 0xc0, !PT ;  /* 0xfffffff00e007812 */ /* 0x000fe400078ec0ff */
[----:B------:R-:W-:Y:S01]  /*0420*/  LOP3.LUT R2, R10, 0x3fffffe, RZ, 0xc0, !PT ;  /* 0x03fffffe0a027812 */ /* 0x000fe200078ec0ff */
[----:B------:R-:W-:Y:S01]  /*0430*/  IMAD.U32 R6, R7, 0x20, R6 ;  /* 0x0000002007067824 */ /* 0x000fe200078e0006 */
[----:B------:R-:W-:Y:S01]  /*0440*/  SHF.R.S32.HI R8, RZ, 0x6, R8 ;  /* 0x00000006ff087819 */ /* 0x000fe20000011408 */
[----:B------:R-:W-:Y:S01]  /*0450*/  IMAD.IADD R0, R21, 0x1, -R0 ;  /* 0x0000000115007824 */ /* 0x000fe200078e0a00 */
[----:B------:R-:W-:Y:S01]  /*0460*/  SHF.R.S32.HI R4, RZ, 0x1f, R13 ;  /* 0x0000001fff047819 */ /* 0x000fe2000001140d */
[----:B------:R-:W-:Y:S01]  /*0470*/  IMAD.IADD R5, R9, 0x1, -R2 ;  /* 0x0000000109057824 */ /* 0x000fe200078e0a02 */
[----:B------:R1:W-:Y:S01]  /*0480*/  STL [R1+0x8], R6 ;  /* 0x0000080601007387 */ /* 0x0003e20000100800 */
[----:B------:R-:W-:Y:S01]  /*0490*/  IMAD R3, R8, 0x4, R17 ;  /* 0x0000000408037824 */ /* 0x000fe200078e0211 */
[----:B------:R-:W-:-:S02]  /*04a0*/  LEA.HI R4, R4, R252, RZ, 0x3 ;  /* 0x000000fc04047211 */ /* 0x000fc400078f18ff */
[-C--:B------:R-:W-:Y:S01]  /*04b0*/  LEA.HI R2, R0, R0.reuse, RZ, 0x1 ;  /* 0x0000000000027211 */ /* 0x080fe200078f08ff */
[----:B------:R-:W-:Y:S01]  /*04c0*/  IMAD R222, R3, 0x8, R5 ;  /* 0x0000000803de7824 */ /* 0x000fe200078e0205 */
[----:B------:R-:W-:Y:S02]  /*04d0*/  SHF.R.S32.HI R7, RZ, 0x1f, R0 ;  /* 0x0000001fff077819 */ /* 0x000fe40000011400 */
[----:B------:R-:W-:Y:S02]  /*04e0*/  LOP3.LUT R3, R4, 0xfffffff8, RZ, 0xc0, !PT ;  /* 0xfffffff804037812 */ /* 0x000fe400078ec0ff */
[--C-:B------:R-:W-:Y:S02]  /*04f0*/  SHF.R.S32.HI R5, RZ, 0x1, R2.reuse ;  /* 0x00000001ff057819 */ /* 0x100fe40000011402 */
[----:B------:R-:W-:Y:S02]  /*0500*/  SHF.R.S32.HI R4, RZ, 0x1f, R2 ;  /* 0x0000001fff047819 */ /* 0x000fe40000011402 */
[----:B------:R-:W-:-:S02]  /*0510*/  LEA.HI R7, R7, R0, RZ, 0x3 ;  /* 0x0000000007077211 */ /* 0x000fc400078f18ff */
[----:B------:R-:W-:-:S04]  /*0520*/  LEA.HI R4, R4, R5, RZ, 0x2 ;  /* 0x0000000504047211 */ /* 0x000fc800078f10ff */
[----:B------:R-:W-:Y:S02]  /*0530*/  LOP3.LUT R4, R4, 0xfffffffc, RZ, 0xc0, !PT ;  /* 0xfffffffc04047812 */ /* 0x000fe400078ec0ff */
[----:B-1----:R-:W-:Y:S01]  /*0540*/  LOP3.LUT R6, R2, 0x7fffffe, RZ, 0xc0, !PT ;  /* 0x07fffffe02067812 */ /* 0x002fe200078ec0ff */
[----:B------:R-:W-:Y:S01]  /*0550*/  IMAD.IADD R2, R252, 0x1, -R3 ;  /* 0x00000001fc027824 */ /* 0x000fe200078e0a03 */
[----:B------:R-:W-:Y:S01]  /*0560*/  LOP3.LUT R3, R7, 0xfffffff8, RZ, 0xc0, !PT ;  /* 0xfffffff807037812 */ /* 0x000fe200078ec0ff */
[----:B------:R-:W-:Y:S02]  /*0570*/  IMAD.IADD R14, R5, 0x1, -R4 ;  /* 0x00000001050e7824 */ /* 0x000fe400078e0a04 */
[----:B------:R-:W-:Y:S01]  /*0580*/  IMAD.IADD R18, R0, 0x1, -R6 ;  /* 0x0000000100127824 */ /* 0x000fe200078e0a06 */
[----:B------:R-:W-:Y:S01]  /*0590*/  LOP3.LUT R6, R2, 0x1, RZ, 0xc0, !PT ;  /* 0x0000000102067812 */ /* 0x000fe200078ec0ff */
[----:B------:R-:W-:Y:S01]  /*05a0*/  IMAD.IADD R16, R0, 0x1, -R3 ;  /* 0x0000000100107824 */ /* 0x000fe200078e0a03 */
[----:B------:R-:W-:Y:S01]  /*05b0*/  LEA.HI R0, R15, R21, RZ, 0x7 ;  /* 0x000000150f007211 */ /* 0x000fe200078f38ff */
[----:B------:R-:W-:Y:S01]  /*05c0*/  IMAD.SHL.U32 R21, R21, 0x2, RZ ;  /* 0x0000000215157824 */ /* 0x000fe200078e00ff */
[----:B------:R-:W-:Y:S01]  /*05d0*/  ISETP.NE.U32.AND P5, PT, R6, 0x1, PT ;  /* 0x000000010600780c */ /* 0x000fe20003fa5070 */
[----:B------:R-:W-:Y:S01]  /*05e0*/  IMAD.SHL.U32 R6, R8, 0x20, RZ ;  /* 0x0000002008067824 */ /* 0x000fe200078e00ff */
[----:B------:R-:W-:Y:S01]  /*05f0*/  SHF.R.S32.HI R13, RZ, 0x7, R0 ;  /* 0x00000007ff0d7819 */ /* 0x000fe20000011400 */
[----:B------:R-:W-:Y:S01]  /*0600*/  IMAD.SHL.U32 R3, R9, 0x40, RZ ;  /* 0x0000004009037824 */ /* 0x000fe200078e00ff */
[----:B------:R-:W-:Y:S01]  /*0610*/  SHF.R.S32.HI R0, RZ, 0x1, R10 ;  /* 0x00000001ff007819 */ /* 0x000fe2000001140a */
[----:B------:R-:W-:Y:S01]  /*0620*/  IMAD.SHL.U32 R9, R11, 0x2, RZ ;  /* 0x000000020b097824 */ /* 0x000fe200078e00ff */
[----:B------:R-:W-:Y:S01]  /*0630*/  LOP3.LUT R4, R6, 0x6, R21, 0xf8, !PT ;  /* 0x0000000606047812 */ /* 0x000fe200078ef815 */
[----:B------:R-:W-:Y:S01]  /*0640*/  IMAD.SHL.U32 R5, R12, 0x10, RZ ;  /* 0x000000100c057824 */ /* 0x000fe200078e00ff */
[----:B------:R-:W-:-:S02]  /*0650*/  LEA.HI R11, R2, R2, RZ, 0x1 ;  /* 0x00000002020b7211 */ /* 0x000fc400078f08ff */
[----:B------:R-:W-:Y:S01]  /*0660*/  LOP3.LUT P6, RZ, R0, 0x2, RZ, 0xc0, !PT ;  /* 0x0000000200ff7812 */ /* 0x000fe200078cc0ff */
[----:B------:R1:W-:Y:S01]  /*0670*/  STL [R1+0x1c], R4 ;  /* 0x00001c0401007387 */ /* 0x0003e20000100800 */
[----:B------:R-:W-:Y:S02]  /*0680*/  LOP3.LUT R8, R3, 0x1c0, RZ, 0xc0, !PT ;  /* 0x000001c003087812 */ /* 0x000fe400078ec0ff */
[----:B------:R-:W-:Y:S02]  /*0690*/  LOP3.LUT P4, RZ, R2, 0x2, RZ, 0xc0, !PT ;  /* 0x0000000202ff7812 */ /* 0x000fe4000788c0ff */
[----:B------:R-:W-:Y:S02]  /*06a0*/  SHF.R.S32.HI R3, RZ, 0x3, R7 ;  /* 0x00000003ff037819 */ /* 0x000fe40000011407 */
[----:B------:R-:W-:Y:S02]  /*06b0*/  R2P PR, R16, 0x6 ;  /* 0x0000000610007804 */ /* 0x000fe40000000000 */
[----:B------:R-:W-:Y:S01]  /*06c0*/  SEL R231, R231, 0x10, !P5 ;  /* 0x00000010e7e77807 */ /* 0x000fe20006800000 */
[----:B------:R-:W-:Y:S01]  /*06d0*/  IMAD R18, R3, 0x8, R18 ;  /* 0x0000000803127824 */ /* 0x000fe200078e0212 */
[----:B------:R-:W-:Y:S01]  /*06e0*/  SEL R223, R228, 0xffffffe0, !P6 ;  /* 0xffffffe0e4df7807 */ /* 0x000fe20007000000 */
[----:B------:R-:W-:Y:S01]  /*06f0*/  IMAD R224, R12, 0x2, R3 ;  /* 0x000000020ce07824 */ /* 0x000fe200078e0203 */
[----:B------:R-:W-:Y:S01]  /*0700*/  SEL R225, R228, 0xffffffe0, !P1 ;  /* 0xffffffe0e4e17807 */ /* 0x000fe20004800000 */
[----:B------:R-:W-:Y:S01]  /*0710*/  IMAD R12, R12, 0x200, R9 ;  /* 0x000002000c0c7824 */ /* 0x000fe200078e0209 */
[----:B------:R-:W-:-:S02]  /*0720*/  SEL R226, R226, 0x40, P2 ;  /* 0x00000040e2e27807 */ /* 0x000fc40001000000 */
[----:B------:R-:W-:-:S04]  /*0730*/  LOP3.LUT P0, RZ, R14, 0x2, RZ, 0xc0, !PT ;  /* 0x000000020eff7812 */ /* 0x000fc8000780c0ff */
[----:B------:R-:W-:Y:S01]  /*0740*/  SEL R228, R228, 0xffffffe0, !P0 ;  /* 0xffffffe0e4e47807 */ /* 0x000fe20004000000 */
[----:B-1----:R-:W-:Y:S01]  /*0750*/  IMAD.SHL.U32 R4, R0, 0x40, RZ ;  /* 0x0000004000047824 */ /* 0x002fe200078e00ff */
[----:B------:R-:W-:-:S05]  /*0760*/  LOP3.LUT R0, R11, 0x3fffffe, RZ, 0xc0, !PT ;  /* 0x03fffffe0b007812 */ /* 0x000fca00078ec0ff */
[C---:B------:R-:W-:Y:S02]  /*0770*/  IMAD.IADD R15, R2.reuse, 0x1, -R0 ;  /* 0x00000001020f7824 */ /* 0x040fe400078e0a00 */
[----:B------:R-:W-:Y:S01]  /*0780*/  IMAD.SHL.U32 R0, R2, 0x40, RZ ;  /* 0x0000004002007824 */ /* 0x000fe200078e00ff */
[----:B------:R-:W-:Y:S01]  /*0790*/  LOP3.LUT R2, R4, 0xc0, RZ, 0xc0, !PT ;  /* 0x000000c004027812 */ /* 0x000fe200078ec0ff */
[----:B------:R-:W-:Y:S01]  /*07a0*/  IMAD R12, R15, 0x20, R12 ;  /* 0x000000200f0c7824 */ /* 0x000fe200078e020c */
[----:B------:R-:W-:Y:S02]  /*07b0*/  LOP3.LUT R4, R8, 0x30, R5, 0xf8, !PT ;  /* 0x0000003008047812 */ /* 0x000fe400078ef805 */
[----:B------:R-:W-:Y:S02]  /*07c0*/  LOP3.LUT R0, R0, 0x1c0, RZ, 0xc0, !PT ;  /* 0x000001c000007812 */ /* 0x000fe400078ec0ff */
[--C-:B------:R-:W-:Y:S02]  /*07d0*/  LOP3.LUT R10, R4, 0x8, R19.reuse, 0xf8, !PT ;  /* 0x00000008040a7812 */ /* 0x100fe400078ef813 */
[----:B------:R-:W-:-:S02]  /*07e0*/  LOP3.LUT R7, R2, 0x8, R19, 0xf8, !PT ;  /* 0x0000000802077812 */ /* 0x000fc400078ef813 */
[----:B------:R-:W-:Y:S02]  /*07f0*/  SHF.R.U32.HI R4, RZ, 0x3, R2 ;  /* 0x00000003ff047819 */ /* 0x000fe40000011602 */
[----:B------:R-:W-:Y:S02]  /*0800*/  LOP3.LUT R3, R0, 0x20, R6, 0xf8, !PT ;  /* 0x0000002000037812 */ /* 0x000fe400078ef806 */
[----:B------:R-:W-:Y:S01]  /*0810*/  SHF.R.U32.HI R2, RZ, 0x3, R0 ;  /* 0x00000003ff027819 */ /* 0x000fe20000011600 */
[----:B------:R-:W-:Y:S01]  /*0820*/  IMAD R0, R13, 0x1000, R9 ;  /* 0x000010000d007824 */ /* 0x000fe200078e0209 */
[----:B------:R-:W-:Y:S02]  /*0830*/  LOP3.LUT R4, R7, R4, RZ, 0x3c, !PT ;  /* 0x0000000407047212 */ /* 0x000fe400078e3cff */
[----:B------:R-:W-:Y:S01]  /*0840*/  LOP3.LUT R2, R3, R2, RZ, 0x3c, !PT ;  /* 0x0000000203027212 */ /* 0x000fe200078e3cff */
[----:B------:R-:W-:Y:S01]  /*0850*/  IMAD R0, R20, 0x400, R0 ;  /* 0x0000040014007824 */ /* 0x000fe200078e0200 */
[----:B------:R-:W-:Y:S01]  /*0860*/  SHF.R.U32.HI R5, RZ, 0x3, R8 ;  /* 0x00000003ff057819 */ /* 0x000fe20000011608 */
[----:B------:R-:W-:-:S02]  /*0870*/  IMAD.U32 R222, R222, 0x20, R4 ;  /* 0x00000020dede7824 */ /* 0x000fc400078e0004 */
[----:B------:R-:W-:Y:S01]  /*0880*/  IMAD.IADD R234, R2, 0x1, R0 ;  /* 0x0000000102ea7824 */ /* 0x000fe200078e0200 */
[----:B------:R-:W-:Y:S01]  /*0890*/  LOP3.LUT R5, R10, R5, RZ, 0x3c, !PT ;  /* 0x000000050a057212 */ /* 0x000fe200078e3cff */
[----:B------:R-:W-:Y:S01]  /*08a0*/  IMAD.SHL.U32 R0, R13, 0x8, RZ ;  /* 0x000000080d007824 */ /* 0x000fe200078e00ff */
[----:B------:R-:W-:Y:S01]  /*08b0*/  LEA R222, R222, UR4, 0x1 ;  /* 0x00000004dede7c11 */ /* 0x000fe2000f8e08ff */
[----:B------:R-:W-:Y:S01]  /*08c0*/  IMAD.SHL.U32 R4, R16, 0x40, RZ ;  /* 0x0000004010047824 */ /* 0x000fe200078e00ff */
[----:B------:R-:W-:Y:S01]  /*08d0*/  LEA R234, R234, UR4, 0x1 ;  /* 0x00000004eaea7c11 */ /* 0x000fe2000f8e08ff */
[----:B------:R-:W-:Y:S01]  /*08e0*/  IMAD.SHL.U32 R2, R14, 0x40, RZ ;  /* 0x000000400e027824 */ /* 0x000fe200078e00ff */
[----:B------:R-:W-:Y:S01]  /*08f0*/  LOP3.LUT R7, R0, 0x8, RZ, 0xc0, !PT ;  /* 0x0000000800077812 */ /* 0x000fe200078ec0ff */
[C---:B------:R-:W-:Y:S01]  /*0900*/  IMAD.SHL.U32 R3, R17.reuse, 0x8, RZ ;  /* 0x0000000811037824 */ /* 0x040fe200078e00ff */
[----:B------:R-:W-:Y:S01]  /*0910*/  SHF.R.S32.HI R0, RZ, 0x1, R11 ;  /* 0x00000001ff007819 */ /* 0x000fe2000001140b */
[C---:B------:R-:W-:Y:S01]  /*0920*/  IMAD.SHL.U32 R10, R17.reuse, 0x10, RZ ;  /* 0x00000010110a7824 */ /* 0x040fe200078e00ff */
[----:B------:R-:W-:Y:S01]  /*0930*/  LOP3.LUT R4, R4, 0x1c0, RZ, 0xc0, !PT ;  /* 0x000001c004047812 */ /* 0x000fe200078ec0ff */
[----:B------:R-:W-:Y:S01]  /*0940*/  IMAD R5, R17, 0x200, R5 ;  /* 0x0000020011057824 */ /* 0x000fe200078e0205 */
[C---:B------:R-:W-:Y:S01]  /*0950*/  LOP3.LUT P3, RZ, R0.reuse, 0x2, RZ, 0xc0, !PT ;  /* 0x0000000200ff7812 */ /* 0x040fe2000786c0ff */
[----:B------:R-:W-:Y:S01]  /*0960*/  IMAD.SHL.U32 R0, R0, 0x40, RZ ;  /* 0x0000004000007824 */ /* 0x000fe200078e00ff */
[----:B------:R-:W-:Y:S01]  /*0970*/  LOP3.LUT R2, R2, 0xc0, RZ, 0xc0, !PT ;  /* 0x000000c002027812 */ /* 0x000fe200078ec0ff */
[C---:B------:R-:W-:Y:S01]  /*0980*/  VIADD R233, R234.reuse, 0x20 ;  /* 0x00000020eae97836 */ /* 0x040fe20000000000 */
[----:B------:R-:W-:Y:S01]  /*0990*/  LOP3.LUT R3, R3, 0x8, RZ, 0xc0, !PT ;  /* 0x0000000803037812 */ /* 0x000fe200078ec0ff */
[----:B------:R-:W-:Y:S01]  /*09a0*/  @P4 VIADD R233, R234, 0xffffffe0 ;  /* 0xffffffe0eae94836 */ /* 0x000fe20000000000 */
[----:B------:R-:W-:Y:S01]  /*09b0*/  LOP3.LUT R0, R0, 0xc0, RZ, 0xc0, !PT ;  /* 0x000000c000007812 */ /* 0x000fe200078ec0ff */
[----:B------:R-:W-:Y:S01]  /*09c0*/  IMAD.IADD R232, R234, 0x1, R231 ;  /* 0x00000001eae87824 */ /* 0x000fe200078e02e7 */
[----:B------:R-:W-:Y:S01]  /*09d0*/  SHF.R.U32.HI R9, RZ, 0x3, R4 ;  /* 0x00000003ff097819 */ /* 0x000fe20000011604 */
[----:B------:R-:W-:Y:S01]  /*09e0*/  IMAD.IADD R223, R223, 0x1, R222 ;  /* 0x00000001dfdf7824 */ /* 0x000fe200078e02de */
[----:B------:R-:W-:Y:S01]  /*09f0*/  SHF.R.U32.HI R6, RZ, 0x3, R2 ;  /* 0x00000003ff067819 */ /* 0x000fe20000011602 */
[----:B------:R-:W-:Y:S01]  /*0a00*/  IMAD.IADD R231, R231, 0x1, R233 ;  /* 0x00000001e7e77824 */ /* 0x000fe200078e02e9 */
[----:B------:R-:W-:-:S02]  /*0a10*/  SHF.R.U32.HI R8, RZ, 0x3, R0 ;  /* 0x00000003ff087819 */ /* 0x000fc40000011600 */
[----:B------:R-:W-:Y:S02]  /*0a20*/  LOP3.LUT R10, R7, 0x10, R10, 0xf8, !PT ;  /* 0x00000010070a7812 */ /* 0x000fe400078ef80a */
[--C-:B------:R-:W-:Y:S02]  /*0a30*/  LOP3.LUT R9, R9, R4, R3.reuse, 0x1e, !PT ;  /* 0x0000000409097212 */ /* 0x100fe400078e1e03 */
[----:B------:R-:W-:Y:S02]  /*0a40*/  LOP3.LUT R3, R6, R2, R3, 0x1e, !PT ;  /* 0x0000000206037212 */ /* 0x000fe400078e1e03 */
[----:B------:R-:W-:Y:S01]  /*0a50*/  SHF.R.S32.HI R4, RZ, 0x2, R22 ;  /* 0x00000002ff047819 */ /* 0x000fe20000011416 */
[----:B------:R-:W-:Y:S01]  /*0a60*/  IMAD.U32 R224, R224, 0x200, R9 ;  /* 0x00000200e0e07824 */ /* 0x000fe200078e0009 */
[----:B------:R-:W-:Y:S01]  /*0a70*/  LOP3.LUT R8, R8, R0, R7, 0x1e, !PT ;  /* 0x0000000008087212 */ /* 0x000fe200078e1e07 */
[----:B------:R-:W-:Y:S01]  /*0a80*/  IMAD.SHL.U32 R0, R18, 0x20, RZ ;  /* 0x0000002012007824 */ /* 0x000fe200078e00ff */
[----:B------:R-:W-:Y:S01]  /*0a90*/  LOP3.LUT R2, R6, R10, R2, 0x1e, !PT ;  /* 0x0000000a06027212 */ /* 0x000fe200078e1e02 */
[----:B------:R-:W-:-:S02]  /*0aa0*/  IMAD R23, R20, 0x10, R4 ;  /* 0x0000001014177824 */ /* 0x000fc400078e0204 */
[----:B------:R-:W-:Y:S02]  /*0ab0*/  IMAD R4, R20, 0x200, R0 ;  /* 0x0000020014047824 */ /* 0x000fe400078e0200 */
[----:B------:R-:W-:Y:S01]  /*0ac0*/  IMAD.IADD R229, R0, 0x1, R2 ;  /* 0x0000000100e57824 */ /* 0x000fe200078e0202 */
[----:B------:R-:W-:Y:S01]  /*0ad0*/  STL [R1+0x28], R23 ;  /* 0x0000281701007387 */ /* 0x000fe20000100800 */
[----:B------:R-:W-:Y:S01]  /*0ae0*/  IMAD.U32 R0, RZ, RZ, UR6 ;  /* 0x00000006ff007e24 */ /* 0x000fe2000f8e00ff */
[----:B------:R-:W-:Y:S01]  /*0af0*/  USHF.R.S32.HI UR6, URZ, 0x1f, UR58 ;  /* 0x0000001f3f067899 */ /* 0x000fe2000801143a */
[----:B------:R-:W-:Y:S02]  /*0b00*/  IMAD.IADD R230, R4, 0x1, R3 ;  /* 0x0000000104e67824 */ /* 0x000fe400078e0203 */
[----:B------:R-:W-:Y:S01]  /*0b10*/  IMAD.U32 R3, RZ, RZ, UR5 ;  /* 0x00000005ff037e24 */ /* 0x000fe2000f8e00ff */
[----:B------:R-:W-:Y:S01]  /*0b20*/  USHF.R.S32.HI UR5, URZ, 0x1f, UR45 ;  /* 0x0000001f3f057899 */ /* 0x000fe2000801142d */
[----:B------:R-:W-:Y:S01]  /*0b30*/  IMAD.IADD R8, R8, 0x1, R12 ;  /* 0x0000000108087824 */ /* 0x000fe200078e020c */
[----:B------:R-:W-:Y:S01]  /*0b40*/  LEA R3, R5, UR4, 0x1 ;  /* 0x0000000405037c11 */ /* 0x000fe2000f8e08ff */
[----:B------:R-:W-:-:S02]  /*0b50*/  IMAD.U32 R0, RZ, RZ, UR6 ;  /* 0x00000006ff007e24 */ /* 0x000fc4000f8e00ff */
[----:B------:R-:W-:Y:S02]  /*0b60*/  VIADD R0, R23, 0xffffffc0 ;  /* 0xffffffc017007836 */ /* 0x000fe40000000000 */
[----:B------:R-:W-:Y:S01]  /*0b70*/  IMAD.U32 R2, RZ, RZ, UR5 ;  /* 0x00000005ff027e24 */ /* 0x000fe2000f8e00ff */
[----:B------:R-:W-:Y:S01]  /*0b80*/  UIADD3 UR5, UR4, 0xf000, URZ ;  /* 0x0000f00004057890 */ /* 0x000fe2000fffe03f */
[----:B------:R-:W-:Y:S01]  /*0b90*/  IMAD.U32 R2, RZ, RZ, UR6 ;  /* 0x00000006ff027e24 */ /* 0x000fe2000f8e00ff */
[----:B------:R-:W-:Y:S01]  /*0ba0*/  SHF.R.S32.HI R2, RZ, 0x1f, R0 ;  /* 0x0000001fff027819 */ /* 0x000fe20000011400 */
[----:B------:R-:W-:-:S03]  /*0bb0*/  UIADD3 UR6, UR4, 0x9000, URZ ;  /* 0x0000900004067890 */ /* 0x000fc6000fffe03f */
[C---:B------:R-:W-:Y:S01]  /*0bc0*/  SHF.L.U64.HI R2, R0.reuse, 0x2, R2 ;  /* 0x0000000200027819 */ /* 0x040fe20000010202 */
[----:B------:R-:W-:Y:S01]  /*0bd0*/  IMAD.SHL.U32 R0, R0, 0x4, RZ ;  /* 0x0000000400007824 */ /* 0x000fe200078e00ff */
[----:B------:R-:W-:-:S03]  /*0be0*/  LEA R224, R224, UR5, 0x1 ;  /* 0x00000005e0e07c11 */ /* 0x000fc6000f8e08ff */
[----:B------:R1:W-:Y:S02]  /*0bf0*/  STL [R1+0x18], R2 ;  /* 0x0000180201007387 */ /* 0x0003e40000100800 */
[C---:B------:R-:W-:Y:S02]  /*0c00*/  IMAD.IADD R225, R224.reuse, 0x1, R225 ;  /* 0x00000001e0e17824 */ /* 0x040fe400078e02e1 */
[----:B------:R2:W-:Y:S01]  /*0c10*/  STL [R1+0x14], R0 ;  /* 0x0000140001007387 */ /* 0x0005e20000100800 */
[--C-:B------:R-:W-:Y:S02]  /*0c20*/  IMAD.IADD R227, R224, 0x1, R226.reuse ;  /* 0x00000001e0e37824 */ /* 0x100fe400078e02e2 */
[----:B------:R-:W-:Y:S01]  /*0c30*/  IMAD.IADD R226, R225, 0x1, R226 ;  /* 0x00000001e1e27824 */ /* 0x000fe200078e02e2 */
[----:B-1----:R-:W-:Y:S01]  /*0c40*/  LEA R2, R8, UR6, 0x1 ;  /* 0x0000000608027c11 */ /* 0x002fe2000f8e08ff */
[----:B------:R-:W-:-:S04]  /*0c50*/  ULDC.64 UR6, c[0x0][0x208] ;  /* 0x0000820000067ab9 */ /* 0x000fc80000000a00 */
[C---:B--2---:R-:W-:Y:S01]  /*0c60*/  VIADD R0, R2.reuse, 0x20 ;  /* 0x0000002002007836 */ /* 0x044fe20000000000 */
[----:B------:R1:W-:Y:S01]  /*0c70*/  STL [R1], R2 ;  /* 0x0000000201007387 */ /* 0x0003e20000100800 */
[----:B------:R-:W-:-:S05]  /*0c80*/  @P3 VIADD R0, R2, 0xffffffe0 ;  /* 0xffffffe002003836 */ /* 0x000fca0000000000 */
[----:B------:R1:W-:Y:S02]  /*0c90*/  STL [R1+0x4], R0 ;  /* 0x0000040001007387 */ /* 0x0003e40000100800 */
.L_x_28:
[----:B------:R-:W-:Y:S01]  /*0ca0*/  ULDC.64 UR8, c[0x0][0x308] ;  /* 0x0000c20000087ab9 */ /* 0x000fe20000000a00 */
[----:B------:R-:W-:Y:S01]  /*0cb0*/  ULDC.64 UR10, c[0x0][0x300] ;  /* 0x0000c000000a7ab9 */ /* 0x000fe20000000a00 */
[----:B------:R-:W-:Y:S02]  /*0cc0*/  UISETP.NE.U32.AND UP3, UPT, UR8, URZ, UPT ;  /* 0x0000003f0800728c */ /* 0x000fe4000bf65070 */
[----:B------:R-:W-:Y:S02]  /*0cd0*/  UISETP.NE.U32.AND UP4, UPT, UR10, URZ, UPT ;  /* 0x0000003f0a00728c */ /* 0x000fe4000bf85070 */
[----:B------:R-:W-:Y:S02]  /*0ce0*/  UISETP.NE.AND.EX UP3, UPT, UR9, URZ, UPT, UP3 ;  /* 0x0000003f0900728c */ /* 0x000fe4000bf65330 */
[----:B------:R-:W-:Y:S02]  /*0cf0*/  UISETP.NE.AND.EX UP4, UPT, UR11, URZ, UPT, UP4 ;  /* 0x0000003f0b00728c */ /* 0x000fe4000bf85340 */
[----:B------:R-:W-:-:S02]  /*0d00*/  USHF.R.S32.HI UR59, URZ, 0x1f, UR45 ;  /* 0x0000001f3f3b7899 */ /* 0x000fc4000801142d */
[----:B------:R-:W-:Y:S01]  /*0d10*/  USHF.L.U32 UR16, UR45, 0x2, URZ ;  /* 0x000000022d107899 */ /* 0x000fe2000800063f */
[----:B------:R-:W-:Y:S01]  /*0d20*/  PLOP3.LUT P0, PT, PT, PT, UP3, 0x80, 0x0 ;  /* 0x000000000000781c */ /* 0x000fe20003f0f038 */
[----:B------:R-:W-:Y:S01]  /*0d30*/  USHF.L.U64.HI UR5, UR45, 0x2, UR59 ;  /* 0x000000022d057899 */ /* 0x000fe2000801023b */
[----:B------:R-:W-:Y:S01]  /*0d40*/  PLOP3.LUT P1, PT, PT, PT, UP4, 0x80, 0x0 ;  /* 0x000000000000781c */ /* 0x000fe20003f2f048 */
[----:B------:R-:W-:Y:S01]  /*0d50*/  ULDC.64 UR12, c[0x0][0x2f0] ;  /* 0x0000bc00000c7ab9 */ /* 0x000fe20000000a00 */
[----:B------:R-:W-:Y:S02]  /*0d60*/  @UP3 UIADD3 UR8, UP0, UR16, UR8, URZ ;  /* 0x0000000810083290 */ /* 0x000fe4000ff1e03f */
[----:B------:R-:W-:Y:S02]  /*0d70*/  @UP4 UIADD3 UR10, UP1, UR16, UR10, URZ ;  /* 0x0000000a100a4290 */ /* 0x000fe4000ff3e03f */
[----:B------:R-:W-:Y:S02]  /*0d80*/  UIADD3 UR15, UP2, UR16, UR12, URZ ;  /* 0x0000000c100f7290 */ /* 0x000fe4000ff5e03f */
[----:B------:R-:W-:Y:S01]  /*0d90*/  @UP3 UIADD3.X UR9, UR5, UR9, URZ, UP0, !UPT ;  /* 0x0000000905093290 */ /* 0x000fe200087fe43f */
[----:B-123--:R-:W-:Y:S01]  /*0da0*/  IMAD.U32 R4, RZ, RZ, UR8 ;  /* 0x00000008ff047e24 */ /* 0x00efe2000f8e00ff */
[----:B------:R-:W-:Y:S01]  /*0db0*/  UISETP.NE.U32.AND UP0, UPT, UR12, URZ, UPT ;  /* 0x0000003f0c00728c */ /* 0x000fe2000bf05070 */
[----:B------:R-:W-:Y:S01]  /*0dc0*/  IMAD.U32 R6, RZ, RZ, UR10 ;  /* 0x0000000aff067e24 */ /* 0x000fe2000f8e00ff */
[----:B------:R-:W-:-:S02]  /*0dd0*/  @UP4 UIADD3.X UR11, UR5, UR11, URZ, UP1, !UPT ;  /* 0x0000000b050b4290 */ /* 0x000fc40008ffe43f */
[----:B------:R-:W-:Y:S01]  /*0de0*/  UIADD3.X UR14, UR5, UR13, URZ, UP2, !UPT ;  /* 0x0000000d050e7290 */ /* 0x000fe200097fe43f */
[----:B------:R-:W-:Y:S01]  /*0df0*/  IMAD.U32 R5, RZ, RZ, UR9 ;  /* 0x00000009ff057e24 */ /* 0x000fe2000f8e00ff */
[----:B------:R-:W-:Y:S01]  /*0e00*/  UISETP.NE.AND.EX UP2, UPT, UR13, URZ, UPT, UP0 ;  /* 0x0000003f0d00728c */ /* 0x000fe2000bf45300 */
[----:B------:R-:W-:Y:S02]  /*0e10*/  ULDC.U8 UR17, c[0x0][0x3c2] ;  /* 0x0000f08000117ab9 */ /* 0x000fe40000000000 */
[----:B------:R-:W-:Y:S01]  /*0e20*/  ULDC.64 UR12, c[0x0][0x2f8] ;  /* 0x0000be00000c7ab9 */ /* 0x000fe20000000a00 */
[----:B------:R-:W-:Y:S01]  /*0e30*/  UISETP.NE.AND UP1, UPT, UR17, URZ, UPT ;  /* 0x0000003f1100728c */ /* 0x000fe2000bf25270 */
[----:B------:R-:W-:Y:S01]  /*0e40*/  IMAD.U32 R7, RZ, RZ, UR11 ;  /* 0x0000000bff077e24 */ /* 0x000fe2000f8e00ff */
[----:B------:R-:W-:Y:S01]  /*0e50*/  UISETP.EQ.U32.AND UP4, UPT, UR12, URZ, UPT ;  /* 0x0000003f0c00728c */ /* 0x000fe2000bf82070 */
[----:B------:R-:W-:-:S03]  /*0e60*/  PLOP3.LUT P3, PT, PT, PT, UP2, 0x80, 0x0 ;  /* 0x000000000000781c */ /* 0x000fc60003f6f028 */
[----:B------:R-:W-:Y:S01]  /*0e70*/  UISETP.EQ.OR.EX UP4, UPT, UR13, URZ, !UP1, UP4 ;  /* 0x0000003f0d00728c */ /* 0x000fe2000cf82740 */
[----:B------:R-:W2:Y:S01]  /*0e80*/  @P1 LDG.E R8, desc[UR6][R6.64] ;  /* 0x0000000606081981 */ /* 0x000ea2000c1e1900 */
[----:B------:R-:W-:-:S04]  /*0e90*/  UIADD3 UR8, UP0, UR16, UR12, URZ ;  /* 0x0000000c10087290 */ /* 0x000fc8000ff1e03f */
[----:B------:R-:W-:Y:S01]  /*0ea0*/  PLOP3.LUT P2, PT, PT, PT, UP4, 0x80, 0x0 ;  /* 0x000000000000781c */ /* 0x000fe20003f4f048 */
[----:B------:R-:W-:Y:S01]  /*0eb0*/  UIADD3.X UR5, UR5, UR13, URZ, UP0, !UPT ;  /* 0x0000000d05057290 */ /* 0x000fe200087fe43f */
[----:B------:R3:W4:Y:S02]  /*0ec0*/  @P0 LDG.E R6, desc[UR6][R4.64] ;  /* 0x0000000604060981 */ /* 0x000724000c1e1900 */
[----:B---3--:R-:W-:Y:S02]  /*0ed0*/  IMAD.U32 R4, RZ, RZ, UR15 ;  /* 0x0000000fff047e24 */ /* 0x008fe4000f8e00ff */
[----:B------:R-:W-:-:S05]  /*0ee0*/  IMAD.U32 R5, RZ, RZ, UR14 ;  /* 0x0000000eff057e24 */ /* 0x000fca000f8e00ff */
[----:B------:R-:W3:Y:S04]  /*0ef0*/  @P3 LDG.E R7, desc[UR6][R4.64] ;  /* 0x0000000604073981 */ /* 0x000ee8000c1e1900 */
[----:B-1----:R1:W5:Y:S02]  /*0f00*/  @P3 LDG.E R0, desc[UR6][R4.64+0x4] ;  /* 0x0000040604003981 */ /* 0x002364000c1e1900 */
[----:B-1----:R-:W-:Y:S01]  /*0f10*/  IMAD.U32 R4, RZ, RZ, UR8 ;  /* 0x00000008ff047e24 */ /* 0x002fe2000f8e00ff */
[----:B------:R-:W-:Y:S01]  /*0f20*/  UMOV UR34, URZ ;  /* 0x0000003f00227c82 */ /* 0x000fe20008000000 */
[----:B------:R-:W-:Y:S01]  /*0f30*/  IMAD.U32 R5, RZ, RZ, UR5 ;  /* 0x00000005ff057e24 */ /* 0x000fe2000f8e00ff */
[----:B------:R-:W-:Y:S01]  /*0f40*/  @!UP3 ULDC.64 UR8, c[0x0][0x318] ;  /* 0x0000c6000008bab9 */ /* 0x000fe20000000a00 */
[----:B------:R-:W-:-:S03]  /*0f50*/  @!UP3 ULDC UR5, c[0x0][0x2cc] ;  /* 0x0000b3000005bab9 */ /* 0x000fc60000000800 */
[----:B------:R-:W5:Y:S01]  /*0f60*/  @!P2 LDG.E R2, desc[UR6][R4.64] ;  /* 0x000000060402a981 */ /* 0x000f62000c1e1900 */
[----:B------:R-:W-:Y:S01]  /*0f70*/  @!UP3 UISETP.NE.U32.AND UP0, UPT, UR8, URZ, UPT ;  /* 0x0000003f0800b28c */ /* 0x000fe2000bf05070 */
[----:B------:R-:W-:Y:S01]  /*0f80*/  UMOV UR16, 0xffffffff ;  /* 0xffffffff00107882 */ /* 0x000fe20000000000 */
[----:B------:R-:W-:Y:S02]  /*0f90*/  UMOV UR36, 0xffffffff ;  /* 0xffffffff00247882 */ /* 0x000fe40000000000 */
[----:B------:R-:W-:Y:S02]  /*0fa0*/  @!UP3 UISETP.NE.AND.EX UP0, UPT, UR9, URZ, UPT, UP0 ;  /* 0x0000003f0900b28c */ /* 0x000fe4000bf05300 */
[----:B------:R-:W-:Y:S02]  /*0fb0*/  USHF.L.U32 UR28, UR35, 0x7, URZ ;  /* 0x00000007231c7899 */ /* 0x000fe4000800063f */
[----:B------:R-:W-:Y:S01]  /*0fc0*/  @!UP3 USEL UR9, UR5, URZ, UP0 ;  /* 0x0000003f0509b287 */ /* 0x000fe20008000000 */
[----:B------:R-:W-:Y:S01]  /*0fd0*/  ULDC UR8, c[0x0][0x2c8] ;  /* 0x0000b20000087ab9 */ /* 0x000fe20000000800 */
[----:B--2---:R-:W-:-:S02]  /*0fe0*/  @P1 R2UR UR34, R8 ;  /* 0x00000000082212ca */ /* 0x004fc400000e0000 */
[----:B----4-:R-:W-:Y:S02]  /*0ff0*/  @P0 R2UR UR10, R6 ;  /* 0x00000000060a02ca */ /* 0x010fe400000e0000 */
[----:B------:R-:W-:-:S04]  /*1000*/  ISETP.NE.U32.AND P0, PT, RZ, UR12, PT ;  /* 0x0000000cff007c0c */ /* 0x000fc8000bf05070 */
[----:B------:R-:W-:-:S07]  /*1010*/  ISETP.NE.AND.EX P0, PT, RZ, UR13, PT, P0 ;  /* 0x0000000dff007c0c */ /* 0x000fce000bf05300 */
[----:B------:R-:W-:Y:S01]  /*1020*/  @UP3 UIADD3 UR5, UR10, -UR34, URZ ;  /* 0x800000220a053290 */ /* 0x000fe2000fffe03f */
[----:B---3--:R-:W-:Y:S02]  /*1030*/  @P3 R2UR UR16, R7 ;  /* 0x00000000071032ca */ /* 0x008fe400000e0000 */
[----:B-----5:R-:W-:Y:S02]  /*1040*/  @P3 R2UR UR11, R0 ;  /* 0x00000000000b32ca */ /* 0x020fe400000e0000 */
[----:B------:R-:W-:Y:S01]  /*1050*/  @!P2 R2UR UR36, R2 ;  /* 0x000000000224a2ca */ /* 0x000fe200000e0000 */
[----:B------:R-:W-:-:S14]  /*1060*/  @!P0 BRA `(.L_x_0) ;  /* 0x0000000000188947 */ /* 0x000fdc0003800000 */
[----:B------:R-:W-:-:S13]  /*1070*/  PLOP3.LUT P0, PT, PT, PT, UP1, 0x80, 0x0 ;  /* 0x000000000000781c */ /* 0x000fda0003f0f018 */
[----:B------:R-:W2:Y:S04]  /*1080*/  @P0 LDG.E R0, desc[UR6][R4.64+0x4] ;  /* 0x0000040604000981 */ /* 0x000ea8000c1e1900 */
[----:B------:R-:W3:Y:S01]  /*1090*/  @!P0 LDG.E R4, desc[UR6][R4.64] ;  /* 0x0000000604048981 */ /* 0x000ee2000c1e1900 */
[----:B--2---:R-:W-:-:S13]  /*10a0*/  @P0 R2UR UR8, R0 ;  /* 0x00000000000802ca */ /* 0x004fda00000e0000 */
[----:B------:R-:W-:-:S07]  /*10b0*/  @UP1 UIADD3 UR8, UR8, -UR36, URZ ;  /* 0x8000002408081290 */ /* 0x000fce000fffe03f */
[----:B---3--:R-:W-:-:S15]  /*10c0*/  @!P0 R2UR UR8, R4 ;  /* 0x00000000040882ca */ /* 0x008fde00000e0000 */
.L_x_0:
[----:B------:R-:W-:Y:S02]  /*10d0*/  @!UP3 UIADD3 UR5, UR9, UR8, -UR34 ;  /* 0x000000080905b290 */ /* 0x000fe4000fffe822 */
[----:B------:R-:W-:Y:S02]  /*10e0*/  @UP2 UIADD3 UR37, UR11, -UR16, URZ ;  /* 0x800000100b252290 */ /* 0x000fe4000fffe03f */
[----:B------:R-:W-:-:S05]  /*10f0*/  UISETP.GT.AND UP0, UPT, UR5, UR28, UPT ;  /* 0x0000001c0500728c */ /* 0x000fca000bf04270 */
[----:B------:R-:W-:Y:S01]  /*1100*/  @!UP2 ULDC UR37, c[0x0][0x2c4] ;  /* 0x0000b1000025aab9 */ /* 0x000fe20000000800 */
[----:B------:R-:W-:-:S13]  /*1110*/  PLOP3.LUT P0, PT, PT, PT, UP0, 0x80, 0x0 ;  /* 0x000000000000781c */ /* 0x000fda0003f0f008 */
[----:B------:R-:W-:Y:S05]  /*1120*/  @!P0 BRA `(.L_x_1) ;  /* 0x0000006c00cc8947 */ /* 0x000fea0003800000 */
[----:B------:R-:W1:Y:S01]  /*1130*/  LDC R7, c[0x0][0x278] ;  /* 0x00009e00ff077b82 */ /* 0x000e620000000800 */
[----:B------:R-:W-:Y:S01]  /*1140*/  UISETP.NE.AND UP1, UPT, UR16, -0x1, UPT ;  /* 0xffffffff1000788c */ /* 0x000fe2000bf25270 */
[----:B------:R-:W-:Y:S01]  /*1150*/  IABS R2, UR58 ;  /* 0x0000003a00027c13 */ /* 0x000fe20008000000 */
[----:B------:R-:W-:Y:S01]  /*1160*/  ULDC.64 UR8, c[0x0][0x228] ;  /* 0x00008a0000087ab9 */ /* 0x000fe20000000a00 */
[----:B------:R-:W-:Y:S01]  /*1170*/  ULDC.64 UR10, c[0x0][0x488] ;  /* 0x00012200000a7ab9 */ /* 0x000fe20000000a00 */
[----:B------:R-:W-:Y:S02]  /*1180*/  UIMAD.WIDE.U32 UR18, UR45, UR8, URZ ;  /* 0x000000082d1272a5 */ /* 0x000fe4000f8e003f */
[----:B------:R-:W-:Y:S01]  /*1190*/  UIMAD UR8, UR59, UR8, URZ ;  /* 0x000000083b0872a4 */ /* 0x000fe2000f8e023f */
[----:B------:R-:W2:Y:S01]  /*11a0*/  S2UR UR12, SR_CTAID.X ;  /* 0x00000000000c79c3 */ /* 0x000ea20000002500 */
[----:B------:R-:W-:Y:S02]  /*11b0*/  UISETP.NE.AND UP0, UPT, UR36, -0x1, UPT ;  /* 0xffffffff2400788c */ /* 0x000fe4000bf05270 */
[----:B------:R-:W-:-:S02]  /*11c0*/  UIADD3 UR14, UR37, 0x3f, URZ ;  /* 0x0000003f250e7890 */ /* 0x000fc4000fffe03f */
[----:B------:R-:W-:Y:S02]  /*11d0*/  UIMAD UR23, UR45, UR9, UR8 ;  /* 0x000000092d1772a4 */ /* 0x000fe4000f8e0208 */
[----:B------:R-:W-:Y:S01]  /*11e0*/  USHF.R.S32.HI UR20, URZ, 0x1f, UR14 ;  /* 0x0000001f3f147899 */ /* 0x000fe2000801140e */
[----:B------:R-:W-:Y:S01]  /*11f0*/  @!UP1 ULDC.64 UR8, c[0x0][0x418] ;  /* 0x0001060000089ab9 */ /* 0x000fe20000000a00 */
[----:B------:R-:W-:Y:S01]  /*1200*/  ULDC.64 UR30, c[0x0][0x240] ;  /* 0x00009000001e7ab9 */ /* 0x000fe20000000a00 */
[----:B------:R-:W-:Y:S01]  /*1210*/  ULDC UR44, c[0x0][0x2dc] ;  /* 0x0000b700002c7ab9 */ /* 0x000fe20000000800 */
[----:B------:R-:W-:Y:S01]  /*1220*/  ULDC UR52, c[0x0][0x270] ;  /* 0x00009c0000347ab9 */ /* 0x000fe20000000800 */
[----:B------:R-:W-:Y:S01]  /*1230*/  @!UP1 UIMAD.WIDE.U32 UR38, UR45, UR8, URZ ;  /* 0x000000082d2692a5 */ /* 0x000fe2000f8e003f */
[----:B------:R-:W-:Y:S01]  /*1240*/  ULDC UR60, c[0x0][0x2d4] ;  /* 0x0000b500003c7ab9 */ /* 0x000fe20000000800 */
[----:B-1----:R-:W-:Y:S01]  /*1250*/  IABS R6, R7 ;  /* 0x0000000700067213 */ /* 0x002fe20000000000 */
[----:B------:R-:W-:Y:S01]  /*1260*/  USHF.L.U64.HI UR15, UR45, 0x7, UR59 ;  /* 0x000000072d0f7899 */ /* 0x000fe2000801023b */
[----:B------:R-:W-:Y:S01]  /*1270*/  ISETP.NE.AND P3, PT, R7, RZ, PT ;  /* 0x000000ff0700720c */ /* 0x000fe20003f65270 */
[----:B------:R-:W-:Y:S01]  /*1280*/  ULDC.U8 UR21, c[0x0][0x3d8] ;  /* 0x0000f60000157ab9 */ /* 0x000fe20000000000 */
[----:B------:R-:W1:Y:S01]  /*1290*/  I2F.RP R4, R6 ;  /* 0x0000000600047306 */ /* 0x000e620000209400 */
[----:B------:R-:W-:-:S02]  /*12a0*/  @UP0 UIADD3 UR17, UR34, UR36, URZ ;  /* 0x0000002422110290 */ /* 0x000fc4000fffe03f */
[----:B------:R-:W-:Y:S02]  /*12b0*/  UIMAD UR51, UR58, UR44, URZ ;  /* 0x0000002c3a3372a4 */ /* 0x000fe4000f8e023f */
[----:B--2---:R-:W-:Y:S02]  /*12c0*/  UIMAD.WIDE.U32 UR24, UR12, UR10, URZ ;  /* 0x0000000a0c1872a5 */ /* 0x004fe4000f8e003f */
[----:B------:R-:W-:Y:S02]  /*12d0*/  USHF.R.S32.HI UR32, URZ, 0x1f, UR60 ;  /* 0x0000001f3f207899 */ /* 0x000fe4000801143c */
[----:B------:R-:W-:Y:S02]  /*12e0*/  UIMAD UR42, UR12, UR11, UR25 ;  /* 0x0000000b0c2a72a4 */ /* 0x000fe4000f8e0219 */
[----:B------:R-:W-:Y:S01]  /*12f0*/  USHF.L.U32 UR12, UR45, 0x7, URZ ;  /* 0x000000072d0c7899 */ /* 0x000fe2000800063f */
[----:B------:R-:W-:Y:S01]  /*1300*/  @UP1 ULDC.64 UR10, c[0x0][0x420] ;  /* 0x00010800000a1ab9 */ /* 0x000fe20000000a00 */
[----:B------:R-:W-:Y:S01]  /*1310*/  UISETP.NE.AND UP3, UPT, UR21, URZ, UPT ;  /* 0x0000003f1500728c */ /* 0x000fe2000bf65270 */
[----:B-1----:R-:W1:Y:S01]  /*1320*/  MUFU.RCP R4, R4 ;  /* 0x0000000400047308 */ /* 0x002e620000001000 */
[----:B------:R-:W-:-:S02]  /*1330*/  @UP1 UIMAD.WIDE.U32 UR40, UR16, UR10, URZ ;  /* 0x0000000a102812a5 */ /* 0x000fc4000f8e003f */
[----:B------:R-:W-:Y:S02]  /*1340*/  @!UP1 UIMAD UR10, UR59, UR8, URZ ;  /* 0x000000083b0a92a4 */ /* 0x000fe4000f8e023f */
[----:B------:R-:W-:Y:S02]  /*1350*/  USEL UR27, UR12, URZ, UP2 ;  /* 0x0000003f0c1b7287 */ /* 0x000fe40009000000 */
[----:B------:R-:W-:Y:S02]  /*1360*/  @!UP1 UIMAD UR26, UR45, UR9, UR10 ;  /* 0x000000092d1a92a4 */ /* 0x000fe4000f8e020a */
[----:B------:R-:W-:Y:S02]  /*1370*/  UIMAD.WIDE.U32 UR12, UR16, UR30, URZ ;  /* 0x0000001e100c72a5 */ /* 0x000fe4000f8e003f */
[----:B------:R-:W-:Y:S02]  /*1380*/  UIMAD.WIDE UR8, UR44, UR52, URZ ;  /* 0x000000342c0872a5 */ /* 0x000fe4000f8e023f */
[----:B------:R-:W-:-:S02]  /*1390*/  ULEA.HI UR44, UR20, UR14, URZ, 0x6 ;  /* 0x0000000e142c7291 */ /* 0x000fc4000f8f303f */
[----:B------:R-:W-:Y:S01]  /*13a0*/  USEL UR29, UR15, URZ, UP2 ;  /* 0x0000003f0f1d7287 */ /* 0x000fe20009000000 */
[----:B-1----:R-:W-:Y:S01]  /*13b0*/  VIADD R4, R4, 0xffffffe ;  /* 0x0ffffffe04047836 */ /* 0x002fe20000000000 */
[----:B------:R-:W-:Y:S01]  /*13c0*/  @UP0 ULDC.64 UR20, c[0x0][0x248] ;  /* 0x0000920000140ab9 */ /* 0x000fe20000000a00 */
[----:B------:R-:W-:Y:S02]  /*13d0*/  USEL UR56, UR18, UR12, !UP1 ;  /* 0x0000000c12387287 */ /* 0x000fe4000c800000 */
[----:B------:R-:W1:Y:S01]  /*13e0*/  F2I.FTZ.U32.TRUNC.NTZ R5, R4 ;  /* 0x0000000400057305 */ /* 0x000e62000021f000 */
[----:B------:R-:W-:Y:S02]  /*13f0*/  @UP0 UIMAD.WIDE.U32 UR14, UR17, UR20, URZ ;  /* 0x00000014110e02a5 */ /* 0x000fe4000f8e003f */
[----:B------:R-:W-:Y:S02]  /*1400*/  @UP0 UIMAD UR18, UR17, UR21, URZ ;  /* 0x00000015111202a4 */ /* 0x000fe4000f8e023f */
[----:B------:R-:W-:-:S02]  /*1410*/  UIMAD UR17, UR32, UR45, URZ ;  /* 0x0000002d201172a4 */ /* 0x000fc4000f8e023f */
[----:B------:R-:W-:Y:S02]  /*1420*/  @UP1 UIMAD UR46, UR16, UR11, UR41 ;  /* 0x0000000b102e12a4 */ /* 0x000fe4000f8e0229 */
[----:B------:R-:W-:Y:S02]  /*1430*/  UIMAD UR22, UR16, UR31, URZ ;  /* 0x0000001f101672a4 */ /* 0x000fe4000f8e023f */
[----:B------:R-:W-:Y:S02]  /*1440*/  UIMAD.WIDE.U32 UR10, UR45, UR60, URZ ;  /* 0x0000003c2d0a72a5 */ /* 0x000fe4000f8e003f */
[----:B------:R-:W-:Y:S01]  /*1450*/  UIMAD UR17, UR59, UR60, UR17 ;  /* 0x0000003c3b1172a4 */ /* 0x000fe2000f8e0211 */
[----:B-1----:R-:W-:Y:S01]  /*1460*/  IMAD.MOV R0, RZ, RZ, -R5 ;  /* 0x000000ffff007224 */ /* 0x002fe200078e0a05 */
[----:B------:R-:W-:Y:S01]  /*1470*/  UIADD3 UR23, UR19, UR23, URZ ;  /* 0x0000001713177290 */ /* 0x000fe2000fffe03f */
[----:B------:R-:W-:Y:S01]  /*1480*/  IMAD.MOV.U32 R4, RZ, RZ, RZ ;  /* 0x000000ffff047224 */ /* 0x000fe200078e00ff */
[----:B------:R-:W-:Y:S01]  /*1490*/  @UP1 UIADD3 UR23, UR13, UR22, URZ ;  /* 0x000000160d171290 */ /* 0x000fe2000fffe03f */
[----:B------:R-:W-:Y:S01]  /*14a0*/  IMAD R0, R0, R6, RZ ;  /* 0x0000000600007224 */ /* 0x000fe200078e02ff */
[----:B------:R-:W-:Y:S01]  /*14b0*/  @UP0 UIADD3 UR49, UR15, UR18, URZ ;  /* 0x000000120f310290 */ /* 0x000fe2000fffe03f */
[----:B------:R-:W-:-:S02]  /*14c0*/  @UP0 UMOV UR48, UR14 ;  /* 0x0000000e00300c82 */ /* 0x000fc40008000000 */
[----:B------:R-:W-:Y:S01]  /*14d0*/  IMAD.HI.U32 R0, R5, R0, R4 ;  /* 0x0000000005007227 */ /* 0x000fe200078e0004 */
[----:B------:R-:W-:Y:S02]  /*14e0*/  UIMAD.WIDE.U32 UR12, UR8, UR10, URZ ;  /* 0x0000000a080c72a5 */ /* 0x000fe4000f8e003f */
[----:B------:R-:W-:Y:S02]  /*14f0*/  UIMAD UR15, UR9, UR10, URZ ;  /* 0x0000000a090f72a4 */ /* 0x000fe4000f8e023f */
[----:B------:R-:W-:Y:S01]  /*1500*/  UIADD3 UR14, UR11, UR17, URZ ;  /* 0x000000110b0e7290 */ /* 0x000fe2000fffe03f */
[----:B------:R-:W-:Y:S01]  /*1510*/  IMAD.HI.U32 R0, R0, R2, RZ ;  /* 0x0000000200007227 */ /* 0x000fe200078e00ff */
[----:B------:R-:W-:Y:S01]  /*1520*/  UIMAD.WIDE.U32 UR10, UR8, UR16, URZ ;  /* 0x00000010080a72a5 */ /* 0x000fe2000f8e003f */
[----:B------:R-:W-:Y:S02]  /*1530*/  ULDC UR33, c[0x0][0x2c4] ;  /* 0x0000b10000217ab9 */ /* 0x000fe40000000800 */
[----:B------:R-:W-:Y:S01]  /*1540*/  IMAD.MOV R4, RZ, RZ, -R0 ;  /* 0x000000ffff047224 */ /* 0x000fe200078e0a00 */
[----:B------:R-:W-:-:S02]  /*1550*/  UIMAD UR14, UR8, UR14, UR15 ;  /* 0x0000000e080e72a4 */ /* 0x000fc4000f8e020f */
[----:B------:R-:W-:Y:S01]  /*1560*/  @UP3 UIMAD UR15, UR45, UR33, URZ ;  /* 0x000000212d0f32a4 */ /* 0x000fe2000f8e023f */
[C---:B------:R-:W-:Y:S01]  /*1570*/  IMAD R2, R6.reuse, R4, R2 ;  /* 0x0000000406027224 */ /* 0x040fe200078e0202 */
[----:B------:R-:W-:Y:S02]  /*1580*/  USEL UR57, UR12, UR10, !UP1 ;  /* 0x0000000a0c397287 */ /* 0x000fe4000c800000 */
[----:B------:R-:W-:Y:S02]  /*1590*/  ULOP3.LUT UR12, UR44, 0xffffffc0, URZ, 0xc0, !UPT ;  /* 0xffffffc02c0c7892 */ /* 0x000fe4000f8ec03f */
[----:B------:R-:W-:Y:S01]  /*15a0*/  ISETP.GT.U32.AND P1, PT, R6, R2, PT ;  /* 0x000000020600720c */ /* 0x000fe20003f24070 */
[----:B------:R-:W-:Y:S02]  /*15b0*/  UIADD3 UR47, UR13, UR14, URZ ;  /* 0x0000000e0d2f7290 */ /* 0x000fe4000fffe03f */
[----:B------:R-:W-:Y:S02]  /*15c0*/  @UP3 USEL UR10, UR15, UR16, !UP1 ;  /* 0x000000100f0a3287 */ /* 0x000fe4000c800000 */
[----:B------:R-:W-:Y:S01]  /*15d0*/  UIADD3 UR13, UR12, -0x40, URZ ;  /* 0xffffffc00c0d7890 */ /* 0x000fe2000fffe03f */
[----:B------:R-:W-:Y:S01]  /*15e0*/  @UP3 ULDC UR17, c[0x0][0x2e4] ;  /* 0x0000b90000113ab9 */ /* 0x000fe20000000800 */
[----:B------:R-:W-:-:S02]  /*15f0*/  @!UP3 UIMAD UR14, UR45, UR52, UR58 ;  /* 0x000000342d0eb2a4 */ /* 0x000fc4000f8e023a */
[----:B------:R-:W-:Y:S02]  /*1600*/  @UP3 UIMAD UR17, UR58, UR17, UR10 ;  /* 0x000000113a1132a4 */ /* 0x000fe4000f8e020a */
[----:B------:R-:W-:Y:S02]  /*1610*/  USHF.R.S32.HI UR15, URZ, 0x1f, UR13 ;  /* 0x0000001f3f0f7899 */ /* 0x000fe4000801140d */
[-C--:B------:R-:W-:Y:S01]  /*1620*/  @!P1 IADD3 R2, R2, -R6.reuse, RZ ;  /* 0x8000000602029210 */ /* 0x080fe20007ffe0ff */
[----:B------:R-:W-:Y:S01]  /*1630*/  UIADD3 UR10, UP2, UR13, UR27, URZ ;  /* 0x0000001b0d0a7290 */ /* 0x000fe2000ff5e03f */
[----:B------:R-:W-:Y:S01]  /*1640*/  @!P1 VIADD R0, R0, 0x1 ;  /* 0x0000000100009836 */ /* 0x000fe20000000000 */
[----:B------:R-:W-:Y:S01]  /*1650*/  @!UP3 UIMAD UR17, UR14, UR33, URZ ;  /* 0x000000210e11b2a4 */ /* 0x000fe2000f8e023f */
[----:B------:R-:W-:Y:S01]  /*1660*/  ISETP.GE.U32.AND P0, PT, R2, R6, PT ;  /* 0x000000060200720c */ /* 0x000fe20003f06070 */
[----:B------:R-:W-:Y:S01]  /*1670*/  UIMAD UR12, UR9, UR16, URZ ;  /* 0x00000010090c72a4 */ /* 0x000fe2000f8e023f */
[----:B------:R-:W-:Y:S01]  /*1680*/  LOP3.LUT R2, R7, UR58, RZ, 0x3c, !PT ;  /* 0x0000003a07027c12 */ /* 0x000fe2000f8e3cff */
[----:B------:R-:W-:Y:S01]  /*1690*/  UIADD3.X UR14, UR15, UR29, URZ, UP2, !UPT ;  /* 0x0000001d0f0e7290 */ /* 0x000fe200097fe43f */
[----:B------:R-:W-:Y:S01]  /*16a0*/  PLOP3.LUT P1, PT, PT, PT, UP0, 0x80, 0x0 ;  /* 0x000000000000781c */ /* 0x000fe20003f2f008 */
[----:B------:R-:W-:Y:S01]  /*16b0*/  UIMAD UR9, UR9, UR10, URZ ;  /* 0x0000000a090972a4 */ /* 0x000fe2000f8e023f */
[----:B------:R-:W-:Y:S01]  /*16c0*/  ISETP.GE.AND P2, PT, R2, RZ, PT ;  /* 0x000000ff0200720c */ /* 0x000fe20003f46270 */
[----:B------:R-:W-:Y:S01]  /*16d0*/  @UP0 UIADD3 UR25, UR34, UR36, URZ ;  /* 0x0000002422190290 */ /* 0x000fe2000fffe03f */
[----:B------:R-:W-:Y:S01]  /*16e0*/  @UP0 ULDC.64 UR18, c[0x0][0x250] ;  /* 0x0000940000120ab9 */ /* 0x000fe20000000a00 */
[----:B------:R-:W-:-:S02]  /*16f0*/  UIMAD.WIDE.U32 UR32, UR8, UR10, URZ ;  /* 0x0000000a082072a5 */ /* 0x000fc4000f8e003f */
[----:B------:R-:W-:Y:S02]  /*1700*/  UIMAD UR10, UR8, UR14, UR9 ;  /* 0x0000000e080a72a4 */ /* 0x000fe4000f8e0209 */
[----:B------:R-:W-:Y:S01]  /*1710*/  @P0 VIADD R0, R0, 0x1 ;  /* 0x0000000100000836 */ /* 0x000fe20000000000 */
[----:B------:R-:W-:Y:S01]  /*1720*/  ULDC.U8 UR43, c[0x0][0x480] ;  /* 0x00012000002b7ab9 */ /* 0x000fe20000000000 */
[----:B------:R-:W-:Y:S01]  /*1730*/  @UP0 UIMAD.WIDE.U32 UR8, UR25, UR18, URZ ;  /* 0x00000012190802a5 */ /* 0x000fe2000f8e003f */
[----:B------:R-:W-:Y:S01]  /*1740*/  PLOP3.LUT P0, PT, PT, PT, UP3, 0x80, 0x0 ;  /* 0x000000000000781c */ /* 0x000fe20003f0f038 */
[----:B------:R-:W-:Y:S02]  /*1750*/  UISETP.NE.AND UP5, UPT, UR43, URZ, UPT ;  /* 0x0000003f2b00728c */ /* 0x000fe4000bfa5270 */
[----:B------:R-:W-:Y:S01]  /*1760*/  @UP1 UIADD3 UR47, UR11, UR12, URZ ;  /* 0x0000000c0b2f1290 */ /* 0x000fe2000fffe03f */
[----:B------:R-:W-:Y:S01]  /*1770*/  @!P2 IADD3 R0, -R0, RZ, RZ ;  /* 0x000000ff0000a210 */ /* 0x000fe20007ffe1ff */
[----:B------:R-:W-:Y:S01]  /*1780*/  @UP0 UIMAD UR11, UR25, UR19, URZ ;  /* 0x00000013190b02a4 */ /* 0x000fe2000f8e023f */
[----:B------:R-:W-:Y:S01]  /*1790*/  @!P3 LOP3.LUT R0, RZ, R7, RZ, 0x33, !PT ;  /* 0x00000007ff00b212 */ /* 0x000fe200078e33ff */
[----:B------:R-:W-:-:S02]  /*17a0*/  USEL UR54, UR42, URZ, UP5 ;  /* 0x0000003f2a367287 */ /* 0x000fc4000a800000 */
[----:B------:R-:W-:Y:S02]  /*17b0*/  USHF.R.S32.HI UR50, URZ, 0x1f, UR28 ;  /* 0x0000001f3f327899 */ /* 0x000fe4000801141c */
[----:B------:R-:W-:Y:S02]  /*17c0*/  @!UP1 UIADD3 UR46, UR39, UR26, URZ ;  /* 0x0000001a272e9290 */ /* 0x000fe4000fffe03f */
[----:B------:R-:W-:Y:S02]  /*17d0*/  USHF.R.S32.HI UR55, URZ, 0x1f, UR51 ;  /* 0x0000001f3f377899 */ /* 0x000fe40008011433 */
[----:B------:R-:W-:Y:S02]  /*17e0*/  USEL UR53, UR24, URZ, UP5 ;  /* 0x0000003f18357287 */ /* 0x000fe4000a800000 */
[----:B------:R-:W-:Y:S02]  /*17f0*/  @UP0 UIADD3 UR43, UR9, UR11, URZ ;  /* 0x0000000b092b0290 */ /* 0x000fe4000fffe03f */
[----:B------:R-:W-:Y:S01]  /*1800*/  UIADD3 UR52, UR33, UR10, URZ ;  /* 0x0000000a21347290 */ /* 0x000fe2000fffe03f */
[----:B------:R-:W-:Y:S01]  /*1810*/  @UP0 UMOV UR42, UR8 ;  /* 0x00000008002a0c82 */ /* 0x000fe20008000000 */
[----:B------:R-:W-:Y:S10]  /*1820*/  @P1 BRA `(.L_x_2) ;  /* 0x0000000000301947 */ /* 0x000ff40003800000 */
[----:B------:R-:W-:Y:S01]  /*1830*/  USHF.R.S32.HI UR8, URZ, 0x1f, UR34 ;  /* 0x0000001f3f087899 */ /* 0x000fe20008011422 */
[----:B------:R-:W-:-:S03]  /*1840*/  ULDC.64 UR20, c[0x0][0x248] ;  /* 0x0000920000147ab9 */ /* 0x000fc60000000a00 */
[----:B------:R-:W-:Y:S02]  /*1850*/  UIMAD UR10, UR8, UR20, URZ ;  /* 0x00000014080a72a4 */ /* 0x000fe4000f8e023f */
[----:B------:R-:W-:Y:S02]  /*1860*/  UIMAD.WIDE.U32 UR8, UR34, UR20, URZ ;  /* 0x00000014220872a5 */ /* 0x000fe4000f8e003f */
[----:B------:R-:W-:-:S04]  /*1870*/  UIMAD UR10, UR34, UR21, UR10 ;  /* 0x00000015220a72a4 */ /* 0x000fc8000f8e020a */
[----:B------:R-:W-:-:S03]  /*1880*/  UIADD3 UR9, UR9, UR10, URZ ;  /* 0x0000000a09097290 */ /* 0x000fc6000fffe03f */
[----:B------:R-:W-:Y:S02]  /*1890*/  ULDC.64 UR10, c[0x0][0x230] ;  /* 0x00008c00000a7ab9 */ /* 0x000fe40000000a00 */
[----:B------:R-:W-:Y:S02]  /*18a0*/  UIMAD.WIDE.U32 UR8, UR45, UR10, UR8 ;  /* 0x0000000a2d0872a5 */ /* 0x000fe4000f8e0008 */
[----:B------:R-:W-:-:S04]  /*18b0*/  UIMAD UR10, UR59, UR10, URZ ;  /* 0x0000000a3b0a72a4 */ /* 0x000fc8000f8e023f */
[----:B------:R-:W-:Y:S01]  /*18c0*/  UIMAD UR10, UR45, UR11, UR10 ;  /* 0x0000000b2d0a72a4 */ /* 0x000fe2000f8e020a */
[----:B------:R-:W-:-:S03]  /*18d0*/  UMOV UR48, UR8 ;  /* 0x0000000800307c82 */ /* 0x000fc60008000000 */
[----:B------:R-:W-:-:S12]  /*18e0*/  UIADD3 UR49, UR9, UR10, URZ ;  /* 0x0000000a09317290 */ /* 0x000fd8000fffe03f */
.L_x_2:
[----:B------:R-:W-:Y:S05]  /*18f0*/  @P1 BRA `(.L_x_3) ;  /* 0x0000000000301947 */ /* 0x000fea0003800000 */
[----:B------:R-:W-:Y:S01]  /*1900*/  USHF.R.S32.HI UR8, URZ, 0x1f, UR34 ;  /* 0x0000001f3f087899 */ /* 0x000fe20008011422 */
[----:B------:R-:W-:-:S03]  /*1910*/  ULDC.64 UR18, c[0x0][0x250] ;  /* 0x0000940000127ab9 */ /* 0x000fc60000000a00 */
[----:B------:R-:W-:Y:S02]  /*1920*/  UIMAD UR10, UR8, UR18, URZ ;  /* 0x00000012080a72a4 */ /* 0x000fe4000f8e023f */
[----:B------:R-:W-:Y:S02]  /*1930*/  UIMAD.WIDE.U32 UR8, UR34, UR18, URZ ;  /* 0x00000012220872a5 */ /* 0x000fe4000f8e003f */
[----:B------:R-:W-:-:S04]  /*1940*/  UIMAD UR10, UR34, UR19, UR10 ;  /* 0x00000013220a72a4 */ /* 0x000fc8000f8e020a */
[----:B------:R-:W-:-:S03]  /*1950*/  UIADD3 UR9, UR9, UR10, URZ ;  /* 0x0000000a09097290 */ /* 0x000fc6000fffe03f */
[----:B------:R-:W-:Y:S02]  /*1960*/  ULDC.64 UR10, c[0x0][0x238] ;  /* 0x00008e00000a7ab9 */ /* 0x000fe40000000a00 */
[----:B------:R-:W-:Y:S02]  /*1970*/  UIMAD UR12, UR59, UR10, URZ ;  /* 0x0000000a3b0c72a4 */ /* 0x000fe4000f8e023f */
[----:B------:R-:W-:Y:S02]  /*1980*/  UIMAD.WIDE.U32 UR8, UR45, UR10, UR8 ;  /* 0x0000000a2d0872a5 */ /* 0x000fe4000f8e0008 */
[----:B------:R-:W-:-:S04]  /*1990*/  UIMAD UR11, UR45, UR11, UR12 ;  /* 0x0000000b2d0b72a4 */ /* 0x000fc8000f8e020c */
[----:B------:R-:W-:Y:S01]  /*19a0*/  UIADD3 UR43, UR9, UR11, URZ ;  /* 0x0000000b092b7290 */ /* 0x000fe2000fffe03f */
[----:B------:R-:W-:-:S11]  /*19b0*/  UMOV UR42, UR8 ;  /* 0x00000008002a7c82 */ /* 0x000fd60008000000 */
.L_x_3:
[----:B------:R-:W-:Y:S01]  /*19c0*/  @UP1 UMOV UR8, UR40 ;  /* 0x0000002800081c82 */ /* 0x000fe20008000000 */
[----:B------:R-:W-:Y:S01]  /*19d0*/  @!UP1 UMOV UR8, UR38 ;  /* 0x0000002600089c82 */ /* 0x000fe20008000000 */
[----:B------:R-:W-:Y:S01]  /*19e0*/  SHF.R.S32.HI R10, RZ, 0x1f, R0 ;  /* 0x0000001fff0a7819 */ /* 0x000fe20000011400 */
[----:B------:R-:W-:Y:S06]  /*19f0*/  @!P0 BRA `(.L_x_4) ;  /* 0x00000000001c8947 */ /* 0x000fec0003800000 */
[----:B------:R-:W-:Y:S01]  /*1a00*/  @!UP1 UIMAD UR16, UR45, UR60, URZ ;  /* 0x0000003c2d1092a4 */ /* 0x000fe2000f8e023f */
[----:B------:R-:W-:Y:S01]  /*1a10*/  ULDC UR10, c[0x0][0x2c0] ;  /* 0x0000b000000a7ab9 */ /* 0x000fe20000000800 */
[----:B------:R-:W-:Y:S02]  /*1a20*/  ULDC UR9, c[0x0][0x2e4] ;  /* 0x0000b90000097ab9 */ /* 0x000fe40000000800 */
[----:B------:R-:W-:Y:S02]  /*1a30*/  ULEA UR9, UR10, UR9, 0x7 ;  /* 0x000000090a097291 */ /* 0x000fe4000f8e383f */
[----:B------:R-:W-:-:S04]  /*1a40*/  ULEA UR10, UR45, UR16, 0x7 ;  /* 0x000000102d0a7291 */ /* 0x000fc8000f8e383f */
[----:B------:R-:W-:Y:S01]  /*1a50*/  UIMAD UR10, UR9, UR58, UR10 ;  /* 0x0000003a090a72a4 */ /* 0x000fe2000f8e020a */
[----:B------:R-:W-:Y:S11]  /*1a60*/  BRA `(.L_x_5) ;  /* 0x00000000000c7947 */ /* 0x000ff60003800000 */
.L_x_4:
[----:B------:R-:W-:Y:S02]  /*1a70*/  ULDC UR9, c[0x0][0x270] ;  /* 0x00009c0000097ab9 */ /* 0x000fe40000000800 */
[----:B------:R-:W-:-:S04]  /*1a80*/  UIMAD UR10, UR45, UR9, UR58 ;  /* 0x000000092d0a72a4 */ /* 0x000fc8000f8e023a */
[----:B------:R-:W-:-:S12]  /*1a90*/  UIMAD UR10, UR10, UR60, URZ ;  /* 0x0000003c0a0a72a4 */ /* 0x000fd8000f8e023f */
.L_x_5:
[----:B------:R-:W2:Y:S04]  /*1aa0*/  LDL.64 R4, [R1+0x20] ;  /* 0x0000200001047983 */ /* 0x000ea80000100a00 */
[----:B------:R1:W2:Y:S01]  /*1ab0*/  LDL.64 R12, [R1+0x20] ;  /* 0x00002000010c7983 */ /* 0x0002a20000100a00 */
[----:B------:R-:W-:Y:S01]  /*1ac0*/  SHF.R.S32.HI R24, RZ, 0x1f, R252 ;  /* 0x0000001fff187819 */ /* 0x000fe200000114fc */
[----:B------:R-:W-:Y:S01]  /*1ad0*/  ULDC UR24, c[0x0][0x2dc] ;  /* 0x0000b70000187ab9 */ /* 0x000fe20000000800 */
[----:B------:R-:W-:Y:S01]  /*1ae0*/  IADD3 R6, P0, R252, UR13, RZ ;  /* 0x0000000dfc067c10 */ /* 0x000fe2000ff1e0ff */
[----:B------:R-:W3:Y:S01]  /*1af0*/  S2R R11, SR_TID.X ;  /* 0x00000000000b7919 */ /* 0x000ee20000002100 */
[----:B------:R-:W-:Y:S01]  /*1b00*/  ULDC UR25, c[0x0][0x270] ;  /* 0x00009c0000197ab9 */ /* 0x000fe20000000800 */
[----:B------:R-:W-:Y:S01]  /*1b10*/  USHF.R.S32.HI UR22, URZ, 0x1f, UR58 ;  /* 0x0000001f3f167899 */ /* 0x000fe2000801143a */
[----:B------:R-:W-:Y:S01]  /*1b20*/  IADD3.X R2, R24, UR15, RZ, P0, !PT ;  /* 0x0000000f18027c10 */ /* 0x000fe200087fe4ff */
[----:B------:R-:W-:Y:S01]  /*1b30*/  UIMAD UR29, UR24, UR25, URZ ;  /* 0x00000019181d72a4 */ /* 0x000fe2000f8e023f */
[----:B------:R-:W-:Y:S01]  /*1b40*/  BSSY B1, `(.L_x_1) ;  /* 0x0000651000017945 */ /* 0x000fe20003800000 */
[----:B------:R-:W-:-:S02]  /*1b50*/  UIADD3 UR38, UR13, UR10, URZ ;  /* 0x0000000a0d267290 */ /* 0x000fc4000fffe03f */
[----:B------:R-:W-:Y:S01]  /*1b60*/  IMAD R2, R2, UR30, RZ ;  /* 0x0000001e02027c24 */ /* 0x000fe2000f8e02ff */
[----:B------:R-:W-:Y:S02]  /*1b70*/  UIADD3 UR16, UR13, UR17, URZ ;  /* 0x000000110d107290 */ /* 0x000fe4000fffe03f */
[----:B------:R-:W-:Y:S01]  /*1b80*/  USHF.L.U32 UR24, UR29, 0x6, URZ ;  /* 0x000000061d187899 */ /* 0x000fe2000800063f */
[----:B------:R-:W-:Y:S01]  /*1b90*/  IMAD R2, R6, UR31, R2 ;  /* 0x0000001f06027c24 */ /* 0x000fe2000f8e0202 */
[----:B------:R-:W-:Y:S01]  /*1ba0*/  UISETP.GE.AND UP4, UPT, UR37, 0x1, UPT ;  /* 0x000000012500788c */ /* 0x000fe2000bf86270 */
[----:B------:R-:W-:Y:S01]  /*1bb0*/  ULDC.64 UR26, c[0x0][0x3e0] ;  /* 0x0000f800001a7ab9 */ /* 0x000fe20000000a00 */
[----:B------:R-:W-:Y:S01]  /*1bc0*/  ULDC.64 UR40, c[0x0][0x478] ;  /* 0x00011e0000287ab9 */ /* 0x000fe20000000a00 */
[----:B------:R-:W-:Y:S02]  /*1bd0*/  ULEA.HI.SX32 UR25, UR44, 0xffffffff, 0x1a ;  /* 0xffffffff2c197891 */ /* 0x000fe4000f8fd23f */
[----:B------:R-:W-:Y:S01]  /*1be0*/  UIMAD.WIDE UR38, UR38, 0x4, UR40 ;  /* 0x00000004262678a5 */ /* 0x000fe2000f8e0228 */
[----:B---3--:R-:W-:Y:S01]  /*1bf0*/  SHF.R.S32.HI R9, RZ, 0x1f, R11 ;  /* 0x0000001fff097819 */ /* 0x008fe2000001140b */
[----:B--2---:R-:W-:-:S05]  /*1c00*/  IMAD.MOV.U32 R12, RZ, RZ, R4 ;  /* 0x000000ffff0c7224 */ /* 0x004fca00078e0004 */
[--C-:B------:R-:W-:Y:S02]  /*1c10*/  SHF.R.S32.HI R13, RZ, 0x1f, R12.reuse ;  /* 0x0000001fff0d7819 */ /* 0x100fe4000001140c */
[----:B------:R-:W-:Y:S01]  /*1c20*/  IADD3 R4, P0, R12, UR8, RZ ;  /* 0x000000080c047c10 */ /* 0x000fe2000ff1e0ff */
[----:B------:R-:W-:Y:S02]  /*1c30*/  ULDC.64 UR8, c[0x0][0x420] ;  /* 0x0001080000087ab9 */ /* 0x000fe40000000a00 */
[----:B------:R-:W-:Y:S01]  /*1c40*/  IMAD.U32 R8, RZ, RZ, UR8 ;  /* 0x00000008ff087e24 */ /* 0x000fe2000f8e00ff */
[----:B------:R-:W-:Y:S01]  /*1c50*/  IADD3.X R5, R13, UR46, RZ, P0, !PT ;  /* 0x0000002e0d057c10 */ /* 0x000fe200087fe4ff */
[----:B------:R-:W-:Y:S01]  /*1c60*/  UIMAD UR11, UR15, UR8, URZ ;  /* 0x000000080f0b72a4 */ /* 0x000fe2000f8e023f */
[----:B------:R-:W-:Y:S01]  /*1c70*/  IMAD.WIDE.U32 R6, R6, UR30, R12 ;  /* 0x0000001e06067c25 */ /* 0x000fe2000f8e000c */
[----:B------:R1:W-:Y:S01]  /*1c80*/  STL [R1+0x24], R13 ;  /* 0x0000240d01007387 */ /* 0x0003e20000100800 */
[----:B------:R-:W-:Y:S01]  /*1c90*/  ULDC.64 UR30, c[0x0][0x2b0] ;  /* 0x0000ac00001e7ab9 */ /* 0x000fe20000000a00 */
[----:B------:R-:W-:Y:S01]  /*1ca0*/  UIMAD UR12, UR13, UR9, UR11 ;  /* 0x000000090d0c72a4 */ /* 0x000fe2000f8e020b */
[----:B------:R-:W-:Y:S01]  /*1cb0*/  IMAD.WIDE.U32 R4, R8, UR13, R4 ;  /* 0x0000000d08047c25 */ /* 0x000fe2000f8e0004 */
[----:B------:R-:W-:Y:S01]  /*1cc0*/  LEA.HI R8, R9, R11, RZ, 0x5 ;  /* 0x0000000b09087211 */ /* 0x000fe200078f28ff */
[----:B------:R-:W-:Y:S01]  /*1cd0*/  ULDC.64 UR10, c[0x0][0x428] ;  /* 0x00010a00000a7ab9 */ /* 0x000fe20000000a00 */
[----:B------:R-:W-:Y:S01]  /*1ce0*/  IADD3 R6, P0, R6, UR56, RZ ;  /* 0x0000003806067c10 */ /* 0x000fe2000ff1e0ff */
[----:B------:R-:W-:Y:S01]  /*1cf0*/  UIMAD UR14, UR22, UR10, URZ ;  /* 0x0000000a160e72a4 */ /* 0x000fe2000f8e023f */
[----:B------:R-:W-:Y:S01]  /*1d00*/  LOP3.LUT R9, R8, 0xffffffe0, RZ, 0xc0, !PT ;  /* 0xffffffe008097812 */ /* 0x000fe200078ec0ff */
[----:B------:R-:W-:Y:S01]  /*1d10*/  VIADD R5, R5, UR12 ;  /* 0x0000000c05057c36 */ /* 0x000fe20008000000 */
[----:B------:R-:W-:Y:S01]  /*1d20*/  SHF.R.S32.HI R8, RZ, 0x5, R8 ;  /* 0x00000005ff087819 */ /* 0x000fe20000011408 */
[----:B------:R-:W-:Y:S01]  /*1d30*/  ULDC.64 UR12, c[0x0][0x258] ;  /* 0x00009600000c7ab9 */ /* 0x000fe20000000a00 */
[----:B------:R-:W-:Y:S01]  /*1d40*/  IADD3.X R7, R7, UR23, R2, P0, !PT ;  /* 0x0000001707077c10 */ /* 0x000fe200087fe402 */
[----:B------:R-:W-:Y:S01]  /*1d50*/  IMAD.IADD R9, R11, 0x1, -R9 ;  /* 0x000000010b097824 */ /* 0x000fe200078e0a09 */
[----:B------:R-:W-:Y:S01]  /*1d60*/  UIMAD UR11, UR58, UR11, UR14 ;  /* 0x0000000b3a0b72a4 */ /* 0x000fe2000f8e020e */
[----:B------:R-:W-:Y:S01]  /*1d70*/  IMAD.U32 R2, RZ, RZ, UR10 ;  /* 0x0000000aff027e24 */ /* 0x000fe2000f8e00ff */
[----:B------:R-:W-:Y:S01]  /*1d80*/  UIMAD UR10, UR22, UR12, URZ ;  /* 0x0000000c160a72a4 */ /* 0x000fe2000f8e023f */
[----:B------:R-:W-:Y:S01]  /*1d90*/  IMAD R9, R8, UR29, R9 ;  /* 0x0000001d08097c24 */ /* 0x000fe2000f8e0209 */
[----:B------:R-:W-:Y:S01]  /*1da0*/  ULDC.64 UR14, c[0x0][0x210] ;  /* 0x00008400000e7ab9 */ /* 0x000fe20000000a00 */
[----:B------:R-:W-:Y:S01]  /*1db0*/  IMAD.U32 R8, RZ, RZ, UR12 ;  /* 0x0000000cff087e24 */ /* 0x000fe2000f8e00ff */
[----:B------:R-:W-:Y:S01]  /*1dc0*/  UIMAD UR13, UR58, UR13, UR10 ;  /* 0x0000000d3a0d72a4 */ /* 0x000fe2000f8e020a */
[----:B------:R-:W-:Y:S01]  /*1dd0*/  IMAD.WIDE.U32 R4, R2, UR58, R4 ;  /* 0x0000003a02047c25 */ /* 0x000fe2000f8e0004 */
[----:B------:R-:W-:Y:S01]  /*1de0*/  UIADD3 UR10, UP3, UP2, UR32, UR24, UR51 ;  /* 0x00000018200a7290 */ /* 0x000fe2000fa7e033 */
[----:B------:R-:W-:-:S02]  /*1df0*/  ULDC.64 UR22, c[0x0][0x400] ;  /* 0x0001000000167ab9 */ /* 0x000fc40000000a00 */
[----:B------:R-:W-:Y:S01]  /*1e00*/  IMAD R2, R24, UR8, RZ ;  /* 0x0000000818027c24 */ /* 0x000fe2000f8e02ff */
[----:B------:R-:W-:Y:S01]  /*1e10*/  UIADD3 UR10, UP1, UP0, UR53, UR10, UR57 ;  /* 0x0000000a350a7290 */ /* 0x000fe2000f83e039 */
[----:B------:R-:W-:Y:S01]  /*1e20*/  IMAD.WIDE.U32 R6, R8, UR58, R6 ;  /* 0x0000003a08067c25 */ /* 0x000fe2000f8e0006 */
[----:B------:R-:W-:-:S03]  /*1e30*/  UIMAD.WIDE UR16, UR16, 0x4, UR30 ;  /* 0x00000004101078a5 */ /* 0x000fc6000f8e021e */
[----:B------:R-:W-:Y:S01]  /*1e40*/  VIADD R5, R5, UR11 ;  /* 0x0000000b05057c36 */ /* 0x000fe20008000000 */
[----:B------:R-:W-:Y:S01]  /*1e50*/  USHF.R.S32.HI UR11, URZ, 0x1f, UR24 ;  /* 0x0000001f3f0b7899 */ /* 0x000fe20008011418 */
[----:B------:R-:W-:Y:S01]  /*1e60*/  IMAD R8, R252, UR9, R2 ;  /* 0x00000009fc087c24 */ /* 0x000fe2000f8e0202 */
[----:B------:R-:W-:Y:S01]  /*1e70*/  LEA R238, P0, R6, UR14, 0x1 ;  /* 0x0000000e06ee7c11 */ /* 0x000fe2000f8008ff */
[----:B------:R-:W-:Y:S01]  /*1e80*/  VIADD R2, R7, UR13 ;  /* 0x0000000d07027c36 */ /* 0x000fe20008000000 */
[----:B------:R-:W-:Y:S01]  /*1e90*/  UIADD3.X UR9, UR52, UR11, UR55, UP3, UP2 ;  /* 0x0000000b34097290 */ /* 0x000fe20009fe4437 */
[----:B------:R-:W-:-:S03]  /*1ea0*/  IMAD.WIDE.U32 R4, R252, UR8, R4 ;  /* 0x00000008fc047c25 */ /* 0x000fc6000f8e0004 */
[----:B------:R-:W-:Y:S01]  /*1eb0*/  LEA.HI.X R239, R6, UR15, R2, 0x1, P0 ;  /* 0x0000000f06ef7c11 */ /* 0x000fe200080f0c02 */
[----:B------:R-:W-:Y:S01]  /*1ec0*/  UIADD3.X UR8, UR54, UR9, UR47, UP1, UP0 ;  /* 0x0000000936087290 */ /* 0x000fe20008fe042f */
[----:B------:R-:W-:Y:S01]  /*1ed0*/  PLOP3.LUT P0, PT, PT, PT, UP4, 0x80, 0x0 ;  /* 0x000000000000781c */ /* 0x000fe20003f0f048 */
[----:B------:R-:W-:Y:S01]  /*1ee0*/  IMAD.IADD R5, R5, 0x1, R8 ;  /* 0x0000000105057824 */ /* 0x000fe200078e0208 */
[C---:B------:R-:W-:Y:S02]  /*1ef0*/  IADD3 R2, P2, R9.reuse, UR10, RZ ;  /* 0x0000000a09027c10 */ /* 0x040fe4000ff5e0ff */
[----:B------:R-:W-:Y:S02]  /*1f00*/  LEA R236, P3, R4, UR26, 0x1 ;  /* 0x0000001a04ec7c11 */ /* 0x000fe4000f8608ff */
[----:B------:R-:W-:Y:S02]  /*1f10*/  LEA R241, P1, R2, UR22, 0x2 ;  /* 0x0000001602f17c11 */ /* 0x000fe4000f8210ff */
[----:B------:R-:W-:-:S02]  /*1f20*/  LEA.HI.X.SX32 R6, R9, UR8, 0x1, P2 ;  /* 0x0000000809067c11 */ /* 0x000fc400090f0eff */
[----:B------:R-:W-:Y:S02]  /*1f30*/  LEA.HI.X R237, R4, UR27, R5, 0x1, P3 ;  /* 0x0000001b04ed7c11 */ /* 0x000fe400098f0c05 */
[----:B------:R-:W-:Y:S01]  /*1f40*/  LEA.HI.X R240, R2, UR23, R6, 0x2, P1 ;  /* 0x0000001702f07c11 */ /* 0x000fe200088f1406 */
[----:B-1----:R-:W-:Y:S06]  /*1f50*/  @!P0 BRA `(.L_x_6) ;  /* 0x0000005800148947 */ /* 0x002fec0003800000 */
[----:B------:R-:W2:Y:S01]  /*1f60*/  LDL R25, [R1+0x28] ;  /* 0x0000280001197983 */ /* 0x000ea20000100800 */
[----:B------:R-:W-:Y:S01]  /*1f70*/  UIMAD UR8, UR50, UR18, URZ ;  /* 0x00000012320872a4 */ /* 0x000fe2000f8e023f */
[----:B------:R-:W-:Y:S01]  /*1f80*/  IMAD.U32 R6, RZ, RZ, UR18 ;  /* 0x00000012ff067e24 */ /* 0x000fe2000f8e00ff */
[----:B------:R-:W-:Y:S01]  /*1f90*/  UIMAD UR14, UR35, -0x80, UR5 ;  /* 0xffffff80230e78a4 */ /* 0x000fe2000f8e0205 */
[----:B------:R-:W3:Y:S01]  /*1fa0*/  LDL R26, [R1+0x8] ;  /* 0x00000800011a7983 */ /* 0x000ee20000100800 */
[----:B------:R-:W-:Y:S01]  /*1fb0*/  UIMAD UR9, UR28, UR19, UR8 ;  /* 0x000000131c0972a4 */ /* 0x000fe2000f8e0208 */
[--C-:B------:R-:W-:Y:S01]  /*1fc0*/  IMAD.WIDE.U32 R6, R6, UR28, R12.reuse ;  /* 0x0000001c06067c25 */ /* 0x100fe2000f8e000c */
[----:B------:R-:W-:Y:S01]  /*1fd0*/  UIMAD UR8, UR50, UR20, URZ ;  /* 0x00000014320872a4 */ /* 0x000fe2000f8e023f */
[----:B------:R-:W-:Y:S02]  /*1fe0*/  ULDC.64 UR12, c[0x0][0x268] ;  /* 0x00009a00000c7ab9 */ /* 0x000fe40000000a00 */
[----:B------:R-:W-:Y:S01]  /*1ff0*/  IMAD.U32 R4, RZ, RZ, UR20 ;  /* 0x00000014ff047e24 */ /* 0x000fe2000f8e00ff */
[----:B------:R-:W-:Y:S01]  /*2000*/  UIMAD UR8, UR28, UR21, UR8 ;  /* 0x000000151c0872a4 */ /* 0x000fe2000f8e0208 */
[----:B------:R-:W-:Y:S01]  /*2010*/  VIADD R9, R252, 0x40 ;  /* 0x00000040fc097836 */ /* 0x000fe20000000000 */
[----:B------:R-:W-:Y:S01]  /*2020*/  IADD3 R8, P0, R6, UR42, RZ ;  /* 0x0000002a06087c10 */ /* 0x000fe2000ff1e0ff */
[----:B------:R-:W-:Y:S01]  /*2030*/  IMAD.U32 R2, RZ, RZ, UR9 ;  /* 0x00000009ff027e24 */ /* 0x000fe2000f8e00ff */
[----:B------:R-:W-:Y:S01]  /*2040*/  ULDC.64 UR10, c[0x0][0x260] ;  /* 0x00009800000a7ab9 */ /* 0x000fe20000000a00 */
[----:B------:R-:W-:Y:S01]  /*2050*/  IMAD.WIDE.U32 R4, R4, UR28, R12 ;  /* 0x0000001c04047c25 */ /* 0x000fe2000f8e000c */
[----:B------:R-:W-:-:S02]  /*2060*/  ISETP.GE.AND P2, PT, R9, UR14, PT ;  /* 0x0000000e09007c0c */ /* 0x000fc4000bf46270 */
[----:B------:R-:W-:Y:S01]  /*2070*/  IADD3.X R9, R7, UR43, R2, P0, !PT ;  /* 0x0000002b07097c10 */ /* 0x000fe200087fe402 */
[----:B------:R-:W-:Y:S01]  /*2080*/  IMAD.U32 R2, RZ, RZ, UR8 ;  /* 0x00000008ff027e24 */ /* 0x000fe2000f8e00ff */
[----:B------:R-:W-:Y:S01]  /*2090*/  IADD3 R6, P0, R4, UR48, RZ ;  /* 0x0000003004067c10 */ /* 0x000fe2000ff1e0ff */
[----:B------:R-:W-:-:S03]  /*20a0*/  IMAD R4, R10, UR12, RZ ;  /* 0x0000000c0a047c24 */ /* 0x000fc6000f8e02ff */
[----:B------:R-:W-:Y:S01]  /*20b0*/  IADD3.X R7, R5, UR49, R2, P0, !PT ;  /* 0x0000003105077c10 */ /* 0x000fe200087fe402 */
[----:B------:R-:W-:Y:S01]  /*20c0*/  IMAD R2, R10, UR10, RZ ;  /* 0x0000000a0a027c24 */ /* 0x000fe2000f8e02ff */
[----:B------:R-:W-:Y:S01]  /*20d0*/  UMOV UR8, UR25 ;  /* 0x0000001900087c82 */ /* 0x000fe20008000000 */
[C---:B------:R-:W-:Y:S01]  /*20e0*/  IMAD R10, R0.reuse, UR13, R4 ;  /* 0x0000000d000a7c24 */ /* 0x040fe2000f8e0204 */
[----:B------:R-:W-:Y:S01]  /*20f0*/  UIMAD UR9, UR8, -0x40, UR37 ;  /* 0xffffffc0080978a4 */ /* 0x000fe2000f8e0225 */
[----:B------:R-:W-:Y:S01]  /*2100*/  IMAD.WIDE.U32 R4, R0, UR12, R8 ;  /* 0x0000000c00047c25 */ /* 0x000fe2000f8e0008 */
[----:B------:R-:W-:Y:S01]  /*2110*/  @!P2 IADD3 R14, P0, R252, 0x40, RZ ;  /* 0x00000040fc0ea810 */ /* 0x000fe20007f1e0ff */
[----:B------:R-:W1:Y:S02]  /*2120*/  @!P2 LDC.64 R18, c[0x0][0x220] ;  /* 0x00008800ff12ab82 */ /* 0x000e640000000a00 */
[C---:B------:R-:W-:Y:S02]  /*2130*/  IMAD R8, R0.reuse, UR11, R2 ;  /* 0x0000000b00087c24 */ /* 0x040fe4000f8e0202 */
[----:B------:R-:W-:Y:S01]  /*2140*/  IMAD.WIDE.U32 R6, R0, UR10, R6 ;  /* 0x0000000a00067c25 */ /* 0x000fe2000f8e0006 */
[----:B------:R-:W-:-:S03]  /*2150*/  ISETP.GE.AND P3, PT, R252, UR14, PT ;  /* 0x0000000efc007c0c */ /* 0x000fc6000bf66270 */
[----:B------:R-:W-:-:S10]  /*2160*/  IMAD.IADD R5, R5, 0x1, R10 ;  /* 0x0000000105057824 */ /* 0x000fd400078e020a */
[----:B------:R-:W4:Y:S01]  /*2170*/  @!P3 LDC.64 R16, c[0x0][0x220] ;  /* 0x00008800ff10bb82 */ /* 0x000f220000000a00 */
[----:B------:R-:W-:Y:S02]  /*2180*/  IMAD.IADD R7, R7, 0x1, R8 ;  /* 0x0000000107077824 */ /* 0x000fe400078e0208 */
[----:B------:R-:W-:-:S05]  /*2190*/  @!P2 IMAD.MOV.U32 R8, RZ, RZ, R4 ;  /* 0x000000ffff08a224 */ /* 0x000fca00078e0004 */
[----:B------:R-:W1:Y:S01]  /*21a0*/  @!P3 LDC.64 R20, c[0x0][0x218] ;  /* 0x00008600ff14bb82 */ /* 0x000e620000000a00 */
[----:B------:R-:W-:Y:S01]  /*21b0*/  @!P2 IMAD.MOV.U32 R9, RZ, RZ, R5 ;  /* 0x000000ffff09a224 */ /* 0x000fe200078e0005 */
[----:B------:R-:W-:Y:S01]  /*21c0*/  ULEA.HI UR10, UR8, UR8, URZ, 0x1 ;  /* 0x00000008080a7291 */ /* 0x000fe2000f8f083f */
[----:B------:R-:W-:Y:S02]  /*21d0*/  @!P2 IMAD.MOV.U32 R10, RZ, RZ, R6 ;  /* 0x000000ffff0aa224 */ /* 0x000fe400078e0006 */
[----:B------:R-:W-:Y:S01]  /*21e0*/  @!P2 IMAD.MOV.U32 R11, RZ, RZ, R7 ;  /* 0x000000ffff0ba224 */ /* 0x000fe200078e0007 */
[----:B------:R-:W-:-:S04]  /*21f0*/  ULOP3.LUT UR10, UR10, 0xfffffffe, URZ, 0xc0, !UPT ;  /* 0xfffffffe0a0a7892 */ /* 0x000fc8000f8ec03f */
[----:B------:R-:W-:-:S04]  /*2200*/  UIADD3 UR10, UR8, -UR10, URZ ;  /* 0x8000000a080a7290 */ /* 0x000fc8000fffe03f */
[----:B------:R-:W-:Y:S01]  /*2210*/  UISETP.NE.AND UP0, UPT, UR10, 0x1, UPT ;  /* 0x000000010a00788c */ /* 0x000fe2000bf05270 */
[----:B------:R-:W-:Y:S02]  /*2220*/  UMOV UR11, UR16 ;  /* 0x00000010000b7c82 */ /* 0x000fe40008000000 */
[----:B------:R-:W-:Y:S01]  /*2230*/  UMOV UR10, UR17 ;  /* 0x00000011000a7c82 */ /* 0x000fe20008000000 */
[----:B------:R-:W-:Y:S02]  /*2240*/  IMAD.MOV.U32 R249, RZ, RZ, 0x7f800000 ;  /* 0x7f800000fff97424 */ /* 0x000fe400078e00ff */
[----:B------:R-:W-:Y:S02]  /*2250*/  IMAD.MOV.U32 R250, RZ, RZ, 0x7f800000 ;  /* 0x7f800000fffa7424 */ /* 0x000fe400078e00ff */
[----:B------:R-:W-:Y:S02]  /*2260*/  IMAD.MOV.U32 R247, RZ, RZ, 0x7f800000 ;  /* 0x7f800000fff77424 */ /* 0x000fe400078e00ff */
[----:B------:R-:W-:Y:S01]  /*2270*/  IMAD.MOV.U32 R248, RZ, RZ, 0x7f800000 ;  /* 0x7f800000fff87424 */ /* 0x000fe200078e00ff */
[----:B------:R-:W-:-:S02]  /*2280*/  USHF.L.U32 UR16, UR29, 0x4, URZ ;  /* 0x000000041d107899 */ /* 0x000fc4000800063f */
[----:B------:R-:W-:Y:S02]  /*2290*/  USHF.L.U32 UR15, UR29, 0x3, URZ ;  /* 0x000000031d0f7899 */ /* 0x000fe4000800063f */
[----:B------:R-:W-:Y:S01]  /*22a0*/  UIADD3 UR22, UR16, 0x40, URZ ;  /* 0x0000004010167890 */ /* 0x000fe2000fffe03f */
[----:B------:R-:W-:Y:S01]  /*22b0*/  IMAD R251, RZ, RZ, -UR24 ;  /* 0x80000018fffb7e24 */ /* 0x000fe2000f8e02ff */
[----:B------:R-:W-:Y:S01]  /*22c0*/  UIADD3 UR24, UR16, 0x20, URZ ;  /* 0x0000002010187890 */ /* 0x000fe2000fffe03f */
[----:B------:R-:W-:Y:S02]  /*22d0*/  CS2R R126, SRZ ;  /* 0x00000000007e7805 */ /* 0x000fe4000001ff00 */
[----:B------:R-:W-:Y:S02]  /*22e0*/  CS2R R124, SRZ ;  /* 0x00000000007c7805 */ /* 0x000fe4000001ff00 */
[----:B------:R-:W-:Y:S02]  /*22f0*/  CS2R R130, SRZ ;  /* 0x0000000000827805 */ /* 0x000fe4000001ff00 */
[----:B------:R-:W-:-:S02]  /*2300*/  CS2R R128, SRZ ;  /* 0x0000000000807805 */ /* 0x000fc4000001ff00 */
[----:B------:R-:W-:Y:S02]  /*2310*/  CS2R R122, SRZ ;  /* 0x00000000007a7805 */ /* 0x000fe4000001ff00 */
[----:B------:R-:W-:Y:S02]  /*2320*/  CS2R R120, SRZ ;  /* 0x0000000000787805 */ /* 0x000fe4000001ff00 */
        /* <DEDUP_REMOVED lines=37> */
[----:B------:R-:W-:Y:S01]  /*2580*/  CS2R R48, SRZ ;  /* 0x0000000000307805 */ /* 0x000fe2000001ff00 */
[----:B--2---:R-:W-:-:S05]  /*2590*/  VIADD R0, R25, 0x8 ;  /* 0x0000000819007836 */ /* 0x004fca0000000000 */
[----:B------:R-:W-:Y:S01]  /*25a0*/  ISETP.GE.AND P6, PT, R0, UR9, PT ;  /* 0x0000000900007c0c */ /* 0x000fe2000bfc6270 */
[----:B------:R-:W-:Y:S01]  /*25b0*/  @!P2 IMAD.X R0, RZ, RZ, R24, P0 ;  /* 0x000000ffff00a224 */ /* 0x000fe200000e0618 */
[----:B------:R-:W-:-:S03]  /*25c0*/  @!P2 IADD3 R12, P0, R252, 0x40, RZ ;  /* 0x00000040fc0ca810 */ /* 0x000fc60007f1e0ff */
[----:B------:R-:W-:-:S04]  /*25d0*/  @!P2 IMAD R0, R0, UR18, RZ ;  /* 0x000000120000ac24 */ /* 0x000fc8000f8e02ff */
[----:B------:R-:W-:Y:S02]  /*25e0*/  @!P2 IMAD R23, R14, UR19, R0 ;  /* 0x000000130e17ac24 */ /* 0x000fe4000f8e0200 */
[----:B------:R-:W-:Y:S01]  /*25f0*/  @!P2 IMAD.X R0, RZ, RZ, R24, P0 ;  /* 0x000000ffff00a224 */ /* 0x000fe200000e0618 */
[----:B------:R-:W-:Y:S01]  /*2600*/  PLOP3.LUT P0, PT, PT, PT, UP5, 0x80, 0x0 ;  /* 0x000000000000781c */ /* 0x000fe20003f0f058 */
[----:B------:R-:W-:-:S05]  /*2610*/  VIADD R2, R25, 0x20 ;  /* 0x0000002019027836 */ /* 0x000fca0000000000 */
[----:B------:R-:W-:Y:S01]  /*2620*/  ISETP.GE.AND P5, PT, R2, UR9, PT ;  /* 0x0000000902007c0c */ /* 0x000fe2000bfa6270 */
[----:B------:R-:W-:Y:S02]  /*2630*/  @!P3 IMAD R2, R24, UR18, RZ ;  /* 0x000000121802bc24 */ /* 0x000fe4000f8e02ff */
[----:B------:R-:W-:-:S04]  /*2640*/  @!P2 IMAD.WIDE.U32 R14, R14, UR18, R8 ;  /* 0x000000120e0eac25 */ /* 0x000fc8000f8e0008 */
[C---:B------:R-:W-:Y:S02]  /*2650*/  @!P3 IMAD R2, R252.reuse, UR19, R2 ;  /* 0x00000013fc02bc24 */ /* 0x040fe4000f8e0202 */
[----:B------:R-:W-:-:S04]  /*2660*/  @!P3 IMAD.WIDE.U32 R8, R252, UR18, R4 ;  /* 0x00000012fc08bc25 */ /* 0x000fc8000f8e0004 */
[----:B------:R-:W-:Y:S01]  /*2670*/  @!P2 IMAD R0, R0, UR20, RZ ;  /* 0x000000140000ac24 */ /* 0x000fe2000f8e02ff */
[----:B----4-:R-:W-:Y:S01]  /*2680*/  @!P3 LEA R4, P1, R8, R16, 0x1 ;  /* 0x000000100804b211 */ /* 0x010fe200078208ff */
[----:B------:R-:W-:Y:S02]  /*2690*/  @!P3 IMAD.IADD R5, R9, 0x1, R2 ;  /* 0x000000010905b824 */ /* 0x000fe400078e0202 */
[----:B------:R-:W-:Y:S02]  /*26a0*/  @!P3 IMAD R2, R24, UR20, RZ ;  /* 0x000000141802bc24 */ /* 0x000fe4000f8e02ff */
[----:B------:R-:W-:Y:S01]  /*26b0*/  @!P2 IMAD R22, R12, UR21, R0 ;  /* 0x000000150c16ac24 */ /* 0x000fe2000f8e0200 */
[----:B------:R-:W-:Y:S01]  /*26c0*/  @!P3 LEA.HI.X R5, R8, R17, R5, 0x1, P1 ;  /* 0x000000110805b211 */ /* 0x000fe200008f0c05 */
[----:B------:R-:W-:Y:S01]  /*26d0*/  @!P2 IMAD.WIDE.U32 R12, R12, UR20, R10 ;  /* 0x000000140c0cac25 */ /* 0x000fe2000f8e000a */
[----:B------:R-:W2:Y:S01]  /*26e0*/  @!P2 LDC.64 R16, c[0x0][0x218] ;  /* 0x00008600ff10ab82 */ /* 0x000ea20000000a00 */
[----:B---3--:R-:W-:-:S07]  /*26f0*/  LEA R0, R26, UR4, 0x1 ;  /* 0x000000041a007c11 */ /* 0x008fce000f8e08ff */
[----:B------:R-:W-:Y:S01]  /*2700*/  @P0 BAR.SYNC.DEFER_BLOCKING 0x0 ;  /* 0x0000000000000b1d */ /* 0x000fe20000010000 */
[C---:B------:R-:W-:Y:S02]  /*2710*/  @!P3 IMAD R2, R252.reuse, UR21, R2 ;  /* 0x00000015fc02bc24 */ /* 0x040fe4000f8e0202 */
[----:B------:R-:W-:Y:S01]  /*2720*/  @!P3 IMAD.WIDE.U32 R10, R252, UR20, R6 ;  /* 0x00000014fc0abc25 */ /* 0x000fe2000f8e0006 */
[----:B-1----:R-:W-:-:S03]  /*2730*/  @!P2 LEA R8, P1, R14, R18, 0x1 ;  /* 0x000000120e08a211 */ /* 0x002fc600078208ff */
[----:B------:R-:W-:Y:S01]  /*2740*/  @!P2 IMAD.IADD R7, R15, 0x1, R23 ;  /* 0x000000010f07a824 */ /* 0x000fe200078e0217 */
[----:B------:R-:W-:Y:S01]  /*2750*/  @!P3 LEA R6, P0, R10, R20, 0x1 ;  /* 0x000000140a06b211 */ /* 0x000fe200078008ff */
[----:B------:R-:W-:-:S03]  /*2760*/  @!P3 IMAD.IADD R2, R11, 0x1, R2 ;  /* 0x000000010b02b824 */ /* 0x000fc600078e0202 */
[----:B------:R-:W-:Y:S02]  /*2770*/  @!P2 LEA.HI.X R9, R14, R19, R7, 0x1, P1 ;  /* 0x000000130e09a211 */ /* 0x000fe400008f0c07 */
[----:B------:R-:W-:Y:S02]  /*2780*/  ISETP.GE.AND P1, PT, R252, UR9, PT ;  /* 0x00000009fc007c0c */ /* 0x000fe4000bf26270 */
[----:B------:R-:W-:Y:S01]  /*2790*/  @!P3 LEA.HI.X R7, R10, R21, R2, 0x1, P0 ;  /* 0x000000150a07b211 */ /* 0x000fe200000f0c02 */
[----:B------:R-:W-:Y:S01]  /*27a0*/  VIADD R2, R26, 0x1800 ;  /* 0x000018001a027836 */ /* 0x000fe20000000000 */
[----:B------:R-:W-:Y:S01]  /*27b0*/  PLOP3.LUT P0, PT, PT, PT, UP0, 0x80, 0x0 ;  /* 0x000000000000781c */ /* 0x000fe20003f0f008 */
[----:B------:R-:W-:Y:S04]  /*27c0*/  @P3 STS [R0+0xf000], RZ ;  /* 0x00f000ff00003388 */ /* 0x000fe80000000800 */
[----:B------:R-:W-:Y:S04]  /*27d0*/  @P3 STS [R0+0xf004], RZ ;  /* 0x00f004ff00003388 */ /* 0x000fe80000000800 */
[----:B------:R-:W-:Y:S04]  /*27e0*/  @P3 STS.64 [R0+0xf008], RZ ;  /* 0x00f008ff00003388 */ /* 0x000fe80000000a00 */
[----:B------:R-:W-:Y:S04]  /*27f0*/  @P3 STS.128 [R0+0x11000], RZ ;  /* 0x011000ff00003388 */ /* 0x000fe80000000c00 */
[----:B------:R-:W-:Y:S04]  /*2800*/  @P3 STS.128 [R0+0x13000], RZ ;  /* 0x013000ff00003388 */ /* 0x000fe80000000c00 */
[----:B------:R-:W-:Y:S01]  /*2810*/  @!PT LDS RZ, [RZ] ;  /* 0x00000000fffff984 */ /* 0x000fe20000000800 */
[----:B------:R-:W-:Y:S01]  /*2820*/  @!PT LDS RZ, [RZ] ;  /* 0x00000000fffff984 */ /* 0x000fe20000000800 */
[----:B------:R-:W-:Y:S01]  /*2830*/  @!PT LDS RZ, [RZ] ;  /* 0x00000000fffff984 */ /* 0x000fe20000000800 */
[----:B------:R-:W-:Y:S04]  /*2840*/  @!P3 LDGSTS.E.BYPASS.LTC128B.128 [R0+0xf000], desc[UR6][R4.64] ;  /* 0x0f0000000400bfae */ /* 0x000fe8000b901d46 */
[----:B------:R-:W-:Y:S04]  /*2850*/  @!P3 LDGSTS.E.BYPASS.LTC128B.128 [R0+0x11000], desc[UR6][R4.64+0x40] ;  /* 0x110000400400bfae */ /* 0x000fe8000b901d46 */
[----:B------:R1:W-:Y:S04]  /*2860*/  @!P3 LDGSTS.E.BYPASS.LTC128B.128 [R0+0x13000], desc[UR6][R4.64+0x80] ;  /* 0x130000800400bfae */ /* 0x0003e8000b901d46 */
[----:B------:R-:W-:Y:S04]  /*2870*/  @P2 STS.128 [R0+0x10000], RZ ;  /* 0x010000ff00002388 */ /* 0x000fe80000000c00 */
        /* <DEDUP_REMOVED lines=8> */
[----:B------:R-:W0:Y:S01]  /*2900*/  LDGDEPBAR ;  /* 0x00000000000079af */ /* 0x000e220000000000 */
[----:B-1----:R-:W-:-:S03]  /*2910*/  @!P2 IMAD.IADD R5, R13, 0x1, R22 ;  /* 0x000000010d05a824 */ /* 0x002fc600078e0216 */
[----:B------:R-:W-:Y:S04]  /*2920*/  @P1 STS [R0+0x6000], RZ ;  /* 0x006000ff00001388 */ /* 0x000fe80000000800 */
[----:B------:R-:W-:Y:S04]  /*2930*/  @P1 STS [R0+0x6004], RZ ;  /* 0x006004ff00001388 */ /* 0x000fe80000000800 */
[----:B------:R-:W-:Y:S04]  /*2940*/  @P1 STS.64 [R0+0x6008], RZ ;  /* 0x006008ff00001388 */ /* 0x000fe80000000a00 */
[----:B------:R-:W-:Y:S01]  /*2950*/  @P1 STS.128 [R0+0x7000], RZ ;  /* 0x007000ff00001388 */ /* 0x000fe20000000c00 */
[----:B---3--:R-:W-:-:S03]  /*2960*/  SEL R8, R2, R26, !P0 ;  /* 0x0000001a02087207 */ /* 0x008fc60004000000 */
[----:B------:R-:W-:Y:S01]  /*2970*/  @P1 STS.128 [R0+0x8000], RZ ;  /* 0x008000ff00001388 */ /* 0x000fe20000000c00 */
[----:B------:R-:W-:-:S03]  /*2980*/  LEA R235, R8, UR4, 0x1 ;  /* 0x0000000408eb7c11 */ /* 0x000fc6000f8e08ff */
[----:B------:R-:W-:Y:S01]  /*2990*/  @!PT LDS RZ, [RZ] ;  /* 0x00000000fffff984 */ /* 0x000fe20000000800 */
[----:B------:R-:W-:Y:S01]  /*29a0*/  @!PT LDS RZ, [RZ] ;  /* 0x00000000fffff984 */ /* 0x000fe20000000800 */
[----:B------:R-:W-:Y:S01]  /*29b0*/  @!PT LDS RZ, [RZ] ;  /* 0x00000000fffff984 */ /* 0x000fe20000000800 */
[----:B------:R-:W-:Y:S01]  /*29c0*/  @!P1 LDGSTS.E.BYPASS.LTC128B.128 [R0+0x6000], desc[UR6][R236.64] ;  /* 0x06000000ec009fae */ /* 0x000fe2000b901d46 */
[----:B--2---:R-:W-:-:S03]  /*29d0*/  @!P2 LEA R4, P4, R12, R16, 0x1 ;  /* 0x000000100c04a211 */ /* 0x004fc600078808ff */
[----:B------:R-:W-:Y:S04]  /*29e0*/  @!P1 LDGSTS.E.BYPASS.LTC128B.128 [R0+0x7000], desc[UR6][R236.64+0x40] ;  /* 0x07000040ec009fae */ /* 0x000fe8000b901d46 */
[----:B------:R-:W-:Y:S04]  /*29f0*/  @!P1 LDGSTS.E.BYPASS.LTC128B.128 [R0+0x8000], desc[UR6][R236.64+0x80] ;  /* 0x08000080ec009fae */ /* 0x000fe8000b901d46 */
[----:B------:R-:W-:Y:S04]  /*2a00*/  @P1 STS [R235], RZ ;  /* 0x000000ffeb001388 */ /* 0x000fe80000000800 */
[----:B------:R-:W-:Y:S04]  /*2a10*/  @P1 STS [R235+0x4], RZ ;  /* 0x000004ffeb001388 */ /* 0x000fe80000000800 */
        /* <DEDUP_REMOVED lines=9> */
[----:B------:R-:W-:Y:S01]  /*2ab0*/  @P1 STS [R235+0x200c], RZ ;  /* 0x00200cffeb001388 */ /* 0x000fe20000000800 */
[----:B------:R-:W-:-:S03]  /*2ac0*/  @!P2 LEA.HI.X R5, R12, R17, R5, 0x1, P4 ;  /* 0x000000110c05a211 */ /* 0x000fc600020f0c05 */
[----:B------:R-:W-:Y:S01]  /*2ad0*/  @!PT LDS RZ, [RZ] ;  /* 0x00000000fffff984 */ /* 0x000fe20000000800 */
[----:B------:R-:W-:Y:S01]  /*2ae0*/  @!PT LDS RZ, [RZ] ;  /* 0x00000000fffff984 */ /* 0x000fe20000000800 */
[----:B------:R-:W-:Y:S01]  /*2af0*/  @!PT LDS RZ, [RZ] ;  /* 0x00000000fffff984 */ /* 0x000fe20000000800 */
[----:B------:R-:W-:Y:S04]  /*2b00*/  @!P1 LDGSTS.E.BYPASS.LTC128B.128 [R235], desc[UR6][R238.64] ;  /* 0x00000000eeeb9fae */ /* 0x000fe8000b901d46 */
[----:B------:R-:W-:Y:S04]  /*2b10*/  @!P1 LDGSTS.E.BYPASS.LTC128B.128 [R235+0x1000], desc[UR6][R238.64+0x40] ;  /* 0x01000040eeeb9fae */ /* 0x000fe8000b901d46 */
[----:B------:R-:W-:Y:S04]  /*2b20*/  @!P1 LDGSTS.E.BYPASS.LTC128B.128 [R235+0x2000], desc[UR6][R238.64+0x80] ;  /* 0x02000080eeeb9fae */ /* 0x000fe8000b901d46 */
        /* <DEDUP_REMOVED lines=8> */
[----:B------:R-:W-:Y:S01]  /*2bb0*/  @!P3 LDGSTS.E.BYPASS.LTC128B.128 [R0+0x9000], desc[UR6][R6.64] ;  /* 0x090000000600bfae */ /* 0x000fe2000b901d46 */
[----:B------:R-:W-:-:S03]  /*2bc0*/  VIADD R2, R25, 0x28 ;  /* 0x0000002819027836 */ /* 0x000fc60000000000 */
[----:B------:R-:W-:Y:S04]  /*2bd0*/  @!P3 LDGSTS.E.BYPASS.LTC128B.128 [R0+0xb000], desc[UR6][R6.64+0x40] ;  /* 0x0b0000400600bfae */ /* 0x000fe8000b901d46 */
[----:B------:R1:W-:Y:S04]  /*2be0*/  @!P3 LDGSTS.E.BYPASS.LTC128B.128 [R0+0xd000], desc[UR6][R6.64+0x80] ;  /* 0x0d0000800600bfae */ /* 0x0003e8000b901d46 */
[----:B------:R-:W-:Y:S04]  /*2bf0*/  @P2 STS.128 [R0+0xa000], RZ ;  /* 0x00a000ff00002388 */ /* 0x000fe80000000c00 */
[----:B------:R-:W-:Y:S04]  /*2c00*/  @P2 STS.128 [R0+0xc000], RZ ;  /* 0x00c000ff00002388 */ /* 0x000fe80000000c00 */
[----:B------:R2:W-:Y:S04]  /*2c10*/  @P2 STS.128 [R0+0xe000], RZ ;  /* 0x00e000ff00002388 */ /* 0x0005e80000000c00 */
[----:B------:R-:W-:Y:S01]  /*2c20*/  @!PT LDS RZ, [RZ] ;  /* 0x00000000fffff984 */ /* 0x000fe20000000800 */
[----:B------:R-:W-:Y:S01]  /*2c30*/  @!PT LDS RZ, [RZ] ;  /* 0x00000000fffff984 */ /* 0x000fe20000000800 */
[----:B------:R-:W-:Y:S01]  /*2c40*/  @!PT LDS RZ, [RZ] ;  /* 0x00000000fffff984 */ /* 0x000fe20000000800 */
[----:B------:R-:W-:Y:S04]  /*2c50*/  @!P2 LDGSTS.E.BYPASS.LTC128B.128 [R0+0xa000], desc[UR6][R4.64] ;  /* 0x0a0000000400afae */ /* 0x000fe8000b901d46 */
[----:B------:R-:W-:Y:S01]  /*2c60*/  @!P2 LDGSTS.E.BYPASS.LTC128B.128 [R0+0xc000], desc[UR6][R4.64+0x40] ;  /* 0x0c0000400400afae */ /* 0x000fe2000b901d46 */
[----:B------:R-:W-:-:S03]  /*2c70*/  ISETP.GE.AND P1, PT, R2, UR9, PT ;  /* 0x0000000902007c0c */ /* 0x000fc6000bf26270 */
[----:B------:R3:W-:Y:S04]  /*2c80*/  @!P2 LDGSTS.E.BYPASS.LTC128B.128 [R0+0xe000], desc[UR6][R4.64+0x80] ;  /* 0x0e0000800400afae */ /* 0x0007e8000b901d46 */
[----:B------:R-:W0:Y:S01]  /*2c90*/  LDGDEPBAR ;  /* 0x00000000000079af */ /* 0x000e220000000000 */
[C---:B-1----:R-:W-:Y:S01]  /*2ca0*/  IMAD.SHL.U32 R6, R25.reuse, 0x4, RZ ;  /* 0x0000000419067824 */ /* 0x042fe200078e00ff */
[----:B------:R-:W-:Y:S02]  /*2cb0*/  SHF.R.S32.HI R8, RZ, 0x1f, R25 ;  /* 0x0000001fff087819 */ /* 0x000fe40000011419 */
[----:B------:R-:W-:Y:S02]  /*2cc0*/  ISETP.GE.AND P4, PT, R25, UR9, PT ;  /* 0x0000000919007c0c */ /* 0x000fe4000bf86270 */
[----:B---3--:R-:W-:Y:S01]  /*2cd0*/  IADD3 R4, P3, R6, UR11, RZ ;  /* 0x0000000b06047c10 */ /* 0x008fe2000ff7e0ff */
[----:B------:R-:W-:-:S04]  /*2ce0*/  DEPBAR.LE SB0, 0x1 ;  /* 0x000080400000791a */ /* 0x000fc80000000000 */
[----:B--2---:R-:W-:Y:S02]  /*2cf0*/  SHF.R.S32.HI R0, RZ, 0x1f, R2 ;  /* 0x0000001fff007819 */ /* 0x004fe40000011402 */
[C---:B------:R-:W-:Y:S02]  /*2d00*/  @!P1 LEA R6, P2, R2.reuse, UR11, 0x2 ;  /* 0x0000000b02069c11 */ /* 0x040fe4000f8410ff */
[----:B------:R-:W-:Y:S02]  /*2d10*/  SHF.L.U64.HI R5, R25, 0x2, R8 ;  /* 0x0000000219057819 */ /* 0x000fe40000010208 */
[----:B------:R-:W-:Y:S02]  /*2d20*/  @!P1 LEA.HI.X R7, R2, UR10, R0, 0x2, P2 ;  /* 0x0000000a02079c11 */ /* 0x000fe400090f1400 */
[----:B------:R-:W-:-:S03]  /*2d30*/  IADD3.X R5, R5, UR10, RZ, P3, !PT ;  /* 0x0000000a05057c10 */ /* 0x000fc60009ffe4ff */
[----:B------:R-:W5:Y:S04]  /*2d40*/  @!P1 LDG.E R248, desc[UR6][R6.64] ;  /* 0x0000000606f89981 */ /* 0x000f68000c1e1900 */
[----:B------:R-:W5:Y:S04]  /*2d50*/  @!P4 LDG.E R249, desc[UR6][R4.64] ;  /* 0x0000000604f9c981 */ /* 0x000f68000c1e1900 */
[----:B------:R-:W5:Y:S04]  /*2d60*/  @!P6 LDG.E R250, desc[UR6][R4.64+0x20] ;  /* 0x0000200604fae981 */ /* 0x000f68000c1e1900 */
[----:B------:R1:W5:Y:S01]  /*2d70*/  @!P5 LDG.E R247, desc[UR6][R4.64+0x80] ;  /* 0x0000800604f7d981 */ /* 0x000362000c1e1900 */
[----:B------:R-:W-:Y:S01]  /*2d80*/  BAR.SYNC.DEFER_BLOCKING 0x0 ;  /* 0x0000000000007b1d */ /* 0x000fe20000010000 */
[----:B------:R-:W-:-:S04]  /*2d90*/  UIADD3 UR9, UR28, 0x80, URZ ;  /* 0x000000801c097890 */ /* 0x000fc8000fffe03f */
[----:B------:R-:W-:Y:S01]  /*2da0*/  UISETP.GE.AND UP0, UPT, UR9, UR5, UPT ;  /* 0x000000050900728c */ /* 0x000fe2000bf06270 */
[----:B------:R-:W2:Y:S04]  /*2db0*/  LDSM.16.M88.4 R172, [R222+0xf000] ;  /* 0x00f00000deac783b */ /* 0x000ea80000000200 */
[----:B------:R-:W3:Y:S04]  /*2dc0*/  LDSM.16.M88.4 R176, [R222+0xf400] ;  /* 0x00f40000deb0783b */ /* 0x000ee80000000200 */
[----:B------:R-:W4:Y:S04]  /*2dd0*/  LDSM.16.M88.4 R180, [R223+0xf000] ;  /* 0x00f00000dfb4783b */ /* 0x000f280000000200 */
[----:B------:R-:W2:Y:S04]  /*2de0*/  LDSM.16.M88.4 R184, [R223+0xf400] ;  /* 0x00f40000dfb8783b */ /* 0x000ea80000000200 */
[----:B------:R-:W2:Y:S04]  /*2df0*/  LDSM.16.M88.4 R188, [R222+0x11000] ;  /* 0x01100000debc783b */ /* 0x000ea80000000200 */
[----:B------:R-:W2:Y:S04]  /*2e00*/  LDSM.16.M88.4 R192, [R222+0x11400] ;  /* 0x01140000dec0783b */ /* 0x000ea80000000200 */
[----:B------:R-:W2:Y:S04]  /*2e10*/  LDSM.16.M88.4 R196, [R223+0x11000] ;  /* 0x01100000dfc4783b */ /* 0x000ea80000000200 */
[----:B------:R-:W2:Y:S04]  /*2e20*/  LDSM.16.M88.4 R200, [R223+0x11400] ;  /* 0x01140000dfc8783b */ /* 0x000ea80000000200 */
[----:B------:R-:W2:Y:S04]  /*2e30*/  LDSM.16.M88.4 R204, [R222+0x13000] ;  /* 0x01300000decc783b */ /* 0x000ea80000000200 */
[----:B------:R-:W2:Y:S04]  /*2e40*/  LDSM.16.M88.4 R208, [R222+0x13400] ;  /* 0x01340000ded0783b */ /* 0x000ea80000000200 */
[----:B------:R-:W2:Y:S04]  /*2e50*/  LDSM.16.M88.4 R212, [R223+0x13000] ;  /* 0x01300000dfd4783b */ /* 0x000ea80000000200 */
[----:B------:R-:W2:Y:S01]  /*2e60*/  LDSM.16.M88.4 R216, [R223+0x13400] ;  /* 0x01340000dfd8783b */ /* 0x000ea20000000200 */
[----:B-1----:R-:W-:-:S05]  /*2e70*/  IMAD.SHL.U32 R4, R25, 0x4, RZ ;  /* 0x0000000419047824 */ /* 0x002fca00078e00ff */
[----:B------:R1:W-:Y:S01]  /*2e80*/  STL [R1+0x10], R4 ;  /* 0x0000100401007387 */ /* 0x0003e20000100800 */
[----:B------:R-:W-:Y:S02]  /*2e90*/  UIADD3 UR9, UR16, 0x20, URZ ;  /* 0x0000002010097890 */ /* 0x000fe4000fffe03f */
[----:B------:R-:W-:Y:S02]  /*2ea0*/  UIADD3 UR21, UR15, UR22, URZ ;  /* 0x000000160f157290 */ /* 0x000fe4000fffe03f */
[----:B------:R-:W-:Y:S01]  /*2eb0*/  UIADD3 UR9, UR15, UR9, URZ ;  /* 0x000000090f097290 */ /* 0x000fe2000fffe03f */
[----:B------:R-:W-:Y:S01]  /*2ec0*/  VIADD R2, R230, 0x1800 ;  /* 0x00001800e6027836 */ /* 0x000fe20000000000 */
[----:B------:R-:W-:Y:S01]  /*2ed0*/  UIADD3 UR20, UR15, UR21, URZ ;  /* 0x000000150f147290 */ /* 0x000fe2000fffe03f */
[----:B------:R-:W-:Y:S01]  /*2ee0*/  VIADD R0, R229, 0x1800 ;  /* 0x00001800e5007836 */ /* 0x000fe20000000000 */
[----:B------:R-:W-:Y:S01]  /*2ef0*/  UIADD3 UR25, UR15, UR9, URZ ;  /* 0x000000090f197290 */ /* 0x000fe2000fffe03f */
[----:B-1----:R-:W-:Y:S01]  /*2f00*/  SHF.L.U64.HI R4, R25, 0x2, R8 ;  /* 0x0000000219047819 */ /* 0x002fe20000010208 */
[----:B------:R-:W-:Y:S01]  /*2f10*/  UIADD3 UR19, UR15, UR20, URZ ;  /* 0x000000140f137290 */ /* 0x000fe2000fffe03f */
[----:B------:R-:W-:-:S02]  /*2f20*/  SEL R2, R2, R230, !P0 ;  /* 0x000000e602027207 */ /* 0x000fc40004000000 */
[----:B------:R-:W-:Y:S02]  /*2f30*/  CS2R R42, SRZ ;  /* 0x00000000002a7805 */ /* 0x000fe4000001ff00 */
[----:B------:R-:W-:Y:S01]  /*2f40*/  SEL R0, R0, R229, !P0 ;  /* 0x000000e500007207 */ /* 0x000fe20004000000 */
[----:B------:R1:W-:Y:S01]  /*2f50*/  STL [R1+0xc], R4 ;  /* 0x00000c0401007387 */ /* 0x0003e20000100800 */
[----:B------:R-:W-:Y:S01]  /*2f60*/  UIADD3 UR23, UR15, UR25, URZ ;  /* 0x000000190f177290 */ /* 0x000fe2000fffe03f */
[----:B------:R-:W-:Y:S01]  /*2f70*/  CS2R R40, SRZ ;  /* 0x0000000000287805 */ /* 0x000fe2000001ff00 */
[----:B------:R-:W-:Y:S01]  /*2f80*/  UIADD3 UR18, UR15, UR19, URZ ;  /* 0x000000130f127290 */ /* 0x000fe2000fffe03f */
[----:B------:R-:W-:Y:S01]  /*2f90*/  CS2R R38, SRZ ;  /* 0x0000000000267805 */ /* 0x000fe2000001ff00 */
[----:B------:R-:W-:Y:S01]  /*2fa0*/  UIADD3 UR17, UR15, UR23, URZ ;  /* 0x000000170f117290 */ /* 0x000fe2000fffe03f */
[----:B------:R-:W-:Y:S02]  /*2fb0*/  CS2R R36, SRZ ;  /* 0x0000000000247805 */ /* 0x000fe4000001ff00 */
[----:B------:R-:W-:Y:S01]  /*2fc0*/  LEA R221, R2, UR4, 0x1 ;  /* 0x0000000402dd7c11 */ /* 0x000fe2000f8e08ff */
[----:B------:R-:W-:Y:S01]  /*2fd0*/  UIMAD UR33, UR29, 0x18, URZ ;  /* 0x000000181d2178a4 */ /* 0x000fe2000f8e023f */
[----:B------:R-:W-:Y:S01]  /*2fe0*/  LEA R220, R0, UR4, 0x1 ;  /* 0x0000000400dc7c11 */ /* 0x000fe2000f8e08ff */
[----:B------:R-:W-:-:S02]  /*2ff0*/  USHF.L.U32 UR32, UR29, 0x5, URZ ;  /* 0x000000051d207899 */ /* 0x000fc4000800063f */
[----:B------:R-:W-:Y:S02]  /*3000*/  UIMAD UR31, UR29, 0x28, URZ ;  /* 0x000000281d1f78a4 */ /* 0x000fe4000f8e023f */
[----:B------:R-:W-:Y:S01]  /*3010*/  UIMAD UR30, UR29, 0x30, URZ ;  /* 0x000000301d1e78a4 */ /* 0x000fe2000f8e023f */
[----:B------:R-:W-:Y:S01]  /*3020*/  UMOV UR13, UR38 ;  /* 0x00000026000d7c82 */ /* 0x000fe20008000000 */
[----:B------:R-:W-:Y:S02]  /*3030*/  UIMAD UR29, UR29, 0x38, URZ ;  /* 0x000000381d1d78a4 */ /* 0x000fe4000f8e023f */
[----:B------:R-:W-:Y:S02]  /*3040*/  UIADD3 UR28, UR15, UR24, URZ ;  /* 0x000000180f1c7290 */ /* 0x000fe4000fffe03f */
[----:B------:R-:W-:Y:S02]  /*3050*/  UIADD3 UR27, UR15, UR18, URZ ;  /* 0x000000120f1b7290 */ /* 0x000fe4000fffe03f */
[----:B------:R-:W-:Y:S01]  /*3060*/  UIADD3 UR26, UR15, UR17, URZ ;  /* 0x000000110f1a7290 */ /* 0x000fe2000fffe03f */
[----:B------:R-:W-:Y:S01]  /*3070*/  UMOV UR12, UR39 ;  /* 0x00000027000c7c82 */ /* 0x000fe20008000000 */
[----:B-1234-:R-:W-:-:S10]  /*3080*/  ULDC UR9, c[0x0][0x2ec] ;  /* 0x0000bb0000097ab9 */ /* 0x01efd40000000800 */
.L_x_9:
[----:B------:R-:W0:Y:S01]  /*3090*/  LDGDEPBAR ;  /* 0x00000000000079af */ /* 0x000e220000000000 */
[----:B------:R-:W-:Y:S01]  /*30a0*/  IMAD.IADD R0, R228, 0x1, R221 ;  /* 0x00000001e4007824 */ /* 0x000fe200078e02dd */
[----:B------:R-:W-:Y:S01]  /*30b0*/  PLOP3.LUT P0, PT, PT, PT, UP0, 0x80, 0x0 ;  /* 0x000000000000781c */ /* 0x000fe20003f0f008 */
[----:B------:R-:W-:Y:S05]  /*30c0*/  UISETP.GE.AND UP3, UPT, UR8, 0x1, UPT ;  /* 0x000000010800788c */ /* 0x000fea000bf66270 */
[----:B------:R-:W2:Y:S01]  /*30d0*/  LDL R2, [R1+0x1c] ;  /* 0x00001c0001027983 */ /* 0x000ea20000100800 */
[----:B------:R-:W-:Y:S02]  /*30e0*/  PLOP3.LUT P5, PT, PT, PT, UP0, 0x80, 0x0 ;  /* 0x000000000000781c */ /* 0x000fe40003faf008 */
[----:B------:R-:W-:Y:S02]  /*30f0*/  PLOP3.LUT P2, PT, PT, PT, UP0, 0x80, 0x0 ;  /* 0x000000000000781c */ /* 0x000fe40003f4f008 */
[----:B------:R-:W-:Y:S02]  /*3100*/  PLOP3.LUT P1, PT, PT, PT, UP0, 0x80, 0x0 ;  /* 0x000000000000781c */ /* 0x000fe40003f2f008 */
[----:B------:R-:W-:Y:S02]  /*3110*/  PLOP3.LUT P4, PT, PT, PT, UP0, 0x80, 0x0 ;  /* 0x000000000000781c */ /* 0x000fe40003f8f008 */
[C---:B-----5:R-:W-:Y:S02]  /*3120*/  FSETP.NEU.FTZ.AND P3, PT, R249.reuse, -INF , PT ;  /* 0xff800000f900780b */ /* 0x060fe40003f7d000 */
[----:B------:R-:W-:Y:S01]  /*3130*/  PLOP3.LUT P6, PT, PT, PT, UP0, 0x80, 0x0 ;  /* 0x000000000000781c */ /* 0x000fe20003fcf008 */
[----:B------:R-:W-:Y:S04]  /*3140*/  DEPBAR.LE SB0, 0x0 ;  /* 0x000080000000791a */ /* 0x000fe80000000000 */
[----:B------:R-:W-:Y:S06]  /*3150*/  BAR.SYNC.DEFER_BLOCKING 0x0 ;  /* 0x0000000000007b1d */ /* 0x000fec0000010000 */
[----:B------:R-:W-:Y:S08]  /*3160*/  LDSM.16.M88.4 R32, [R221] ;  /* 0x00000000dd20783b */ /* 0x000ff00000000200 */
[----:B------:R-:W1:Y:S08]  /*3170*/  LDSM.16.M88.4 R16, [R222+0x9000] ;  /* 0x00900000de10783b */ /* 0x000e700000000200 */
[----:B------:R-:W3:Y:S08]  /*3180*/  LDSM.16.M88.4 R28, [R221+0x800] ;  /* 0x00080000dd1c783b */ /* 0x000ef00000000200 */
[----:B------:R-:W4:Y:S08]  /*3190*/  LDSM.16.M88.4 R132, [R222+0x9400] ;  /* 0x00940000de84783b */ /* 0x000f300000000200 */
[----:B------:R-:W-:Y:S08]  /*31a0*/  LDSM.16.M88.4 R136, [R0] ;  /* 0x000000000088783b */ /* 0x000ff00000000200 */
[----:B------:R-:W4:Y:S01]  /*31b0*/  LDSM.16.M88.4 R140, [R223+0x9000] ;  /* 0x00900000df8c783b */ /* 0x000f220000000200 */
[-C--:B-1----:R-:W-:Y:S07]  /*31c0*/  HMMA.16816.F32.BF16 R4, R32, R16.reuse, RZ ;  /* 0x000000102004723c */ /* 0x082fee00000418ff */
[----:B------:R-:W1:Y:S01]  /*31d0*/  LDSM.16.M88.4 R144, [R0+0x800] ;  /* 0x000800000090783b */ /* 0x000e620000000200 */
[C---:B---3--:R-:W-:Y:S07]  /*31e0*/  HMMA.16816.F32.BF16 R8, R28.reuse, R16, RZ ;  /* 0x000000101c08723c */ /* 0x048fee00000418ff */
[----:B------:R-:W3:Y:S01]  /*31f0*/  LDSM.16.M88.4 R148, [R223+0x9400] ;  /* 0x00940000df94783b */ /* 0x000ee20000000200 */
[-C--:B------:R-:W-:Y:S07]  /*3200*/  HMMA.16816.F32.BF16 R12, R28, R18.reuse, RZ ;  /* 0x000000121c0c723c */ /* 0x080fee00000418ff */
[----:B------:R-:W-:Y:S01]  /*3210*/  LDSM.16.M88.4 R152, [R221+0x1000] ;  /* 0x00100000dd98783b */ /* 0x000fe20000000200 */
[C---:B------:R-:W-:Y:S07]  /*3220*/  HMMA.16816.F32.BF16 R16, R32.reuse, R18, RZ ;  /* 0x000000122010723c */ /* 0x040fee00000418ff */
[----:B------:R-:W3:Y:S01]  /*3230*/  LDSM.16.M88.4 R156, [R222+0xb000] ;  /* 0x00b00000de9c783b */ /* 0x000ee20000000200 */
[-C--:B----4-:R-:W-:Y:S06]  /*3240*/  HMMA.16816.F32.BF16 R20, R32, R132.reuse, RZ ;  /* 0x000000842014723c */ /* 0x090fec00000418ff */
[C---:B------:R-:W-:Y:S01]  /*3250*/  HMMA.16816.F32.BF16 R24, R28.reuse, R132, RZ ;  /* 0x000000841c18723c */ /* 0x040fe200000418ff */
[----:B------:R-:W4:Y:S05]  /*3260*/  LDSM.16.M88.4 R160, [R221+0x1800] ;  /* 0x00180000dda0783b */ /* 0x000f2a0000000200 */
[-C--:B------:R-:W-:Y:S03]  /*3270*/  HMMA.16816.F32.BF16 R28, R28, R134.reuse, RZ ;  /* 0x000000861c1c723c */ /* 0x080fe600000418ff */
[----:B------:R-:W-:Y:S03]  /*3280*/  LDSM.16.M88.4 R164, [R223+0xb000] ;  /* 0x00b00000dfa4783b */ /* 0x000fe60000000200 */
[----:B------:R-:W-:Y:S05]  /*3290*/  HMMA.16816.F32.BF16 R32, R32, R134, RZ ;  /* 0x000000862020723c */ /* 0x000fea00000418ff */
[----:B------:R-:W4:Y:S01]  /*32a0*/  LDSM.16.M88.4 R132, [R222+0xb400] ;  /* 0x00b40000de84783b */ /* 0x000f220000000200 */
[-C--:B------:R-:W-:Y:S06]  /*32b0*/  HMMA.16816.F32.BF16 R4, R136, R140.reuse, R4 ;  /* 0x0000008c8804723c */ /* 0x080fec0000041804 */
[C---:B-1----:R-:W-:Y:S01]  /*32c0*/  HMMA.16816.F32.BF16 R8, R144.reuse, R140, R8 ;  /* 0x0000008c9008723c */ /* 0x042fe20000041808 */
[----:B------:R-:W-:Y:S05]  /*32d0*/  LDSM.16.M88.4 R168, [R0+0x1800] ;  /* 0x0018000000a8783b */ /* 0x000fea0000000200 */
[-C--:B------:R-:W-:Y:S06]  /*32e0*/  HMMA.16816.F32.BF16 R12, R144, R142.reuse, R12 ;  /* 0x0000008e900c723c */ /* 0x080fec000004180c */
[C---:B------:R-:W-:Y:S01]  /*32f0*/  HMMA.16816.F32.BF16 R16, R136.reuse, R142, R16 ;  /* 0x0000008e8810723c */ /* 0x040fe20000041810 */
[----:B------:R-:W1:Y:S05]  /*3300*/  LDSM.16.M88.4 R140, [R0+0x1000] ;  /* 0x00100000008c783b */ /* 0x000e6a0000000200 */
[-C--:B---3--:R-:W-:Y:S06]  /*3310*/  HMMA.16816.F32.BF16 R20, R136, R148.reuse, R20 ;  /* 0x000000948814723c */ /* 0x088fec0000041814 */
[C---:B------:R-:W-:Y:S06]  /*3320*/  HMMA.16816.F32.BF16 R24, R144.reuse, R148, R24 ;  /* 0x000000949018723c */ /* 0x040fec0000041818 */
[-C--:B------:R-:W-:Y:S01]  /*3330*/  HMMA.16816.F32.BF16 R28, R144, R150.reuse, R28 ;  /* 0x00000096901c723c */ /* 0x080fe2000004181c */
[----:B------:R-:W-:Y:S05]  /*3340*/  LDSM.16.M88.4 R144, [R221+0x2000] ;  /* 0x00200000dd90783b */ /* 0x000fea0000000200 */
[----:B------:R-:W-:Y:S03]  /*3350*/  HMMA.16816.F32.BF16 R32, R136, R150, R32 ;  /* 0x000000968820723c */ /* 0x000fe60000041820 */
[----:B------:R-:W3:Y:S03]  /*3360*/  LDSM.16.M88.4 R136, [R223+0xb400] ;  /* 0x00b40000df88783b */ /* 0x000ee60000000200 */
[-C--:B------:R-:W-:Y:S05]  /*3370*/  HMMA.16816.F32.BF16 R4, R152, R156.reuse, R4 ;  /* 0x0000009c9804723c */ /* 0x080fea0000041804 */
[----:B------:R-:W3:Y:S01]  /*3380*/  LDSM.16.M88.4 R148, [R222+0xd000] ;  /* 0x00d00000de94783b */ /* 0x000ee20000000200 */
[C---:B----4-:R-:W-:Y:S06]  /*3390*/  HMMA.16816.F32.BF16 R8, R160.reuse, R156, R8 ;  /* 0x0000009ca008723c */ /* 0x050fec0000041808 */
[-C--:B------:R-:W-:Y:S06]  /*33a0*/  HMMA.16816.F32.BF16 R12, R160, R158.reuse, R12 ;  /* 0x0000009ea00c723c */ /* 0x080fec000004180c */
[C---:B------:R-:W-:Y:S01]  /*33b0*/  HMMA.16816.F32.BF16 R16, R152.reuse, R158, R16 ;  /* 0x0000009e9810723c */ /* 0x040fe20000041810 */
[----:B------:R-:W-:Y:S05]  /*33c0*/  LDSM.16.M88.4 R156, [R0+0x2000] ;  /* 0x00200000009c783b */ /* 0x000fea0000000200 */
[-C--:B------:R-:W-:Y:S06]  /*33d0*/  HMMA.16816.F32.BF16 R20, R152, R132.reuse, R20 ;  /* 0x000000849814723c */ /* 0x080fec0000041814 */
[C---:B------:R-:W-:Y:S06]  /*33e0*/  HMMA.16816.F32.BF16 R24, R160.reuse, R132, R24 ;  /* 0x00000084a018723c */ /* 0x040fec0000041818 */
[-C--:B------:R-:W-:Y:S01]  /*33f0*/  HMMA.16816.F32.BF16 R28, R160, R134.reuse, R28 ;  /* 0x00000086a01c723c */ /* 0x080fe2000004181c */
[----:B------:R-:W-:Y:S05]  /*3400*/  LDSM.16.M88.4 R160, [R223+0xd000] ;  /* 0x00d00000dfa0783b */ /* 0x000fea0000000200 */
[----:B------:R-:W-:Y:S03]  /*3410*/  HMMA.16816.F32.BF16 R32, R152, R134, R32 ;  /* 0x000000869820723c */ /* 0x000fe60000041820 */
[----:B------:R-:W4:Y:S03]  /*3420*/  LDSM.16.M88.4 R132, [R221+0x2800] ;  /* 0x00280000dd84783b */ /* 0x000f260000000200 */
[-C--:B-1----:R-:W-:Y:S05]  /*3430*/  HMMA.16816.F32.BF16 R4, R140, R164.reuse, R4 ;  /* 0x000000a48c04723c */ /* 0x082fea0000041804 */
[----:B------:R-:W1:Y:S01]  /*3440*/  LDSM.16.M88.4 R152, [R222+0xd400] ;  /* 0x00d40000de98783b */ /* 0x000e620000000200 */
[C---:B------:R-:W-:Y:S06]  /*3450*/  HMMA.16816.F32.BF16 R8, R168.reuse, R164, R8 ;  /* 0x000000a4a808723c */ /* 0x040fec0000041808 */
[-C--:B------:R-:W-:Y:S06]  /*3460*/  HMMA.16816.F32.BF16 R12, R168, R166.reuse, R12 ;  /* 0x000000a6a80c723c */ /* 0x080fec000004180c */
[C---:B------:R-:W-:Y:S06]  /*3470*/  HMMA.16816.F32.BF16 R16, R140.reuse, R166, R16 ;  /* 0x000000a68c10723c */ /* 0x040fec0000041810 */
[-C--:B---3--:R-:W-:Y:S06]  /*3480*/  HMMA.16816.F32.BF16 R20, R140, R136.reuse, R20 ;  /* 0x000000888c14723c */ /* 0x088fec0000041814 */
[C---:B------:R-:W-:Y:S06]  /*3490*/  HMMA.16816.F32.BF16 R24, R168.reuse, R136, R24 ;  /* 0x00000088a818723c */ /* 0x040fec0000041818 */
[-C--:B------:R-:W-:Y:S06]  /*34a0*/  HMMA.16816.F32.BF16 R28, R168, R138.reuse, R28 ;  /* 0x0000008aa81c723c */ /* 0x080fec000004181c */
[----:B------:R-:W-:Y:S01]  /*34b0*/  HMMA.16816.F32.BF16 R32, R140, R138, R32 ;  /* 0x0000008a8c20723c */ /* 0x000fe20000041820 */
[----:B------:R-:W3:Y:S04]  /*34c0*/  LDL R141, [R1+0x10] ;  /* 0x00001000018d7983 */ /* 0x000ee80000100800 */
[----:B------:R-:W2:Y:S01]  /*34d0*/  LDSM.16.M88.4 R136, [R0+0x2800] ;  /* 0x002800000088783b */ /* 0x000ea20000000200 */
[-C--:B------:R-:W-:Y:S06]  /*34e0*/  HMMA.16816.F32.BF16 R4, R144, R148.reuse, R4 ;  /* 0x000000949004723c */ /* 0x080fec0000041804 */
[C---:B----4-:R-:W-:Y:S01]  /*34f0*/  HMMA.16816.F32.BF16 R8, R132.reuse, R148, R8 ;  /* 0x000000948408723c */ /* 0x050fe20000041808 */
[----:B------:R-:W4:Y:S05]  /*3500*/  LDL R140, [R1+0xc] ;  /* 0x00000c00018c7983 */ /* 0x000f2a0000100800 */
[-C--:B------:R-:W-:Y:S06]  /*3510*/  HMMA.16816.F32.BF16 R12, R132, R150.reuse, R12 ;  /* 0x00000096840c723c */ /* 0x080fec000004180c */
[C---:B------:R-:W-:Y:S06]  /*3520*/  HMMA.16816.F32.BF16 R16, R144.reuse, R150, R16 ;  /* 0x000000969010723c */ /* 0x040fec0000041810 */
[-C--:B-1----:R-:W-:Y:S06]  /*3530*/  HMMA.16816.F32.BF16 R20, R144, R152.reuse, R20 ;  /* 0x000000989014723c */ /* 0x082fec0000041814 */
[C---:B------:R-:W-:Y:S06]  /*3540*/  HMMA.16816.F32.BF16 R24, R132.reuse, R152, R24 ;  /* 0x000000988418723c */ /* 0x040fec0000041818 */
[-C--:B------:R-:W-:Y:S06]  /*3550*/  HMMA.16816.F32.BF16 R28, R132, R154.reuse, R28 ;  /* 0x0000009a841c723c */ /* 0x080fec000004181c */
[----:B------:R-:W-:Y:S01]  /*3560*/  HMMA.16816.F32.BF16 R32, R144, R154, R32 ;  /* 0x0000009a9020723c */ /* 0x000fe20000041820 */
[----:B------:R-:W-:Y:S04]  /*3570*/  IMAD.U32 R134, RZ, RZ, UR35 ;  /* 0x00000023ff867e24 */ /* 0x000fe8000f8e00ff */
[----:B--2---:R-:W-:Y:S01]  /*3580*/  @P0 IMAD R134, R134, 0x80, R2 ;  /* 0x0000008086860824 */ /* 0x004fe200078e0202 */
[-C--:B------:R-:W-:Y:S01]  /*3590*/  HMMA.16816.F32.BF16 R4, R156, R160.reuse, R4 ;  /* 0x000000a09c04723c */ /* 0x080fe20000041804 */
[----:B------:R-:W-:Y:S04]  /*35a0*/  PLOP3.LUT P0, PT, PT, PT, UP0, 0x80, 0x0 ;  /* 0x000000000000781c */ /* 0x000fe80003f0f008 */
[C---:B------:R-:W-:Y:S01]  /*35b0*/  @P5 ISETP.GE.AND P5, PT, R134.reuse, UR5, PT ;  /* 0x0000000586005c0c */ /* 0x040fe2000bfa6270 */
[C---:B------:R-:W-:Y:S05]  /*35c0*/  HMMA.16816.F32.BF16 R8, R136.reuse, R160, R8 ;  /* 0x000000a08808723c */ /* 0x040fea0000041808 */
[----:B------:R-:W-:Y:S01]  /*35d0*/  @P2 VIADD R0, R134, 0x1 ;  /* 0x0000000186002836 */ /* 0x000fe20000000000 */
[-C--:B------:R-:W-:Y:S03]  /*35e0*/  HMMA.16816.F32.BF16 R12, R136, R162.reuse, R12 ;  /* 0x000000a2880c723c */ /* 0x080fe6000004180c */
[----:B------:R-:W-:Y:S02]  /*35f0*/  FSETP.NEU.FTZ.AND P2, PT, R250, -INF , PT ;  /* 0xff800000fa00780b */ /* 0x000fe40003f5d000 */
[----:B------:R-:W-:Y:S01]  /*3600*/  @P4 ISETP.GE.AND P4, PT, R0, UR5, PT ;  /* 0x0000000500004c0c */ /* 0x000fe2000bf86270 */
[C---:B------:R-:W-:Y:S05]  /*3610*/  HMMA.16816.F32.BF16 R16, R156.reuse, R162, R16 ;  /* 0x000000a29c10723c */ /* 0x040fea0000041810 */
[----:B------:R-:W-:Y:S01]  /*3620*/  FMUL.FTZ R133, R249, 1.4426950216293334961 ;  /* 0x3fb8aa3bf9857820 */ /* 0x000fe20000410000 */
[----:B------:R-:W-:Y:S01]  /*3630*/  @P1 FSEL R4, R4, -INF , !P5 ;  /* 0xff80000004041808 */ /* 0x000fe20006800000 */
[----:B------:R-:W-:Y:S01]  /*3640*/  FMUL.FTZ R132, R250, 1.4426950216293334961 ;  /* 0x3fb8aa3bfa847820 */ /* 0x000fe20000410000 */
[----:B------:R-:W-:Y:S03]  /*3650*/  PLOP3.LUT P1, PT, PT, PT, UP0, 0x80, 0x0 ;  /* 0x000000000000781c */ /* 0x000fe60003f2f008 */
[----:B------:R-:W-:Y:S01]  /*3660*/  @P0 FSEL R5, R5, -INF , !P4 ;  /* 0xff80000005050808 */ /* 0x000fe20006000000 */
[----:B------:R-:W-:Y:S01]  /*3670*/  FMUL.FTZ R2, R247, 1.4426950216293334961 ;  /* 0x3fb8aa3bf7027820 */ /* 0x000fe20000410000 */
[----:B------:R-:W-:Y:S01]  /*3680*/  PLOP3.LUT P0, PT, PT, PT, UP0, 0x80, 0x0 ;  /* 0x000000000000781c */ /* 0x000fe20003f0f008 */
[----:B------:R-:W-:Y:S01]  /*3690*/  FMUL.FTZ R0, R248, 1.4426950216293334961 ;  /* 0x3fb8aa3bf8007820 */ /* 0x000fe20000410000 */
[----:B------:R-:W-:Y:S02]  /*36a0*/  FSEL R133, R133, RZ, P3 ;  /* 0x000000ff85857208 */ /* 0x000fe40001800000 */
[----:B------:R-:W-:Y:S02]  /*36b0*/  FSEL R132, R132, RZ, P2 ;  /* 0x000000ff84847208 */ /* 0x000fe40001000000 */
[----:B------:R-:W-:Y:S01]  /*36c0*/  PLOP3.LUT P2, PT, PT, PT, UP0, 0x80, 0x0 ;  /* 0x000000000000781c */ /* 0x000fe20003f4f008 */
[--C-:B------:R-:W-:Y:S01]  /*36d0*/  FFMA.FTZ R4, R4, UR9, -R133.reuse ;  /* 0x0000000904047c23 */ /* 0x100fe20008010885 */
[----:B------:R-:W-:Y:S01]  /*36e0*/  @P1 FSEL R6, R6, -INF , !P5 ;  /* 0xff80000006061808 */ /* 0x000fe20006800000 */
[--C-:B------:R-:W-:Y:S01]  /*36f0*/  FFMA.FTZ R5, R5, UR9, -R133.reuse ;  /* 0x0000000905057c23 */ /* 0x100fe20008010885 */
[----:B------:R-:W-:Y:S01]  /*3700*/  PLOP3.LUT P1, PT, PT, PT, UP0, 0x80, 0x0 ;  /* 0x000000000000781c */ /* 0x000fe20003f2f008 */
[----:B------:R1:W-:Y:S01]  /*3710*/  MUFU.EX2 R170, R4 ;  /* 0x0000000400aa7308 */ /* 0x0003e20000000800 */
[----:B------:R-:W-:Y:S01]  /*3720*/  PLOP3.LUT P3, PT, PT, PT, UP0, 0x80, 0x0 ;  /* 0x000000000000781c */ /* 0x000fe20003f6f008 */
[--C-:B------:R-:W-:Y:S01]  /*3730*/  FFMA.FTZ R6, R6, UR9, -R132.reuse ;  /* 0x0000000906067c23 */ /* 0x100fe20008010884 */
[----:B------:R-:W-:Y:S02]  /*3740*/  @P0 FSEL R7, R7, -INF , !P4 ;  /* 0xff80000007070808 */ /* 0x000fe40006000000 */
[----:B------:R-:W-:Y:S03]  /*3750*/  FSETP.NEU.FTZ.AND P0, PT, R247, -INF , PT ;  /* 0xff800000f700780b */ /* 0x000fe60003f1d000 */
[----:B------:R-:W-:Y:S01]  /*3760*/  FFMA.FTZ R7, R7, UR9, -R132 ;  /* 0x0000000907077c23 */ /* 0x000fe20008010884 */
[----:B------:R-:W-:Y:S01]  /*3770*/  FSEL R2, R2, RZ, P0 ;  /* 0x000000ff02027208 */ /* 0x000fe20000000000 */
[----:B------:R-:W-:Y:S01]  /*3780*/  MUFU.EX2 R244, R5 ;  /* 0x0000000500f47308 */ /* 0x000fe20000000800 */
[----:B------:R-:W-:Y:S02]  /*3790*/  @P2 FSEL R9, R9, -INF , !P4 ;  /* 0xff80000009092808 */ /* 0x000fe40006000000 */
[----:B------:R-:W-:Y:S02]  /*37a0*/  @P1 FSEL R8, R8, -INF , !P5 ;  /* 0xff80000008081808 */ /* 0x000fe40006800000 */
[----:B------:R-:W-:Y:S01]  /*37b0*/  PLOP3.LUT P1, PT, PT, PT, UP0, 0x80, 0x0 ;  /* 0x000000000000781c */ /* 0x000fe20003f2f008 */
[--C-:B------:R-:W-:Y:S01]  /*37c0*/  FFMA.FTZ R9, R9, UR9, -R2.reuse ;  /* 0x0000000909097c23 */ /* 0x100fe20008010802 */
[----:B------:R-:W-:Y:S01]  /*37d0*/  FSETP.NEU.FTZ.AND P2, PT, R248, -INF , PT ;  /* 0xff800000f800780b */ /* 0x000fe20003f5d000 */
[----:B------:R-:W-:Y:S02]  /*37e0*/  FFMA.FTZ R8, R8, UR9, -R2 ;  /* 0x0000000908087c23 */ /* 0x000fe40008010802 */
[----:B------:R-:W-:Y:S01]  /*37f0*/  MUFU.EX2 R246, R6 ;  /* 0x0000000600f67308 */ /* 0x000fe20000000800 */
[----:B------:R-:W-:Y:S01]  /*3800*/  PLOP3.LUT P0, PT, PT, PT, UP0, 0x80, 0x0 ;  /* 0x000000000000781c */ /* 0x000fe20003f0f008 */
[----:B-1----:R-:W-:Y:S01]  /*3810*/  @P3 VIADD R4, R134, 0x8 ;  /* 0x0000000886043836 */ /* 0x002fe20000000000 */
[----:B------:R-:W-:Y:S02]  /*3820*/  FSEL R0, R0, RZ, P2 ;  /* 0x000000ff00007208 */ /* 0x000fe40001000000 */
[----:B------:R-:W-:Y:S02]  /*3830*/  PLOP3.LUT P2, PT, PT, PT, UP0, 0x80, 0x0 ;  /* 0x000000000000781c */ /* 0x000fe40003f4f008 */
[----:B------:R-:W-:Y:S03]  /*3840*/  @P6 ISETP.GE.AND P6, PT, R4, UR5, PT ;  /* 0x0000000504006c0c */ /* 0x000fe6000bfc6270 */
[----:B------:R1:W-:Y:S01]  /*3850*/  MUFU.EX2 R245, R7 ;  /* 0x0000000700f57308 */ /* 0x0003e20000000800 */
[----:B------:R-:W-:Y:S02]  /*3860*/  @P1 FSEL R10, R10, -INF , !P5 ;  /* 0xff8000000a0a1808 */ /* 0x000fe40006800000 */
[----:B------:R-:W-:Y:S02]  /*3870*/  PLOP3.LUT P1, PT, PT, PT, UP0, 0x80, 0x0 ;  /* 0x000000000000781c */ /* 0x000fe40003f2f008 */
[----:B------:R-:W-:Y:S01]  /*3880*/  PLOP3.LUT P5, PT, PT, PT, UP0, 0x80, 0x0 ;  /* 0x000000000000781c */ /* 0x000fe20003faf008 */
[--C-:B------:R-:W-:Y:S01]  /*3890*/  FFMA.FTZ R10, R10, UR9, -R0.reuse ;  /* 0x000000090a0a7c23 */ /* 0x100fe20008010800 */
[----:B------:R-:W-:Y:S03]  /*38a0*/  @P0 FSEL R11, R11, -INF , !P4 ;  /* 0xff8000000b0b0808 */ /* 0x000fe60006000000 */
[----:B------:R2:W-:Y:S01]  /*38b0*/  MUFU.EX2 R161, R8 ;  /* 0x0000000800a17308 */ /* 0x0005e20000000800 */
[----:B------:R-:W-:Y:S02]  /*38c0*/  PLOP3.LUT P0, PT, PT, PT, UP0, 0x80, 0x0 ;  /* 0x000000000000781c */ /* 0x000fe40003f0f008 */
[----:B------:R-:W-:Y:S01]  /*38d0*/  PLOP3.LUT P3, PT, PT, PT, UP0, 0x80, 0x0 ;  /* 0x000000000000781c */ /* 0x000fe20003f6f008 */
[----:B------:R-:W-:Y:S01]  /*38e0*/  FFMA.FTZ R11, R11, UR9, -R0 ;  /* 0x000000090b0b7c23 */ /* 0x000fe20008010800 */
[----:B------:R-:W-:Y:S02]  /*38f0*/  PLOP3.LUT P4, PT, PT, PT, UP0, 0x80, 0x0 ;  /* 0x000000000000781c */ /* 0x000fe40003f8f008 */
[----:B------:R-:W-:Y:S01]  /*3900*/  @P1 FSEL R12, R12, -INF , !P6 ;  /* 0xff8000000c0c1808 */ /* 0x000fe20007000000 */
[----:B-1----:R-:W1:Y:S01]  /*3910*/  LDSM.16.M88.4 R4, [R223+0xd400] ;  /* 0x00d40000df04783b */ /* 0x002e620000000200 */
[----:B------:R-:W-:Y:S01]  /*3920*/  PLOP3.LUT P1, PT, PT, PT, UP0, 0x80, 0x0 ;  /* 0x000000000000781c */ /* 0x000fe20003f2f008 */
[----:B------:R-:W1:Y:S02]  /*3930*/  MUFU.EX2 R155, R9 ;  /* 0x00000009009b7308 */ /* 0x000e640000000800 */
[----:B------:R-:W-:Y:S01]  /*3940*/  FFMA.FTZ R12, R12, UR9, -R2 ;  /* 0x000000090c0c7c23 */ /* 0x000fe20008010802 */
[----:B--2---:R-:W-:Y:S01]  /*3950*/  @P2 VIADD R8, R134, 0x9 ;  /* 0x0000000986082836 */ /* 0x004fe20000000000 */
[----:B------:R-:W-:Y:S06]  /*3960*/  PLOP3.LUT P2, PT, PT, PT, UP0, 0x80, 0x0 ;  /* 0x000000000000781c */ /* 0x000fec0003f4f008 */
[----:B------:R-:W-:Y:S01]  /*3970*/  MUFU.EX2 R165, R10 ;  /* 0x0000000a00a57308 */ /* 0x000fe20000000800 */
[----:B------:R-:W-:Y:S01]  /*3980*/  @P5 ISETP.GE.AND P5, PT, R8, UR5, PT ;  /* 0x0000000508005c0c */ /* 0x000fe2000bfa6270 */
[----:B------:R-:W-:Y:S01]  /*3990*/  @P3 VIADD R8, R134, 0x10 ;  /* 0x0000001086083836 */ /* 0x000fe20000000000 */
[----:B------:R-:W-:Y:S02]  /*39a0*/  @P1 FSEL R14, R14, -INF , !P6 ;  /* 0xff8000000e0e1808 */ /* 0x000fe40007000000 */
[----:B------:R-:W-:Y:S05]  /*39b0*/  @P0 FSEL R13, R13, -INF , !P5 ;  /* 0xff8000000d0d0808 */ /* 0x000fea0006800000 */
[----:B------:R-:W-:Y:S01]  /*39c0*/  MUFU.EX2 R164, R11 ;  /* 0x0000000b00a47308 */ /* 0x000fe20000000800 */
[----:B------:R-:W-:Y:S01]  /*39d0*/  PLOP3.LUT P0, PT, PT, PT, UP0, 0x80, 0x0 ;  /* 0x000000000000781c */ /* 0x000fe20003f0f008 */
[----:B------:R-:W-:Y:S01]  /*39e0*/  FFMA.FTZ R14, R14, UR9, -R0 ;  /* 0x000000090e0e7c23 */ /* 0x000fe20008010800 */
[----:B------:R-:W-:Y:S01]  /*39f0*/  PLOP3.LUT P1, PT, PT, PT, UP0, 0x80, 0x0 ;  /* 0x000000000000781c */ /* 0x000fe20003f2f008 */
[----:B------:R-:W-:Y:S01]  /*3a00*/  FFMA.FTZ R13, R13, UR9, -R2 ;  /* 0x000000090d0d7c23 */ /* 0x000fe20008010802 */
[----:B------:R-:W-:Y:S02]  /*3a10*/  @P4 ISETP.GE.AND P4, PT, R8, UR5, PT ;  /* 0x0000000508004c0c */ /* 0x000fe4000bf86270 */
[----:B------:R-:W-:Y:S03]  /*3a20*/  PLOP3.LUT P3, PT, PT, PT, UP0, 0x80, 0x0 ;  /* 0x000000000000781c */ /* 0x000fe60003f6f008 */
[----:B------:R-:W-:Y:S04]  /*3a30*/  MUFU.EX2 R154, R12 ;  /* 0x0000000c009a7308 */ /* 0x000fe80000000800 */
[----:B------:R-:W-:Y:S02]  /*3a40*/  @P0 FSEL R15, R15, -INF , !P5 ;  /* 0xff8000000f0f0808 */ /* 0x000fe40006800000 */
[----:B------:R-:W-:Y:S04]  /*3a50*/  PLOP3.LUT P0, PT, PT, PT, UP0, 0x80, 0x0 ;  /* 0x000000000000781c */ /* 0x000fe80003f0f008 */
[----:B------:R-:W-:Y:S01]  /*3a60*/  MUFU.EX2 R153, R13 ;  /* 0x0000000d00997308 */ /* 0x000fe20000000800 */
[----:B------:R-:W-:Y:S01]  /*3a70*/  @P1 FSEL R16, R16, -INF , !P6 ;  /* 0xff80000010101808 */ /* 0x000fe20007000000 */
[----:B------:R-:W-:Y:S01]  /*3a80*/  FFMA.FTZ R15, R15, UR9, -R0 ;  /* 0x000000090f0f7c23 */ /* 0x000fe20008010800 */
[----:B------:R-:W-:Y:S01]  /*3a90*/  PLOP3.LUT P1, PT, PT, PT, UP0, 0x80, 0x0 ;  /* 0x000000000000781c */ /* 0x000fe20003f2f008 */
[-C--:B-1----:R-:W-:Y:S03]  /*3aa0*/  HMMA.16816.F32.BF16 R20, R156, R4.reuse, R20 ;  /* 0x000000049c14723c */ /* 0x082fe60000041814 */
[--C-:B------:R-:W-:Y:S03]  /*3ab0*/  FFMA.FTZ R16, R16, UR9, -R133.reuse ;  /* 0x0000000910107c23 */ /* 0x100fe60008010885 */
[----:B------:R-:W-:Y:S01]  /*3ac0*/  MUFU.EX2 R162, R14 ;  /* 0x0000000e00a27308 */ /* 0x000fe20000000800 */
[C---:B------:R-:W-:Y:S04]  /*3ad0*/  HMMA.16816.F32.BF16 R24, R136.reuse, R4, R24 ;  /* 0x000000048818723c */ /* 0x040fe80000041818 */
[----:B------:R-:W-:Y:S02]  /*3ae0*/  @P0 FSEL R17, R17, -INF , !P5 ;  /* 0xff80000011110808 */ /* 0x000fe40006800000 */
[-C--:B------:R-:W-:Y:S01]  /*3af0*/  HMMA.16816.F32.BF16 R28, R136, R6.reuse, R28 ;  /* 0x00000006881c723c */ /* 0x080fe2000004181c */
[----:B------:R-:W-:Y:S02]  /*3b00*/  PLOP3.LUT P0, PT, PT, PT, UP0, 0x80, 0x0 ;  /* 0x000000000000781c */ /* 0x000fe40003f0f008 */
[----:B------:R-:W-:Y:S02]  /*3b10*/  MUFU.EX2 R168, R16 ;  /* 0x0000001000a87308 */ /* 0x000fe40000000800 */
[----:B------:R-:W-:Y:S01]  /*3b20*/  @P1 FSEL R18, R18, -INF , !P6 ;  /* 0xff80000012121808 */ /* 0x000fe20007000000 */
[----:B------:R-:W-:Y:S01]  /*3b30*/  HMMA.16816.F32.BF16 R32, R156, R6, R32 ;  /* 0x000000069c20723c */ /* 0x000fe20000041820 */
[----:B------:R-:W-:Y:S02]  /*3b40*/  PLOP3.LUT P1, PT, PT, PT, UP0, 0x80, 0x0 ;  /* 0x000000000000781c */ /* 0x000fe40003f2f008 */
[----:B------:R-:W-:Y:S04]  /*3b50*/  PLOP3.LUT P6, PT, PT, PT, UP0, 0x80, 0x0 ;  /* 0x000000000000781c */ /* 0x000fe80003fcf008 */
[----:B------:R-:W-:Y:S01]  /*3b60*/  MUFU.EX2 R160, R15 ;  /* 0x0000000f00a07308 */ /* 0x000fe20000000800 */
[----:B------:R-:W-:Y:S01]  /*3b70*/  @P2 VIADD R4, R134, 0x11 ;  /* 0x0000001186042836 */ /* 0x000fe20000000000 */
[----:B------:R-:W-:Y:S02]  /*3b80*/  PLOP3.LUT P2, PT, PT, PT, UP0, 0x80, 0x0 ;  /* 0x000000000000781c */ /* 0x000fe40003f4f008 */
[--C-:B------:R-:W-:Y:S01]  /*3b90*/  FFMA.FTZ R17, R17, UR9, -R133.reuse ;  /* 0x0000000911117c23 */ /* 0x100fe20008010885 */
[----:B------:R-:W-:Y:S02]  /*3ba0*/  @P0 FSEL R19, R19, -INF , !P5 ;  /* 0xff80000013130808 */ /* 0x000fe40006800000 */
[----:B------:R-:W-:Y:S01]  /*3bb0*/  PLOP3.LUT P0, PT, PT, PT, UP0, 0x80, 0x0 ;  /* 0x000000000000781c */ /* 0x000fe20003f0f008 */
[--C-:B------:R-:W-:Y:S01]  /*3bc0*/  FFMA.FTZ R18, R18, UR9, -R132.reuse ;  /* 0x0000000912127c23 */ /* 0x100fe20008010884 */
[----:B------:R-:W-:Y:S01]  /*3bd0*/  PLOP3.LUT P5, PT, PT, PT, UP0, 0x80, 0x0 ;  /* 0x000000000000781c */ /* 0x000fe20003faf008 */
[----:B------:R-:W-:Y:S01]  /*3be0*/  MUFU.EX2 R167, R17 ;  /* 0x0000001100a77308 */ /* 0x000fe20000000800 */
[----:B------:R-:W-:Y:S01]  /*3bf0*/  @P1 FSEL R20, R20, -INF , !P4 ;  /* 0xff80000014141808 */ /* 0x000fe20006000000 */
[--C-:B------:R-:W-:Y:S01]  /*3c00*/  FFMA.FTZ R19, R19, UR9, -R132.reuse ;  /* 0x0000000913137c23 */ /* 0x100fe20008010884 */
[----:B------:R-:W-:Y:S02]  /*3c10*/  @P6 ISETP.GE.AND P6, PT, R4, UR5, PT ;  /* 0x0000000504006c0c */ /* 0x000fe4000bfc6270 */
[----:B------:R-:W-:Y:S01]  /*3c20*/  PLOP3.LUT P1, PT, PT, PT, UP0, 0x80, 0x0 ;  /* 0x000000000000781c */ /* 0x000fe20003f2f008 */
[--C-:B------:R-:W-:Y:S01]  /*3c30*/  FFMA.FTZ R20, R20, UR9, -R133.reuse ;  /* 0x0000000914147c23 */ /* 0x100fe20008010885 */
[----:B------:R-:W-:Y:S03]  /*3c40*/  @P2 FSEL R22, R22, -INF , !P4 ;  /* 0xff80000016162808 */ /* 0x000fe60006000000 */
[----:B------:R-:W-:Y:S01]  /*3c50*/  MUFU.EX2 R243, R18 ;  /* 0x0000001200f37308 */ /* 0x000fe20000000800 */
[----:B------:R-:W-:Y:S02]  /*3c60*/  PLOP3.LUT P2, PT, PT, PT, UP0, 0x80, 0x0 ;  /* 0x000000000000781c */ /* 0x000fe40003f4f008 */
[----:B------:R-:W-:Y:S01]  /*3c70*/  @P0 FSEL R21, R21, -INF , !P6 ;  /* 0xff80000015150808 */ /* 0x000fe20007000000 */
[--C-:B------:R-:W-:Y:S01]  /*3c80*/  FFMA.FTZ R22, R22, UR9, -R132.reuse ;  /* 0x0000000916167c23 */ /* 0x100fe20008010884 */
[----:B------:R-:W-:Y:S02]  /*3c90*/  PLOP3.LUT P0, PT, PT, PT, UP0, 0x80, 0x0 ;  /* 0x000000000000781c */ /* 0x000fe40003f0f008 */
[----:B------:R-:W-:Y:S03]  /*3ca0*/  F2FP.BF16.F32.PACK_AB R5, R155, R161 ;  /* 0x000000a19b05723e */ /* 0x000fe600000010ff */
[----:B------:R-:W1:Y:S01]  /*3cb0*/  MUFU.EX2 R242, R19 ;  /* 0x0000001300f27308 */ /* 0x000e620000000800 */
[--C-:B------:R-:W-:Y:S01]  /*3cc0*/  FFMA.FTZ R21, R21, UR9, -R133.reuse ;  /* 0x0000000915157c23 */ /* 0x100fe20008010885 */
[----:B------:R-:W-:Y:S02]  /*3cd0*/  @P1 FSEL R23, R23, -INF , !P6 ;  /* 0xff80000017171808 */ /* 0x000fe40007000000 */
[----:B------:R-:W-:Y:S02]  /*3ce0*/  PLOP3.LUT P1, PT, PT, PT, UP0, 0x80, 0x0 ;  /* 0x000000000000781c */ /* 0x000fe40003f2f008 */
[----:B------:R-:W-:Y:S01]  /*3cf0*/  @P2 FSEL R25, R25, -INF , !P6 ;  /* 0xff80000019192808 */ /* 0x000fe20007000000 */
[----:B------:R-:W-:Y:S01]  /*3d00*/  FFMA.FTZ R23, R23, UR9, -R132 ;  /* 0x0000000917177c23 */ /* 0x000fe20008010884 */
[----:B------:R-:W-:Y:S02]  /*3d10*/  PLOP3.LUT P2, PT, PT, PT, UP0, 0x80, 0x0 ;  /* 0x000000000000781c */ /* 0x000fe40003f4f008 */
[----:B------:R-:W-:Y:S01]  /*3d20*/  MUFU.EX2 R166, R20 ;  /* 0x0000001400a67308 */ /* 0x000fe20000000800 */
[----:B------:R-:W-:Y:S01]  /*3d30*/  @P0 FSEL R24, R24, -INF , !P4 ;  /* 0xff80000018180808 */ /* 0x000fe20006000000 */
[--C-:B------:R-:W-:Y:S01]  /*3d40*/  FFMA.FTZ R25, R25, UR9, -R2.reuse ;  /* 0x0000000919197c23 */ /* 0x100fe20008010802 */
[----:B------:R-:W-:Y:S03]  /*3d50*/  PLOP3.LUT P0, PT, PT, PT, UP0, 0x80, 0x0 ;  /* 0x000000000000781c */ /* 0x000fe60003f0f008 */
[----:B------:R-:W-:Y:S01]  /*3d60*/  FFMA.FTZ R24, R24, UR9, -R2 ;  /* 0x0000000918187c23 */ /* 0x000fe20008010802 */
[----:B------:R-:W-:Y:S03]  /*3d70*/  @P1 FSEL R26, R26, -INF , !P4 ;  /* 0xff8000001a1a1808 */ /* 0x000fe60006000000 */
[----:B------:R-:W-:Y:S01]  /*3d80*/  MUFU.EX2 R163, R21 ;  /* 0x0000001500a37308 */ /* 0x000fe20000000800 */
[----:B------:R-:W-:Y:S02]  /*3d90*/  PLOP3.LUT P4, PT, PT, PT, UP0, 0x80, 0x0 ;  /* 0x000000000000781c */ /* 0x000fe40003f8f008 */
[----:B------:R-:W-:Y:S01]  /*3da0*/  PLOP3.LUT P1, PT, PT, PT, UP0, 0x80, 0x0 ;  /* 0x000000000000781c */ /* 0x000fe20003f2f008 */
[--C-:B------:R-:W-:Y:S01]  /*3db0*/  FFMA.FTZ R26, R26, UR9, -R0.reuse ;  /* 0x000000091a1a7c23 */ /* 0x100fe20008010800 */
[----:B------:R-:W-:Y:S01]  /*3dc0*/  @P2 FSEL R27, R27, -INF , !P6 ;  /* 0xff8000001b1b2808 */ /* 0x000fe20007000000 */
[C---:B------:R-:W-:Y:S01]  /*3dd0*/  @P0 VIADD R4, R134.reuse, 0x18 ;  /* 0x0000001886040836 */ /* 0x040fe20000000000 */
[----:B------:R-:W-:Y:S01]  /*3de0*/  PLOP3.LUT P0, PT, PT, PT, UP0, 0x80, 0x0 ;  /* 0x000000000000781c */ /* 0x000fe20003f0f008 */
[----:B------:R-:W-:Y:S01]  /*3df0*/  @P5 VIADD R134, R134, 0x19 ;  /* 0x0000001986865836 */ /* 0x000fe20000000000 */
[----:B------:R-:W-:Y:S01]  /*3e00*/  PLOP3.LUT P2, PT, PT, PT, UP0, 0x80, 0x0 ;  /* 0x000000000000781c */ /* 0x000fe20003f4f008 */
[----:B------:R-:W-:Y:S01]  /*3e10*/  MUFU.EX2 R171, R22 ;  /* 0x0000001600ab7308 */ /* 0x000fe20000000800 */
[----:B------:R-:W-:Y:S01]  /*3e20*/  @P3 ISETP.GE.AND P3, PT, R4, UR5, PT ;  /* 0x0000000504003c0c */ /* 0x000fe2000bf66270 */
[----:B------:R-:W-:Y:S02]  /*3e30*/  FFMA.FTZ R27, R27, UR9, -R0 ;  /* 0x000000091b1b7c23 */ /* 0x000fe40008010800 */
[----:B------:R-:W-:Y:S02]  /*3e40*/  @P4 ISETP.GE.AND P4, PT, R134, UR5, PT ;  /* 0x0000000586004c0c */ /* 0x000fe4000bf86270 */
[----:B------:R-:W-:Y:S02]  /*3e50*/  @P1 FSEL R28, R28, -INF , !P3 ;  /* 0xff8000001c1c1808 */ /* 0x000fe40005800000 */
[----:B------:R-:W-:Y:S02]  /*3e60*/  F2FP.BF16.F32.PACK_AB R4, R245, R246 ;  /* 0x000000f6f504723e */ /* 0x000fe400000010ff */
[----:B------:R-:W-:Y:S01]  /*3e70*/  MUFU.EX2 R169, R23 ;  /* 0x0000001700a97308 */ /* 0x000fe20000000800 */
[----:B------:R-:W-:Y:S01]  /*3e80*/  PLOP3.LUT P1, PT, PT, PT, UP0, 0x80, 0x0 ;  /* 0x000000000000781c */ /* 0x000fe20003f2f008 */
[--C-:B------:R-:W-:Y:S01]  /*3e90*/  FFMA.FTZ R28, R28, UR9, -R2.reuse ;  /* 0x000000091c1c7c23 */ /* 0x100fe20008010802 */
[----:B------:R-:W-:Y:S01]  /*3ea0*/  @P0 FSEL R29, R29, -INF , !P4 ;  /* 0xff8000001d1d0808 */ /* 0x000fe20006000000 */
[----:B------:R2:W-:Y:S01]  /*3eb0*/  STS [R234+0x13400], R4 ;  /* 0x01340004ea007388 */ /* 0x0005e20000000800 */
[----:B------:R-:W-:Y:S02]  /*3ec0*/  PLOP3.LUT P0, PT, PT, PT, UP0, 0x80, 0x0 ;  /* 0x000000000000781c */ /* 0x000fe40003f0f008 */
[----:B-1----:R-:W-:Y:S01]  /*3ed0*/  F2FP.BF16.F32.PACK_AB R6, R242, R243 ;  /* 0x000000f3f206723e */ /* 0x002fe200000010ff */
[----:B------:R-:W-:Y:S01]  /*3ee0*/  FFMA.FTZ R2, R29, UR9, -R2 ;  /* 0x000000091d027c23 */ /* 0x000fe20008010802 */
[----:B------:R-:W-:Y:S01]  /*3ef0*/  @P2 FSEL R32, R32, -INF , !P3 ;  /* 0xff80000020202808 */ /* 0x000fe20005800000 */
[----:B------:R-:W-:Y:S01]  /*3f00*/  MUFU.EX2 R150, R24 ;  /* 0x0000001800967308 */ /* 0x000fe20000000800 */
[----:B------:R-:W-:Y:S03]  /*3f10*/  PLOP3.LUT P2, PT, PT, PT, UP0, 0x80, 0x0 ;  /* 0x000000000000781c */ /* 0x000fe60003f4f008 */
[----:B------:R-:W-:Y:S01]  /*3f20*/  @P1 FSEL R33, R33, -INF , !P4 ;  /* 0xff80000021211808 */ /* 0x000fe20006000000 */
[--C-:B------:R-:W-:Y:S01]  /*3f30*/  FFMA.FTZ R32, R32, UR9, -R133.reuse ;  /* 0x0000000920207c23 */ /* 0x100fe20008010885 */
[----:B------:R-:W-:Y:S04]  /*3f40*/  PLOP3.LUT P1, PT, PT, PT, UP0, 0x80, 0x0 ;  /* 0x000000000000781c */ /* 0x000fe80003f2f008 */
[----:B------:R1:W-:Y:S01]  /*3f50*/  MUFU.EX2 R143, R2 ;  /* 0x00000002008f7308 */ /* 0x0003e20000000800 */
[----:B------:R-:W-:Y:S01]  /*3f60*/  @P0 FSEL R34, R34, -INF , !P3 ;  /* 0xff80000022220808 */ /* 0x000fe20005800000 */
[----:B------:R-:W-:Y:S01]  /*3f70*/  FFMA.FTZ R133, R33, UR9, -R133 ;  /* 0x0000000921857c23 */ /* 0x000fe20008010885 */
[----:B------:R-:W-:Y:S02]  /*3f80*/  PLOP3.LUT P0, PT, PT, PT, UP0, 0x80, 0x0 ;  /* 0x000000000000781c */ /* 0x000fe40003f0f008 */
[----:B------:R-:W-:Y:S01]  /*3f90*/  @P2 FSEL R35, R35, -INF , !P4 ;  /* 0xff80000023232808 */ /* 0x000fe20006000000 */
[--C-:B------:R-:W-:Y:S04]  /*3fa0*/  FFMA.FTZ R34, R34, UR9, -R132.reuse ;  /* 0x0000000922227c23 */ /* 0x100fe80008010884 */
[----:B------:R-:W-:Y:S01]  /*3fb0*/  MUFU.EX2 R157, R32 ;  /* 0x00000020009d7308 */ /* 0x000fe20000000800 */
[----:B--2---:R-:W-:Y:S01]  /*3fc0*/  F2FP.BF16.F32.PACK_AB R4, R164, R165 ;  /* 0x000000a5a404723e */ /* 0x004fe200000010ff */
[----:B------:R-:W-:Y:S01]  /*3fd0*/  FFMA.FTZ R132, R35, UR9, -R132 ;  /* 0x0000000923847c23 */ /* 0x000fe20008010884 */
[----:B------:R-:W-:Y:S02]  /*3fe0*/  @P1 FSEL R30, R30, -INF , !P3 ;  /* 0xff8000001e1e1808 */ /* 0x000fe40005800000 */
[----:B------:R-:W-:Y:S05]  /*3ff0*/  PLOP3.LUT P1, PT, PT, PT, UP3, 0x80, 0x0 ;  /* 0x000000000000781c */ /* 0x000fea0003f2f038 */
[----:B------:R-:W-:Y:S01]  /*4000*/  MUFU.EX2 R156, R133 ;  /* 0x00000085009c7308 */ /* 0x000fe20000000800 */
[----:B-1----:R-:W-:Y:S01]  /*4010*/  F2FP.BF16.F32.PACK_AB R2, R244, R170 ;  /* 0x000000aaf402723e */ /* 0x002fe200000010ff */
[--C-:B------:R-:W-:Y:S01]  /*4020*/  FFMA.FTZ R30, R30, UR9, -R0.reuse ;  /* 0x000000091e1e7c23 */ /* 0x100fe20008010800 */
[----:B------:R-:W-:Y:S02]  /*4030*/  @P0 FSEL R31, R31, -INF , !P4 ;  /* 0xff8000001f1f0808 */ /* 0x000fe40006000000 */
[----:B---3--:R-:W-:Y:S01]  /*4040*/  IADD3 R144, P0, R141, UR13, RZ ;  /* 0x0000000d8d907c10 */ /* 0x008fe2000ff1e0ff */
[----:B------:R1:W-:Y:S02]  /*4050*/  STS [R234+0x13000], R2 ;  /* 0x01300002ea007388 */ /* 0x0003e40000000800 */
[----:B------:R-:W-:Y:S02]  /*4060*/  FFMA.FTZ R0, R31, UR9, -R0 ;  /* 0x000000091f007c23 */ /* 0x000fe40008010800 */
[----:B------:R-:W-:Y:S01]  /*4070*/  MUFU.EX2 R159, R34 ;  /* 0x00000022009f7308 */ /* 0x000fe20000000800 */
[----:B------:R2:W-:Y:S01]  /*4080*/  STS [R232+0x13400], R6 ;  /* 0x01340006e8007388 */ /* 0x0005e20000000800 */
[----:B----4-:R-:W-:Y:S08]  /*4090*/  IADD3.X R145, R140, UR12, RZ, P0, !PT ;  /* 0x0000000c8c917c10 */ /* 0x010ff000087fe4ff */
[----:B------:R-:W3:Y:S01]  /*40a0*/  MUFU.EX2 R158, R132 ;  /* 0x00000084009e7308 */ /* 0x000ee20000000800 */
[----:B------:R-:W4:Y:S04]  /*40b0*/  LDG.E R142, desc[UR6][R144.64] ;  /* 0x00000006908e7981 */ /* 0x000f28000c1e1900 */
[----:B------:R-:W4:Y:S05]  /*40c0*/  LDG.E R141, desc[UR6][R144.64+0x20] ;  /* 0x00002006908d7981 */ /* 0x000f2a000c1e1900 */
[----:B------:R3:W-:Y:S01]  /*40d0*/  MUFU.EX2 R146, R0 ;  /* 0x0000000000927308 */ /* 0x0007e20000000800 */
[----:B------:R-:W5:Y:S01]  /*40e0*/  LDG.E R140, desc[UR6][R144.64+0x80] ;  /* 0x00008006908c7981 */ /* 0x000f62000c1e1900 */
[----:B-1----:R-:W-:Y:S08]  /*40f0*/  F2FP.BF16.F32.PACK_AB R2, R167, R168 ;  /* 0x000000a8a702723e */ /* 0x002ff000000010ff */
[----:B------:R-:W1:Y:S01]  /*4100*/  MUFU.EX2 R149, R25 ;  /* 0x0000001900957308 */ /* 0x000e620000000800 */
[----:B--2---:R-:W-:Y:S01]  /*4110*/  F2FP.BF16.F32.PACK_AB R6, R160, R162 ;  /* 0x000000a2a006723e */ /* 0x004fe200000010ff */
[----:B------:R2:W-:Y:S04]  /*4120*/  STS [R232+0x13000], R2 ;  /* 0x01300002e8007388 */ /* 0x0005e80000000800 */
[----:B------:R1:W-:Y:S04]  /*4130*/  STS [R234+0x14000], R5 ;  /* 0x01400005ea007388 */ /* 0x0003e80000000800 */
[----:B------:R-:W-:Y:S01]  /*4140*/  MUFU.EX2 R152, R26 ;  /* 0x0000001a00987308 */ /* 0x000fe20000000800 */
[----:B---3--:R-:W-:Y:S01]  /*4150*/  F2FP.BF16.F32.PACK_AB R0, R158, R159 ;  /* 0x0000009f9e00723e */ /* 0x008fe200000010ff */
[----:B------:R3:W-:Y:S04]  /*4160*/  STS [R234+0x14400], R4 ;  /* 0x01440004ea007388 */ /* 0x0007e80000000800 */
[----:B------:R3:W-:Y:S04]  /*4170*/  STS [R232+0x14400], R6 ;  /* 0x01440006e8007388 */ /* 0x0007e80000000800 */
[----:B------:R-:W3:Y:S10]  /*4180*/  MUFU.EX2 R151, R27 ;  /* 0x0000001b00977308 */ /* 0x000ef40000000800 */
[----:B------:R-:W3:Y:S01]  /*4190*/  MUFU.EX2 R147, R28 ;  /* 0x0000001c00937308 */ /* 0x000ee20000000800 */
[----:B--2---:R-:W-:Y:S02]  /*41a0*/  F2FP.BF16.F32.PACK_AB R2, R153, R154 ;  /* 0x0000009a9902723e */ /* 0x004fe400000010ff */
[----:B-1----:R-:W-:Y:S03]  /*41b0*/  F2FP.BF16.F32.PACK_AB R5, R163, R166 ;  /* 0x000000a6a305723e */ /* 0x002fe600000010ff */
[----:B------:R1:W-:Y:S04]  /*41c0*/  STS [R232+0x14000], R2 ;  /* 0x01400002e8007388 */ /* 0x0003e80000000800 */
[----:B------:R-:W2:Y:S01]  /*41d0*/  MUFU.EX2 R148, R30 ;  /* 0x0000001e00947308 */ /* 0x000ea20000000800 */
[----:B---3--:R-:W-:Y:S01]  /*41e0*/  F2FP.BF16.F32.PACK_AB R4, R169, R171 ;  /* 0x000000aba904723e */ /* 0x008fe200000010ff */
[----:B------:R3:W-:Y:S01]  /*41f0*/  STS [R233+0x13000], R5 ;  /* 0x01300005e9007388 */ /* 0x0007e20000000800 */
[----:B------:R-:W-:Y:S03]  /*4200*/  F2FP.BF16.F32.PACK_AB R6, R149, R150 ;  /* 0x000000969506723e */ /* 0x000fe600000010ff */
[----:B------:R2:W-:Y:S04]  /*4210*/  STS [R233+0x13400], R4 ;  /* 0x01340004e9007388 */ /* 0x0005e80000000800 */
[----:B------:R2:W-:Y:S01]  /*4220*/  STS [R231+0x13400], R0 ;  /* 0x01340000e7007388 */ /* 0x0005e20000000800 */
[----:B-1----:R-:W-:Y:S02]  /*4230*/  F2FP.BF16.F32.PACK_AB R2, R156, R157 ;  /* 0x0000009d9c02723e */ /* 0x002fe400000010ff */
[----:B---3--:R-:W-:Y:S03]  /*4240*/  F2FP.BF16.F32.PACK_AB R5, R151, R152 ;  /* 0x000000989705723e */ /* 0x008fe600000010ff */
[----:B------:R1:W-:Y:S01]  /*4250*/  STS [R231+0x13000], R2 ;  /* 0x01300002e7007388 */ /* 0x0003e20000000800 */
[----:B--2---:R-:W-:Y:S03]  /*4260*/  F2FP.BF16.F32.PACK_AB R4, R143, R147 ;  /* 0x000000938f04723e */ /* 0x004fe600000010ff */
[----:B------:R-:W-:Y:S01]  /*4270*/  STS [R233+0x14000], R6 ;  /* 0x01400006e9007388 */ /* 0x000fe20000000800 */
[----:B------:R-:W-:Y:S03]  /*4280*/  LEA R0, R230, UR4, 0x1 ;  /* 0x00000004e6007c11 */ /* 0x000fe6000f8e08ff */
[----:B------:R-:W-:Y:S04]  /*4290*/  STS [R233+0x14400], R5 ;  /* 0x01440005e9007388 */ /* 0x000fe80000000800 */
[----:B------:R-:W-:Y:S01]  /*42a0*/  STS [R231+0x14000], R4 ;  /* 0x01400004e7007388 */ /* 0x000fe20000000800 */
[----:B-1----:R-:W-:Y:S05]  /*42b0*/  F2FP.BF16.F32.PACK_AB R2, R146, R148 ;  /* 0x000000949202723e */ /* 0x002fea00000010ff */
[----:B------:R1:W-:Y:S04]  /*42c0*/  STS [R231+0x14400], R2 ;  /* 0x01440002e7007388 */ /* 0x0003e80000000800 */
[----:B------:R-:W2:Y:S08]  /*42d0*/  LDSM.16.M88.4 R32, [R0+0x6000] ;  /* 0x006000000020783b */ /* 0x000eb00000000200 */
[----:B------:R-:W3:Y:S01]  /*42e0*/  LDSM.16.M88.4 R28, [R0+0x6800] ;  /* 0x00680000001c783b */ /* 0x000ee20000000200 */
[----:B-1----:R-:W-:Y:S07]  /*42f0*/  IMAD.IADD R2, R0, 0x1, R228 ;  /* 0x0000000100027824 */ /* 0x002fee00078e02e4 */
[----:B------:R-:W1:Y:S08]  /*4300*/  LDSM.16.M88.4 R132, [R2+0x6000] ;  /* 0x006000000284783b */ /* 0x000e700000000200 */
[----:B------:R-:W1:Y:S01]  /*4310*/  LDSM.16.M88.4 R136, [R2+0x6800] ;  /* 0x006800000288783b */ /* 0x000e620000000200 */
[-C--:B--2---:R-:W-:Y:S06]  /*4320*/  HMMA.16816.F32.BF16 R4, R32, R172.reuse, RZ ;  /* 0x000000ac2004723c */ /* 0x084fec00000418ff */
[C---:B---3--:R-:W-:Y:S06]  /*4330*/  HMMA.16816.F32.BF16 R8, R28.reuse, R172, RZ ;  /* 0x000000ac1c08723c */ /* 0x048fec00000418ff */
[-C--:B------:R-:W-:Y:S06]  /*4340*/  HMMA.16816.F32.BF16 R12, R28, R174.reuse, RZ ;  /* 0x000000ae1c0c723c */ /* 0x080fec00000418ff */
[C---:B------:R-:W-:Y:S06]  /*4350*/  HMMA.16816.F32.BF16 R16, R32.reuse, R174, RZ ;  /* 0x000000ae2010723c */ /* 0x040fec00000418ff */
[-C--:B------:R-:W-:Y:S06]  /*4360*/  HMMA.16816.F32.BF16 R20, R32, R176.reuse, RZ ;  /* 0x000000b02014723c */ /* 0x080fec00000418ff */
[C---:B------:R-:W-:Y:S06]  /*4370*/  HMMA.16816.F32.BF16 R24, R28.reuse, R176, RZ ;  /* 0x000000b01c18723c */ /* 0x040fec00000418ff */
[-C--:B------:R-:W-:Y:S06]  /*4380*/  HMMA.16816.F32.BF16 R28, R28, R178.reuse, RZ ;  /* 0x000000b21c1c723c */ /* 0x080fec00000418ff */
[----:B------:R-:W-:Y:S06]  /*4390*/  HMMA.16816.F32.BF16 R32, R32, R178, RZ ;  /* 0x000000b22020723c */ /* 0x000fec00000418ff */
[-C--:B-1----:R-:W-:Y:S06]  /*43a0*/  HMMA.16816.F32.BF16 R4, R132, R180.reuse, R4 ;  /* 0x000000b48404723c */ /* 0x082fec0000041804 */
[C---:B------:R-:W-:Y:S06]  /*43b0*/  HMMA.16816.F32.BF16 R8, R136.reuse, R180, R8 ;  /* 0x000000b48808723c */ /* 0x040fec0000041808 */
[-C--:B------:R-:W-:Y:S06]  /*43c0*/  HMMA.16816.F32.BF16 R12, R136, R182.reuse, R12 ;  /* 0x000000b6880c723c */ /* 0x080fec000004180c */
[C---:B------:R-:W-:Y:S06]  /*43d0*/  HMMA.16816.F32.BF16 R16, R132.reuse, R182, R16 ;  /* 0x000000b68410723c */ /* 0x040fec0000041810 */
[-C--:B------:R-:W-:Y:S06]  /*43e0*/  HMMA.16816.F32.BF16 R20, R132, R184.reuse, R20 ;  /* 0x000000b88414723c */ /* 0x080fec0000041814 */
[C---:B------:R-:W-:Y:S06]  /*43f0*/  HMMA.16816.F32.BF16 R24, R136.reuse, R184, R24 ;  /* 0x000000b88818723c */ /* 0x040fec0000041818 */
[-C--:B------:R-:W-:Y:S01]  /*4400*/  HMMA.16816.F32.BF16 R28, R136, R186.reuse, R28 ;  /* 0x000000ba881c723c */ /* 0x080fe2000004181c */
[----:B------:R-:W1:Y:S05]  /*4410*/  LDSM.16.M88.4 R136, [R0+0x7000] ;  /* 0x007000000088783b */ /* 0x000e6a0000000200 */
[----:B------:R-:W-:Y:S03]  /*4420*/  HMMA.16816.F32.BF16 R32, R132, R186, R32 ;  /* 0x000000ba8420723c */ /* 0x000fe60000041820 */
[----:B------:R-:W2:Y:S03]  /*4430*/  LDSM.16.M88.4 R132, [R0+0x7800] ;  /* 0x007800000084783b */ /* 0x000ea60000000200 */
[-C--:B-1----:R-:W-:Y:S06]  /*4440*/  HMMA.16816.F32.BF16 R4, R136, R188.reuse, R4 ;  /* 0x000000bc8804723c */ /* 0x082fec0000041804 */
[C---:B--2---:R-:W-:Y:S06]  /*4450*/  HMMA.16816.F32.BF16 R8, R132.reuse, R188, R8 ;  /* 0x000000bc8408723c */ /* 0x044fec0000041808 */
        /* <DEDUP_REMOVED lines=17> */
[----:B------:R2:W3:Y:S08]  /*4570*/  LDSM.16.M88.4 R132, [R0+0x8800] ;  /* 0x008800000084783b */ /* 0x0004f00000000200 */
[----:B--2---:R2:W5:Y:S01]  /*4580*/  LDG.E R0, desc[UR6][R144.64+0xa0] ;  /* 0x0000a00690007981 */ /* 0x004562000c1e1900 */
[-C--:B-1----:R-:W-:Y:S06]  /*4590*/  HMMA.16816.F32.BF16 R4, R136, R204.reuse, R4 ;  /* 0x000000cc8804723c */ /* 0x082fec0000041804 */
[C---:B---3--:R-:W-:Y:S06]  /*45a0*/  HMMA.16816.F32.BF16 R8, R132.reuse, R204, R8 ;  /* 0x000000cc8408723c */ /* 0x048fec0000041808 */
[-C--:B------:R-:W-:Y:S06]  /*45b0*/  HMMA.16816.F32.BF16 R12, R132, R206.reuse, R12 ;  /* 0x000000ce840c723c */ /* 0x080fec000004180c */
[C---:B------:R-:W-:Y:S06]  /*45c0*/  HMMA.16816.F32.BF16 R16, R136.reuse, R206, R16 ;  /* 0x000000ce8810723c */ /* 0x040fec0000041810 */
[-C--:B------:R-:W-:Y:S06]  /*45d0*/  HMMA.16816.F32.BF16 R20, R136, R208.reuse, R20 ;  /* 0x000000d08814723c */ /* 0x080fec0000041814 */
[C---:B------:R-:W-:Y:S06]  /*45e0*/  HMMA.16816.F32.BF16 R24, R132.reuse, R208, R24 ;  /* 0x000000d08418723c */ /* 0x040fec0000041818 */
[-C--:B------:R-:W-:Y:S01]  /*45f0*/  HMMA.16816.F32.BF16 R28, R132, R210.reuse, R28 ;  /* 0x000000d2841c723c */ /* 0x080fe2000004181c */
[----:B------:R-:W1:Y:S05]  /*4600*/  LDSM.16.M88.4 R132, [R2+0x8000] ;  /* 0x008000000284783b */ /* 0x000e6a0000000200 */
[----:B------:R-:W-:Y:S03]  /*4610*/  HMMA.16816.F32.BF16 R32, R136, R210, R32 ;  /* 0x000000d28820723c */ /* 0x000fe60000041820 */
[----:B------:R-:W3:Y:S03]  /*4620*/  LDSM.16.M88.4 R136, [R2+0x8800] ;  /* 0x008800000288783b */ /* 0x000ee60000000200 */
[-C--:B-1----:R-:W-:Y:S06]  /*4630*/  HMMA.16816.F32.BF16 R4, R132, R212.reuse, R4 ;  /* 0x000000d48404723c */ /* 0x082fec0000041804 */
[C---:B---3--:R-:W-:Y:S06]  /*4640*/  HMMA.16816.F32.BF16 R8, R136.reuse, R212, R8 ;  /* 0x000000d48808723c */ /* 0x048fec0000041808 */
[-C--:B------:R-:W-:Y:S06]  /*4650*/  HMMA.16816.F32.BF16 R12, R136, R214.reuse, R12 ;  /* 0x000000d6880c723c */ /* 0x080fec000004180c */
[C---:B------:R-:W-:Y:S06]  /*4660*/  HMMA.16816.F32.BF16 R16, R132.reuse, R214, R16 ;  /* 0x000000d68410723c */ /* 0x040fec0000041810 */
[----:B----4-:R-:W-:Y:S01]  /*4670*/  FADD.FTZ R4, -R142, R4 ;  /* 0x000000048e047221 */ /* 0x010fe20000010100 */
[-C--:B------:R-:W-:Y:S04]  /*4680*/  HMMA.16816.F32.BF16 R20, R132, R216.reuse, R20 ;  /* 0x000000d88414723c */ /* 0x080fe80000041814 */
[----:B--2---:R-:W-:Y:S02]  /*4690*/  FMUL.FTZ R144, R170, R4 ;  /* 0x00000004aa907220 */ /* 0x004fe40000410000 */
[C---:B------:R-:W-:Y:S05]  /*46a0*/  HMMA.16816.F32.BF16 R24, R136.reuse, R216, R24 ;  /* 0x000000d88818723c */ /* 0x040fea0000041818 */
[C---:B------:R-:W-:Y:S01]  /*46b0*/  FADD.FTZ R2, -R142.reuse, R5 ;  /* 0x000000058e027221 */ /* 0x040fe20000010100 */
[-C--:B------:R-:W-:Y:S05]  /*46c0*/  HMMA.16816.F32.BF16 R28, R136, R218.reuse, R28 ;  /* 0x000000da881c723c */ /* 0x080fea000004181c */
[----:B------:R-:W-:Y:S01]  /*46d0*/  FADD.FTZ R7, -R141, R7 ;  /* 0x000000078d077221 */ /* 0x000fe20000010100 */
[----:B------:R-:W-:Y:S05]  /*46e0*/  HMMA.16816.F32.BF16 R32, R132, R218, R32 ;  /* 0x000000da8420723c */ /* 0x000fea0000041820 */
[C---:B------:R-:W-:Y:S01]  /*46f0*/  FADD.FTZ R4, -R142.reuse, R16 ;  /* 0x000000108e047221 */ /* 0x040fe20000010100 */
[C---:B------:R-:W-:Y:S01]  /*4700*/  FADD.FTZ R5, -R142.reuse, R17 ;  /* 0x000000118e057221 */ /* 0x040fe20000010100 */
[C---:B------:R-:W-:Y:S01]  /*4710*/  FADD.FTZ R16, -R142.reuse, R20 ;  /* 0x000000148e107221 */ /* 0x040fe20000010100 */
[----:B------:R-:W-:Y:S03]  /*4720*/  FADD.FTZ R20, -R142, R21 ;  /* 0x000000158e147221 */ /* 0x000fe60000010100 */
[----:B------:R-:W-:Y:S01]  /*4730*/  FMUL.FTZ R4, R168, R4 ;  /* 0x00000004a8047220 */ /* 0x000fe20000410000 */
[----:B------:R-:W-:Y:S01]  /*4740*/  FMUL.FTZ R5, R167, R5 ;  /* 0x00000005a7057220 */ /* 0x000fe20000410000 */
[----:B------:R-:W-:Y:S01]  /*4750*/  FMUL.FTZ R16, R166, R16 ;  /* 0x00000010a6107220 */ /* 0x000fe20000410000 */
[----:B------:R-:W-:Y:S01]  /*4760*/  FMUL.FTZ R20, R163, R20 ;  /* 0x00000014a3147220 */ /* 0x000fe20000410000 */
[----:B------:R-:W-:Y:S01]  /*4770*/  FMUL.FTZ R7, R245, R7 ;  /* 0x00000007f5077220 */ /* 0x000fe20000410000 */
[----:B------:R-:W-:Y:S01]  /*4780*/  FADD.FTZ R19, -R141, R19 ;  /* 0x000000138d137221 */ /* 0x000fe20000010100 */
[----:B------:R-:W-:Y:S01]  /*4790*/  F2FP.BF16.F32.PACK_AB R5, R5, R4 ;  /* 0x000000040505723e */ /* 0x000fe200000010ff */
[----:B------:R-:W-:Y:S01]  /*47a0*/  FMUL.FTZ R2, R244, R2 ;  /* 0x00000002f4027220 */ /* 0x000fe20000410000 */
[----:B------:R-:W-:Y:S01]  /*47b0*/  F2FP.BF16.F32.PACK_AB R20, R20, R16 ;  /* 0x000000101414723e */ /* 0x000fe200000010ff */
[C---:B------:R-:W-:Y:S01]  /*47c0*/  FADD.FTZ R16, -R141.reuse, R6 ;  /* 0x000000068d107221 */ /* 0x040fe20000010100 */
[C---:B------:R-:W-:Y:S02]  /*47d0*/  FADD.FTZ R17, -R141.reuse, R23 ;  /* 0x000000178d117221 */ /* 0x040fe40000010100 */
[----:B------:R-:W-:Y:S01]  /*47e0*/  F2FP.BF16.F32.PACK_AB R2, R2, R144 ;  /* 0x000000900202723e */ /* 0x000fe200000010ff */
[C---:B------:R-:W-:Y:S01]  /*47f0*/  FADD.FTZ R32, -R142.reuse, R32 ;  /* 0x000000208e207221 */ /* 0x040fe20000010100 */
[----:B------:R-:W-:Y:S01]  /*4800*/  FADD.FTZ R4, -R142, R33 ;  /* 0x000000218e047221 */ /* 0x000fe20000010100 */
[----:B------:R-:W-:Y:S01]  /*4810*/  FMUL.FTZ R16, R246, R16 ;  /* 0x00000010f6107220 */ /* 0x000fe20000410000 */
[----:B------:R-:W-:Y:S01]  /*4820*/  FADD.FTZ R33, -R141, R18 ;  /* 0x000000128d217221 */ /* 0x000fe20000010100 */
[----:B------:R-:W-:Y:S01]  /*4830*/  FMUL.FTZ R6, R157, R32 ;  /* 0x000000209d067220 */ /* 0x000fe20000410000 */
[----:B------:R-:W-:Y:S01]  /*4840*/  FMUL.FTZ R4, R156, R4 ;  /* 0x000000049c047220 */ /* 0x000fe20000410000 */
[----:B------:R-:W-:Y:S01]  /*4850*/  FMUL.FTZ R32, R242, R19 ;  /* 0x00000013f2207220 */ /* 0x000fe20000410000 */
[C---:B------:R-:W-:Y:S01]  /*4860*/  FADD.FTZ R21, -R141.reuse, R34 ;  /* 0x000000228d157221 */ /* 0x040fe20000010100 */
[----:B------:R-:W-:Y:S01]  /*4870*/  FADD.FTZ R19, -R141, R35 ;  /* 0x000000238d137221 */ /* 0x000fe20000010100 */
[----:B------:R-:W-:Y:S01]  /*4880*/  FMUL.FTZ R33, R243, R33 ;  /* 0x00000021f3217220 */ /* 0x000fe20000410000 */
[----:B------:R-:W-:Y:S01]  /*4890*/  F2FP.BF16.F32.PACK_AB R18, R4, R6 ;  /* 0x000000060412723e */ /* 0x000fe200000010ff */
[----:B------:R-:W-:Y:S01]  /*48a0*/  FMUL.FTZ R17, R169, R17 ;  /* 0x00000011a9117220 */ /* 0x000fe20000410000 */
[----:B------:R-:W-:Y:S01]  /*48b0*/  F2FP.BF16.F32.PACK_AB R4, R7, R16 ;  /* 0x000000100704723e */ /* 0x000fe200000010ff */
[----:B------:R-:W-:Y:S01]  /*48c0*/  FADD.FTZ R16, -R141, R22 ;  /* 0x000000168d107221 */ /* 0x000fe20000010100 */
[----:B------:R-:W-:Y:S01]  /*48d0*/  FMUL.FTZ R21, R159, R21 ;  /* 0x000000159f157220 */ /* 0x000fe20000410000 */
[----:B------:R-:W-:Y:S02]  /*48e0*/  FMUL.FTZ R19, R158, R19 ;  /* 0x000000139e137220 */ /* 0x000fe40000410000 */
[----:B------:R-:W-:Y:S01]  /*48f0*/  FMUL.FTZ R16, R171, R16 ;  /* 0x00000010ab107220 */ /* 0x000fe20000410000 */
[----:B------:R-:W-:Y:S06]  /*4900*/  @!P1 BRA `(.L_x_7) ;  /* 0x0000000000489947 */ /* 0x000fec0003800000 */
[----:B------:R-:W1:Y:S01]  /*4910*/  LDC R6, c[0x0][0x240] ;  /* 0x00009000ff067b82 */ /* 0x000e620000000800 */
[----:B------:R-:W-:Y:S04]  /*4920*/  ULOP3.LUT UR14, UR8, 0x1, URZ, 0xc0, !UPT ;  /* 0x00000001080e7892 */ /* 0x000fe8000f8ec03f */
[----:B------:R-:W-:Y:S04]  /*4930*/  UISETP.NE.U32.AND UP1, UPT, UR14, 0x1, UPT ;  /* 0x000000010e00788c */ /* 0x000fe8000bf25070 */
[----:B------:R-:W-:Y:S06]  /*4940*/  USEL UR14, UR61, 0x3000, !UP1 ;  /* 0x000030003d0e7887 */ /* 0x000fec000c800000 */
[----:B------:R-:W-:Y:S01]  /*4950*/  IADD3 R235, R235, UR14, RZ ;  /* 0x0000000eebeb7c10 */ /* 0x000fe2000fffe0ff */
[----:B------:R-:W-:Y:S02]  /*4960*/  VIADD R221, R221, UR14 ;  /* 0x0000000edddd7c36 */ /* 0x000fe40008000000 */
[----:B-1----:R-:W-:Y:S05]  /*4970*/  IMAD.U32 R6, R6, -0x40, RZ ;  /* 0xffffffc006067824 */ /* 0x002fea00078e00ff */
[C---:B------:R-:W-:Y:S04]  /*4980*/  LEA R7, P0, R6.reuse, R238, 0x1 ;  /* 0x000000ee06077211 */ /* 0x040fe800078008ff */
[----:B------:R-:W-:Y:S01]  /*4990*/  LEA.HI.X.SX32 R6, R6, R239, 0x1, P0 ;  /* 0x000000ef06067211 */ /* 0x000fe200000f0eff */
[----:B------:R-:W-:Y:S03]  /*49a0*/  IMAD.MOV.U32 R238, RZ, RZ, R7 ;  /* 0x000000ffffee7224 */ /* 0x000fe600078e0007 */
[----:B------:R-:W-:Y:S05]  /*49b0*/  MOV R239, R6 ;  /* 0x0000000600ef7202 */ /* 0x000fea0000000f00 */
[----:B------:R-:W-:Y:S01]  /*49c0*/  @!PT LDS RZ, [RZ] ;  /* 0x00000000fffff984 */ /* 0x000fe20000000800 */
[----:B------:R-:W-:Y:S01]  /*49d0*/  @!PT LDS RZ, [RZ] ;  /* 0x00000000fffff984 */ /* 0x000fe20000000800 */
[----:B------:R-:W-:Y:S01]  /*49e0*/  @!PT LDS RZ, [RZ] ;  /* 0x00000000fffff984 */ /* 0x000fe20000000800 */
[----:B------:R1:W-:Y:S04]  /*49f0*/  LDGSTS.E.BYPASS.LTC128B.128 [R235], desc[UR6][R238.64] ;  /* 0x00000000eeeb7fae */ /* 0x0003e8000b901d46 */
[----:B------:R1:W-:Y:S04]  /*4a00*/  LDGSTS.E.BYPASS.LTC128B.128 [R235+0x1000], desc[UR6][R238.64+0x40] ;  /* 0x01000040eeeb7fae */ /* 0x0003e8000b901d46 */
[----:B------:R1:W-:Y:S04]  /*4a10*/  LDGSTS.E.BYPASS.LTC128B.128 [R235+0x2000], desc[UR6][R238.64+0x80] ;  /* 0x02000080eeeb7fae */ /* 0x0003e8000b901d46 */
[----:B------:R-:W0:Y:S02]  /*4a20*/  LDGDEPBAR ;  /* 0x00000000000079af */ /* 0x000e240000000000 */
.L_x_7:
[----:B------:R2:W-:Y:S01]  /*4a30*/  STS [R234+0xf000], R2 ;  /* 0x00f00002ea007388 */ /* 0x0005e20000000800 */
[C---:B-----5:R-:W-:Y:S01]  /*4a40*/  FADD.FTZ R8, -R140.reuse, R8 ;  /* 0x000000088c087221 */ /* 0x060fe20000010100 */
[----:B------:R-:W-:Y:S01]  /*4a50*/  FADD.FTZ R9, -R140, R9 ;  /* 0x000000098c097221 */ /* 0x000fe20000010100 */
[C---:B------:R-:W-:Y:S01]  /*4a60*/  FADD.FTZ R11, -R0.reuse, R11 ;  /* 0x0000000b000b7221 */ /* 0x040fe20000010100 */
[----:B------:R3:W-:Y:S01]  /*4a70*/  STS [R234+0xf400], R4 ;  /* 0x00f40004ea007388 */ /* 0x0007e20000000800 */
[----:B------:R-:W-:Y:S01]  /*4a80*/  FADD.FTZ R10, -R0, R10 ;  /* 0x0000000a000a7221 */ /* 0x000fe20000010100 */
[----:B------:R-:W-:Y:S01]  /*4a90*/  FMUL.FTZ R9, R155, R9 ;  /* 0x000000099b097220 */ /* 0x000fe20000410000 */
[C---:B------:R-:W-:Y:S01]  /*4aa0*/  FADD.FTZ R13, -R140.reuse, R13 ;  /* 0x0000000d8c0d7221 */ /* 0x040fe20000010100 */
[----:B------:R4:W-:Y:S01]  /*4ab0*/  STS [R232+0xf000], R5 ;  /* 0x00f00005e8007388 */ /* 0x0009e20000000800 */
[----:B------:R-:W-:Y:S01]  /*4ac0*/  FMUL.FTZ R10, R165, R10 ;  /* 0x0000000aa50a7220 */ /* 0x000fe20000410000 */
[----:B------:R-:W-:Y:S01]  /*4ad0*/  FADD.FTZ R12, -R140, R12 ;  /* 0x0000000c8c0c7221 */ /* 0x000fe20000010100 */
[C---:B------:R-:W-:Y:S01]  /*4ae0*/  FADD.FTZ R14, -R0.reuse, R14 ;  /* 0x0000000e000e7221 */ /* 0x040fe20000010100 */
[----:B------:R-:W-:Y:S01]  /*4af0*/  FADD.FTZ R15, -R0, R15 ;  /* 0x0000000f000f7221 */ /* 0x000fe20000010100 */
[----:B------:R-:W-:Y:S01]  /*4b00*/  FMUL.FTZ R7, R153, R13 ;  /* 0x0000000d99077220 */ /* 0x000fe20000410000 */
[----:B------:R-:W-:Y:S01]  /*4b10*/  FMUL.FTZ R12, R154, R12 ;  /* 0x0000000c9a0c7220 */ /* 0x000fe20000410000 */
[----:B------:R-:W-:Y:S01]  /*4b20*/  FMUL.FTZ R14, R162, R14 ;  /* 0x0000000ea20e7220 */ /* 0x000fe20000410000 */
[----:B------:R-:W-:Y:S01]  /*4b30*/  FMUL.FTZ R15, R160, R15 ;  /* 0x0000000fa00f7220 */ /* 0x000fe20000410000 */
[----:B------:R-:W-:Y:S01]  /*4b40*/  FADD.FTZ R25, -R140, R25 ;  /* 0x000000198c197221 */ /* 0x000fe20000010100 */
[----:B------:R-:W-:Y:S01]  /*4b50*/  FADD.FTZ R27, -R0, R27 ;  /* 0x0000001b001b7221 */ /* 0x000fe20000010100 */
[----:B------:R-:W-:Y:S01]  /*4b60*/  F2FP.BF16.F32.PACK_AB R7, R7, R12 ;  /* 0x0000000c0707723e */ /* 0x000fe200000010ff */
[----:B------:R-:W-:Y:S01]  /*4b70*/  FADD.FTZ R24, -R140, R24 ;  /* 0x000000188c187221 */ /* 0x000fe20000010100 */
[C---:B------:R-:W-:Y:S01]  /*4b80*/  FADD.FTZ R26, -R0.reuse, R26 ;  /* 0x0000001a001a7221 */ /* 0x040fe20000010100 */
[----:B------:R-:W-:Y:S01]  /*4b90*/  F2FP.BF16.F32.PACK_AB R17, R17, R16 ;  /* 0x000000101111723e */ /* 0x000fe200000010ff */
[C---:B------:R-:W-:Y:S01]  /*4ba0*/  FADD.FTZ R31, -R0.reuse, R31 ;  /* 0x0000001f001f7221 */ /* 0x040fe20000010100 */
[----:B------:R-:W-:Y:S01]  /*4bb0*/  FADD.FTZ R30, -R0, R30 ;  /* 0x0000001e001e7221 */ /* 0x000fe20000010100 */
[----:B--2---:R-:W-:Y:S01]  /*4bc0*/  F2FP.BF16.F32.PACK_AB R2, R32, R33 ;  /* 0x000000212002723e */ /* 0x004fe200000010ff */
[----:B------:R-:W-:Y:S01]  /*4bd0*/  FADD.FTZ R29, -R140, R29 ;  /* 0x0000001d8c1d7221 */ /* 0x000fe20000010100 */
[----:B------:R-:W-:Y:S01]  /*4be0*/  FMUL.FTZ R24, R150, R24 ;  /* 0x0000001896187220 */ /* 0x000fe20000410000 */
[----:B------:R-:W-:Y:S01]  /*4bf0*/  FMUL.FTZ R6, R149, R25 ;  /* 0x0000001995067220 */ /* 0x000fe20000410000 */
[----:B---3--:R-:W-:Y:S01]  /*4c00*/  FMUL.FTZ R4, R161, R8 ;  /* 0x00000008a1047220 */ /* 0x008fe20000410000 */
[----:B------:R2:W-:Y:S01]  /*4c10*/  STS [R232+0xf400], R2 ;  /* 0x00f40002e8007388 */ /* 0x0005e20000000800 */
[----:B------:R-:W-:Y:S01]  /*4c20*/  FMUL.FTZ R26, R152, R26 ;  /* 0x0000001a981a7220 */ /* 0x000fe20000410000 */
[----:B------:R-:W-:Y:S01]  /*4c30*/  FMUL.FTZ R0, R151, R27 ;  /* 0x0000001b97007220 */ /* 0x000fe20000410000 */
[----:B------:R-:W-:Y:S01]  /*4c40*/  FADD.FTZ R28, -R140, R28 ;  /* 0x0000001c8c1c7221 */ /* 0x000fe20000010100 */
[----:B------:R-:W-:Y:S01]  /*4c50*/  F2FP.BF16.F32.PACK_AB R16, R19, R21 ;  /* 0x000000151310723e */ /* 0x000fe200000010ff */
[----:B------:R-:W-:Y:S01]  /*4c60*/  FMUL.FTZ R8, R143, R29 ;  /* 0x0000001d8f087220 */ /* 0x000fe20000410000 */
[----:B------:R-:W-:Y:S01]  /*4c70*/  FMUL.FTZ R30, R148, R30 ;  /* 0x0000001e941e7220 */ /* 0x000fe20000410000 */
[----:B------:R-:W-:Y:S01]  /*4c80*/  FMUL.FTZ R28, R147, R28 ;  /* 0x0000001c931c7220 */ /* 0x000fe20000410000 */
[----:B----4-:R-:W-:Y:S01]  /*4c90*/  FMUL.FTZ R5, R146, R31 ;  /* 0x0000001f92057220 */ /* 0x010fe20000410000 */
[----:B------:R-:W-:Y:S01]  /*4ca0*/  F2FP.BF16.F32.PACK_AB R6, R6, R24 ;  /* 0x000000180606723e */ /* 0x000fe200000010ff */
[----:B------:R3:W5:Y:S01]  /*4cb0*/  LDL R163, [R1+0x8] ;  /* 0x0000080001a37983 */ /* 0x0007620000100800 */
[----:B------:R-:W-:Y:S02]  /*4cc0*/  F2FP.BF16.F32.PACK_AB R0, R0, R26 ;  /* 0x0000001a0000723e */ /* 0x000fe400000010ff */
[----:B------:R-:W-:Y:S02]  /*4cd0*/  F2FP.BF16.F32.PACK_AB R8, R8, R28 ;  /* 0x0000001c0808723e */ /* 0x000fe400000010ff */
[----:B------:R-:W-:Y:S02]  /*4ce0*/  F2FP.BF16.F32.PACK_AB R5, R5, R30 ;  /* 0x0000001e0505723e */ /* 0x000fe400000010ff */
[----:B------:R-:W-:Y:S02]  /*4cf0*/  MOV R160, R241 ;  /* 0x000000f100a07202 */ /* 0x000fe40000000f00 */
[----:B------:R-:W-:Y:S02]  /*4d00*/  MOV R161, R240 ;  /* 0x000000f000a17202 */ /* 0x000fe40000000f00 */
[----:B--2---:R-:W-:Y:S01]  /*4d10*/  F2FP.BF16.F32.PACK_AB R2, R9, R4 ;  /* 0x000000040902723e */ /* 0x004fe200000010ff */
[----:B------:R-:W-:Y:S04]  /*4d20*/  FMUL.FTZ R4, R164, R11 ;  /* 0x0000000ba4047220 */ /* 0x000fe80000410000 */
[----:B------:R2:W-:Y:S01]  /*4d30*/  STS [R234+0x10000], R2 ;  /* 0x01000002ea007388 */ /* 0x0005e20000000800 */
[----:B------:R-:W-:Y:S05]  /*4d40*/  F2FP.BF16.F32.PACK_AB R4, R4, R10 ;  /* 0x0000000a0404723e */ /* 0x000fea00000010ff */
[----:B------:R-:W-:Y:S04]  /*4d50*/  STS [R234+0x10400], R4 ;  /* 0x01040004ea007388 */ /* 0x000fe80000000800 */
[----:B------:R-:W-:Y:S01]  /*4d60*/  STS [R232+0x10000], R7 ;  /* 0x01000007e8007388 */ /* 0x000fe20000000800 */
[----:B--2---:R-:W-:Y:S05]  /*4d70*/  F2FP.BF16.F32.PACK_AB R2, R15, R14 ;  /* 0x0000000e0f02723e */ /* 0x004fea00000010ff */
[----:B------:R-:W-:Y:S04]  /*4d80*/  STS [R232+0x10400], R2 ;  /* 0x01040002e8007388 */ /* 0x000fe80000000800 */
[----:B------:R-:W-:Y:S04]  /*4d90*/  STS [R233+0xf000], R20 ;  /* 0x00f00014e9007388 */ /* 0x000fe80000000800 */
[----:B------:R-:W-:Y:S04]  /*4da0*/  STS [R233+0xf400], R17 ;  /* 0x00f40011e9007388 */ /* 0x000fe80000000800 */
[----:B------:R-:W-:Y:S04]  /*4db0*/  STS [R231+0xf000], R18 ;  /* 0x00f00012e7007388 */ /* 0x000fe80000000800 */
[----:B------:R-:W-:Y:S04]  /*4dc0*/  STS [R231+0xf400], R16 ;  /* 0x00f40010e7007388 */ /* 0x000fe80000000800 */
[----:B------:R-:W-:Y:S04]  /*4dd0*/  STS [R233+0x10000], R6 ;  /* 0x01000006e9007388 */ /* 0x000fe80000000800 */
[----:B------:R2:W-:Y:S04]  /*4de0*/  STS [R233+0x10400], R0 ;  /* 0x01040000e9007388 */ /* 0x0005e80000000800 */
[----:B------:R-:W-:Y:S04]  /*4df0*/  STS [R231+0x10000], R8 ;  /* 0x01000008e7007388 */ /* 0x000fe80000000800 */
[----:B------:R-:W-:Y:S01]  /*4e00*/  STS [R231+0x10400], R5 ;  /* 0x01040005e7007388 */ /* 0x000fe20000000800 */
[----:B------:R-:W-:Y:S01]  /*4e10*/  BAR.SYNC.DEFER_BLOCKING 0x0 ;  /* 0x0000000000007b1d */ /* 0x000fe20000010000 */
[----:B--2---:R-:W-:Y:S05]  /*4e20*/  LEA R0, R229, UR4, 0x1 ;  /* 0x00000004e5007c11 */ /* 0x004fea000f8e08ff */
[----:B------:R-:W-:Y:S04]  /*4e30*/  LDSM.16.MT88.4 R4, [R3+0x13000] ;  /* 0x013000000304783b */ /* 0x000fe80000004200 */
[----:B------:R-:W2:Y:S04]  /*4e40*/  LDSM.16.MT88.4 R8, [R0+0x6000] ;  /* 0x006000000008783b */ /* 0x000ea80000004200 */
[----:B------:R-:W4:Y:S04]  /*4e50*/  LDSM.16.MT88.4 R12, [R3+0x15000] ;  /* 0x01500000030c783b */ /* 0x000f280000004200 */
[----:B------:R-:W1:Y:S04]  /*4e60*/  LDSM.16.MT88.4 R16, [R0+0x7000] ;  /* 0x007000000010783b */ /* 0x000e680000004200 */
[----:B------:R-:W3:Y:S04]  /*4e70*/  LDSM.16.MT88.4 R20, [R0+0x8000] ;  /* 0x008000000014783b */ /* 0x000ee80000004200 */
[----:B------:R-:W-:Y:S04]  /*4e80*/  LDSM.16.MT88.4 R24, [R3+0x13800] ;  /* 0x013800000318783b */ /* 0x000fe80000004200 */
[----:B------:R-:W3:Y:S04]  /*4e90*/  LDSM.16.MT88.4 R28, [R0+0x6400] ;  /* 0x00640000001c783b */ /* 0x000ee80000004200 */
[----:B------:R-:W3:Y:S04]  /*4ea0*/  LDSM.16.MT88.4 R32, [R3+0x15800] ;  /* 0x015800000320783b */ /* 0x000ee80000004200 */
[----:B------:R-:W3:Y:S04]  /*4eb0*/  LDSM.16.MT88.4 R132, [R0+0x7400] ;  /* 0x007400000084783b */ /* 0x000ee80000004200 */
[----:B------:R-:W3:Y:S01]  /*4ec0*/  LDSM.16.MT88.4 R136, [R0+0x8400] ;  /* 0x008400000088783b */ /* 0x000ee20000004200 */
[-C--:B--2---:R-:W-:Y:S06]  /*4ed0*/  HMMA.16816.F32.BF16 R36, R4, R8.reuse, R36 ;  /* 0x000000080424723c */ /* 0x084fec0000041824 */
[C---:B----4-:R-:W-:Y:S06]  /*4ee0*/  HMMA.16816.F32.BF16 R40, R12.reuse, R8, R40 ;  /* 0x000000080c28723c */ /* 0x050fec0000041828 */
[-C--:B------:R-:W-:Y:S06]  /*4ef0*/  HMMA.16816.F32.BF16 R44, R12, R10.reuse, R44 ;  /* 0x0000000a0c2c723c */ /* 0x080fec000004182c */
[C---:B------:R-:W-:Y:S01]  /*4f00*/  HMMA.16816.F32.BF16 R48, R4.reuse, R10, R48 ;  /* 0x0000000a0430723c */ /* 0x040fe20000041830 */
[----:B------:R-:W-:Y:S05]  /*4f10*/  LDSM.16.MT88.4 R8, [R0+0x6800] ;  /* 0x006800000008783b */ /* 0x000fea0000004200 */
[-C--:B-1----:R-:W-:Y:S06]  /*4f20*/  HMMA.16816.F32.BF16 R52, R4, R16.reuse, R52 ;  /* 0x000000100434723c */ /* 0x082fec0000041834 */
[C---:B------:R-:W-:Y:S06]  /*4f30*/  HMMA.16816.F32.BF16 R56, R12.reuse, R16, R56 ;  /* 0x000000100c38723c */ /* 0x040fec0000041838 */
[-C--:B------:R-:W-:Y:S06]  /*4f40*/  HMMA.16816.F32.BF16 R60, R12, R18.reuse, R60 ;  /* 0x000000120c3c723c */ /* 0x080fec000004183c */
[C---:B------:R-:W-:Y:S01]  /*4f50*/  HMMA.16816.F32.BF16 R64, R4.reuse, R18, R64 ;  /* 0x000000120440723c */ /* 0x040fe20000041840 */
[----:B------:R-:W-:Y:S05]  /*4f60*/  LDSM.16.MT88.4 R16, [R0+0x7800] ;  /* 0x007800000010783b */ /* 0x000fea0000004200 */
[-C--:B---3--:R-:W-:Y:S06]  /*4f70*/  HMMA.16816.F32.BF16 R68, R4, R20.reuse, R68 ;  /* 0x000000140444723c */ /* 0x088fec0000041844 */
[C---:B------:R-:W-:Y:S06]  /*4f80*/  HMMA.16816.F32.BF16 R72, R12.reuse, R20, R72 ;  /* 0x000000140c48723c */ /* 0x040fec0000041848 */
[-C--:B------:R-:W-:Y:S01]  /*4f90*/  HMMA.16816.F32.BF16 R76, R12, R22.reuse, R76 ;  /* 0x000000160c4c723c */ /* 0x080fe2000004184c */
[----:B------:R-:W-:Y:S05]  /*4fa0*/  LDSM.16.MT88.4 R12, [R3+0x16000] ;  /* 0x01600000030c783b */ /* 0x000fea0000004200 */
[----:B------:R-:W-:Y:S01]  /*4fb0*/  HMMA.16816.F32.BF16 R80, R4, R22, R80 ;  /* 0x000000160450723c */ /* 0x000fe20000041850 */
[----:B------:R-:W1:Y:S04]  /*4fc0*/  LDSM.16.MT88.4 R4, [R3+0x14000] ;  /* 0x014000000304783b */ /* 0x000e680000004200 */
[----:B------:R-:W2:Y:S01]  /*4fd0*/  LDSM.16.MT88.4 R20, [R0+0x8800] ;  /* 0x008800000014783b */ /* 0x000ea20000004200 */
[-C--:B------:R-:W-:Y:S06]  /*4fe0*/  HMMA.16816.F32.BF16 R36, R24, R28.reuse, R36 ;  /* 0x0000001c1824723c */ /* 0x080fec0000041824 */
[C---:B------:R-:W-:Y:S06]  /*4ff0*/  HMMA.16816.F32.BF16 R40, R32.reuse, R28, R40 ;  /* 0x0000001c2028723c */ /* 0x040fec0000041828 */
[-C--:B------:R-:W-:Y:S06]  /*5000*/  HMMA.16816.F32.BF16 R44, R32, R30.reuse, R44 ;  /* 0x0000001e202c723c */ /* 0x080fec000004182c */
[C---:B------:R-:W-:Y:S01]  /*5010*/  HMMA.16816.F32.BF16 R48, R24.reuse, R30, R48 ;  /* 0x0000001e1830723c */ /* 0x040fe20000041830 */
[----:B------:R-:W-:Y:S05]  /*5020*/  LDSM.16.MT88.4 R28, [R3+0x14800] ;  /* 0x01480000031c783b */ /* 0x000fea0000004200 */
[-C--:B------:R-:W-:Y:S06]  /*5030*/  HMMA.16816.F32.BF16 R52, R24, R132.reuse, R52 ;  /* 0x000000841834723c */ /* 0x080fec0000041834 */
[C---:B------:R-:W-:Y:S06]  /*5040*/  HMMA.16816.F32.BF16 R56, R32.reuse, R132, R56 ;  /* 0x000000842038723c */ /* 0x040fec0000041838 */
[-C--:B------:R-:W-:Y:S06]  /*5050*/  HMMA.16816.F32.BF16 R60, R32, R134.reuse, R60 ;  /* 0x00000086203c723c */ /* 0x080fec000004183c */
[C---:B------:R-:W-:Y:S01]  /*5060*/  HMMA.16816.F32.BF16 R64, R24.reuse, R134, R64 ;  /* 0x000000861840723c */ /* 0x040fe20000041840 */
[----:B------:R-:W-:Y:S05]  /*5070*/  LDSM.16.MT88.4 R132, [R3+0x16800] ;  /* 0x016800000384783b */ /* 0x000fea0000004200 */
[-C--:B------:R-:W-:Y:S06]  /*5080*/  HMMA.16816.F32.BF16 R68, R24, R136.reuse, R68 ;  /* 0x000000881844723c */ /* 0x080fec0000041844 */
[C---:B------:R-:W-:Y:S06]  /*5090*/  HMMA.16816.F32.BF16 R72, R32.reuse, R136, R72 ;  /* 0x000000882048723c */ /* 0x040fec0000041848 */
[-C--:B------:R-:W-:Y:S01]  /*50a0*/  HMMA.16816.F32.BF16 R76, R32, R138.reuse, R76 ;  /* 0x0000008a204c723c */ /* 0x080fe2000004184c */
[----:B------:R-:W3:Y:S05]  /*50b0*/  LDSM.16.MT88.4 R32, [R0+0x6c00] ;  /* 0x006c00000020783b */ /* 0x000eea0000004200 */
[----:B------:R-:W-:Y:S01]  /*50c0*/  HMMA.16816.F32.BF16 R80, R24, R138, R80 ;  /* 0x0000008a1850723c */ /* 0x000fe20000041850 */
[----:B------:R-:W4:Y:S04]  /*50d0*/  LDSM.16.MT88.4 R24, [R0+0x7c00] ;  /* 0x007c00000018783b */ /* 0x000f280000004200 */
[----:B------:R-:W4:Y:S01]  /*50e0*/  LDSM.16.MT88.4 R136, [R0+0x8c00] ;  /* 0x008c00000088783b */ /* 0x000f220000004200 */
[-C--:B-1----:R-:W-:Y:S01]  /*50f0*/  HMMA.16816.F32.BF16 R36, R4, R8.reuse, R36 ;  /* 0x000000080424723c */ /* 0x082fe20000041824 */
[----:B------:R-:W-:Y:S05]  /*5100*/  BAR.SYNC.DEFER_BLOCKING 0x0 ;  /* 0x0000000000007b1d */ /* 0x000fea0000010000 */
[C---:B------:R-:W-:Y:S06]  /*5110*/  HMMA.16816.F32.BF16 R40, R12.reuse, R8, R40 ;  /* 0x000000080c28723c */ /* 0x040fec0000041828 */
[-C--:B------:R-:W-:Y:S06]  /*5120*/  HMMA.16816.F32.BF16 R44, R12, R10.reuse, R44 ;  /* 0x0000000a0c2c723c */ /* 0x080fec000004182c */
[C---:B------:R-:W-:Y:S06]  /*5130*/  HMMA.16816.F32.BF16 R48, R4.reuse, R10, R48 ;  /* 0x0000000a0430723c */ /* 0x040fec0000041830 */
[-C--:B------:R-:W-:Y:S06]  /*5140*/  HMMA.16816.F32.BF16 R52, R4, R16.reuse, R52 ;  /* 0x000000100434723c */ /* 0x080fec0000041834 */
[C---:B------:R-:W-:Y:S06]  /*5150*/  HMMA.16816.F32.BF16 R56, R12.reuse, R16, R56 ;  /* 0x000000100c38723c */ /* 0x040fec0000041838 */
[-C--:B------:R-:W-:Y:S06]  /*5160*/  HMMA.16816.F32.BF16 R60, R12, R18.reuse, R60 ;  /* 0x000000120c3c723c */ /* 0x080fec000004183c */
[C---:B------:R-:W-:Y:S06]  /*5170*/  HMMA.16816.F32.BF16 R64, R4.reuse, R18, R64 ;  /* 0x000000120440723c */ /* 0x040fec0000041840 */
[-C--:B--2---:R-:W-:Y:S06]  /*5180*/  HMMA.16816.F32.BF16 R68, R4, R20.reuse, R68 ;  /* 0x000000140444723c */ /* 0x084fec0000041844 */
[C---:B------:R-:W-:Y:S06]  /*5190*/  HMMA.16816.F32.BF16 R72, R12.reuse, R20, R72 ;  /* 0x000000140c48723c */ /* 0x040fec0000041848 */
[-C--:B------:R-:W-:Y:S06]  /*51a0*/  HMMA.16816.F32.BF16 R76, R12, R22.reuse, R76 ;  /* 0x000000160c4c723c */ /* 0x080fec000004184c */
[----:B------:R-:W-:Y:S06]  /*51b0*/  HMMA.16816.F32.BF16 R80, R4, R22, R80 ;  /* 0x000000160450723c */ /* 0x000fec0000041850 */
[-C--:B---3--:R-:W-:Y:S06]  /*51c0*/  HMMA.16816.F32.BF16 R36, R28, R32.reuse, R36 ;  /* 0x000000201c24723c */ /* 0x088fec0000041824 */
[C---:B------:R-:W-:Y:S06]  /*51d0*/  HMMA.16816.F32.BF16 R40, R132.reuse, R32, R40 ;  /* 0x000000208428723c */ /* 0x040fec0000041828 */
[-C--:B------:R-:W-:Y:S06]  /*51e0*/  HMMA.16816.F32.BF16 R44, R132, R34.reuse, R44 ;  /* 0x00000022842c723c */ /* 0x080fec000004182c */
[C---:B------:R-:W-:Y:S06]  /*51f0*/  HMMA.16816.F32.BF16 R48, R28.reuse, R34, R48 ;  /* 0x000000221c30723c */ /* 0x040fec0000041830 */
[-C--:B----4-:R-:W-:Y:S06]  /*5200*/  HMMA.16816.F32.BF16 R52, R28, R24.reuse, R52 ;  /* 0x000000181c34723c */ /* 0x090fec0000041834 */
[C---:B------:R-:W-:Y:S06]  /*5210*/  HMMA.16816.F32.BF16 R56, R132.reuse, R24, R56 ;  /* 0x000000188438723c */ /* 0x040fec0000041838 */
[-C--:B------:R-:W-:Y:S06]  /*5220*/  HMMA.16816.F32.BF16 R60, R132, R26.reuse, R60 ;  /* 0x0000001a843c723c */ /* 0x080fec000004183c */
[C---:B------:R-:W-:Y:S06]  /*5230*/  HMMA.16816.F32.BF16 R64, R28.reuse, R26, R64 ;  /* 0x0000001a1c40723c */ /* 0x040fec0000041840 */
[-C--:B------:R-:W-:Y:S06]  /*5240*/  HMMA.16816.F32.BF16 R68, R28, R136.reuse, R68 ;  /* 0x000000881c44723c */ /* 0x080fec0000041844 */
[C---:B------:R-:W-:Y:S06]  /*5250*/  HMMA.16816.F32.BF16 R72, R132.reuse, R136, R72 ;  /* 0x000000888448723c */ /* 0x040fec0000041848 */
[-C--:B------:R-:W-:Y:S06]  /*5260*/  HMMA.16816.F32.BF16 R76, R132, R138.reuse, R76 ;  /* 0x0000008a844c723c */ /* 0x080fec000004184c */
[----:B------:R-:W-:Y:S01]  /*5270*/  HMMA.16816.F32.BF16 R80, R28, R138, R80 ;  /* 0x0000008a1c50723c */ /* 0x000fe20000041850 */
[----:B------:R-:W-:Y:S11]  /*5280*/  @!UPT UIADD3 URZ, URZ, URZ, URZ ;  /* 0x0000003f3f3ff290 */ /* 0x000ff6000fffe03f */
[----:B------:R-:W-:Y:S01]  /*5290*/  @!UPT UIADD3 URZ, URZ, URZ, URZ ;  /* 0x0000003f3f3ff290 */ /* 0x000fe2000fffe03f */
[----:B------:R-:W-:Y:S11]  /*52a0*/  @!P1 BRA `(.L_x_8) ;  /* 0x0000000000389947 */ /* 0x000ff60003800000 */
[----:B------:R-:W1:Y:S01]  /*52b0*/  LDC R4, c[0x0][0x420] ;  /* 0x00010800ff047b82 */ /* 0x000e620000000800 */
[----:B-----5:R-:W-:Y:S01]  /*52c0*/  LEA R2, R163, UR4, 0x1 ;  /* 0x00000004a3027c11 */ /* 0x020fe2000f8e08ff */
[----:B-1----:R-:W-:Y:S05]  /*52d0*/  IMAD.U32 R4, R4, -0x40, RZ ;  /* 0xffffffc004047824 */ /* 0x002fea00078e00ff */
[C---:B------:R-:W-:Y:S04]  /*52e0*/  LEA R5, P0, R4.reuse, R236, 0x1 ;  /* 0x000000ec04057211 */ /* 0x040fe800078008ff */
[----:B------:R-:W-:Y:S01]  /*52f0*/  LEA.HI.X.SX32 R4, R4, R237, 0x1, P0 ;  /* 0x000000ed04047211 */ /* 0x000fe200000f0eff */
[----:B------:R-:W-:Y:S04]  /*5300*/  IMAD.MOV.U32 R236, RZ, RZ, R5 ;  /* 0x000000ffffec7224 */ /* 0x000fe800078e0005 */
[----:B------:R-:W-:Y:S05]  /*5310*/  IMAD.MOV.U32 R237, RZ, RZ, R4 ;  /* 0x000000ffffed7224 */ /* 0x000fea00078e0004 */
[----:B------:R-:W-:Y:S01]  /*5320*/  @!PT LDS RZ, [RZ] ;  /* 0x00000000fffff984 */ /* 0x000fe20000000800 */
[----:B------:R-:W-:Y:S01]  /*5330*/  @!PT LDS RZ, [RZ] ;  /* 0x00000000fffff984 */ /* 0x000fe20000000800 */
[----:B------:R-:W-:Y:S01]  /*5340*/  @!PT LDS RZ, [RZ] ;  /* 0x00000000fffff984 */ /* 0x000fe20000000800 */
[----:B------:R1:W-:Y:S04]  /*5350*/  LDGSTS.E.BYPASS.LTC128B.128 [R2+0x6000], desc[UR6][R236.64] ;  /* 0x06000000ec027fae */ /* 0x0003e8000b901d46 */
[----:B------:R1:W-:Y:S04]  /*5360*/  LDGSTS.E.BYPASS.LTC128B.128 [R2+0x7000], desc[UR6][R236.64+0x40] ;  /* 0x07000040ec027fae */ /* 0x0003e8000b901d46 */
[----:B------:R1:W-:Y:S04]  /*5370*/  LDGSTS.E.BYPASS.LTC128B.128 [R2+0x8000], desc[UR6][R236.64+0x80] ;  /* 0x08000080ec027fae */ /* 0x0003e8000b901d46 */
[----:B------:R-:W0:Y:S02]  /*5380*/  LDGDEPBAR ;  /* 0x00000000000079af */ /* 0x000e240000000000 */
.L_x_8:
[----:B------:R-:W-:Y:S01]  /*5390*/  LDSM.16.M88.4 R24, [R224] ;  /* 0x00000000e018783b */ /* 0x000fe20000000200 */
[C---:B------:R-:W-:Y:S01]  /*53a0*/  LEA R241, P0, R251.reuse, R160, 0x2 ;  /* 0x000000a0fbf17211 */ /* 0x040fe200078010ff */
[----:B------:R-:W-:Y:S02]  /*53b0*/  ULOP3.LUT UR14, UR8, 0x1, URZ, 0xc0, !UPT ;  /* 0x00000001080e7892 */ /* 0x000fe4000f8ec03f */
[----:B------:R-:W2:Y:S01]  /*53c0*/  LDSM.16.MT88.4 R8, [R0+0x9000] ;  /* 0x009000000008783b */ /* 0x000ea20000004200 */
[----:B------:R-:W-:Y:S01]  /*53d0*/  LEA.HI.X.SX32 R240, R251, R161, 0x2, P0 ;  /* 0x000000a1fbf07211 */ /* 0x000fe200000f16ff */
[----:B------:R-:W-:Y:S02]  /*53e0*/  UISETP.NE.U32.AND UP1, UPT, UR14, 0x1, UPT ;  /* 0x000000010e00788c */ /* 0x000fe4000bf25070 */
[----:B------:R-:W3:Y:S01]  /*53f0*/  LDSM.16.MT88.4 R16, [R0+0xb000] ;  /* 0x00b000000010783b */ /* 0x000ee20000004200 */
[----:B------:R-:W-:Y:S03]  /*5400*/  UIADD3 UR14, UR8, -0x1, URZ ;  /* 0xffffffff080e7890 */ /* 0x000fe6000fffe03f */
[----:B-1----:R-:W4:Y:S04]  /*5410*/  LDL R2, [R1+0x14] ;  /* 0x0000140001027983 */ /* 0x002f280000100800 */
[----:B------:R-:W4:Y:S04]  /*5420*/  LDL R162, [R1+0x18] ;  /* 0x0000180001a27983 */ /* 0x000f280000100800 */
[----:B------:R-:W1:Y:S04]  /*5430*/  LDSM.16.MT88.4 R28, [R0+0xd000] ;  /* 0x00d00000001c783b */ /* 0x000e680000004200 */
[----:B------:R-:W-:Y:S04]  /*5440*/  LDSM.16.M88.4 R32, [R225] ;  /* 0x00000000e120783b */ /* 0x000fe80000000200 */
[----:B------:R-:W1:Y:S04]  /*5450*/  LDSM.16.MT88.4 R132, [R0+0x9400] ;  /* 0x009400000084783b */ /* 0x000e680000004200 */
[----:B------:R-:W1:Y:S04]  /*5460*/  LDSM.16.MT88.4 R136, [R0+0xb400] ;  /* 0x00b400000088783b */ /* 0x000e680000004200 */
[----:B------:R-:W1:Y:S04]  /*5470*/  LDSM.16.MT88.4 R140, [R0+0xd400] ;  /* 0x00d40000008c783b */ /* 0x000e680000004200 */
[----:B------:R-:W-:Y:S01]  /*5480*/  LDSM.16.M88.4 R144, [R227] ;  /* 0x00000000e390783b */ /* 0x000fe20000000200 */
[C---:B--2---:R-:W-:Y:S03]  /*5490*/  HMMA.16816.F32.BF16 R4, R24.reuse, R8, RZ ;  /* 0x000000081804723c */ /* 0x044fe600000418ff */
[----:B------:R-:W2:Y:S04]  /*54a0*/  LDSM.16.MT88.4 R148, [R0+0x9800] ;  /* 0x009800000094783b */ /* 0x000ea80000004200 */
[----:B------:R-:W2:Y:S01]  /*54b0*/  LDSM.16.MT88.4 R152, [R0+0xb800] ;  /* 0x00b800000098783b */ /* 0x000ea20000004200 */
[C---:B------:R-:W-:Y:S03]  /*54c0*/  HMMA.16816.F32.BF16 R8, R24.reuse, R10, RZ ;  /* 0x0000000a1808723c */ /* 0x040fe600000418ff */
[----:B------:R-:W-:Y:S03]  /*54d0*/  LDSM.16.MT88.4 R156, [R0+0xbc00] ;  /* 0x00bc0000009c783b */ /* 0x000fe60000004200 */
[C---:B---3--:R-:W-:Y:S06]  /*54e0*/  HMMA.16816.F32.BF16 R12, R24.reuse, R16, RZ ;  /* 0x00000010180c723c */ /* 0x048fec00000418ff */
[C---:B------:R-:W-:Y:S06]  /*54f0*/  HMMA.16816.F32.BF16 R16, R24.reuse, R18, RZ ;  /* 0x000000121810723c */ /* 0x040fec00000418ff */
[C---:B-1----:R-:W-:Y:S06]  /*5500*/  HMMA.16816.F32.BF16 R20, R24.reuse, R28, RZ ;  /* 0x0000001c1814723c */ /* 0x042fec00000418ff */
[----:B------:R-:W-:Y:S01]  /*5510*/  HMMA.16816.F32.BF16 R24, R24, R30, RZ ;  /* 0x0000001e1818723c */ /* 0x000fe200000418ff */
[----:B------:R-:W1:Y:S05]  /*5520*/  LDSM.16.MT88.4 R28, [R0+0xd800] ;  /* 0x00d80000001c783b */ /* 0x000e6a0000004200 */
[C---:B------:R-:W-:Y:S06]  /*5530*/  HMMA.16816.F32.BF16 R4, R32.reuse, R132, R4 ;  /* 0x000000842004723c */ /* 0x040fec0000041804 */
[C---:B------:R-:W-:Y:S01]  /*5540*/  HMMA.16816.F32.BF16 R8, R32.reuse, R134, R8 ;  /* 0x000000862008723c */ /* 0x040fe20000041808 */
[----:B------:R-:W-:Y:S05]  /*5550*/  LDSM.16.M88.4 R132, [R226] ;  /* 0x00000000e284783b */ /* 0x000fea0000000200 */
[C---:B------:R-:W-:Y:S06]  /*5560*/  HMMA.16816.F32.BF16 R12, R32.reuse, R136, R12 ;  /* 0x00000088200c723c */ /* 0x040fec000004180c */
[C---:B------:R-:W-:Y:S01]  /*5570*/  HMMA.16816.F32.BF16 R16, R32.reuse, R138, R16 ;  /* 0x0000008a2010723c */ /* 0x040fe20000041810 */
[----:B------:R-:W3:Y:S05]  /*5580*/  LDSM.16.MT88.4 R136, [R0+0x9c00] ;  /* 0x009c00000088783b */ /* 0x000eea0000004200 */
[C---:B------:R-:W-:Y:S06]  /*5590*/  HMMA.16816.F32.BF16 R20, R32.reuse, R140, R20 ;  /* 0x0000008c2014723c */ /* 0x040fec0000041814 */
[----:B------:R-:W-:Y:S01]  /*55a0*/  HMMA.16816.F32.BF16 R24, R32, R142, R24 ;  /* 0x0000008e2018723c */ /* 0x000fe20000041818 */
[----:B------:R-:W3:Y:S04]  /*55b0*/  LDSM.16.MT88.4 R32, [R0+0xdc00] ;  /* 0x00dc00000020783b */ /* 0x000ee80000004200 */
[----:B------:R-:W-:Y:S01]  /*55c0*/  LDSM.16.M88.4 R140, [R224+0x2000] ;  /* 0x00200000e08c783b */ /* 0x000fe20000000200 */
[C---:B--2---:R-:W-:Y:S06]  /*55d0*/  HMMA.16816.F32.BF16 R4, R144.reuse, R148, R4 ;  /* 0x000000949004723c */ /* 0x044fec0000041804 */
[C---:B------:R-:W-:Y:S01]  /*55e0*/  HMMA.16816.F32.BF16 R8, R144.reuse, R150, R8 ;  /* 0x000000969008723c */ /* 0x040fe20000041808 */
[----:B------:R-:W2:Y:S05]  /*55f0*/  LDSM.16.MT88.4 R148, [R0+0xa000] ;  /* 0x00a000000094783b */ /* 0x000eaa0000004200 */
[C---:B------:R-:W-:Y:S06]  /*5600*/  HMMA.16816.F32.BF16 R12, R144.reuse, R152, R12 ;  /* 0x00000098900c723c */ /* 0x040fec000004180c */
[C---:B------:R-:W-:Y:S01]  /*5610*/  HMMA.16816.F32.BF16 R16, R144.reuse, R154, R16 ;  /* 0x0000009a9010723c */ /* 0x040fe20000041810 */
[----:B------:R-:W2:Y:S05]  /*5620*/  LDSM.16.MT88.4 R152, [R0+0xc000] ;  /* 0x00c000000098783b */ /* 0x000eaa0000004200 */
[C---:B-1----:R-:W-:Y:S06]  /*5630*/  HMMA.16816.F32.BF16 R20, R144.reuse, R28, R20 ;  /* 0x0000001c9014723c */ /* 0x042fec0000041814 */
[----:B------:R-:W-:Y:S01]  /*5640*/  HMMA.16816.F32.BF16 R24, R144, R30, R24 ;  /* 0x0000001e9018723c */ /* 0x000fe20000041818 */
[----:B------:R-:W1:Y:S04]  /*5650*/  LDSM.16.MT88.4 R28, [R0+0xe000] ;  /* 0x00e00000001c783b */ /* 0x000e680000004200 */
[----:B------:R-:W-:Y:S01]  /*5660*/  LDSM.16.MT88.4 R144, [R0+0xa400] ;  /* 0x00a400000090783b */ /* 0x000fe20000004200 */
[C---:B---3--:R-:W-:Y:S06]  /*5670*/  HMMA.16816.F32.BF16 R4, R132.reuse, R136, R4 ;  /* 0x000000888404723c */ /* 0x048fec0000041804 */
[C---:B------:R-:W-:Y:S01]  /*5680*/  HMMA.16816.F32.BF16 R8, R132.reuse, R138, R8 ;  /* 0x0000008a8408723c */ /* 0x040fe20000041808 */
[----:B------:R-:W3:Y:S05]  /*5690*/  LDSM.16.M88.4 R136, [R225+0x2000] ;  /* 0x00200000e188783b */ /* 0x000eea0000000200 */
        /* <DEDUP_REMOVED lines=16> */
[----:B------:R-:W-:Y:S01]  /*57a0*/  LDSM.16.M88.4 R140, [R226+0x2000] ;  /* 0x00200000e28c783b */ /* 0x000fe20000000200 */
[C---:B---3--:R-:W-:Y:S06]  /*57b0*/  HMMA.16816.F32.BF16 R4, R136.reuse, R144, R4 ;  /* 0x000000908804723c */ /* 0x048fec0000041804 */
[C---:B------:R-:W-:Y:S01]  /*57c0*/  HMMA.16816.F32.BF16 R8, R136.reuse, R146, R8 ;  /* 0x000000928808723c */ /* 0x040fe20000041808 */
[----:B------:R-:W3:Y:S05]  /*57d0*/  LDSM.16.MT88.4 R144, [R0+0xac00] ;  /* 0x00ac00000090783b */ /* 0x000eea0000004200 */
[C---:B------:R-:W-:Y:S06]  /*57e0*/  HMMA.16816.F32.BF16 R12, R136.reuse, R156, R12 ;  /* 0x0000009c880c723c */ /* 0x040fec000004180c */
[C---:B------:R-:W-:Y:S01]  /*57f0*/  HMMA.16816.F32.BF16 R16, R136.reuse, R158, R16 ;  /* 0x0000009e8810723c */ /* 0x040fe20000041810 */
[----:B------:R-:W3:Y:S05]  /*5800*/  LDSM.16.MT88.4 R156, [R0+0xcc00] ;  /* 0x00cc0000009c783b */ /* 0x000eea0000004200 */
[C---:B------:R-:W-:Y:S06]  /*5810*/  HMMA.16816.F32.BF16 R20, R136.reuse, R32, R20 ;  /* 0x000000208814723c */ /* 0x040fec0000041814 */
[----:B------:R-:W-:Y:S01]  /*5820*/  HMMA.16816.F32.BF16 R24, R136, R34, R24 ;  /* 0x000000228818723c */ /* 0x000fe20000041818 */
[----:B------:R1:W4:Y:S04]  /*5830*/  LDSM.16.MT88.4 R32, [R0+0xec00] ;  /* 0x00ec00000020783b */ /* 0x0003280000004200 */
[----:B------:R-:W-:Y:S01]  /*5840*/  LDSM.16.MT88.4 R136, [R220+0x2400] ;  /* 0x00240000dc88783b */ /* 0x000fe20000004200 */
[C---:B--2---:R-:W-:Y:S06]  /*5850*/  HMMA.16816.F32.BF16 R4, R132.reuse, R148, R4 ;  /* 0x000000948404723c */ /* 0x044fec0000041804 */
[C---:B------:R-:W-:Y:S06]  /*5860*/  HMMA.16816.F32.BF16 R8, R132.reuse, R150, R8 ;  /* 0x000000968408723c */ /* 0x040fec0000041808 */
[C---:B------:R-:W-:Y:S06]  /*5870*/  HMMA.16816.F32.BF16 R12, R132.reuse, R152, R12 ;  /* 0x00000098840c723c */ /* 0x040fec000004180c */
[C---:B------:R-:W-:Y:S01]  /*5880*/  HMMA.16816.F32.BF16 R16, R132.reuse, R154, R16 ;  /* 0x0000009a8410723c */ /* 0x040fe20000041810 */
[----:B-1----:R-:W-:Y:S05]  /*5890*/  IMAD.U32 R0, RZ, RZ, UR15 ;  /* 0x0000000fff007e24 */ /* 0x002fea000f8e00ff */
[C---:B------:R-:W-:Y:S06]  /*58a0*/  HMMA.16816.F32.BF16 R20, R132.reuse, R28, R20 ;  /* 0x0000001c8414723c */ /* 0x040fec0000041814 */
[----:B------:R-:W-:Y:S05]  /*58b0*/  HMMA.16816.F32.BF16 R24, R132, R30, R24 ;  /* 0x0000001e8418723c */ /* 0x000fea0000041818 */
[----:B------:R-:W-:Y:S01]  /*58c0*/  IMAD.MOV.U32 R28, RZ, RZ, R241 ;  /* 0x000000ffff1c7224 */ /* 0x000fe200078e00f1 */
[C---:B---3--:R-:W-:Y:S01]  /*58d0*/  HMMA.16816.F32.BF16 R4, R140.reuse, R144, R4 ;  /* 0x000000908c04723c */ /* 0x048fe20000041804 */
[----:B------:R-:W-:Y:S04]  /*58e0*/  IMAD.U32 R132, RZ, RZ, UR16 ;  /* 0x00000010ff847e24 */ /* 0x000fe8000f8e00ff */
[----:B------:R-:W-:Y:S01]  /*58f0*/  IMAD.MOV.U32 R29, RZ, RZ, R240 ;  /* 0x000000ffff1d7224 */ /* 0x000fe200078e00f0 */
[C---:B------:R-:W-:Y:S01]  /*5900*/  HMMA.16816.F32.BF16 R8, R140.reuse, R146, R8 ;  /* 0x000000928c08723c */ /* 0x040fe20000041808 */
[----:B------:R-:W-:Y:S05]  /*5910*/  LDSM.16.MT88.4 R144, [R220+0x1c00] ;  /* 0x001c0000dc90783b */ /* 0x000fea0000004200 */
[C---:B------:R-:W-:Y:S05]  /*5920*/  HMMA.16816.F32.BF16 R12, R140.reuse, R156, R12 ;  /* 0x0000009c8c0c723c */ /* 0x040fea000004180c */
[----:B----4-:R-:W-:Y:S01]  /*5930*/  @P1 IADD3 R30, P2, R2, UR11, RZ ;  /* 0x0000000b021e1c10 */ /* 0x010fe2000ff5e0ff */
[C---:B------:R-:W-:Y:S01]  /*5940*/  HMMA.16816.F32.BF16 R16, R140.reuse, R158, R16 ;  /* 0x0000009e8c10723c */ /* 0x040fe20000041810 */
[----:B------:R-:W-:Y:S01]  /*5950*/  IMAD.U32 R2, RZ, RZ, UR15 ;  /* 0x0000000fff027e24 */ /* 0x000fe2000f8e00ff */
[----:B------:R-:W-:Y:S03]  /*5960*/  @UP3 UIADD3 UR11, UP2, UR11, -0x100, URZ ;  /* 0xffffff000b0b3890 */ /* 0x000fe6000ff5e03f */
[----:B------:R-:W-:Y:S01]  /*5970*/  @P1 IADD3.X R31, R162, UR10, RZ, P2, !PT ;  /* 0x0000000aa21f1c10 */ /* 0x000fe200097fe4ff */
[C---:B------:R-:W-:Y:S01]  /*5980*/  HMMA.16816.F32.BF16 R20, R140.reuse, R32, R20 ;  /* 0x000000208c14723c */ /* 0x040fe20000041814 */
[----:B------:R-:W-:Y:S03]  /*5990*/  @UP3 UIADD3.X UR10, UR10, -0x1, URZ, UP2, !UPT ;  /* 0xffffffff0a0a3890 */ /* 0x000fe600097fe43f */
[----:B------:R-:W5:Y:S02]  /*59a0*/  @P1 LDG.E R249, desc[UR6][R30.64] ;  /* 0x000000061ef91981 */ /* 0x000f64000c1e1900 */
[----:B------:R-:W-:Y:S02]  /*59b0*/  HMMA.16816.F32.BF16 R24, R140, R34, R24 ;  /* 0x000000228c18723c */ /* 0x000fe40000041818 */
[----:B------:R-:W5:Y:S03]  /*59c0*/  @P1 LDG.E R250, desc[UR6][R30.64+0x20] ;  /* 0x000020061efa1981 */ /* 0x000f66000c1e1900 */
[-C--:B------:R-:W-:Y:S01]  /*59d0*/  LEA R32, P0, R2, R28.reuse, 0x2 ;  /* 0x0000001c02207211 */ /* 0x080fe200078010ff */
[----:B------:R-:W5:Y:S01]  /*59e0*/  @P1 LDG.E R247, desc[UR6][R30.64+0x80] ;  /* 0x000080061ef71981 */ /* 0x000f62000c1e1900 */
[----:B------:R-:W-:Y:S03]  /*59f0*/  IMAD.U32 R34, RZ, RZ, UR33 ;  /* 0x00000021ff227e24 */ /* 0x000fe6000f8e00ff */
[----:B------:R1:W5:Y:S01]  /*5a00*/  @P1 LDG.E R248, desc[UR6][R30.64+0xa0] ;  /* 0x0000a0061ef81981 */ /* 0x000362000c1e1900 */
[-C--:B------:R-:W-:Y:S01]  /*5a10*/  LEA.HI.X.SX32 R33, R0, R29.reuse, 0x2, P0 ;  /* 0x0000001d00217211 */ /* 0x080fe200000f16ff */
[----:B------:R-:W-:Y:S01]  /*5a20*/  IMAD.U32 R0, RZ, RZ, UR16 ;  /* 0x00000010ff007e24 */ /* 0x000fe2000f8e00ff */
[-C--:B------:R-:W-:Y:S01]  /*5a30*/  LEA R132, P0, R132, R28.reuse, 0x2 ;  /* 0x0000001c84847211 */ /* 0x080fe200078010ff */
[----:B------:R2:W-:Y:S01]  /*5a40*/  REDG.E.ADD.F32.FTZ.RN.STRONG.GPU desc[UR6][R28.64], R4 ;  /* 0x000000041c0079a6 */ /* 0x0005e2000c10f386 */
[-C--:B------:R-:W-:Y:S01]  /*5a50*/  LEA R34, P2, R34, R28.reuse, 0x2 ;  /* 0x0000001c22227211 */ /* 0x080fe200078410ff */
[----:B------:R-:W-:Y:S01]  /*5a60*/  IMAD.U32 R2, RZ, RZ, UR32 ;  /* 0x00000020ff027e24 */ /* 0x000fe2000f8e00ff */
[-C--:B------:R-:W-:Y:S01]  /*5a70*/  LEA.HI.X.SX32 R133, R0, R29.reuse, 0x2, P0 ;  /* 0x0000001d00857211 */ /* 0x080fe200000f16ff */
[----:B------:R3:W-:Y:S01]  /*5a80*/  REDG.E.ADD.F32.FTZ.RN.STRONG.GPU desc[UR6][R32.64], R5 ;  /* 0x00000005200079a6 */ /* 0x0007e2000c10f386 */
[----:B------:R-:W-:Y:S03]  /*5a90*/  IMAD.U32 R0, RZ, RZ, UR31 ;  /* 0x0000001fff007e24 */ /* 0x000fe6000f8e00ff */
[----:B------:R4:W-:Y:S04]  /*5aa0*/  REDG.E.ADD.F32.FTZ.RN.STRONG.GPU desc[UR6][R132.64], R6 ;  /* 0x00000006840079a6 */ /* 0x0009e8000c10f386 */
[----:B------:R-:W-:Y:S04]  /*5ab0*/  LDSM.16.MT88.4 R132, [R3+0x11800] ;  /* 0x011800000384783b */ /* 0x000fe80000004200 */
[----:B------:R-:W-:Y:S01]  /*5ac0*/  LDSM.16.MT88.4 R140, [R220+0x1800] ;  /* 0x00180000dc8c783b */ /* 0x000fe20000004200 */
[----:B-1----:R-:W-:Y:S05]  /*5ad0*/  IMAD.U32 R30, RZ, RZ, UR32 ;  /* 0x00000020ff1e7e24 */ /* 0x002fea000f8e00ff */
[-C--:B------:R-:W-:Y:S01]  /*5ae0*/  LEA R30, P1, R30, R28.reuse, 0x2 ;  /* 0x0000001c1e1e7211 */ /* 0x080fe200078210ff */
[----:B--2---:R-:W-:Y:S03]  /*5af0*/  IMAD.U32 R4, RZ, RZ, UR31 ;  /* 0x0000001fff047e24 */ /* 0x004fe6000f8e00ff */
[-C--:B------:R-:W-:Y:S01]  /*5b00*/  LEA.HI.X.SX32 R31, R2, R29.reuse, 0x2, P1 ;  /* 0x0000001d021f7211 */ /* 0x080fe200008f16ff */
[----:B---3--:R-:W-:Y:S01]  /*5b10*/  IMAD.U32 R5, RZ, RZ, UR33 ;  /* 0x00000021ff057e24 */ /* 0x008fe2000f8e00ff */
[-C--:B------:R-:W-:Y:S01]  /*5b20*/  LEA R4, P0, R4, R28.reuse, 0x2 ;  /* 0x0000001c04047211 */ /* 0x080fe200078010ff */
[----:B------:R-:W-:Y:S02]  /*5b30*/  IMAD.U32 R2, RZ, RZ, UR30 ;  /* 0x0000001eff027e24 */ /* 0x000fe4000f8e00ff */
[----:B----4-:R-:W-:Y:S01]  /*5b40*/  IMAD.U32 R6, RZ, RZ, UR24 ;  /* 0x00000018ff067e24 */ /* 0x010fe2000f8e00ff */
[-C--:B------:R-:W-:Y:S02]  /*5b50*/  LEA.HI.X.SX32 R35, R5, R29.reuse, 0x2, P2 ;  /* 0x0000001d05237211 */ /* 0x080fe400010f16ff */
[-C--:B------:R-:W-:Y:S01]  /*5b60*/  LEA.HI.X.SX32 R5, R0, R29.reuse, 0x2, P0 ;  /* 0x0000001d00057211 */ /* 0x080fe200000f16ff */
[----:B------:R-:W-:Y:S02]  /*5b70*/  IMAD.U32 R0, RZ, RZ, UR30 ;  /* 0x0000001eff007e24 */ /* 0x000fe4000f8e00ff */
[----:B------:R1:W-:Y:S04]  /*5b80*/  REDG.E.ADD.F32.FTZ.RN.STRONG.GPU desc[UR6][R34.64], R7 ;  /* 0x00000007220079a6 */ /* 0x0003e8000c10f386 */
[----:B------:R2:W-:Y:S04]  /*5b90*/  REDG.E.ADD.F32.FTZ.RN.STRONG.GPU desc[UR6][R30.64], R8 ;  /* 0x000000081e0079a6 */ /* 0x0005e8000c10f386 */
[----:B------:R3:W-:Y:S01]  /*5ba0*/  REDG.E.ADD.F32.FTZ.RN.STRONG.GPU desc[UR6][R4.64], R9 ;  /* 0x00000009040079a6 */ /* 0x0007e2000c10f386 */
[----:B-1----:R-:W-:Y:S02]  /*5bb0*/  IMAD.U32 R7, RZ, RZ, UR24 ;  /* 0x00000018ff077e24 */ /* 0x002fe4000f8e00ff */
[----:B--2---:R-:W-:Y:S01]  /*5bc0*/  IMAD.U32 R8, RZ, RZ, UR29 ;  /* 0x0000001dff087e24 */ /* 0x004fe2000f8e00ff */
[-C--:B---3--:R-:W-:Y:S01]  /*5bd0*/  LEA R4, P1, R0, R28.reuse, 0x2 ;  /* 0x0000001c00047211 */ /* 0x088fe200078210ff */
[----:B------:R-:W-:Y:S03]  /*5be0*/  IMAD.U32 R0, RZ, RZ, UR29 ;  /* 0x0000001dff007e24 */ /* 0x000fe6000f8e00ff */
[-C--:B------:R-:W-:Y:S02]  /*5bf0*/  LEA R8, P0, R8, R28.reuse, 0x2 ;  /* 0x0000001c08087211 */ /* 0x080fe400078010ff */
[-C--:B------:R-:W-:Y:S01]  /*5c00*/  LEA.HI.X.SX32 R5, R2, R29.reuse, 0x2, P1 ;  /* 0x0000001d02057211 */ /* 0x080fe200008f16ff */
[----:B------:R-:W-:Y:S01]  /*5c10*/  IMAD.U32 R2, RZ, RZ, UR28 ;  /* 0x0000001cff027e24 */ /* 0x000fe2000f8e00ff */
[-C--:B------:R-:W-:Y:S01]  /*5c20*/  LEA.HI.X.SX32 R9, R0, R29.reuse, 0x2, P0 ;  /* 0x0000001d00097211 */ /* 0x080fe200000f16ff */
[----:B------:R-:W-:Y:S01]  /*5c30*/  IMAD.U32 R0, RZ, RZ, UR28 ;  /* 0x0000001cff007e24 */ /* 0x000fe2000f8e00ff */
[-C--:B------:R-:W-:Y:S01]  /*5c40*/  LEA R6, P1, R6, R28.reuse, 0x2 ;  /* 0x0000001c06067211 */ /* 0x080fe200078210ff */
[----:B------:R1:W-:Y:S03]  /*5c50*/  REDG.E.ADD.F32.FTZ.RN.STRONG.GPU desc[UR6][R4.64], R10 ;  /* 0x0000000a040079a6 */ /* 0x0003e6000c10f386 */
[-C--:B------:R-:W-:Y:S01]  /*5c60*/  LEA.HI.X.SX32 R7, R7, R29.reuse, 0x2, P1 ;  /* 0x0000001d07077211 */ /* 0x080fe200008f16ff */
[----:B------:R2:W-:Y:S04]  /*5c70*/  REDG.E.ADD.F32.FTZ.RN.STRONG.GPU desc[UR6][R8.64], R11 ;  /* 0x0000000b080079a6 */ /* 0x0005e8000c10f386 */
[----:B------:R3:W-:Y:S04]  /*5c80*/  REDG.E.ADD.F32.FTZ.RN.STRONG.GPU desc[UR6][R28.64+0x80], R12 ;  /* 0x0000800c1c0079a6 */ /* 0x0007e8000c10f386 */
[----:B------:R-:W-:Y:S04]  /*5c90*/  REDG.E.ADD.F32.FTZ.RN.STRONG.GPU desc[UR6][R32.64+0x80], R13 ;  /* 0x0000800d200079a6 */ /* 0x000fe8000c10f386 */
[----:B------:R4:W-:Y:S01]  /*5ca0*/  REDG.E.ADD.F32.FTZ.RN.STRONG.GPU desc[UR6][R6.64], R14 ;  /* 0x0000000e060079a6 */ /* 0x0009e2000c10f386 */
[-C--:B-1----:R-:W-:Y:S01]  /*5cb0*/  LEA R4, P0, R2, R28.reuse, 0x2 ;  /* 0x0000001c02047211 */ /* 0x082fe200078010ff */
[----:B------:R-:W-:Y:S02]  /*5cc0*/  IMAD.U32 R10, RZ, RZ, UR25 ;  /* 0x00000019ff0a7e24 */ /* 0x000fe4000f8e00ff */
[----:B------:R-:W-:Y:S01]  /*5cd0*/  IMAD.U32 R2, RZ, RZ, UR17 ;  /* 0x00000011ff027e24 */ /* 0x000fe2000f8e00ff */
[-C--:B------:R-:W-:Y:S01]  /*5ce0*/  LEA.HI.X.SX32 R5, R0, R29.reuse, 0x2, P0 ;  /* 0x0000001d00057211 */ /* 0x080fe200000f16ff */
[----:B--2---:R-:W-:Y:S01]  /*5cf0*/  IMAD.U32 R8, RZ, RZ, UR23 ;  /* 0x00000017ff087e24 */ /* 0x004fe2000f8e00ff */
[-C--:B------:R-:W-:Y:S01]  /*5d00*/  LEA R10, P0, R10, R28.reuse, 0x2 ;  /* 0x0000001c0a0a7211 */ /* 0x080fe200078010ff */
[----:B------:R-:W-:Y:S02]  /*5d10*/  IMAD.U32 R0, RZ, RZ, UR25 ;  /* 0x00000019ff007e24 */ /* 0x000fe4000f8e00ff */
[----:B------:R1:W-:Y:S01]  /*5d20*/  REDG.E.ADD.F32.FTZ.RN.STRONG.GPU desc[UR6][R4.64], R15 ;  /* 0x0000000f040079a6 */ /* 0x0003e2000c10f386 */
[-C--:B------:R-:W-:Y:S01]  /*5d30*/  LEA R8, P2, R8, R28.reuse, 0x2 ;  /* 0x0000001c08087211 */ /* 0x080fe200078410ff */
[----:B---3--:R-:W-:Y:S01]  /*5d40*/  IMAD.U32 R12, RZ, RZ, UR21 ;  /* 0x00000015ff0c7e24 */ /* 0x008fe2000f8e00ff */
[-C--:B------:R-:W-:Y:S01]  /*5d50*/  LEA.HI.X.SX32 R11, R0, R29.reuse, 0x2, P0 ;  /* 0x0000001d000b7211 */ /* 0x080fe200000f16ff */
[----:B------:R-:W-:Y:S02]  /*5d60*/  IMAD.U32 R0, RZ, RZ, UR26 ;  /* 0x0000001aff007e24 */ /* 0x000fe4000f8e00ff */
[----:B----4-:R-:W-:Y:S02]  /*5d70*/  IMAD.U32 R6, RZ, RZ, UR17 ;  /* 0x00000011ff067e24 */ /* 0x010fe4000f8e00ff */
[----:B------:R2:W-:Y:S01]  /*5d80*/  REDG.E.ADD.F32.FTZ.RN.STRONG.GPU desc[UR6][R10.64], R16 ;  /* 0x000000100a0079a6 */ /* 0x0005e2000c10f386 */
[----:B------:R-:W-:Y:S01]  /*5d90*/  IMAD.U32 R14, RZ, RZ, UR22 ;  /* 0x00000016ff0e7e24 */ /* 0x000fe2000f8e00ff */
[-C--:B------:R-:W-:Y:S02]  /*5da0*/  LEA R12, P4, R12, R28.reuse, 0x2 ;  /* 0x0000001c0c0c7211 */ /* 0x080fe400078810ff */
[-C--:B------:R-:W-:Y:S02]  /*5db0*/  LEA R6, P1, R6, R28.reuse, 0x2 ;  /* 0x0000001c06067211 */ /* 0x080fe400078210ff */
[-C--:B------:R-:W-:Y:S02]  /*5dc0*/  LEA R14, P5, R14, R28.reuse, 0x2 ;  /* 0x0000001c0e0e7211 */ /* 0x080fe400078a10ff */
[-C--:B------:R-:W-:Y:S01]  /*5dd0*/  LEA.HI.X.SX32 R7, R2, R29.reuse, 0x2, P1 ;  /* 0x0000001d02077211 */ /* 0x080fe200008f16ff */
[----:B------:R-:W-:Y:S02]  /*5de0*/  IMAD.U32 R2, RZ, RZ, UR18 ;  /* 0x00000012ff027e24 */ /* 0x000fe4000f8e00ff */
[----:B-1----:R-:W-:Y:S02]  /*5df0*/  IMAD.U32 R5, RZ, RZ, UR23 ;  /* 0x00000017ff057e24 */ /* 0x002fe4000f8e00ff */
[----:B------:R-:W-:Y:S03]  /*5e00*/  IMAD.U32 R4, RZ, RZ, UR26 ;  /* 0x0000001aff047e24 */ /* 0x000fe6000f8e00ff */
[-C--:B------:R-:W-:Y:S02]  /*5e10*/  LEA.HI.X.SX32 R9, R5, R29.reuse, 0x2, P2 ;  /* 0x0000001d05097211 */ /* 0x080fe400010f16ff */
[-C--:B------:R-:W-:Y:S01]  /*5e20*/  LEA R4, P0, R4, R28.reuse, 0x2 ;  /* 0x0000001c04047211 */ /* 0x080fe200078010ff */
[----:B--2---:R-:W-:Y:S02]  /*5e30*/  IMAD.U32 R11, RZ, RZ, UR22 ;  /* 0x00000016ff0b7e24 */ /* 0x004fe4000f8e00ff */
[----:B------:R1:W-:Y:S01]  /*5e40*/  REDG.E.ADD.F32.FTZ.RN.STRONG.GPU desc[UR6][R8.64], R17 ;  /* 0x00000011080079a6 */ /* 0x0003e2000c10f386 */
[-C--:B------:R-:W-:Y:S01]  /*5e50*/  LEA.HI.X.SX32 R5, R0, R29.reuse, 0x2, P0 ;  /* 0x0000001d00057211 */ /* 0x080fe200000f16ff */
[----:B------:R-:W-:Y:S01]  /*5e60*/  IMAD.U32 R10, RZ, RZ, UR20 ;  /* 0x00000014ff0a7e24 */ /* 0x000fe2000f8e00ff */
[-C--:B------:R-:W-:Y:S01]  /*5e70*/  LEA.HI.X.SX32 R15, R11, R29.reuse, 0x2, P5 ;  /* 0x0000001d0b0f7211 */ /* 0x080fe200028f16ff */
[----:B------:R2:W-:Y:S01]  /*5e80*/  REDG.E.ADD.F32.FTZ.RN.STRONG.GPU desc[UR6][R6.64], R18 ;  /* 0x00000012060079a6 */ /* 0x0005e2000c10f386 */
[----:B------:R-:W-:Y:S02]  /*5e90*/  IMAD.U32 R0, RZ, RZ, UR27 ;  /* 0x0000001bff007e24 */ /* 0x000fe4000f8e00ff */
[-C--:B------:R-:W-:Y:S01]  /*5ea0*/  LEA R10, P3, R10, R28.reuse, 0x2 ;  /* 0x0000001c0a0a7211 */ /* 0x080fe200078610ff */
[----:B------:R3:W-:Y:S04]  /*5eb0*/  REDG.E.ADD.F32.FTZ.RN.STRONG.GPU desc[UR6][R4.64], R19 ;  /* 0x00000013040079a6 */ /* 0x0007e8000c10f386 */
[----:B------:R-:W-:Y:S04]  /*5ec0*/  REDG.E.ADD.F32.FTZ.RN.STRONG.GPU desc[UR6][R28.64+0x100], R20 ;  /* 0x000100141c0079a6 */ /* 0x000fe8000c10f386 */
[----:B------:R-:W-:Y:S04]  /*5ed0*/  REDG.E.ADD.F32.FTZ.RN.STRONG.GPU desc[UR6][R32.64+0x100], R21 ;  /* 0x00010015200079a6 */ /* 0x000fe8000c10f386 */
[----:B------:R-:W-:Y:S04]  /*5ee0*/  REDG.E.ADD.F32.FTZ.RN.STRONG.GPU desc[UR6][R14.64], R22 ;  /* 0x000000160e0079a6 */ /* 0x000fe8000c10f386 */
[----:B------:R-:W-:Y:S01]  /*5ef0*/  LDSM.16.MT88.4 R16, [R220+0x1000] ;  /* 0x00100000dc10783b */ /* 0x000fe20000004200 */
[----:B-1----:R-:W-:Y:S03]  /*5f00*/  IMAD.U32 R9, RZ, RZ, UR21 ;  /* 0x00000015ff097e24 */ /* 0x002fe6000f8e00ff */
[----:B------:R-:W-:Y:S01]  /*5f10*/  LDSM.16.MT88.4 R32, [R3+0xf800] ;  /* 0x00f800000320783b */ /* 0x000fe20000004200 */
[----:B------:R-:W-:Y:S02]  /*5f20*/  IMAD.U32 R8, RZ, RZ, UR19 ;  /* 0x00000013ff087e24 */ /* 0x000fe4000f8e00ff */
[----:B--2---:R-:W-:Y:S01]  /*5f30*/  IMAD.U32 R7, RZ, RZ, UR20 ;  /* 0x00000014ff077e24 */ /* 0x004fe2000f8e00ff */
[-C--:B------:R-:W-:Y:S01]  /*5f40*/  LEA.HI.X.SX32 R13, R9, R29.reuse, 0x2, P4 ;  /* 0x0000001d090d7211 */ /* 0x080fe200020f16ff */
[----:B------:R-:W-:Y:S01]  /*5f50*/  IMAD.U32 R6, RZ, RZ, UR18 ;  /* 0x00000012ff067e24 */ /* 0x000fe2000f8e00ff */
[-C--:B------:R-:W-:Y:S01]  /*5f60*/  LEA R8, P2, R8, R28.reuse, 0x2 ;  /* 0x0000001c08087211 */ /* 0x080fe200078410ff */
[----:B---3--:R-:W-:Y:S01]  /*5f70*/  IMAD.U32 R5, RZ, RZ, UR19 ;  /* 0x00000013ff057e24 */ /* 0x008fe2000f8e00ff */
[-C--:B------:R-:W-:Y:S01]  /*5f80*/  LEA.HI.X.SX32 R11, R7, R29.reuse, 0x2, P3 ;  /* 0x0000001d070b7211 */ /* 0x080fe200018f16ff */
[----:B------:R-:W-:Y:S01]  /*5f90*/  REDG.E.ADD.F32.FTZ.RN.STRONG.GPU desc[UR6][R12.64], R23 ;  /* 0x000000170c0079a6 */ /* 0x000fe2000c10f386 */
[----:B------:R-:W-:Y:S01]  /*5fa0*/  IMAD.U32 R4, RZ, RZ, UR27 ;  /* 0x0000001bff047e24 */ /* 0x000fe2000f8e00ff */
[-C--:B------:R-:W-:Y:S02]  /*5fb0*/  LEA R6, P1, R6, R28.reuse, 0x2 ;  /* 0x0000001c06067211 */ /* 0x080fe400078210ff */
[-C--:B------:R-:W-:Y:S01]  /*5fc0*/  LEA.HI.X.SX32 R9, R5, R29.reuse, 0x2, P2 ;  /* 0x0000001d05097211 */ /* 0x080fe200010f16ff */
[----:B------:R-:W-:Y:S01]  /*5fd0*/  REDG.E.ADD.F32.FTZ.RN.STRONG.GPU desc[UR6][R10.64], R24 ;  /* 0x000000180a0079a6 */ /* 0x000fe2000c10f386 */
[----:B------:R-:W-:Y:S02]  /*5fe0*/  LEA R4, P0, R4, R28, 0x2 ;  /* 0x0000001c04047211 */ /* 0x000fe400078010ff */
[-C--:B------:R-:W-:Y:S01]  /*5ff0*/  LEA.HI.X.SX32 R7, R2, R29.reuse, 0x2, P1 ;  /* 0x0000001d02077211 */ /* 0x080fe200008f16ff */
[----:B------:R-:W-:Y:S01]  /*6000*/  REDG.E.ADD.F32.FTZ.RN.STRONG.GPU desc[UR6][R8.64], R25 ;  /* 0x00000019080079a6 */ /* 0x000fe2000c10f386 */
[----:B------:R-:W-:Y:S01]  /*6010*/  LEA.HI.X.SX32 R5, R0, R29, 0x2, P0 ;  /* 0x0000001d00057211 */ /* 0x000fe200000f16ff */
[C---:B------:R-:W-:Y:S01]  /*6020*/  VIADD R0, R220.reuse, 0xffffd000 ;  /* 0xffffd000dc007836 */ /* 0x040fe20000000000 */
[----:B------:R-:W-:Y:S01]  /*6030*/  PLOP3.LUT P0, PT, PT, PT, UP1, 0x80, 0x0 ;  /* 0x000000000000781c */ /* 0x000fe20003f0f018 */
[----:B------:R-:W-:Y:S01]  /*6040*/  REDG.E.ADD.F32.FTZ.RN.STRONG.GPU desc[UR6][R6.64], R26 ;  /* 0x0000001a060079a6 */ /* 0x000fe2000c10f386 */
[----:B------:R-:W-:Y:S01]  /*6050*/  ISETP.LT.AND P1, PT, RZ, UR8, PT ;  /* 0x00000008ff007c0c */ /* 0x000fe2000bf21270 */
[----:B------:R-:W-:Y:S02]  /*6060*/  @UP3 UIADD3 UR13, UP1, UR13, -0x100, URZ ;  /* 0xffffff000d0d3890 */ /* 0x000fe4000ff3e03f */
[----:B------:R-:W-:Y:S01]  /*6070*/  REDG.E.ADD.F32.FTZ.RN.STRONG.GPU desc[UR6][R4.64], R27 ;  /* 0x0000001b040079a6 */ /* 0x000fe2000c10f386 */
[----:B------:R-:W-:Y:S01]  /*6080*/  UMOV UR8, UR14 ;  /* 0x0000000e00087c82 */ /* 0x000fe20008000000 */
[----:B------:R-:W-:Y:S02]  /*6090*/  @UP3 UIADD3.X UR12, UR12, -0x1, URZ, UP1, !UPT ;  /* 0xffffffff0c0c3890 */ /* 0x000fe40008ffe43f */
[----:B------:R-:W-:Y:S04]  /*60a0*/  LDSM.16.MT88.4 R4, [R3+0xf000] ;  /* 0x00f000000304783b */ /* 0x000fe80000004200 */
[----:B------:R-:W1:Y:S01]  /*60b0*/  LDSM.16.MT88.4 R8, [R220] ;  /* 0x00000000dc08783b */ /* 0x000e620000004200 */
[----:B------:R-:W-:Y:S03]  /*60c0*/  @P0 VIADD R0, R220, 0x3000 ;  /* 0x00003000dc000836 */ /* 0x000fe60000000000 */
[----:B------:R-:W2:Y:S04]  /*60d0*/  LDSM.16.MT88.4 R12, [R3+0x11000] ;  /* 0x01100000030c783b */ /* 0x000ea80000004200 */
[----:B------:R-:W3:Y:S04]  /*60e0*/  LDSM.16.MT88.4 R28, [R220+0x2000] ;  /* 0x00200000dc1c783b */ /* 0x000ee80000004200 */
[----:B------:R-:W4:Y:S04]  /*60f0*/  LDSM.16.MT88.4 R20, [R220+0x400] ;  /* 0x00040000dc14783b */ /* 0x000f280000004200 */
[----:B------:R-:W4:Y:S01]  /*6100*/  LDSM.16.MT88.4 R24, [R220+0x1400] ;  /* 0x00140000dc18783b */ /* 0x000f220000004200 */
[-C--:B-1----:R-:W-:Y:S06]  /*6110*/  HMMA.16816.F32.BF16 R84, R4, R8.reuse, R84 ;  /* 0x000000080454723c */ /* 0x082fec0000041854 */
[C---:B--2---:R-:W-:Y:S06]  /*6120*/  HMMA.16816.F32.BF16 R88, R12.reuse, R8, R88 ;  /* 0x000000080c58723c */ /* 0x044fec0000041858 */
        /* <DEDUP_REMOVED lines=8> */
[-C--:B---3--:R-:W-:Y:S06]  /*61b0*/  HMMA.16816.F32.BF16 R116, R4, R28.reuse, R116 ;  /* 0x0000001c0474723c */ /* 0x088fec0000041874 */
[C---:B------:R-:W-:Y:S06]  /*61c0*/  HMMA.16816.F32.BF16 R120, R12.reuse, R28, R120 ;  /* 0x0000001c0c78723c */ /* 0x040fec0000041878 */
[-C--:B------:R-:W-:Y:S01]  /*61d0*/  HMMA.16816.F32.BF16 R124, R12, R30.reuse, R124 ;  /* 0x0000001e0c7c723c */ /* 0x080fe2000004187c */
[----:B------:R-:W1:Y:S05]  /*61e0*/  LDSM.16.MT88.4 R12, [R220+0x800] ;  /* 0x00080000dc0c783b */ /* 0x000e6a0000004200 */
[----:B------:R-:W-:Y:S01]  /*61f0*/  HMMA.16816.F32.BF16 R128, R4, R30, R128 ;  /* 0x0000001e0480723c */ /* 0x000fe20000041880 */
[----:B------:R-:W2:Y:S04]  /*6200*/  LDSM.16.MT88.4 R4, [R220+0x2800] ;  /* 0x00280000dc04783b */ /* 0x000ea80000004200 */
[----:B------:R-:W-:Y:S01]  /*6210*/  LDSM.16.MT88.4 R28, [R3+0x12800] ;  /* 0x01280000031c783b */ /* 0x000fe20000004200 */
[-C--:B----4-:R-:W-:Y:S06]  /*6220*/  HMMA.16816.F32.BF16 R84, R32, R20.reuse, R84 ;  /* 0x000000142054723c */ /* 0x090fec0000041854 */
        /* <DEDUP_REMOVED lines=8> */
[----:B------:R-:W3:Y:S05]  /*62b0*/  LDSM.16.MT88.4 R24, [R220+0xc00] ;  /* 0x000c0000dc18783b */ /* 0x000eea0000004200 */
[-C--:B------:R-:W-:Y:S06]  /*62c0*/  HMMA.16816.F32.BF16 R116, R32, R136.reuse, R116 ;  /* 0x000000882074723c */ /* 0x080fec0000041874 */
[C---:B------:R-:W-:Y:S06]  /*62d0*/  HMMA.16816.F32.BF16 R120, R132.reuse, R136, R120 ;  /* 0x000000888478723c */ /* 0x040fec0000041878 */
[-C--:B------:R-:W-:Y:S01]  /*62e0*/  HMMA.16816.F32.BF16 R124, R132, R138.reuse, R124 ;  /* 0x0000008a847c723c */ /* 0x080fe2000004187c */
[----:B------:R4:W3:Y:S05]  /*62f0*/  LDSM.16.MT88.4 R132, [R220+0x2c00] ;  /* 0x002c0000dc84783b */ /* 0x0008ea0000004200 */
[----:B------:R-:W-:Y:S06]  /*6300*/  HMMA.16816.F32.BF16 R128, R32, R138, R128 ;  /* 0x0000008a2080723c */ /* 0x000fec0000041880 */
[-C--:B-1----:R-:W-:Y:S06]  /*6310*/  HMMA.16816.F32.BF16 R84, R8, R12.reuse, R84 ;  /* 0x0000000c0854723c */ /* 0x082fec0000041854 */
[C---:B------:R-:W-:Y:S06]  /*6320*/  HMMA.16816.F32.BF16 R88, R16.reuse, R12, R88 ;  /* 0x0000000c1058723c */ /* 0x040fec0000041858 */
[-C--:B------:R-:W-:Y:S05]  /*6330*/  HMMA.16816.F32.BF16 R92, R16, R14.reuse, R92 ;  /* 0x0000000e105c723c */ /* 0x080fea000004185c */
[----:B----4-:R-:W-:Y:S01]  /*6340*/  IMAD.MOV.U32 R220, RZ, RZ, R0 ;  /* 0x000000ffffdc7224 */ /* 0x010fe200078e0000 */
        /* <DEDUP_REMOVED lines=23> */
[----:B------:R-:W-:Y:S11]  /*64c0*/  @P1 BRA `(.L_x_9) ;  /* 0xffffffc800f01947 */ /* 0x000ff6000383ffff */
[----:B------:R-:W2:Y:S01]  /*64d0*/  LDL R149, [R1] ;  /* 0x0000000001957983 */ /* 0x000ea20000100800 */
[----:B------:R-:W-:-:S03]  /*64e0*/  ULDC UR8, c[0x0][0x390] ;  /* 0x0000e40000087ab9 */ /* 0x000fc60000000800 */
[----:B------:R-:W3:Y:S01]  /*64f0*/  LDL R148, [R1+0x4] ;  /* 0x0000040001947983 */ /* 0x000ee20000100800 */
[----:B------:R-:W-:Y:S01]  /*6500*/  FMUL.FTZ R84, R84, UR8 ;  /* 0x0000000854547c20 */ /* 0x000fe20008410000 */
        /* <DEDUP_REMOVED lines=11> */
[----:B------:R-:W-:Y:S01]  /*65c0*/  F2FP.BF16.F32.PACK_AB R25, R25, R84 ;  /* 0x000000541919723e */ /* 0x000fe200000010ff */
[----:B------:R-:W-:Y:S01]  /*65d0*/  BAR.SYNC.DEFER_BLOCKING 0x0 ;  /* 0x0000000000007b1d */ /* 0x000fe20000010000 */
[----:B------:R-:W-:Y:S01]  /*65e0*/  FMUL.FTZ R92, R92, UR8 ;  /* 0x000000085c5c7c20 */ /* 0x000fe20008410000 */
[----:B------:R-:W-:Y:S01]  /*65f0*/  FMUL.FTZ R19, R93, UR8 ;  /* 0x000000085d137c20 */ /* 0x000fe20008410000 */
[----:B------:R-:W-:Y:S01]  /*6600*/  F2FP.BF16.F32.PACK_AB R24, R24, R86 ;  /* 0x000000561818723e */ /* 0x000fe200000010ff */
        /* <DEDUP_REMOVED lines=51> */
[----:B------:R-:W-:Y:S01]  /*6940*/  UISETP.NE.AND UP0, UPT, UR36, -0x1, UPT ;  /* 0xffffffff2400788c */ /* 0x000fe2000bf05270 */
[----:B------:R-:W-:-:S02]  /*6950*/  F2FP.BF16.F32.PACK_AB R4, R4, R130 ;  /* 0x000000820404723e */ /* 0x000fc400000010ff */
[----:B------:R-:W-:Y:S02]  /*6960*/  F2FP.BF16.F32.PACK_AB R7, R7, R120 ;  /* 0x000000780707723e */ /* 0x000fe400000010ff */
[----:B------:R-:W-:Y:S02]  /*6970*/  F2FP.BF16.F32.PACK_AB R6, R6, R122 ;  /* 0x0000007a0606723e */ /* 0x000fe400000010ff */
[----:B------:R-:W-:Y:S02]  /*6980*/  F2FP.BF16.F32.PACK_AB R2, R2, R124 ;  /* 0x0000007c0202723e */ /* 0x000fe400000010ff */
[----:B------:R-:W-:Y:S02]  /*6990*/  F2FP.BF16.F32.PACK_AB R0, R0, R126 ;  /* 0x0000007e0000723e */ /* 0x000fe400000010ff */
[----:B------:R-:W-:Y:S01]  /*69a0*/  F2FP.BF16.F32.PACK_AB R36, R37, R36 ;  /* 0x000000242524723e */ /* 0x000fe200000010ff */
[----:B------:R-:W-:Y:S01]  /*69b0*/  @UP0 UIADD3 UR12, UR34, UR36, URZ ;  /* 0x00000024220c0290 */ /* 0x000fe2000fffe03f */
[----:B------:R-:W-:Y:S01]  /*69c0*/  F2FP.BF16.F32.PACK_AB R38, R39, R38 ;  /* 0x000000262726723e */ /* 0x000fe200000010ff */
[----:B------:R-:W-:Y:S01]  /*69d0*/  @UP0 ULDC.64 UR8, c[0x0][0x450] ;  /* 0x0001140000080ab9 */ /* 0x000fe20000000a00 */
[----:B------:R-:W-:Y:S01]  /*69e0*/  F2FP.BF16.F32.PACK_AB R48, R49, R48 ;  /* 0x000000303130723e */ /* 0x000fe200000010ff */
[----:B------:R-:W-:Y:S01]  /*69f0*/  @UP0 UIMAD.WIDE.U32 UR10, UR12, UR8, URZ ;  /* 0x000000080c0a02a5 */ /* 0x000fe2000f8e003f */
[----:B------:R-:W-:Y:S01]  /*6a00*/  F2FP.BF16.F32.PACK_AB R50, R51, R50 ;  /* 0x000000323332723e */ /* 0x000fe200000010ff */
[----:B------:R-:W-:Y:S01]  /*6a10*/  @UP0 UIMAD UR12, UR12, UR9, URZ ;  /* 0x000000090c0c02a4 */ /* 0x000fe2000f8e023f */
[----:B------:R-:W-:-:S02]  /*6a20*/  F2FP.BF16.F32.PACK_AB R40, R41, R40 ;  /* 0x000000282928723e */ /* 0x000fc400000010ff */
[----:B------:R-:W-:Y:S01]  /*6a30*/  F2FP.BF16.F32.PACK_AB R42, R43, R42 ;  /* 0x0000002a2b2a723e */ /* 0x000fe200000010ff */
[----:B------:R-:W-:Y:S01]  /*6a40*/  @UP0 UIADD3 UR20, UR11, UR12, URZ ;  /* 0x0000000c0b140290 */ /* 0x000fe2000fffe03f */
[----:B------:R-:W-:Y:S01]  /*6a50*/  F2FP.BF16.F32.PACK_AB R44, R45, R44 ;  /* 0x0000002c2d2c723e */ /* 0x000fe200000010ff */
[----:B------:R-:W-:Y:S01]  /*6a60*/  @UP0 UMOV UR19, UR10 ;  /* 0x0000000a00130c82 */ /* 0x000fe20008000000 */
[----:B------:R-:W-:Y:S02]  /*6a70*/  F2FP.BF16.F32.PACK_AB R46, R47, R46 ;  /* 0x0000002e2f2e723e */ /* 0x000fe400000010ff */
[----:B------:R-:W-:Y:S02]  /*6a80*/  F2FP.BF16.F32.PACK_AB R52, R53, R52 ;  /* 0x000000343534723e */ /* 0x000fe400000010ff */
[----:B------:R-:W-:Y:S02]  /*6a90*/  F2FP.BF16.F32.PACK_AB R54, R55, R54 ;  /* 0x000000363736723e */ /* 0x000fe400000010ff */
[----:B------:R-:W-:-:S02]  /*6aa0*/  F2FP.BF16.F32.PACK_AB R64, R65, R64 ;  /* 0x000000404140723e */ /* 0x000fc400000010ff */
[----:B------:R-:W-:Y:S02]  /*6ab0*/  F2FP.BF16.F32.PACK_AB R66, R67, R66 ;  /* 0x000000424342723e */ /* 0x000fe400000010ff */
[----:B------:R-:W-:Y:S02]  /*6ac0*/  F2FP.BF16.F32.PACK_AB R56, R57, R56 ;  /* 0x000000383938723e */ /* 0x000fe400000010ff */
        /* <DEDUP_REMOVED lines=11> */
[----:B------:R-:W-:Y:S01]  /*6b80*/  PLOP3.LUT P0, PT, PT, PT, UP0, 0x80, 0x0 ;  /* 0x000000000000781c */ /* 0x000fe20003f0f008 */
[----:B--2---:R1:W-:Y:S04]  /*6b90*/  STS [R149], R25 ;  /* 0x0000001995007388 */ /* 0x0043e80000000800 */
[----:B------:R1:W-:Y:S04]  /*6ba0*/  STS [R149+0x200], R24 ;  /* 0x0002001895007388 */ /* 0x0003e80000000800 */
[----:B---3--:R1:W-:Y:S04]  /*6bb0*/  STS [R148], R21 ;  /* 0x0000001594007388 */ /* 0x0083e80000000800 */
[----:B------:R1:W-:Y:S04]  /*6bc0*/  STS [R148+0x200], R20 ;  /* 0x0002001494007388 */ /* 0x0003e80000000800 */
        /* <DEDUP_REMOVED lines=43> */
[----:B------:R1:W-:Y:S01]  /*6e80*/  STS [R148+0xb200], R78 ;  /* 0x00b2004e94007388 */ /* 0x0003e20000000800 */
[----:B------:R-:W-:Y:S05]  /*6e90*/  @P0 BRA `(.L_x_10) ;  /* 0x0000000000340947 */ /* 0x000fea0003800000 */
[----:B------:R-:W-:Y:S01]  /*6ea0*/  USHF.R.S32.HI UR10, URZ, 0x1f, UR34 ;  /* 0x0000001f3f0a7899 */ /* 0x000fe20008011422 */
[----:B------:R-:W-:Y:S01]  /*6eb0*/  ULDC.64 UR8, c[0x0][0x450] ;  /* 0x0001140000087ab9 */ /* 0x000fe20000000a00 */
[----:B------:R-:W-:Y:S02]  /*6ec0*/  USHF.R.S32.HI UR15, URZ, 0x1f, UR45 ;  /* 0x0000001f3f0f7899 */ /* 0x000fe4000801142d */
[----:B------:R-:W-:Y:S02]  /*6ed0*/  UIMAD UR12, UR10, UR8, URZ ;  /* 0x000000080a0c72a4 */ /* 0x000fe4000f8e023f */
[----:B------:R-:W-:Y:S02]  /*6ee0*/  UIMAD.WIDE.U32 UR10, UR34, UR8, URZ ;  /* 0x00000008220a72a5 */ /* 0x000fe4000f8e003f */
[----:B------:R-:W-:-:S03]  /*6ef0*/  UIMAD UR14, UR34, UR9, UR12 ;  /* 0x00000009220e72a4 */ /* 0x000fc6000f8e020c */
[----:B------:R-:W-:Y:S01]  /*6f00*/  ULDC.64 UR12, c[0x0][0x438] ;  /* 0x00010e00000c7ab9 */ /* 0x000fe20000000a00 */
[----:B------:R-:W-:Y:S02]  /*6f10*/  UIADD3 UR11, UR11, UR14, URZ ;  /* 0x0000000e0b0b7290 */ /* 0x000fe4000fffe03f */
[----:B------:R-:W-:Y:S02]  /*6f20*/  UIMAD UR14, UR15, UR12, URZ ;  /* 0x0000000c0f0e72a4 */ /* 0x000fe4000f8e023f */
[----:B------:R-:W-:Y:S02]  /*6f30*/  UIMAD.WIDE.U32 UR10, UR45, UR12, UR10 ;  /* 0x0000000c2d0a72a5 */ /* 0x000fe4000f8e000a */
[----:B------:R-:W-:-:S04]  /*6f40*/  UIMAD UR13, UR45, UR13, UR14 ;  /* 0x0000000d2d0d72a4 */ /* 0x000fc8000f8e020e */
[----:B------:R-:W-:Y:S01]  /*6f50*/  UIADD3 UR20, UR11, UR13, URZ ;  /* 0x0000000d0b147290 */ /* 0x000fe2000fffe03f */
[----:B------:R-:W-:-:S11]  /*6f60*/  UMOV UR19, UR10 ;  /* 0x0000000a00137c82 */ /* 0x000fd60008000000 */
.L_x_10:
[----:B------:R-:W-:Y:S01]  /*6f70*/  @UP0 UIADD3 UR13, UR34, UR36, URZ ;  /* 0x00000024220d0290 */ /* 0x000fe2000fffe03f */
[----:B-1---5:R-:W-:Y:S01]  /*6f80*/  LEA R0, R163, UR4, 0x1 ;  /* 0x00000004a3007c11 */ /* 0x022fe2000f8e08ff */
[----:B------:R-:W-:Y:S01]  /*6f90*/  @UP0 ULDC.64 UR10, c[0x0][0x458] ;  /* 0x00011600000a0ab9 */ /* 0x000fe20000000a00 */
[----:B------:R-:W-:Y:S02]  /*6fa0*/  USHF.L.U32 UR12, UR35, 0x7, URZ ;  /* 0x00000007230c7899 */ /* 0x000fe4000800063f */
[----:B------:R-:W-:Y:S02]  /*6fb0*/  @UP0 UIMAD.WIDE.U32 UR14, UR13, UR10, URZ ;  /* 0x0000000a0d0e02a5 */ /* 0x000fe4000f8e003f */
[----:B------:R-:W-:-:S04]  /*6fc0*/  @UP0 UIMAD UR13, UR13, UR11, URZ ;  /* 0x0000000b0d0d02a4 */ /* 0x000fc8000f8e023f */
[----:B------:R-:W-:Y:S01]  /*6fd0*/  @UP0 UIADD3 UR18, UR15, UR13, URZ ;  /* 0x0000000d0f120290 */ /* 0x000fe2000fffe03f */
[----:B------:R-:W-:Y:S11]  /*6fe0*/  @P0 BRA `(.L_x_11) ;  /* 0x0000000000300947 */ /* 0x000ff60003800000 */
[----:B------:R-:W-:Y:S01]  /*6ff0*/  USHF.R.S32.HI UR13, URZ, 0x1f, UR34 ;  /* 0x0000001f3f0d7899 */ /* 0x000fe20008011422 */
[----:B------:R-:W-:Y:S01]  /*7000*/  ULDC.64 UR10, c[0x0][0x458] ;  /* 0x00011600000a7ab9 */ /* 0x000fe20000000a00 */
[----:B------:R-:W-:Y:S02]  /*7010*/  USHF.R.S32.HI UR18, URZ, 0x1f, UR45 ;  /* 0x0000001f3f127899 */ /* 0x000fe4000801142d */
[----:B------:R-:W-:Y:S02]  /*7020*/  UIMAD UR13, UR13, UR10, URZ ;  /* 0x0000000a0d0d72a4 */ /* 0x000fe4000f8e023f */
[----:B------:R-:W-:Y:S02]  /*7030*/  UIMAD.WIDE.U32 UR14, UR34, UR10, URZ ;  /* 0x0000000a220e72a5 */ /* 0x000fe4000f8e003f */
[----:B------:R-:W-:Y:S01]  /*7040*/  UIMAD UR13, UR34, UR11, UR13 ;  /* 0x0000000b220d72a4 */ /* 0x000fe2000f8e020d */
[----:B------:R-:W-:-:S03]  /*7050*/  ULDC.64 UR16, c[0x0][0x440] ;  /* 0x0001100000107ab9 */ /* 0x000fc60000000a00 */
[----:B------:R-:W-:Y:S02]  /*7060*/  UIADD3 UR15, UR15, UR13, URZ ;  /* 0x0000000d0f0f7290 */ /* 0x000fe4000fffe03f */
[----:B------:R-:W-:Y:S02]  /*7070*/  UIMAD UR13, UR18, UR16, URZ ;  /* 0x00000010120d72a4 */ /* 0x000fe4000f8e023f */
[----:B------:R-:W-:Y:S02]  /*7080*/  UIMAD.WIDE.U32 UR14, UR45, UR16, UR14 ;  /* 0x000000102d0e72a5 */ /* 0x000fe4000f8e000e */
[----:B------:R-:W-:-:S04]  /*7090*/  UIMAD UR13, UR45, UR17, UR13 ;  /* 0x000000112d0d72a4 */ /* 0x000fc8000f8e020d */
[----:B------:R-:W-:-:S12]  /*70a0*/  UIADD3 UR18, UR15, UR13, URZ ;  /* 0x0000000d0f127290 */ /* 0x000fd8000fffe03f */
.L_x_11:
[----:B------:R-:W2:Y:S01]  /*70b0*/  LDL.64 R4, [R1+0x20] ;  /* 0x0000200001047983 */ /* 0x000ea20000100a00 */
[----:B------:R-:W-:Y:S01]  /*70c0*/  USHF.R.S32.HI UR13, URZ, 0x1f, UR12 ;  /* 0x0000001f3f0d7899 */ /* 0x000fe2000801140c */
[----:B------:R-:W-:Y:S01]  /*70d0*/  IMAD.U32 R2, RZ, RZ, UR8 ;  /* 0x00000008ff027e24 */ /* 0x000fe2000f8e00ff */
[----:B------:R-:W-:Y:S01]  /*70e0*/  UIMAD UR5, UR35, -0x80, UR5 ;  /* 0xffffff80230578a4 */ /* 0x000fe2000f8e0205 */
[----:B------:R-:W-:Y:S01]  /*70f0*/  BAR.SYNC.DEFER_BLOCKING 0x0 ;  /* 0x0000000000007b1d */ /* 0x000fe20000010000 */
[----:B------:R-:W-:Y:S01]  /*7100*/  UIMAD UR15, UR13, UR8, URZ ;  /* 0x000000080d0f72a4 */ /* 0x000fe2000f8e023f */
[C---:B------:R-:W-:Y:S01]  /*7110*/  IADD3 R8, R252.reuse, 0x40, RZ ;  /* 0x00000040fc087810 */ /* 0x040fe20007ffe0ff */
[----:B------:R-:W-:Y:S01]  /*7120*/  USHF.R.S32.HI UR21, URZ, 0x1f, UR58 ;  /* 0x0000001f3f157899 */ /* 0x000fe2000801143a */
[----:B------:R-:W-:Y:S01]  /*7130*/  SHF.R.S32.HI R25, RZ, 0x1f, R252 ;  /* 0x0000001fff197819 */ /* 0x000fe200000114fc */
[----:B------:R-:W-:Y:S01]  /*7140*/  UIMAD UR15, UR12, UR9, UR15 ;  /* 0x000000090c0f72a4 */ /* 0x000fe2000f8e020f */
[----:B------:R-:W-:Y:S01]  /*7150*/  ISETP.GE.AND P2, PT, R252, UR5, PT ;  /* 0x00000005fc007c0c */ /* 0x000fe2000bf46270 */
[----:B------:R-:W-:Y:S01]  /*7160*/  ULDC.64 UR16, c[0x0][0x468] ;  /* 0x00011a0000107ab9 */ /* 0x000fe20000000a00 */
[----:B------:R-:W-:Y:S01]  /*7170*/  ISETP.GE.AND P1, PT, R8, UR5, PT ;  /* 0x0000000508007c0c */ /* 0x000fe2000bf26270 */
[----:B------:R-:W-:Y:S01]  /*7180*/  BSSY B0, `(.L_x_12) ;  /* 0x0000022000007945 */ /* 0x000fe20003800000 */
[----:B------:R1:W3:Y:S04]  /*7190*/  LDS.128 R36, [R0+0xa000] ;  /* 0x00a0000000247984 */ /* 0x0002e80000000c00 */
[----:B------:R1:W4:Y:S04]  /*71a0*/  LDS.128 R32, [R0+0xc000] ;  /* 0x00c0000000207984 */ /* 0x0003280000000c00 */
[----:B------:R1:W1:Y:S04]  /*71b0*/  LDS.128 R28, [R0+0xe000] ;  /* 0x00e00000001c7984 */ /* 0x0002680000000c00 */
[----:B------:R1:W1:Y:S04]  /*71c0*/  LDS.128 R48, [R0+0x10000] ;  /* 0x0100000000307984 */ /* 0x0002680000000c00 */
[----:B------:R1:W1:Y:S04]  /*71d0*/  LDS.128 R44, [R0+0x12000] ;  /* 0x01200000002c7984 */ /* 0x0002680000000c00 */
[----:B------:R1:W1:Y:S01]  /*71e0*/  LDS.128 R40, [R0+0x14000] ;  /* 0x0140000000287984 */ /* 0x0002620000000c00 */
[--C-:B--2---:R-:W-:Y:S01]  /*71f0*/  SHF.R.S32.HI R7, RZ, 0x1f, R4.reuse ;  /* 0x0000001fff077819 */ /* 0x104fe20000011404 */
[----:B------:R-:W-:-:S04]  /*7200*/  IMAD.MOV.U32 R6, RZ, RZ, R4 ;  /* 0x000000ffff067224 */ /* 0x000fc800078e0004 */
[----:B------:R-:W-:-:S04]  /*7210*/  IMAD.WIDE.U32 R4, R2, UR12, R6 ;  /* 0x0000000c02047c25 */ /* 0x000fc8000f8e0006 */
[----:B------:R-:W-:Y:S01]  /*7220*/  IMAD.U32 R2, RZ, RZ, UR15 ;  /* 0x0000000fff027e24 */ /* 0x000fe2000f8e00ff */
[----:B------:R-:W-:Y:S01]  /*7230*/  IADD3 R4, P0, R4, UR19, RZ ;  /* 0x0000001304047c10 */ /* 0x000fe2000ff1e0ff */
[----:B------:R-:W-:-:S03]  /*7240*/  UIMAD UR15, UR21, UR16, URZ ;  /* 0x00000010150f72a4 */ /* 0x000fc6000f8e023f */
[----:B------:R-:W-:Y:S01]  /*7250*/  IADD3.X R5, R5, UR20, R2, P0, !PT ;  /* 0x0000001405057c10 */ /* 0x000fe200087fe402 */
[----:B------:R-:W-:Y:S01]  /*7260*/  IMAD.U32 R2, RZ, RZ, UR16 ;  /* 0x00000010ff027e24 */ /* 0x000fe2000f8e00ff */
[----:B------:R-:W-:-:S03]  /*7270*/  UIMAD UR17, UR58, UR17, UR15 ;  /* 0x000000113a1172a4 */ /* 0x000fc6000f8e020f */
[----:B------:R-:W-:-:S05]  /*7280*/  IMAD.WIDE.U32 R8, R2, UR58, R4 ;  /* 0x0000003a02087c25 */ /* 0x000fca000f8e0004 */
[----:B------:R-:W-:Y:S01]  /*7290*/  IADD3 R24, R9, UR17, RZ ;  /* 0x0000001109187c10 */ /* 0x000fe2000fffe0ff */
[----:B-1-34-:R-:W-:Y:S06]  /*72a0*/  @P2 BRA `(.L_x_13) ;  /* 0x00000000003c2947 */ /* 0x01afec0003800000 */
[----:B------:R-:W1:Y:S01]  /*72b0*/  LDS.128 R16, [R0+0xb000] ;  /* 0x00b0000000107984 */ /* 0x000e620000000c00 */
[----:B------:R-:W-:Y:S01]  /*72c0*/  MOV R4, R8 ;  /* 0x0000000800047202 */ /* 0x000fe20000000f00 */
[----:B------:R-:W-:Y:S01]  /*72d0*/  IMAD R2, R25, UR8, RZ ;  /* 0x0000000819027c24 */ /* 0x000fe2000f8e02ff */
[----:B------:R-:W-:Y:S01]  /*72e0*/  MOV R5, R24 ;  /* 0x0000001800057202 */ /* 0x000fe20000000f00 */
[----:B------:R-:W2:Y:S01]  /*72f0*/  LDS.128 R12, [R0+0x9000] ;  /* 0x00900000000c7984 */ /* 0x000ea20000000c00 */
[----:B------:R-:W-:Y:S01]  /*7300*/  ULDC.64 UR16, c[0x0][0x3f0] ;  /* 0x0000fc0000107ab9 */ /* 0x000fe20000000a00 */
[C---:B------:R-:W-:Y:S02]  /*7310*/  IMAD R2, R252.reuse, UR9, R2 ;  /* 0x00000009fc027c24 */ /* 0x040fe4000f8e0202 */
[----:B------:R-:W3:Y:S01]  /*7320*/  LDS.128 R20, [R0+0xd000] ;  /* 0x00d0000000147984 */ /* 0x000ee20000000c00 */
[----:B------:R-:W-:-:S05]  /*7330*/  IMAD.WIDE.U32 R10, R252, UR8, R4 ;  /* 0x00000008fc0a7c25 */ /* 0x000fca000f8e0004 */
[----:B------:R-:W-:Y:S02]  /*7340*/  IADD3 R2, R11, R2, RZ ;  /* 0x000000020b027210 */ /* 0x000fe40007ffe0ff */
[----:B------:R-:W-:-:S04]  /*7350*/  LEA R4, P0, R10, UR16, 0x1 ;  /* 0x000000100a047c11 */ /* 0x000fc8000f8008ff */
[----:B------:R-:W-:-:S05]  /*7360*/  LEA.HI.X R5, R10, UR17, R2, 0x1, P0 ;  /* 0x000000110a057c11 */ /* 0x000fca00080f0c02 */
[----:B-1----:R1:W-:Y:S04]  /*7370*/  STG.E.128 desc[UR6][R4.64+0x40], R16 ;  /* 0x0000401004007986 */ /* 0x0023e8000c101d06 */
[----:B--2---:R1:W-:Y:S04]  /*7380*/  STG.E.128 desc[UR6][R4.64], R12 ;  /* 0x0000000c04007986 */ /* 0x0043e8000c101d06 */
[----:B---3--:R1:W-:Y:S02]  /*7390*/  STG.E.128 desc[UR6][R4.64+0x80], R20 ;  /* 0x0000801404007986 */ /* 0x0083e4000c101d06 */
.L_x_13:
[----:B------:R-:W-:Y:S05]  /*73a0*/  BSYNC B0 ;  /* 0x0000000000007941 */ /* 0x000fea0003800000 */
.L_x_12:
[----:B------:R-:W-:Y:S04]  /*73b0*/  BSSY B0, `(.L_x_14) ;  /* 0x0000010000007945 */ /* 0x000fe80003800000 */
[----:B------:R-:W-:Y:S05]  /*73c0*/  @P1 BRA `(.L_x_15) ;  /* 0x0000000000381947 */ /* 0x000fea0003800000 */
[----:B------:R-:W-:Y:S01]  /*73d0*/  IADD3 R2, P0, R252, 0x40, RZ ;  /* 0x00000040fc027810 */ /* 0x000fe20007f1e0ff */
[----:B------:R-:W-:Y:S01]  /*73e0*/  ULDC.64 UR16, c[0x0][0x3f0] ;  /* 0x0000fc0000107ab9 */ /* 0x000fe20000000a00 */
[----:B-1----:R-:W-:-:S03]  /*73f0*/  MOV R5, R24 ;  /* 0x0000001800057202 */ /* 0x002fc60000000f00 */
[----:B------:R-:W-:-:S04]  /*7400*/  IMAD.X R4, RZ, RZ, R25, P0 ;  /* 0x000000ffff047224 */ /* 0x000fc800000e0619 */
[----:B------:R-:W-:Y:S02]  /*7410*/  IMAD R10, R4, UR8, RZ ;  /* 0x00000008040a7c24 */ /* 0x000fe4000f8e02ff */
[----:B------:R-:W-:-:S04]  /*7420*/  IMAD.MOV.U32 R4, RZ, RZ, R8 ;  /* 0x000000ffff047224 */ /* 0x000fc800078e0008 */
[----:B------:R-:W-:-:S04]  /*7430*/  IMAD.WIDE.U32 R8, R2, UR8, R4 ;  /* 0x0000000802087c25 */ /* 0x000fc8000f8e0004 */
[----:B------:R-:W-:Y:S01]  /*7440*/  IMAD R2, R2, UR9, R10 ;  /* 0x0000000902027c24 */ /* 0x000fe2000f8e020a */
[----:B------:R-:W-:-:S04]  /*7450*/  LEA R4, P0, R8, UR16, 0x1 ;  /* 0x0000001008047c11 */ /* 0x000fc8000f8008ff */
[----:B------:R-:W-:-:S04]  /*7460*/  IADD3 R2, R9, R2, RZ ;  /* 0x0000000209027210 */ /* 0x000fc80007ffe0ff */
[----:B------:R-:W-:-:S05]  /*7470*/  LEA.HI.X R5, R8, UR17, R2, 0x1, P0 ;  /* 0x0000001108057c11 */ /* 0x000fca00080f0c02 */
[----:B------:R2:W-:Y:S04]  /*7480*/  STG.E.128 desc[UR6][R4.64], R36 ;  /* 0x0000002404007986 */ /* 0x0005e8000c101d06 */
[----:B------:R2:W-:Y:S04]  /*7490*/  STG.E.128 desc[UR6][R4.64+0x40], R32 ;  /* 0x0000402004007986 */ /* 0x0005e8000c101d06 */
[----:B------:R2:W-:Y:S02]  /*74a0*/  STG.E.128 desc[UR6][R4.64+0x80], R28 ;  /* 0x0000801c04007986 */ /* 0x0005e4000c101d06 */
.L_x_15:
[----:B------:R-:W-:Y:S05]  /*74b0*/  BSYNC B0 ;  /* 0x0000000000007941 */ /* 0x000fea0003800000 */
.L_x_14:
[----:B------:R-:W-:Y:S01]  /*74c0*/  IMAD.U32 R2, RZ, RZ, UR10 ;  /* 0x0000000aff027e24 */ /* 0x000fe2000f8e00ff */
[----:B------:R-:W-:Y:S01]  /*74d0*/  UIMAD UR13, UR13, UR10, URZ ;  /* 0x0000000a0d0d72a4 */ /* 0x000fe2000f8e023f */
[----:B-1----:R-:W1:Y:S01]  /*74e0*/  LDS.128 R20, [R0+0xf000] ;  /* 0x00f0000000147984 */ /* 0x002e620000000c00 */
[----:B------:R-:W-:Y:S01]  /*74f0*/  USHF.R.S32.HI UR5, URZ, 0x1f, UR58 ;  /* 0x0000001f3f057899 */ /* 0x000fe2000801143a */
[----:B------:R-:W-:Y:S01]  /*7500*/  IMAD.WIDE.U32 R6, R2, UR12, R6 ;  /* 0x0000000c02067c25 */ /* 0x000fe2000f8e0006 */
[----:B------:R-:W-:Y:S01]  /*7510*/  UIMAD UR12, UR12, UR11, UR13 ;  /* 0x0000000b0c0c72a4 */ /* 0x000fe2000f8e020d */
[----:B------:R-:W3:Y:S01]  /*7520*/  LDS.128 R16, [R0+0x11000] ;  /* 0x0110000000107984 */ /* 0x000ee20000000c00 */
[----:B------:R-:W-:Y:S01]  /*7530*/  ULDC.64 UR8, c[0x0][0x470] ;  /* 0x00011c0000087ab9 */ /* 0x000fe20000000a00 */
[----:B------:R-:W-:Y:S01]  /*7540*/  BSSY B0, `(.L_x_16) ;  /* 0x0000017000007945 */ /* 0x000fe20003800000 */
[----:B------:R-:W-:Y:S01]  /*7550*/  IADD3 R6, P0, R6, UR14, RZ ;  /* 0x0000000e06067c10 */ /* 0x000fe2000ff1e0ff */
[----:B------:R4:W1:Y:S01]  /*7560*/  LDS.128 R12, [R0+0x13000] ;  /* 0x01300000000c7984 */ /* 0x0008620000000c00 */
[----:B------:R-:W-:-:S04]  /*7570*/  UIMAD UR5, UR5, UR8, URZ ;  /* 0x00000008050572a4 */ /* 0x000fc8000f8e023f */
[----:B------:R-:W-:Y:S01]  /*7580*/  UIMAD UR9, UR58, UR9, UR5 ;  /* 0x000000093a0972a4 */ /* 0x000fe2000f8e0205 */
[----:B----4-:R-:W-:-:S05]  /*7590*/  IMAD.U32 R0, RZ, RZ, UR12 ;  /* 0x0000000cff007e24 */ /* 0x010fca000f8e00ff */
[----:B------:R-:W-:Y:S02]  /*75a0*/  IADD3.X R7, R7, UR18, R0, P0, !PT ;  /* 0x0000001207077c10 */ /* 0x000fe400087fe400 */
[----:B------:R-:W-:-:S05]  /*75b0*/  MOV R0, UR8 ;  /* 0x0000000800007c02 */ /* 0x000fca0008000f00 */
[----:B------:R-:W-:-:S05]  /*75c0*/  IMAD.WIDE.U32 R6, R0, UR58, R6 ;  /* 0x0000003a00067c25 */ /* 0x000fca000f8e0006 */
[----:B------:R-:W-:Y:S01]  /*75d0*/  IADD3 R2, R7, UR9, RZ ;  /* 0x0000000907027c10 */ /* 0x000fe2000fffe0ff */
[----:B-1-3--:R-:W-:Y:S06]  /*75e0*/  @P2 BRA `(.L_x_17) ;  /* 0x0000000000302947 */ /* 0x00afec0003800000 */
[----:B--2---:R-:W-:Y:S01]  /*75f0*/  MOV R4, R6 ;  /* 0x0000000600047202 */ /* 0x004fe20000000f00 */
[----:B------:R-:W-:Y:S01]  /*7600*/  IMAD R0, R25, UR10, RZ ;  /* 0x0000000a19007c24 */ /* 0x000fe2000f8e02ff */
[----:B------:R-:W-:Y:S01]  /*7610*/  MOV R5, R2 ;  /* 0x0000000200057202 */ /* 0x000fe20000000f00 */
[----:B------:R-:W-:Y:S02]  /*7620*/  ULDC.64 UR8, c[0x0][0x3f8] ;  /* 0x0000fe0000087ab9 */ /* 0x000fe40000000a00 */
[C---:B------:R-:W-:Y:S02]  /*7630*/  IMAD R0, R252.reuse, UR11, R0 ;  /* 0x0000000bfc007c24 */ /* 0x040fe4000f8e0200 */
[----:B------:R-:W-:-:S05]  /*7640*/  IMAD.WIDE.U32 R8, R252, UR10, R4 ;  /* 0x0000000afc087c25 */ /* 0x000fca000f8e0004 */
[----:B------:R-:W-:Y:S02]  /*7650*/  IADD3 R0, R9, R0, RZ ;  /* 0x0000000009007210 */ /* 0x000fe40007ffe0ff */
[----:B------:R-:W-:-:S04]  /*7660*/  LEA R4, P0, R8, UR8, 0x1 ;  /* 0x0000000808047c11 */ /* 0x000fc8000f8008ff */
[----:B------:R-:W-:-:S05]  /*7670*/  LEA.HI.X R5, R8, UR9, R0, 0x1, P0 ;  /* 0x0000000908057c11 */ /* 0x000fca00080f0c00 */
[----:B------:R1:W-:Y:S04]  /*7680*/  STG.E.128 desc[UR6][R4.64], R20 ;  /* 0x0000001404007986 */ /* 0x0003e8000c101d06 */
[----:B------:R1:W-:Y:S04]  /*7690*/  STG.E.128 desc[UR6][R4.64+0x40], R16 ;  /* 0x0000401004007986 */ /* 0x0003e8000c101d06 */
[----:B------:R1:W-:Y:S02]  /*76a0*/  STG.E.128 desc[UR6][R4.64+0x80], R12 ;  /* 0x0000800c04007986 */ /* 0x0003e4000c101d06 */
.L_x_17:
[----:B------:R-:W-:Y:S05]  /*76b0*/  BSYNC B0 ;  /* 0x0000000000007941 */ /* 0x000fea0003800000 */
.L_x_16:
[----:B------:R-:W-:Y:S05]  /*76c0*/  @P1 BRA `(.L_x_18) ;  /* 0x0000000800601947 */ /* 0x000fea0003800000 */
[----:B------:R-:W-:Y:S01]  /*76d0*/  IADD3 R0, P0, R252, 0x40, RZ ;  /* 0x00000040fc007810 */ /* 0x000fe20007f1e0ff */
[----:B------:R-:W-:Y:S01]  /*76e0*/  ULDC.64 UR8, c[0x0][0x3f8] ;  /* 0x0000fe0000087ab9 */ /* 0x000fe20000000a00 */
[----:B------:R-:W-:Y:S02]  /*76f0*/  MOV R7, R2 ;  /* 0x0000000200077202 */ /* 0x000fe40000000f00 */
[----:B-12---:R-:W-:Y:S01]  /*7700*/  IADD3.X R4, RZ, R25, RZ, P0, !PT ;  /* 0x00000019ff047210 */ /* 0x006fe200007fe4ff */
[----:B------:R-:W-:-:S04]  /*7710*/  IMAD.WIDE.U32 R6, R0, UR10, R6 ;  /* 0x0000000a00067c25 */ /* 0x000fc8000f8e0006 */
[----:B------:R-:W-:-:S04]  /*7720*/  IMAD R4, R4, UR10, RZ ;  /* 0x0000000a04047c24 */ /* 0x000fc8000f8e02ff */
[----:B------:R-:W-:Y:S01]  /*7730*/  IMAD R0, R0, UR11, R4 ;  /* 0x0000000b00007c24 */ /* 0x000fe2000f8e0204 */
[----:B------:R-:W-:-:S04]  /*7740*/  LEA R4, P0, R6, UR8, 0x1 ;  /* 0x0000000806047c11 */ /* 0x000fc8000f8008ff */
[----:B------:R-:W-:-:S04]  /*7750*/  IADD3 R0, R7, R0, RZ ;  /* 0x0000000007007210 */ /* 0x000fc80007ffe0ff */
[----:B------:R-:W-:-:S05]  /*7760*/  LEA.HI.X R5, R6, UR9, R0, 0x1, P0 ;  /* 0x0000000906057c11 */ /* 0x000fca00080f0c00 */
[----:B------:R3:W-:Y:S04]  /*7770*/  STG.E.128 desc[UR6][R4.64], R48 ;  /* 0x0000003004007986 */ /* 0x0007e8000c101d06 */
[----:B------:R3:W-:Y:S04]  /*7780*/  STG.E.128 desc[UR6][R4.64+0x40], R44 ;  /* 0x0000402c04007986 */ /* 0x0007e8000c101d06 */
[----:B------:R3:W-:Y:S01]  /*7790*/  STG.E.128 desc[UR6][R4.64+0x80], R40 ;  /* 0x0000802804007986 */ /* 0x0007e2000c101d06 */
[----:B------:R-:W-:Y:S05]  /*77a0*/  BRA `(.L_x_18) ;  /* 0x0000000800287947 */ /* 0x000fea0003800000 */
.L_x_6:
[----:B------:R-:W-:Y:S02]  /*77b0*/  UISETP.NE.AND UP0, UPT, UR36, -0x1, UPT ;  /* 0xffffffff2400788c */ /* 0x000fe4000bf05270 */
[----:B------:R-:W-:-:S04]  /*77c0*/  USHF.L.U32 UR17, UR35, 0x7, URZ ;  /* 0x0000000723117899 */ /* 0x000fc8000800063f */
[----:B------:R-:W-:-:S05]  /*77d0*/  PLOP3.LUT P0, PT, PT, PT, UP0, 0x80, 0x0 ;  /* 0x000000000000781c */ /* 0x000fca0003f0f008 */
[----:B------:R-:W-:Y:S01]  /*77e0*/  @UP0 UIADD3 UR12, UR34, UR36, URZ ;  /* 0x00000024220c0290 */ /* 0x000fe2000fffe03f */
[----:B------:R-:W-:-:S03]  /*77f0*/  @UP0 ULDC.64 UR8, c[0x0][0x450] ;  /* 0x0001140000080ab9 */ /* 0x000fc60000000a00 */
[----:B------:R-:W-:Y:S02]  /*7800*/  @UP0 UIMAD.WIDE.U32 UR10, UR12, UR8, URZ ;  /* 0x000000080c0a02a5 */ /* 0x000fe4000f8e003f */
[----:B------:R-:W-:-:S04]  /*7810*/  @UP0 UIMAD UR12, UR12, UR9, URZ ;  /* 0x000000090c0c02a4 */ /* 0x000fc8000f8e023f */
[----:B------:R-:W-:Y:S01]  /*7820*/  @UP0 UIADD3 UR20, UR11, UR12, URZ ;  /* 0x0000000c0b140290 */ /* 0x000fe2000fffe03f */
[----:B------:R-:W-:Y:S01]  /*7830*/  @UP0 UMOV UR19, UR10 ;  /* 0x0000000a00130c82 */ /* 0x000fe20008000000 */
[----:B------:R-:W-:Y:S10]  /*7840*/  @P0 BRA `(.L_x_19) ;  /* 0x0000000000340947 */ /* 0x000ff40003800000 */
        /* <DEDUP_REMOVED lines=13> */
.L_x_19:
[----:B------:R-:W-:Y:S01]  /*7920*/  @UP0 UIADD3 UR14, UR34, UR36, URZ ;  /* 0x00000024220e0290 */ /* 0x000fe2000fffe03f */
[----:B------:R-:W-:Y:S01]  /*7930*/  @UP0 ULDC.64 UR10, c[0x0][0x458] ;  /* 0x00011600000a0ab9 */ /* 0x000fe20000000a00 */
[----:B------:R-:W-:Y:S02]  /*7940*/  USHF.R.S32.HI UR18, URZ, 0x1f, UR17 ;  /* 0x0000001f3f127899 */ /* 0x000fe40008011411 */
[----:B------:R-:W-:Y:S02]  /*7950*/  @UP0 UIMAD.WIDE.U32 UR12, UR14, UR10, URZ ;  /* 0x0000000a0e0c02a5 */ /* 0x000fe4000f8e003f */
[----:B------:R-:W-:-:S04]  /*7960*/  @UP0 UIMAD UR14, UR14, UR11, URZ ;  /* 0x0000000b0e0e02a4 */ /* 0x000fc8000f8e023f */
[----:B------:R-:W-:-:S03]  /*7970*/  @UP0 UIADD3 UR16, UR13, UR14, URZ ;  /* 0x0000000e0d100290 */ /* 0x000fc6000fffe03f */
[----:B------:R-:W-:Y:S01]  /*7980*/  @UP0 UMOV UR14, UR12 ;  /* 0x0000000c000e0c82 */ /* 0x000fe20008000000 */
[----:B------:R-:W-:Y:S08]  /*7990*/  @P0 BRA `(.L_x_20) ;  /* 0x0000000000340947 */ /* 0x000ff00003800000 */
        /* <DEDUP_REMOVED lines=13> */
.L_x_20:
[----:B------:R-:W2:Y:S01]  /*7a70*/  LDL.64 R12, [R1+0x20] ;  /* 0x00002000010c7983 */ /* 0x000ea20000100a00 */
[----:B------:R-:W-:Y:S01]  /*7a80*/  UIMAD UR12, UR18, UR8, URZ ;  /* 0x00000008120c72a4 */ /* 0x000fe2000f8e023f */
[----:B------:R-:W-:Y:S01]  /*7a90*/  IMAD.U32 R4, RZ, RZ, UR8 ;  /* 0x00000008ff047e24 */ /* 0x000fe2000f8e00ff */
[----:B------:R-:W-:Y:S01]  /*7aa0*/  UIMAD UR5, UR35, -0x80, UR5 ;  /* 0xffffff80230578a4 */ /* 0x000fe2000f8e0205 */
[C---:B------:R-:W-:Y:S01]  /*7ab0*/  IADD3 R2, R252.reuse, 0x40, RZ ;  /* 0x00000040fc027810 */ /* 0x040fe20007ffe0ff */
[----:B------:R-:W-:Y:S01]  /*7ac0*/  UIMAD UR12, UR17, UR9, UR12 ;  /* 0x00000009110c72a4 */ /* 0x000fe2000f8e020c */
[----:B------:R-:W-:Y:S01]  /*7ad0*/  BSSY B0, `(.L_x_21) ;  /* 0x000001c000007945 */ /* 0x000fe20003800000 */
[----:B------:R-:W-:Y:S01]  /*7ae0*/  USHF.R.S32.HI UR15, URZ, 0x1f, UR58 ;  /* 0x0000001f3f0f7899 */ /* 0x000fe2000801143a */
[----:B------:R-:W-:Y:S02]  /*7af0*/  SHF.R.S32.HI R10, RZ, 0x1f, R252 ;  /* 0x0000001fff0a7819 */ /* 0x000fe400000114fc */
[----:B------:R-:W-:Y:S01]  /*7b00*/  ISETP.GE.AND P2, PT, R252, UR5, PT ;  /* 0x00000005fc007c0c */ /* 0x000fe2000bf46270 */
[----:B------:R-:W-:Y:S01]  /*7b10*/  IMAD.U32 R0, RZ, RZ, UR12 ;  /* 0x0000000cff007e24 */ /* 0x000fe2000f8e00ff */
[----:B------:R-:W-:Y:S01]  /*7b20*/  ULDC.64 UR12, c[0x0][0x468] ;  /* 0x00011a00000c7ab9 */ /* 0x000fe20000000a00 */
[----:B------:R-:W-:Y:S01]  /*7b30*/  ISETP.GE.AND P1, PT, R2, UR5, PT ;  /* 0x0000000502007c0c */ /* 0x000fe2000bf26270 */
[----:B------:R-:W-:-:S04]  /*7b40*/  UIMAD UR15, UR15, UR12, URZ ;  /* 0x0000000c0f0f72a4 */ /* 0x000fc8000f8e023f */
[----:B------:R-:W-:Y:S01]  /*7b50*/  UIMAD UR13, UR58, UR13, UR15 ;  /* 0x0000000d3a0d72a4 */ /* 0x000fe2000f8e020f */
[----:B--2---:R-:W-:-:S03]  /*7b60*/  IMAD.WIDE.U32 R4, R4, UR17, R12 ;  /* 0x0000001104047c25 */ /* 0x004fc6000f8e000c */
[----:B------:R-:W-:-:S04]  /*7b70*/  IADD3 R6, P0, R4, UR19, RZ ;  /* 0x0000001304067c10 */ /* 0x000fc8000ff1e0ff */
[----:B------:R-:W-:Y:S01]  /*7b80*/  IADD3.X R7, R5, UR20, R0, P0, !PT ;  /* 0x0000001405077c10 */ /* 0x000fe200087fe400 */
[----:B------:R-:W-:-:S04]  /*7b90*/  IMAD.U32 R0, RZ, RZ, UR12 ;  /* 0x0000000cff007e24 */ /* 0x000fc8000f8e00ff */
[----:B------:R-:W-:-:S05]  /*7ba0*/  IMAD.WIDE.U32 R6, R0, UR58, R6 ;  /* 0x0000003a00067c25 */ /* 0x000fca000f8e0006 */
[----:B------:R-:W-:Y:S01]  /*7bb0*/  IADD3 R2, R7, UR13, RZ ;  /* 0x0000000d07027c10 */ /* 0x000fe2000fffe0ff */
[----:B------:R-:W-:Y:S06]  /*7bc0*/  @P2 BRA `(.L_x_22) ;  /* 0x0000000000302947 */ /* 0x000fec0003800000 */
[----:B------:R-:W-:Y:S01]  /*7bd0*/  MOV R4, R6 ;  /* 0x0000000600047202 */ /* 0x000fe20000000f00 */
        /* <DEDUP_REMOVED lines=8> */
[----:B------:R1:W-:Y:S04]  /*7c60*/  STG.E.128 desc[UR6][R4.64], RZ ;  /* 0x000000ff04007986 */ /* 0x0003e8000c101d06 */
[----:B------:R1:W-:Y:S04]  /*7c70*/  STG.E.128 desc[UR6][R4.64+0x40], RZ ;  /* 0x000040ff04007986 */ /* 0x0003e8000c101d06 */
[----:B------:R1:W-:Y:S02]  /*7c80*/  STG.E.128 desc[UR6][R4.64+0x80], RZ ;  /* 0x000080ff04007986 */ /* 0x0003e4000c101d06 */
.L_x_22:
[----:B------:R-:W-:Y:S05]  /*7c90*/  BSYNC B0 ;  /* 0x0000000000007941 */ /* 0x000fea0003800000 */
.L_x_21:
[----:B------:R-:W-:Y:S04]  /*7ca0*/  BSSY B0, `(.L_x_23) ;  /* 0x000000f000007945 */ /* 0x000fe80003800000 */
[----:B------:R-:W-:Y:S05]  /*7cb0*/  @P1 BRA `(.L_x_24) ;  /* 0x0000000000341947 */ /* 0x000fea0003800000 */
[----:B------:R-:W-:Y:S01]  /*7cc0*/  IADD3 R0, P0, R252, 0x40, RZ ;  /* 0x00000040fc007810 */ /* 0x000fe20007f1e0ff */
[----:B------:R-:W-:Y:S01]  /*7cd0*/  ULDC.64 UR12, c[0x0][0x3f0] ;  /* 0x0000fc00000c7ab9 */ /* 0x000fe20000000a00 */
[----:B------:R-:W-:Y:S02]  /*7ce0*/  MOV R7, R2 ;  /* 0x0000000200077202 */ /* 0x000fe40000000f00 */
[----:B-1----:R-:W-:Y:S01]  /*7cf0*/  IADD3.X R4, RZ, R10, RZ, P0, !PT ;  /* 0x0000000aff047210 */ /* 0x002fe200007fe4ff */
[----:B------:R-:W-:-:S04]  /*7d00*/  IMAD.WIDE.U32 R6, R0, UR8, R6 ;  /* 0x0000000800067c25 */ /* 0x000fc8000f8e0006 */
[----:B------:R-:W-:-:S04]  /*7d10*/  IMAD R4, R4, UR8, RZ ;  /* 0x0000000804047c24 */ /* 0x000fc8000f8e02ff */
[----:B------:R-:W-:Y:S01]  /*7d20*/  IMAD R0, R0, UR9, R4 ;  /* 0x0000000900007c24 */ /* 0x000fe2000f8e0204 */
[----:B------:R-:W-:-:S04]  /*7d30*/  LEA R4, P0, R6, UR12, 0x1 ;  /* 0x0000000c06047c11 */ /* 0x000fc8000f8008ff */
[----:B------:R-:W-:-:S04]  /*7d40*/  IADD3 R0, R0, R7, RZ ;  /* 0x0000000700007210 */ /* 0x000fc80007ffe0ff */
[----:B------:R-:W-:-:S05]  /*7d50*/  LEA.HI.X R5, R6, UR13, R0, 0x1, P0 ;  /* 0x0000000d06057c11 */ /* 0x000fca00080f0c00 */
[----:B------:R2:W-:Y:S04]  /*7d60*/  STG.E.128 desc[UR6][R4.64], RZ ;  /* 0x000000ff04007986 */ /* 0x0005e8000c101d06 */
[----:B------:R2:W-:Y:S04]  /*7d70*/  STG.E.128 desc[UR6][R4.64+0x40], RZ ;  /* 0x000040ff04007986 */ /* 0x0005e8000c101d06 */
[----:B------:R2:W-:Y:S02]  /*7d80*/  STG.E.128 desc[UR6][R4.64+0x80], RZ ;  /* 0x000080ff04007986 */ /* 0x0005e4000c101d06 */
.L_x_24:
[----:B------:R-:W-:Y:S05]  /*7d90*/  BSYNC B0 ;  /* 0x0000000000007941 */ /* 0x000fea0003800000 */
.L_x_23:
[----:B------:R-:W-:Y:S01]  /*7da0*/  UIMAD UR5, UR18, UR10, URZ ;  /* 0x0000000a120572a4 */ /* 0x000fe2000f8e023f */
[----:B-12---:R-:W-:Y:S01]  /*7db0*/  IMAD.U32 R4, RZ, RZ, UR10 ;  /* 0x0000000aff047e24 */ /* 0x006fe2000f8e00ff */
[----:B------:R-:W-:Y:S01]  /*7dc0*/  USHF.R.S32.HI UR12, URZ, 0x1f, UR58 ;  /* 0x0000001f3f0c7899 */ /* 0x000fe2000801143a */
[----:B------:R-:W-:Y:S01]  /*7dd0*/  BSSY B0, `(.L_x_25) ;  /* 0x0000019000007945 */ /* 0x000fe20003800000 */
[----:B------:R-:W-:Y:S01]  /*7de0*/  UIMAD UR5, UR17, UR11, UR5 ;  /* 0x0000000b110572a4 */ /* 0x000fe2000f8e0205 */
[----:B------:R-:W-:Y:S01]  /*7df0*/  IMAD.WIDE.U32 R4, R4, UR17, R12 ;  /* 0x0000001104047c25 */ /* 0x000fe2000f8e000c */
[----:B------:R-:W-:-:S04]  /*7e00*/  ULDC.64 UR8, c[0x0][0x470] ;  /* 0x00011c0000087ab9 */ /* 0x000fc80000000a00 */
[----:B------:R-:W-:Y:S01]  /*7e10*/  IMAD.U32 R0, RZ, RZ, UR5 ;  /* 0x00000005ff007e24 */ /* 0x000fe2000f8e00ff */
[----:B------:R-:W-:Y:S01]  /*7e20*/  IADD3 R6, P0, R4, UR14, RZ ;  /* 0x0000000e04067c10 */ /* 0x000fe2000ff1e0ff */
[----:B------:R-:W-:-:S03]  /*7e30*/  UIMAD UR5, UR12, UR8, URZ ;  /* 0x000000080c0572a4 */ /* 0x000fc6000f8e023f */
[----:B------:R-:W-:Y:S01]  /*7e40*/  IADD3.X R7, R5, UR16, R0, P0, !PT ;  /* 0x0000001005077c10 */ /* 0x000fe200087fe400 */
[----:B------:R-:W-:Y:S01]  /*7e50*/  UIMAD UR9, UR58, UR9, UR5 ;  /* 0x000000093a0972a4 */ /* 0x000fe2000f8e0205 */
[----:B------:R-:W-:-:S05]  /*7e60*/  MOV R0, UR8 ;  /* 0x0000000800007c02 */ /* 0x000fca0008000f00 */
        /* <DEDUP_REMOVED lines=15> */
.L_x_26:
[----:B------:R-:W-:Y:S05]  /*7f60*/  BSYNC B0 ;  /* 0x0000000000007941 */ /* 0x000fea0003800000 */
.L_x_25:
        /* <DEDUP_REMOVED lines=14> */
.L_x_18:
[----:B------:R-:W-:Y:S05]  /*8050*/  BSYNC B1 ;  /* 0x0000000000017941 */ /* 0x000fea0003800000 */
.L_x_1:
[----:B------:R-:W4:Y:S01]  /*8060*/  LDL R2, [R1+0x2c] ;  /* 0x00002c0001027983 */ /* 0x000f220000100800 */
[----:B------:R-:W-:Y:S02]  /*8070*/  ULDC UR5, c[0x0][0xc] ;  /* 0x0000030000057ab9 */ /* 0x000fe40000000800 */
[----:B------:R-:W-:Y:S01]  /*8080*/  UIADD3 UR35, UR5, UR35, URZ ;  /* 0x0000002305237290 */ /* 0x000fe2000fffe03f */
[----:B----4-:R-:W-:-:S13]  /*8090*/  R2UR UR8, R2 ;  /* 0x00000000020872ca */ /* 0x010fda00000e0000 */
[----:B------:R-:W-:-:S06]  /*80a0*/  UISETP.GE.AND UP0, UPT, UR35, UR8, UPT ;  /* 0x000000082300728c */ /* 0x000fcc000bf06270 */
[----:B------:R-:W-:-:S13]  /*80b0*/  PLOP3.LUT P0, PT, PT, PT, UP0, 0x80, 0x0 ;  /* 0x000000000000781c */ /* 0x000fda0003f0f008 */
[----:B------:R-:W-:Y:S05]  /*80c0*/  @P0 BRA `(.L_x_27) ;  /* 0x0000000000040947 */ /* 0x000fea0003800000 */
[----:B------:R-:W-:Y:S05]  /*80d0*/  BRA `(.L_x_28) ;  /* 0xffffff8800f07947 */ /* 0x000fea000383ffff */
.L_x_27:
[----:B------:R-:W-:Y:S05]  /*80e0*/  EXIT ;  /* 0x000000000000794d */ /* 0x000fea0003800000 */
.L_x_29:
[----:B------:R-:W-:-:S00]  /*80f0*/  BRA `(.L_x_29) ;  /* 0xfffffffc00fc7947 */ /* 0x000fc0000383ffff */
[----:B------:R-:W-:-:S00]  /*8100*/  NOP ;  /* 0x0000000000007918 */ /* 0x000fc00000000000 */
[----:B------:R-:W-:-:S00]  /*8110*/  NOP ;  /* 0x0000000000007918 */ /* 0x000fc00000000000 */
[----:B------:R-:W-:-:S00]  /*8120*/  NOP ;  /* 0x0000000000007918 */ /* 0x000fc00000000000 */
[----:B------:R-:W-:-:S00]  /*8130*/  NOP ;  /* 0x0000000000007918 */ /* 0x000fc00000000000 */
[----:B------:R-:W-:-:S00]  /*8140*/  NOP ;  /* 0x0000000000007918 */ /* 0x000fc00000000000 */
[----:B------:R-:W-:-:S00]  /*8150*/  NOP ;  /* 0x0000000000007918 */ /* 0x000fc00000000000 */
[----:B------:R-:W-:-:S00]  /*8160*/  NOP ;  /* 0x0000000000007918 */ /* 0x000fc00000000000 */
[----:B------:R-:W-:-:S00]  /*8170*/  NOP ;  /* 0x0000000000007918 */ /* 0x000fc00000000000 */
.L_x_1278:


//--------------------- .text._ZN5flash44flash_bwd_dq_dk_dv_loop_seqk_parallel_kernelI23Flash_bwd_kernel_traitsILi96ELi64ELi128ELi8ELi2ELi4ELi4ELb1ELb0EN7cutlass10bfloat16_tE19Flash_kernel_traitsILi96ELi64ELi128ELi8ES3_EELb0ELb0ELb0ELb0ELb0ELb0ELb0EEEvNS_16Flash_bwd_paramsE --------------------------
	.section	.text._ZN5flash44flash_bwd_dq_dk_dv_loop_seqk_parallel_kernelI23Flash_bwd_kernel_traitsILi96ELi64ELi128ELi8ELi2ELi4ELi4ELb1ELb0EN7cutlass10bfloat16_tE19Flash_kernel_traitsILi96ELi64ELi128ELi8ES3_EELb0ELb0ELb0ELb0ELb0ELb0ELb0EEEvNS_16Flash_bwd_paramsE,"ax",@progbits
	.align	128
        .global         _ZN5flash44flash_bwd_dq_dk_dv_loop_seqk_parallel_kernelI23Flash_bwd_kernel_traitsILi96ELi64ELi128ELi8ELi2ELi4ELi4ELb1ELb0EN7cutlass10bfloat16_tE19Flash_kernel_traitsILi96ELi64ELi128ELi8ES3_EELb0ELb0ELb0ELb0ELb0ELb0ELb0EEEvNS_16Flash_bwd_paramsE
        .type           _ZN5flash44flash_bwd_dq_dk_dv_loop_seqk_parallel_kernelI23Flash_bwd_kernel_traitsILi96ELi64ELi128ELi8ELi2ELi4ELi4ELb1ELb0EN7cutlass10bfloat16_tE19Flash_kernel_traitsILi96ELi64ELi128ELi8ES3_EELb0ELb0ELb0ELb0ELb0ELb0ELb0EEEvNS_16Flash_bwd_paramsE,@function
        .size           _ZN5flash44flash_bwd_dq_dk_dv_loop_seqk_parallel_kernelI23Flash_bwd_kernel_traitsILi96ELi64ELi128ELi8ELi2ELi4ELi4ELb1ELb0EN7cutlass10bfloat16_tE19Flash_kernel_traitsILi96ELi64ELi128ELi8ES3_EELb0ELb0ELb0ELb0ELb0ELb0ELb0EEEvNS_16Flash_bwd_paramsE,(.L_x_1279 - _ZN5flash44flash_bwd_dq_dk_dv_loop_seqk_parallel_kernelI23Flash_bwd_kernel_traitsILi96ELi64ELi128ELi8ELi2ELi4ELi4ELb1ELb0EN7cutlass10bfloat16_tE19Flash_kernel_traitsILi96ELi64ELi128ELi8ES3_EELb0ELb0ELb0ELb0ELb0ELb0ELb0EEEvNS_16Flash_bwd_paramsE)
        .other          _ZN5flash44flash_bwd_dq_dk_dv_loop_seqk_parallel_kernelI23Flash_bwd_kernel_traitsILi96ELi64ELi128ELi8ELi2ELi4ELi4ELb1ELb0EN7cutlass10bfloat16_tE19Flash_kernel_traitsILi96ELi64ELi128ELi8ES3_EELb0ELb0ELb0ELb0ELb0ELb0ELb0EEEvNS_16Flash_bwd_paramsE,@"STO_CUDA_ENTRY STV_DEFAULT"
_ZN5flash44flash_bwd_dq_dk_dv_loop_seqk_parallel_kernelI23Flash_bwd_kernel_traitsILi96ELi64ELi128ELi8ELi2ELi4ELi4ELb1ELb0EN7cutlass10bfloat16_tE19Flash_kernel_traitsILi96ELi64ELi128ELi8ES3_EELb0ELb0ELb0ELb0ELb0ELb0ELb0EEEvNS_16Flash_bwd_paramsE:
.text._ZN5flash44flash_bwd_dq_dk_dv_loop_seqk_parallel_kernelI23Flash_bwd_kernel_traitsILi96ELi64ELi128ELi8ELi2ELi4ELi4ELb1ELb0EN7cutlass10bfloat16_tE19Flash_kernel_traitsILi96ELi64ELi128ELi8ES3_EELb0ELb0ELb0ELb0ELb0ELb0ELb0EEEvNS_16Flash_bwd_paramsE:
[----:B------:R-:W1:Y:S08]  /*0000*/  LDC R1, c[0x0][0x28] ;  /* 0x00000a00ff017b82 */ /* 0x000e700000000800 */
[----:B------:R-:W2:Y:S01]  /*0010*/  S2UR UR36, SR_CTAID.X ;  /* 0x00000000002479c3 */ /* 0x000ea20000002500 */
[----:B------:R-:W-:Y:S01]  /*0020*/  ULDC UR4, c[0x0][0x2c8] ;  /* 0x0000b20000047ab9 */ /* 0x000fe20000000800 */
[----:B-1----:R-:W-:Y:S01]  /*0030*/  IADD3 R1, R1, -0x40, RZ ;  /* 0xffffffc001017810 */ /* 0x002fe20007ffe0ff */
[----:B------:R-:W-:-:S04]  /*0040*/  UIADD3 UR5, UR4, 0x7f, URZ ;  /* 0x0000007f04057890 */ /* 0x000fc8000fffe03f */
[----:B------:R-:W-:-:S04]  /*0050*/  USHF.R.S32.HI UR4, URZ, 0x1f, UR5 ;  /* 0x0000001f3f047899 */ /* 0x000fc80008011405 */
[----:B------:R-:W-:-:S04]  /*0060*/  ULEA.HI UR4, UR4, UR5, URZ, 0x7 ;  /* 0x0000000504047291 */ /* 0x000fc8000f8f383f */
[----:B------:R-:W-:-:S04]  /*0070*/  USHF.R.S32.HI UR4, URZ, 0x7, UR4 ;  /* 0x000000073f047899 */ /* 0x000fc80008011404 */
[----:B--2---:R-:W-:-:S06]  /*0080*/  UISETP.GE.AND UP0, UPT, UR36, UR4, UPT ;  /* 0x000000042400728c */ /* 0x004fcc000bf06270 */
[----:B------:R-:W-:-:S13]  /*0090*/  PLOP3.LUT P0, PT, PT, PT, UP0, 0x80, 0x0 ;  /* 0x000000000000781c */ /* 0x000fda0003f0f008 */
[----:B------:R-:W-:Y:S05]  /*00a0*/  @P0 EXIT ;  /* 0x000000000000094d */ /* 0x000fea0003800000 */
[----:B------:R-:W1:Y:S01]  /*00b0*/  S2R R13, SR_TID.X ;  /* 0x00000000000d7919 */ /* 0x000e620000002100 */
[----:B------:R-:W2:Y:S01]  /*00c0*/  S2UR UR4, SR_CgaCtaId ;  /* 0x00000000000479c3 */ /* 0x000ea20000008800 */
[----:B------:R-:W-:Y:S01]  /*00d0*/  UMOV UR5, 0x400 ;  /* 0x0000040000057882 */ /* 0x000fe20000000000 */
[----:B------:R-:W-:Y:S01]  /*00e0*/  IMAD.MOV.U32 R228, RZ, RZ, 0x20 ;  /* 0x00000020ffe47424 */ /* 0x000fe200078e00ff */
[----:B------:R-:W-:Y:S01]  /*00f0*/  UMOV UR61, 0xffffd000 ;  /* 0xffffd000003d7882 */ /* 0x000fe20000000000 */
[----:B------:R-:W-:Y:S02]  /*0100*/  IMAD.MOV.U32 R232, RZ, RZ, -0x10 ;  /* 0xfffffff0ffe87424 */ /* 0x000fe400078e00ff */
[----:B------:R-:W-:Y:S02]  /*0110*/  IMAD.MOV.U32 R226, RZ, RZ, -0x40 ;  /* 0xffffffc0ffe27424 */ /* 0x000fe400078e00ff */
[----:B------:R-:W3:Y:S08]  /*0120*/  S2UR UR59, SR_CTAID.Z ;  /* 0x00000000003b79c3 */ /* 0x000ef00000002700 */
[----:B------:R-:W4:Y:S01]  /*0130*/  S2UR UR47, SR_CTAID.Y ;  /* 0x00000000002f79c3 */ /* 0x000f220000002600 */
[----:B--2---:R-:W-:Y:S01]  /*0140*/  ULEA UR4, UR4, UR5, 0x18 ;  /* 0x0000000504047291 */ /* 0x004fe2000f8ec03f */
[----:B-1----:R-:W-:Y:S01]  /*0150*/  SHF.R.S32.HI R20, RZ, 0x1f, R13 ;  /* 0x0000001fff147819 */ /* 0x002fe2000001140d */
[----:B---3--:R-:W-:-:S03]  /*0160*/  USHF.R.S32.HI UR5, URZ, 0x1f, UR59 ;  /* 0x0000001f3f057899 */ /* 0x008fc6000801143b */
[CC--:B------:R-:W-:Y:S02]  /*0170*/  LEA.HI R19, R20.reuse, R13.reuse, RZ, 0x3 ;  /* 0x0000000d14137211 */ /* 0x0c0fe400078f18ff */
[CC--:B------:R-:W-:Y:S02]  /*0180*/  LEA.HI R4, R20.reuse, R13.reuse, RZ, 0x4 ;  /* 0x0000000d14047211 */ /* 0x0c0fe400078f20ff */
[----:B------:R-:W-:Y:S01]  /*0190*/  LEA.HI R10, R20, R13, RZ, 0x2 ;  /* 0x0000000d140a7211 */ /* 0x000fe200078f10ff */
[----:B----4-:R-:W-:Y:S01]  /*01a0*/  USHF.L.U32 UR6, UR47, 0x7, URZ ;  /* 0x000000072f067899 */ /* 0x010fe2000800063f */
[----:B------:R-:W-:Y:S02]  /*01b0*/  SHF.R.S32.HI R0, RZ, 0x3, R19 ;  /* 0x00000003ff007819 */ /* 0x000fe40000011413 */
[----:B------:R-:W-:Y:S02]  /*01c0*/  LOP3.LUT R3, R4, 0xfffffff0, RZ, 0xc0, !PT ;  /* 0xfffffff004037812 */ /* 0x000fe400078ec0ff */
[----:B------:R-:W-:Y:S01]  /*01d0*/  LOP3.LUT R5, R10, 0xfffffffc, RZ, 0xc0, !PT ;  /* 0xfffffffc0a057812 */ /* 0x000fe200078ec0ff */
[----:B------:R-:W-:Y:S01]  /*01e0*/  IMAD.SHL.U32 R2, R0, 0x40, RZ ;  /* 0x0000004000027824 */ /* 0x000fe200078e00ff */
[----:B------:R-:W-:Y:S01]  /*01f0*/  SHF.R.S32.HI R7, RZ, 0x4, R4 ;  /* 0x00000004ff077819 */ /* 0x000fe20000011404 */
[C---:B------:R-:W-:Y:S01]  /*0200*/  IMAD.IADD R0, R13.reuse, 0x1, -R3 ;  /* 0x000000010d007824 */ /* 0x040fe200078e0a03 */
[----:B------:R-:W-:Y:S01]  /*0210*/  SHF.R.S32.HI R18, RZ, 0x2, R10 ;  /* 0x00000002ff127819 */ /* 0x000fe2000001140a */
[----:B------:R-:W-:Y:S01]  /*0220*/  IMAD.IADD R15, R13, 0x1, -R5 ;  /* 0x000000010d0f7824 */ /* 0x000fe200078e0a05 */
[----:B------:R-:W-:-:S02]  /*0230*/  LEA.HI R3, R4, R7, RZ, 0x1 ;  /* 0x0000000704037211 */ /* 0x000fc400078f08ff */
[----:B------:R-:W-:Y:S01]  /*0240*/  SHF.R.S32.HI R4, RZ, 0x1f, R0 ;  /* 0x0000001fff047819 */ /* 0x000fe20000011400 */
[----:B------:R-:W-:Y:S01]  /*0250*/  IMAD.SHL.U32 R250, R15, 0x8, RZ ;  /* 0x000000080ffa7824 */ /* 0x000fe200078e00ff */
[----:B------:R-:W-:Y:S02]  /*0260*/  LOP3.LUT R2, R2, 0xc0, RZ, 0xc0, !PT ;  /* 0x000000c002027812 */ /* 0x000fe400078ec0ff */
[----:B------:R-:W-:Y:S02]  /*0270*/  LEA.HI R17, R4, R0, RZ, 0x3 ;  /* 0x0000000004117211 */ /* 0x000fe400078f18ff */
[----:B------:R-:W-:Y:S02]  /*0280*/  LOP3.LUT R6, R3, 0xfffffffe, RZ, 0xc0, !PT ;  /* 0xfffffffe03067812 */ /* 0x000fe400078ec0ff */
[----:B------:R-:W-:Y:S02]  /*0290*/  LOP3.LUT R8, R2, 0x18, R250, 0xf8, !PT ;  /* 0x0000001802087812 */ /* 0x000fe400078ef8fa */
[----:B------:R-:W-:Y:S01]  /*02a0*/  SHF.R.U32.HI R5, RZ, 0x3, R2 ;  /* 0x00000003ff057819 */ /* 0x000fe20000011602 */
[----:B------:R-:W-:Y:S01]  /*02b0*/  IMAD.IADD R14, R7, 0x1, -R6 ;  /* 0x00000001070e7824 */ /* 0x000fe200078e0a06 */
[----:B------:R-:W-:-:S02]  /*02c0*/  LOP3.LUT R2, R17, 0xfffffff8, RZ, 0xc0, !PT ;  /* 0xfffffff811027812 */ /* 0x000fc400078ec0ff */
[C---:B------:R-:W-:Y:S02]  /*02d0*/  LEA.HI R3, R0.reuse, R0, RZ, 0x1 ;  /* 0x0000000000037211 */ /* 0x040fe400078f08ff */
[----:B------:R-:W-:Y:S01]  /*02e0*/  LOP3.LUT R7, R19, 0xfffffff8, RZ, 0xc0, !PT ;  /* 0xfffffff813077812 */ /* 0x000fe200078ec0ff */
[----:B------:R-:W-:Y:S01]  /*02f0*/  IMAD.IADD R16, R0, 0x1, -R2 ;  /* 0x0000000100107824 */ /* 0x000fe200078e0a02 */
[----:B------:R-:W-:Y:S02]  /*0300*/  LOP3.LUT R4, R3, 0x7fffffe, RZ, 0xc0, !PT ;  /* 0x07fffffe03047812 */ /* 0x000fe400078ec0ff */
[CC--:B------:R-:W-:Y:S01]  /*0310*/  LEA.HI R2, R20.reuse, R13.reuse, RZ, 0x6 ;  /* 0x0000000d14027211 */ /* 0x0c0fe200078f30ff */
[----:B------:R-:W-:Y:S01]  /*0320*/  IMAD.IADD R7, R13, 0x1, -R7 ;  /* 0x000000010d077824 */ /* 0x000fe200078e0a07 */
[----:B------:R-:W-:Y:S01]  /*0330*/  LEA.HI R11, R20, R13, RZ, 0x5 ;  /* 0x0000000d140b7211 */ /* 0x000fe200078f28ff */
[----:B------:R-:W-:Y:S01]  /*0340*/  IMAD.IADD R21, R0, 0x1, -R4 ;  /* 0x0000000100157824 */ /* 0x000fe200078e0a04 */
[----:B------:R-:W-:-:S02]  /*0350*/  SHF.R.S32.HI R9, RZ, 0x6, R2 ;  /* 0x00000006ff097819 */ /* 0x000fc40000011402 */
[----:B------:R-:W-:Y:S02]  /*0360*/  LEA.HI R2, R10, R18, RZ, 0x1 ;  /* 0x000000120a027211 */ /* 0x000fe400078f08ff */
[----:B------:R-:W-:Y:S02]  /*0370*/  SHF.R.S32.HI R0, RZ, 0x1f, R10 ;  /* 0x0000001fff007819 */ /* 0x000fe4000001140a */
[----:B------:R-:W-:Y:S02]  /*0380*/  LEA.HI R10, R7, R7, RZ, 0x1 ;  /* 0x00000007070a7211 */ /* 0x000fe400078f08ff */
[----:B------:R-:W-:Y:S02]  /*0390*/  LOP3.LUT R4, R2, 0x7fffffe, RZ, 0xc0, !PT ;  /* 0x07fffffe02047812 */ /* 0x000fe400078ec0ff */
[----:B------:R-:W-:Y:S02]  /*03a0*/  LOP3.LUT R2, R10, 0x3fffffe, RZ, 0xc0, !PT ;  /* 0x03fffffe0a027812 */ /* 0x000fe400078ec0ff */
[----:B------:R-:W-:Y:S01]  /*03b0*/  LOP3.LUT R12, R8, R5, RZ, 0x3c, !PT ;  /* 0x00000005080c7212 */ /* 0x000fe200078e3cff */
[----:B------:R-:W-:Y:S01]  /*03c0*/  IMAD.IADD R8, R18, 0x1, -R4 ;  /* 0x0000000112087824 */ /* 0x000fe200078e0a04 */
[----:B------:R-:W-:-:S02]  /*03d0*/  SHF.R.S32.HI R23, RZ, 0x5, R11 ;  /* 0x00000005ff177819 */ /* 0x000fc4000001140b */
[--C-:B------:R-:W-:Y:S02]  /*03e0*/  SHF.R.S32.HI R5, RZ, 0x1, R3.reuse ;  /* 0x00000001ff057819 */ /* 0x100fe40000011403 */
[----:B------:R-:W-:Y:S01]  /*03f0*/  SHF.R.S32.HI R6, RZ, 0x1f, R3 ;  /* 0x0000001fff067819 */ /* 0x000fe20000011403 */
[----:B------:R-:W-:Y:S01]  /*0400*/  IMAD.IADD R3, R7, 0x1, -R2 ;  /* 0x0000000107037824 */ /* 0x000fe200078e0a02 */
[----:B------:R-:W-:Y:S01]  /*0410*/  LEA.HI R0, R0, R18, RZ, 0x3 ;  /* 0x0000001200007211 */ /* 0x000fe200078f18ff */
[----:B------:R-:W-:Y:S01]  /*0420*/  IMAD R2, R9, 0x4, R14 ;  /* 0x0000000409027824 */ /* 0x000fe200078e020e */
[----:B------:R-:W-:Y:S01]  /*0430*/  LEA.HI R4, R6, R5, RZ, 0x2 ;  /* 0x0000000506047211 */ /* 0x000fe200078f10ff */
[----:B------:R-:W-:Y:S01]  /*0440*/  IMAD R6, R23, 0x8, R8 ;  /* 0x0000000817067824 */ /* 0x000fe200078e0208 */
[----:B------:R-:W-:Y:S01]  /*0450*/  LOP3.LUT R0, R0, 0xfffffff8, RZ, 0xc0, !PT ;  /* 0xfffffff800007812 */ /* 0x000fe200078ec0ff */
[----:B------:R-:W-:Y:S01]  /*0460*/  IMAD R222, R2, 0x8, R3 ;  /* 0x0000000802de7824 */ /* 0x000fe200078e0203 */
[----:B------:R-:W-:Y:S01]  /*0470*/  LOP3.LUT R2, R4, 0xfffffffc, RZ, 0xc0, !PT ;  /* 0xfffffffc04027812 */ /* 0x000fe200078ec0ff */
[----:B------:R-:W-:Y:S01]  /*0480*/  IMAD.U32 R3, R6, 0x20, R12 ;  /* 0x0000002006037824 */ /* 0x000fe200078e000c */
[----:B------:R-:W-:Y:S01]  /*0490*/  LOP3.LUT R4, R11, 0xffffffe0, RZ, 0xc0, !PT ;  /* 0xffffffe00b047812 */ /* 0x000fe200078ec0ff */
[----:B------:R-:W-:Y:S01]  /*04a0*/  IMAD.IADD R0, R18, 0x1, -R0 ;  /* 0x0000000112007824 */ /* 0x000fe200078e0a00 */
[----:B------:R-:W-:Y:S01]  /*04b0*/  LOP3.LUT P5, RZ, R16, 0x2, RZ, 0xc0, !PT ;  /* 0x0000000210ff7812 */ /* 0x000fe200078ac0ff */
[----:B------:R-:W-:Y:S01]  /*04c0*/  IMAD.IADD R18, R5, 0x1, -R2 ;  /* 0x0000000105127824 */ /* 0x000fe200078e0a02 */
[----:B------:R1:W-:Y:S01]  /*04d0*/  STL [R1+0x14], R3 ;  /* 0x0000140301007387 */ /* 0x0003e20000100800 */
[----:B------:R-:W-:Y:S01]  /*04e0*/  SHF.R.S32.HI R2, RZ, 0x1f, R11 ;  /* 0x0000001fff027819 */ /* 0x000fe2000001140b */
[C---:B------:R-:W-:Y:S01]  /*04f0*/  IMAD.IADD R22, R13.reuse, 0x1, -R4 ;  /* 0x000000010d167824 */ /* 0x040fe200078e0a04 */
[----:B------:R-:W-:Y:S01]  /*0500*/  LOP3.LUT R8, R0, 0x1, RZ, 0xc0, !PT ;  /* 0x0000000100087812 */ /* 0x000fe200078ec0ff */
[----:B------:R-:W-:Y:S01]  /*0510*/  IMAD.SHL.U32 R6, R13, 0x2, RZ ;  /* 0x000000020d067824 */ /* 0x000fe200078e00ff */
[----:B------:R-:W-:Y:S01]  /*0520*/  LEA.HI R2, R2, R23, RZ, 0x2 ;  /* 0x0000001702027211 */ /* 0x000fe200078f10ff */
[----:B------:R-:W-:Y:S01]  /*0530*/  IMAD.SHL.U32 R9, R9, 0x20, RZ ;  /* 0x0000002009097824 */ /* 0x000fe200078e00ff */
[----:B------:R-:W-:Y:S01]  /*0540*/  STL [R1+0x38], R22 ;  /* 0x0000381601007387 */ /* 0x000fe20000100800 */
[----:B------:R-:W-:Y:S01]  /*0550*/  IMAD.SHL.U32 R5, R7, 0x40, RZ ;  /* 0x0000004007057824 */ /* 0x000fe200078e00ff */
[----:B------:R-:W-:-:S02]  /*0560*/  LOP3.LUT R2, R2, 0xfffffffc, RZ, 0xc0, !PT ;  /* 0xfffffffc02027812 */ /* 0x000fc400078ec0ff */
[----:B------:R-:W-:Y:S02]  /*0570*/  LOP3.LUT R6, R9, 0x6, R6, 0xf8, !PT ;  /* 0x0000000609067812 */ /* 0x000fe400078ef806 */
[----:B------:R-:W-:Y:S01]  /*0580*/  LOP3.LUT R7, R5, 0x1c0, RZ, 0xc0, !PT ;  /* 0x000001c005077812 */ /* 0x000fe200078ec0ff */
[----:B------:R-:W-:Y:S01]  /*0590*/  IMAD.IADD R2, R23, 0x1, -R2 ;  /* 0x0000000117027824 */ /* 0x000fe200078e0a02 */
[----:B------:R-:W-:Y:S01]  /*05a0*/  ISETP.NE.U32.AND P3, PT, R8, 0x1, PT ;  /* 0x000000010800780c */ /* 0x000fe20003f65070 */
[----:B------:R2:W-:Y:S01]  /*05b0*/  STL [R1+0x30], R6 ;  /* 0x0000300601007387 */ /* 0x0005e20000100800 */
[----:B------:R-:W-:Y:S01]  /*05c0*/  IMAD.SHL.U32 R8, R15, 0x2, RZ ;  /* 0x000000020f087824 */ /* 0x000fe200078e00ff */
[----:B------:R-:W-:Y:S02]  /*05d0*/  LOP3.LUT P2, RZ, R0, 0x2, RZ, 0xc0, !PT ;  /* 0x0000000200ff7812 */ /* 0x000fe4000784c0ff */
[----:B------:R-:W-:Y:S01]  /*05e0*/  LOP3.LUT P6, RZ, R16, 0x4, RZ, 0xc0, !PT ;  /* 0x0000000410ff7812 */ /* 0x000fe200078cc0ff */
[----:B------:R-:W-:Y:S01]  /*05f0*/  IMAD R12, R2, 0x200, R8 ;  /* 0x00000200020c7824 */ /* 0x000fe200078e0208 */
[----:B------:R-:W-:-:S02]  /*0600*/  SEL R225, R228, 0xffffffe0, !P5 ;  /* 0xffffffe0e4e17807 */ /* 0x000fc40006800000 */
[----:B------:R-:W-:Y:S02]  /*0610*/  SEL R232, R232, 0x10, !P3 ;  /* 0x00000010e8e87807 */ /* 0x000fe40005800000 */
[----:B-1----:R-:W-:Y:S02]  /*0620*/  LEA.HI R3, R20, R13, RZ, 0x7 ;  /* 0x0000000d14037211 */ /* 0x002fe400078f38ff */
[----:B------:R-:W-:Y:S02]  /*0630*/  SEL R226, R226, 0x40, P6 ;  /* 0x00000040e2e27807 */ /* 0x000fe40003000000 */
[----:B------:R-:W-:Y:S02]  /*0640*/  SHF.R.S32.HI R13, RZ, 0x7, R3 ;  /* 0x00000007ff0d7819 */ /* 0x000fe40000011403 */
[----:B------:R-:W-:Y:S02]  /*0650*/  LEA.HI R3, R11, R23, RZ, 0x1 ;  /* 0x000000170b037211 */ /* 0x000fe400078f08ff */
[----:B------:R-:W-:-:S02]  /*0660*/  LEA.HI R11, R0, R0, RZ, 0x1 ;  /* 0x00000000000b7211 */ /* 0x000fc400078f08ff */
[----:B------:R-:W-:Y:S02]  /*0670*/  LOP3.LUT R4, R3, 0xfffffffe, RZ, 0xc0, !PT ;  /* 0xfffffffe03047812 */ /* 0x000fe400078ec0ff */
[----:B------:R-:W-:Y:S02]  /*0680*/  SHF.R.S32.HI R3, RZ, 0x1, R10 ;  /* 0x00000001ff037819 */ /* 0x000fe4000001140a */
[----:B------:R-:W-:Y:S01]  /*0690*/  LOP3.LUT P0, RZ, R18, 0x2, RZ, 0xc0, !PT ;  /* 0x0000000212ff7812 */ /* 0x000fe2000780c0ff */
[----:B--2---:R-:W-:Y:S01]  /*06a0*/  IMAD.SHL.U32 R6, R2, 0x10, RZ ;  /* 0x0000001002067824 */ /* 0x004fe200078e00ff */
[C---:B------:R-:W-:Y:S01]  /*06b0*/  LOP3.LUT P4, RZ, R3.reuse, 0x2, RZ, 0xc0, !PT ;  /* 0x0000000203ff7812 */ /* 0x040fe2000788c0ff */
[----:B------:R-:W-:Y:S01]  /*06c0*/  IMAD.SHL.U32 R5, R3, 0x40, RZ ;  /* 0x0000004003057824 */ /* 0x000fe200078e00ff */
[----:B------:R-:W-:Y:S01]  /*06d0*/  LOP3.LUT R3, R11, 0x3fffffe, RZ, 0xc0, !PT ;  /* 0x03fffffe0b037812 */ /* 0x000fe200078ec0ff */
[----:B------:R-:W-:Y:S01]  /*06e0*/  IMAD.IADD R230, R23, 0x1, -R4 ;  /* 0x0000000117e67824 */ /* 0x000fe200078e0a04 */
[----:B------:R-:W-:-:S02]  /*06f0*/  SHF.R.S32.HI R4, RZ, 0x3, R17 ;  /* 0x00000003ff047819 */ /* 0x000fc40000011411 */
[----:B------:R-:W-:Y:S01]  /*0700*/  SEL R223, R228, 0xffffffe0, !P4 ;  /* 0xffffffe0e4df7807 */ /* 0x000fe20006000000 */
[C---:B------:R-:W-:Y:S01]  /*0710*/  IMAD.IADD R15, R0.reuse, 0x1, -R3 ;  /* 0x00000001000f7824 */ /* 0x040fe200078e0a03 */
[----:B------:R-:W-:Y:S01]  /*0720*/  LOP3.LUT R3, R5, 0xc0, RZ, 0xc0, !PT ;  /* 0x000000c005037812 */ /* 0x000fe200078ec0ff */
[----:B------:R-:W-:Y:S01]  /*0730*/  IMAD.SHL.U32 R0, R0, 0x40, RZ ;  /* 0x0000004000007824 */ /* 0x000fe200078e00ff */
[----:B------:R-:W-:Y:S01]  /*0740*/  LOP3.LUT R5, R7, 0x30, R6, 0xf8, !PT ;  /* 0x0000003007057812 */ /* 0x000fe200078ef806 */
[----:B------:R-:W-:Y:S01]  /*0750*/  IMAD R20, R4, 0x8, R21 ;  /* 0x0000000804147824 */ /* 0x000fe200078e0215 */
[----:B------:R-:W-:Y:S01]  /*0760*/  SHF.R.U32.HI R6, RZ, 0x3, R7 ;  /* 0x00000003ff067819 */ /* 0x000fe20000011607 */
[----:B------:R-:W-:Y:S01]  /*0770*/  IMAD R17, R2, 0x2, R4 ;  /* 0x0000000202117824 */ /* 0x000fe200078e0204 */
[--C-:B------:R-:W-:Y:S01]  /*0780*/  LOP3.LUT R10, R5, 0x8, R19.reuse, 0xf8, !PT ;  /* 0x00000008050a7812 */ /* 0x100fe200078ef813 */
[----:B------:R-:W-:Y:S01]  /*0790*/  IMAD R12, R15, 0x20, R12 ;  /* 0x000000200f0c7824 */ /* 0x000fe200078e020c */
[----:B------:R-:W-:-:S02]  /*07a0*/  LOP3.LUT R5, R3, 0x8, R19, 0xf8, !PT ;  /* 0x0000000803057812 */ /* 0x000fc400078ef813 */
[----:B------:R-:W-:Y:S02]  /*07b0*/  SHF.R.U32.HI R4, RZ, 0x3, R3 ;  /* 0x00000003ff047819 */ /* 0x000fe40000011603 */
[----:B------:R-:W-:Y:S02]  /*07c0*/  LOP3.LUT R0, R0, 0x1c0, RZ, 0xc0, !PT ;  /* 0x000001c000007812 */ /* 0x000fe400078ec0ff */
[----:B------:R-:W-:Y:S02]  /*07d0*/  LOP3.LUT R4, R5, R4, RZ, 0x3c, !PT ;  /* 0x0000000405047212 */ /* 0x000fe400078e3cff */
[----:B------:R-:W-:Y:S01]  /*07e0*/  LOP3.LUT R3, R0, 0x20, R9, 0xf8, !PT ;  /* 0x0000002000037812 */ /* 0x000fe200078ef809 */
[----:B------:R-:W-:Y:S01]  /*07f0*/  IMAD.SHL.U32 R9, R14, 0x10, RZ ;  /* 0x000000100e097824 */ /* 0x000fe200078e00ff */
[----:B------:R-:W-:Y:S01]  /*0800*/  SHF.R.U32.HI R2, RZ, 0x3, R0 ;  /* 0x00000003ff027819 */ /* 0x000fe20000011600 */
[----:B------:R-:W-:Y:S01]  /*0810*/  IMAD R0, R13, 0x1000, R8 ;  /* 0x000010000d007824 */ /* 0x000fe200078e0208 */
[----:B------:R-:W-:Y:S01]  /*0820*/  SEL R228, R228, 0xffffffe0, !P0 ;  /* 0xffffffe0e4e47807 */ /* 0x000fe20004000000 */
[----:B------:R-:W-:Y:S01]  /*0830*/  IMAD.U32 R222, R222, 0x20, R4 ;  /* 0x00000020dede7824 */ /* 0x000fe200078e0004 */
[----:B------:R-:W-:Y:S01]  /*0840*/  LOP3.LUT R2, R3, R2, RZ, 0x3c, !PT ;  /* 0x0000000203027212 */ /* 0x000fe200078e3cff */
[----:B------:R-:W-:Y:S01]  /*0850*/  IMAD.SHL.U32 R4, R16, 0x40, RZ ;  /* 0x0000004010047824 */ /* 0x000fe200078e00ff */
[----:B------:R-:W-:Y:S01]  /*0860*/  LOP3.LUT R3, R10, R6, RZ, 0x3c, !PT ;  /* 0x000000060a037212 */ /* 0x000fe200078e3cff */
[----:B------:R-:W-:Y:S01]  /*0870*/  IMAD R0, R230, 0x400, R0 ;  /* 0x00000400e6007824 */ /* 0x000fe200078e0200 */
[----:B------:R-:W-:Y:S01]  /*0880*/  SHF.R.S32.HI R10, RZ, 0x1f, R22 ;  /* 0x0000001fff0a7819 */ /* 0x000fe20000011416 */
[----:B------:R-:W-:Y:S01]  /*0890*/  IMAD.SHL.U32 R6, R14, 0x8, RZ ;  /* 0x000000080e067824 */ /* 0x000fe200078e00ff */
[----:B------:R-:W-:Y:S01]  /*08a0*/  LOP3.LUT R4, R4, 0x1c0, RZ, 0xc0, !PT ;  /* 0x000001c004047812 */ /* 0x000fe200078ec0ff */
[----:B------:R-:W-:Y:S01]  /*08b0*/  IMAD.IADD R235, R2, 0x1, R0 ;  /* 0x0000000102eb7824 */ /* 0x000fe200078e0200 */
[----:B------:R-:W-:Y:S01]  /*08c0*/  LEA R222, R222, UR4, 0x1 ;  /* 0x00000004dede7c11 */ /* 0x000fe2000f8e08ff */
[----:B------:R-:W-:Y:S01]  /*08d0*/  IMAD.SHL.U32 R0, R13, 0x8, RZ ;  /* 0x000000080d007824 */ /* 0x000fe200078e00ff */
[----:B------:R-:W-:Y:S01]  /*08e0*/  LOP3.LUT R6, R6, 0x8, RZ, 0xc0, !PT ;  /* 0x0000000806067812 */ /* 0x000fe200078ec0ff */
[----:B------:R-:W-:Y:S01]  /*08f0*/  IMAD.SHL.U32 R2, R18, 0x40, RZ ;  /* 0x0000004012027824 */ /* 0x000fe200078e00ff */
[----:B------:R-:W-:Y:S01]  /*0900*/  SHF.R.U32.HI R224, RZ, 0x3, R4 ;  /* 0x00000003ffe07819 */ /* 0x000fe20000011604 */
[----:B------:R-:W-:Y:S01]  /*0910*/  IMAD R3, R14, 0x200, R3 ;  /* 0x000002000e037824 */ /* 0x000fe200078e0203 */
[----:B------:R-:W-:Y:S01]  /*0920*/  LOP3.LUT R7, R0, 0x8, RZ, 0xc0, !PT ;  /* 0x0000000800077812 */ /* 0x000fe200078ec0ff */
[----:B------:R-:W-:Y:S01]  /*0930*/  IMAD.IADD R223, R223, 0x1, R222 ;  /* 0x00000001dfdf7824 */ /* 0x000fe200078e02de */
[----:B------:R-:W-:-:S02]  /*0940*/  SHF.R.S32.HI R0, RZ, 0x1, R11 ;  /* 0x00000001ff007819 */ /* 0x000fc4000001140b */
[----:B------:R-:W-:Y:S02]  /*0950*/  LOP3.LUT R224, R224, R4, R6, 0x1e, !PT ;  /* 0x00000004e0e07212 */ /* 0x000fe400078e1e06 */
[----:B------:R-:W-:Y:S02]  /*0960*/  LEA.HI R4, R10, R22, RZ, 0x2 ;  /* 0x000000160a047211 */ /* 0x000fe400078f10ff */
[C---:B------:R-:W-:Y:S01]  /*0970*/  LOP3.LUT P1, RZ, R0.reuse, 0x2, RZ, 0xc0, !PT ;  /* 0x0000000200ff7812 */ /* 0x040fe2000782c0ff */
[----:B------:R-:W-:Y:S01]  /*0980*/  IMAD.SHL.U32 R0, R0, 0x40, RZ ;  /* 0x0000004000007824 */ /* 0x000fe200078e00ff */
[----:B------:R-:W-:Y:S01]  /*0990*/  SHF.R.S32.HI R4, RZ, 0x2, R4 ;  /* 0x00000002ff047819 */ /* 0x000fe20000011404 */
[----:B------:R-:W-:Y:S01]  /*09a0*/  IMAD.U32 R224, R17, 0x200, R224 ;  /* 0x0000020011e07824 */ /* 0x000fe200078e00e0 */
[----:B------:R-:W-:Y:S02]  /*09b0*/  LOP3.LUT R2, R2, 0xc0, RZ, 0xc0, !PT ;  /* 0x000000c002027812 */ /* 0x000fe400078ec0ff */
[----:B------:R-:W-:Y:S01]  /*09c0*/  LOP3.LUT R0, R0, 0xc0, RZ, 0xc0, !PT ;  /* 0x000000c000007812 */ /* 0x000fe200078ec0ff */
[----:B------:R-:W-:Y:S01]  /*09d0*/  IMAD R4, R230, 0x10, R4 ;  /* 0x00000010e6047824 */ /* 0x000fe200078e0204 */
[----:B------:R-:W-:-:S02]  /*09e0*/  SHF.R.U32.HI R5, RZ, 0x3, R2 ;  /* 0x00000003ff057819 */ /* 0x000fc40000011602 */
[----:B------:R-:W-:Y:S02]  /*09f0*/  SHF.R.U32.HI R8, RZ, 0x3, R0 ;  /* 0x00000003ff087819 */ /* 0x000fe40000011600 */
[----:B------:R-:W-:Y:S01]  /*0a00*/  LOP3.LUT R9, R7, 0x10, R9, 0xf8, !PT ;  /* 0x0000001007097812 */ /* 0x000fe200078ef809 */
[----:B------:R1:W-:Y:S01]  /*0a10*/  STL [R1+0x34], R4 ;  /* 0x0000340401007387 */ /* 0x0003e20000100800 */
[C---:B------:R-:W-:Y:S02]  /*0a20*/  LOP3.LUT R6, R5.reuse, R2, R6, 0x1e, !PT ;  /* 0x0000000205067212 */ /* 0x040fe400078e1e06 */
[----:B------:R-:W-:Y:S01]  /*0a30*/  LOP3.LUT R8, R8, R0, R7, 0x1e, !PT ;  /* 0x0000000008087212 */ /* 0x000fe200078e1e07 */
[----:B------:R-:W-:Y:S01]  /*0a40*/  IMAD.SHL.U32 R0, R20, 0x20, RZ ;  /* 0x0000002014007824 */ /* 0x000fe200078e00ff */
[----:B------:R-:W-:Y:S02]  /*0a50*/  LOP3.LUT R2, R5, R9, R2, 0x1e, !PT ;  /* 0x0000000905027212 */ /* 0x000fe400078e1e02 */
[----:B------:R-:W-:Y:S01]  /*0a60*/  LEA R235, R235, UR4, 0x1 ;  /* 0x00000004ebeb7c11 */ /* 0x000fe2000f8e08ff */
[----:B------:R-:W-:-:S02]  /*0a70*/  IMAD R230, R230, 0x200, R0 ;  /* 0x00000200e6e67824 */ /* 0x000fc400078e0200 */
[----:B------:R-:W-:Y:S02]  /*0a80*/  IMAD.IADD R229, R0, 0x1, R2 ;  /* 0x0000000100e57824 */ /* 0x000fe400078e0202 */
[----:B------:R-:W-:Y:S02]  /*0a90*/  IMAD.IADD R8, R8, 0x1, R12 ;  /* 0x0000000108087824 */ /* 0x000fe400078e020c */
[C---:B------:R-:W-:Y:S02]  /*0aa0*/  VIADD R233, R235.reuse, 0x20 ;  /* 0x00000020ebe97836 */ /* 0x040fe40000000000 */
[C---:B------:R-:W-:Y:S02]  /*0ab0*/  @P2 VIADD R233, R235.reuse, 0xffffffe0 ;  /* 0xffffffe0ebe92836 */ /* 0x040fe40000000000 */
[----:B------:R-:W-:Y:S02]  /*0ac0*/  IMAD.IADD R234, R235, 0x1, R232 ;  /* 0x00000001ebea7824 */ /* 0x000fe400078e02e8 */
[----:B------:R-:W-:-:S02]  /*0ad0*/  IMAD.IADD R230, R230, 0x1, R6 ;  /* 0x00000001e6e67824 */ /* 0x000fc400078e0206 */
[----:B------:R-:W-:Y:S02]  /*0ae0*/  IMAD.IADD R232, R232, 0x1, R233 ;  /* 0x00000001e8e87824 */ /* 0x000fe400078e02e9 */
[----:B-1----:R-:W-:Y:S01]  /*0af0*/  IMAD.U32 R4, RZ, RZ, UR5 ;  /* 0x00000005ff047e24 */ /* 0x002fe2000f8e00ff */
[----:B------:R-:W-:Y:S01]  /*0b00*/  USHF.R.S32.HI UR5, URZ, 0x1f, UR47 ;  /* 0x0000001f3f057899 */ /* 0x000fe2000801142f */
[----:B------:R-:W-:Y:S01]  /*0b10*/  IMAD.U32 R4, RZ, RZ, UR6 ;  /* 0x00000006ff047e24 */ /* 0x000fe2000f8e00ff */
[----:B------:R-:W-:-:S04]  /*0b20*/  USHF.R.S32.HI UR6, URZ, 0x1f, UR59 ;  /* 0x0000001f3f067899 */ /* 0x000fc8000801143b */
[----:B------:R-:W-:Y:S01]  /*0b30*/  IMAD.U32 R0, RZ, RZ, UR5 ;  /* 0x00000005ff007e24 */ /* 0x000fe2000f8e00ff */
[----:B------:R-:W-:Y:S01]  /*0b40*/  UIADD3 UR5, UR4, 0xf000, URZ ;  /* 0x0000f00004057890 */ /* 0x000fe2000fffe03f */
[----:B------:R-:W-:Y:S02]  /*0b50*/  IMAD.U32 R2, RZ, RZ, UR6 ;  /* 0x00000006ff027e24 */ /* 0x000fe4000f8e00ff */
[----:B------:R-:W-:Y:S01]  /*0b60*/  IMAD.U32 R0, RZ, RZ, UR6 ;  /* 0x00000006ff007e24 */ /* 0x000fe2000f8e00ff */
[----:B------:R-:W-:Y:S01]  /*0b70*/  UIADD3 UR6, UR4, 0x9000, URZ ;  /* 0x0000900004067890 */ /* 0x000fe2000fffe03f */
[----:B------:R-:W-:Y:S01]  /*0b80*/  VIADD R2, R250, 0x20 ;  /* 0x00000020fa027836 */ /* 0x000fe20000000000 */
[----:B------:R-:W-:Y:S01]  /*0b90*/  LEA R224, R224, UR5, 0x1 ;  /* 0x00000005e0e07c11 */ /* 0x000fe2000f8e08ff */
[----:B------:R-:W-:-:S03]  /*0ba0*/  VIADD R0, R250, 0x40 ;  /* 0x00000040fa007836 */ /* 0x000fc60000000000 */
[----:B------:R-:W-:Y:S01]  /*0bb0*/  LEA R4, R8, UR6, 0x1 ;  /* 0x0000000608047c11 */ /* 0x000fe2000f8e08ff */
[----:B------:R1:W-:Y:S01]  /*0bc0*/  STL [R1+0x8], R2 ;  /* 0x0000080201007387 */ /* 0x0003e20000100800 */
[C---:B------:R-:W-:Y:S01]  /*0bd0*/  IMAD.IADD R225, R224.reuse, 0x1, R225 ;  /* 0x00000001e0e17824 */ /* 0x040fe200078e02e1 */
[----:B------:R-:W-:Y:S01]  /*0be0*/  ULDC.64 UR6, c[0x0][0x208] ;  /* 0x0000820000067ab9 */ /* 0x000fe20000000a00 */
[--C-:B------:R-:W-:Y:S01]  /*0bf0*/  IMAD.IADD R227, R224, 0x1, R226.reuse ;  /* 0x00000001e0e37824 */ /* 0x100fe200078e02e2 */
[----:B------:R2:W-:Y:S01]  /*0c00*/  STL [R1+0xc], R0 ;  /* 0x00000c0001007387 */ /* 0x0005e20000100800 */
[----:B------:R-:W-:-:S03]  /*0c10*/  IMAD.IADD R226, R225, 0x1, R226 ;  /* 0x00000001e1e27824 */ /* 0x000fc600078e02e2 */
[----:B------:R3:W-:Y:S01]  /*0c20*/  STL [R1+0x18], R4 ;  /* 0x0000180401007387 */ /* 0x0007e20000100800 */
[----:B-1----:R-:W-:Y:S01]  /*0c30*/  LEA R2, R3, UR4, 0x1 ;  /* 0x0000000403027c11 */ /* 0x002fe2000f8e08ff */
[C---:B--2---:R-:W-:Y:S02]  /*0c40*/  VIADD R0, R4.reuse, 0x20 ;  /* 0x0000002004007836 */ /* 0x044fe40000000000 */
[----:B------:R-:W-:-:S05]  /*0c50*/  @P1 VIADD R0, R4, 0xffffffe0 ;  /* 0xffffffe004001836 */ /* 0x000fca0000000000 */
[----:B------:R3:W-:Y:S02]  /*0c60*/  STL [R1+0x1c], R0 ;  /* 0x00001c0001007387 */ /* 0x0007e40000100800 */
.L_x_71:
        /* <DEDUP_REMOVED lines=16> */
[----:B-1234-:R-:W-:Y:S01]  /*0d70*/  IMAD.U32 R4, RZ, RZ, UR8 ;  /* 0x00000008ff047e24 */ /* 0x01efe2000f8e00ff */
        /* <DEDUP_REMOVED lines=17> */
[----:B------:R1:W3:Y:S02]  /*0e90*/  @P0 LDG.E R6, desc[UR6][R4.64] ;  /* 0x0000000604060981 */ /* 0x0002e4000c1e1900 */
[----:B-1----:R-:W-:Y:S02]  /*0ea0*/  IMAD.U32 R4, RZ, RZ, UR15 ;  /* 0x0000000fff047e24 */ /* 0x002fe4000f8e00ff */
[----:B------:R-:W-:-:S05]  /*0eb0*/  IMAD.U32 R5, RZ, RZ, UR14 ;  /* 0x0000000eff057e24 */ /* 0x000fca000f8e00ff */
[----:B------:R-:W4:Y:S04]  /*0ec0*/  @P3 LDG.E R7, desc[UR6][R4.64] ;  /* 0x0000000604073981 */ /* 0x000f28000c1e1900 */
[----:B-----5:R1:W5:Y:S02]  /*0ed0*/  @P3 LDG.E R0, desc[UR6][R4.64+0x4] ;  /* 0x0000040604003981 */ /* 0x020364000c1e1900 */
        /* <DEDUP_REMOVED lines=14> */
[----:B---3--:R-:W-:Y:S02]  /*0fc0*/  @P0 R2UR UR10, R6 ;  /* 0x00000000060a02ca */ /* 0x008fe400000e0000 */
[----:B------:R-:W-:-:S04]  /*0fd0*/  ISETP.NE.U32.AND P0, PT, RZ, UR12, PT ;  /* 0x0000000cff007c0c */ /* 0x000fc8000bf05070 */
[----:B------:R-:W-:-:S07]  /*0fe0*/  ISETP.NE.AND.EX P0, PT, RZ, UR13, PT, P0 ;  /* 0x0000000dff007c0c */ /* 0x000fce000bf05300 */
[----:B------:R-:W-:Y:S01]  /*0ff0*/  @UP3 UIADD3 UR5, UR10, -UR35, URZ ;  /* 0x800000230a053290 */ /* 0x000fe2000fffe03f */
[----:B----4-:R-:W-:Y:S02]  /*1000*/  @P3 R2UR UR16, R7 ;  /* 0x00000000071032ca */ /* 0x010fe400000e0000 */
        /* <DEDUP_REMOVED lines=9> */
.L_x_30:
[----:B------:R-:W-:Y:S02]  /*10a0*/  @!UP3 UIADD3 UR5, UR9, UR8, -UR35 ;  /* 0x000000080905b290 */ /* 0x000fe4000fffe823 */
[----:B------:R-:W-:Y:S02]  /*10b0*/  @UP2 UIADD3 UR27, UR11, -UR16, URZ ;  /* 0x800000100b1b2290 */ /* 0x000fe4000fffe03f */
[----:B------:R-:W-:-:S05]  /*10c0*/  UISETP.GT.AND UP0, UPT, UR5, UR25, UPT ;  /* 0x000000190500728c */ /* 0x000fca000bf04270 */
[----:B------:R-:W-:Y:S01]  /*10d0*/  @!UP2 ULDC UR27, c[0x0][0x2c4] ;  /* 0x0000b100001baab9 */ /* 0x000fe20000000800 */
[----:B------:R-:W-:-:S13]  /*10e0*/  PLOP3.LUT P0, PT, PT, PT, UP0, 0x80, 0x0 ;  /* 0x000000000000781c */ /* 0x000fda0003f0f008 */
[----:B------:R-:W-:Y:S05]  /*10f0*/  @!P0 BRA `(.L_x_31) ;  /* 0x00000080005c8947 */ /* 0x000fea0003800000 */
[----:B------:R-:W1:Y:S01]  /*1100*/  LDC R7, c[0x0][0x278] ;  /* 0x00009e00ff077b82 */ /* 0x000e620000000800 */
[----:B------:R-:W-:Y:S01]  /*1110*/  IABS R3, UR59 ;  /* 0x0000003b00037c13 */ /* 0x000fe20008000000 */
[----:B------:R-:W-:Y:S01]  /*1120*/  ULDC.64 UR10, c[0x0][0x488] ;  /* 0x00012200000a7ab9 */ /* 0x000fe20000000a00 */
[----:B------:R-:W-:Y:S01]  /*1130*/  UISETP.NE.AND UP1, UPT, UR16, -0x1, UPT ;  /* 0xffffffff1000788c */ /* 0x000fe2000bf25270 */
[----:B------:R-:W-:Y:S01]  /*1140*/  ULDC.64 UR8, c[0x0][0x228] ;  /* 0x00008a0000087ab9 */ /* 0x000fe20000000a00 */
[----:B------:R-:W-:Y:S01]  /*1150*/  ULDC UR60, c[0x0][0x2d4] ;  /* 0x0000b500003c7ab9 */ /* 0x000fe20000000800 */
[----:B------:R-:W-:Y:S02]  /*1160*/  UIMAD.WIDE.U32 UR18, UR47, UR8, URZ ;  /* 0x000000082f1272a5 */ /* 0x000fe4000f8e003f */
[----:B------:R-:W2:Y:S01]  /*1170*/  S2UR UR12, SR_CTAID.X ;  /* 0x00000000000c79c3 */ /* 0x000ea20000002500 */
[----:B------:R-:W-:Y:S02]  /*1180*/  UIMAD UR8, UR58, UR8, URZ ;  /* 0x000000083a0872a4 */ /* 0x000fe4000f8e023f */
[----:B------:R-:W-:-:S02]  /*1190*/  USHF.R.S32.HI UR21, URZ, 0x1f, UR60 ;  /* 0x0000001f3f157899 */ /* 0x000fc4000801143c */
[----:B------:R-:W-:Y:S02]  /*11a0*/  UIMAD UR20, UR47, UR9, UR8 ;  /* 0x000000092f1472a4 */ /* 0x000fe4000f8e0208 */
[----:B------:R-:W-:Y:S01]  /*11b0*/  USHF.L.U32 UR14, UR47, 0x7, URZ ;  /* 0x000000072f0e7899 */ /* 0x000fe2000800063f */
[----:B------:R-:W-:Y:S01]  /*11c0*/  @!UP1 ULDC.64 UR8, c[0x0][0x418] ;  /* 0x0001060000089ab9 */ /* 0x000fe20000000a00 */
[----:B------:R-:W-:Y:S01]  /*11d0*/  ULDC.64 UR38, c[0x0][0x240] ;  /* 0x0000900000267ab9 */ /* 0x000fe20000000a00 */
[----:B------:R-:W-:Y:S01]  /*11e0*/  ULDC UR41, c[0x0][0x2dc] ;  /* 0x0000b70000297ab9 */ /* 0x000fe20000000800 */
[----:B------:R-:W-:Y:S01]  /*11f0*/  ULDC UR40, c[0x0][0x270] ;  /* 0x00009c0000287ab9 */ /* 0x000fe20000000800 */
[----:B------:R-:W-:Y:S02]  /*1200*/  USEL UR31, UR14, URZ, UP2 ;  /* 0x0000003f0e1f7287 */ /* 0x000fe40009000000 */
[----:B------:R-:W-:Y:S01]  /*1210*/  @!UP1 UIMAD.WIDE.U32 UR42, UR47, UR8, URZ ;  /* 0x000000082f2a92a5 */ /* 0x000fe2000f8e003f */
[----:B-1----:R-:W-:Y:S01]  /*1220*/  IABS R6, R7 ;  /* 0x0000000700067213 */ /* 0x002fe20000000000 */
[----:B------:R-:W-:Y:S01]  /*1230*/  UIMAD.WIDE.U32 UR14, UR16, UR38, URZ ;  /* 0x00000026100e72a5 */ /* 0x000fe2000f8e003f */
[----:B------:R-:W-:Y:S01]  /*1240*/  ISETP.NE.AND P3, PT, R7, RZ, PT ;  /* 0x000000ff0700720c */ /* 0x000fe20003f65270 */
[----:B------:R-:W-:Y:S01]  /*1250*/  ULDC.U8 UR22, c[0x0][0x3d8] ;  /* 0x0000f60000167ab9 */ /* 0x000fe20000000000 */
[----:B------:R-:W1:Y:S01]  /*1260*/  I2F.RP R4, R6 ;  /* 0x0000000600047306 */ /* 0x000e620000209400 */
[----:B------:R-:W-:-:S02]  /*1270*/  USHF.L.U64.HI UR13, UR47, 0x7, UR58 ;  /* 0x000000072f0d7899 */ /* 0x000fc4000801023a */
[----:B------:R-:W-:Y:S02]  /*1280*/  UISETP.NE.AND UP3, UPT, UR22, URZ, UPT ;  /* 0x0000003f1600728c */ /* 0x000fe4000bf65270 */
[----:B--2---:R-:W-:Y:S02]  /*1290*/  UIMAD.WIDE.U32 UR28, UR12, UR10, URZ ;  /* 0x0000000a0c1c72a5 */ /* 0x004fe4000f8e003f */
[----:B------:R-:W-:Y:S02]  /*12a0*/  USEL UR56, UR18, UR14, !UP1 ;  /* 0x0000000e12387287 */ /* 0x000fe4000c800000 */
[----:B------:R-:W-:Y:S02]  /*12b0*/  UIMAD UR51, UR12, UR11, UR29 ;  /* 0x0000000b0c3372a4 */ /* 0x000fe4000f8e021d */
[----:B------:R-:W-:Y:S01]  /*12c0*/  UIADD3 UR12, UR27, 0x3f, URZ ;  /* 0x0000003f1b0c7890 */ /* 0x000fe2000fffe03f */
[----:B------:R-:W-:Y:S01]  /*12d0*/  @UP1 ULDC.64 UR10, c[0x0][0x420] ;  /* 0x00010800000a1ab9 */ /* 0x000fe20000000a00 */
[----:B------:R-:W-:Y:S01]  /*12e0*/  UIMAD UR26, UR16, UR39, URZ ;  /* 0x00000027101a72a4 */ /* 0x000fe2000f8e023f */
[----:B-1----:R-:W1:Y:S01]  /*12f0*/  MUFU.RCP R4, R4 ;  /* 0x0000000400047308 */ /* 0x002e620000001000 */
[----:B------:R-:W-:-:S02]  /*1300*/  USHF.R.S32.HI UR17, URZ, 0x1f, UR12 ;  /* 0x0000001f3f117899 */ /* 0x000fc4000801140c */
[----:B------:R-:W-:Y:S02]  /*1310*/  @UP1 UIMAD.WIDE.U32 UR44, UR16, UR10, URZ ;  /* 0x0000000a102c12a5 */ /* 0x000fe4000f8e003f */
[----:B------:R-:W-:Y:S02]  /*1320*/  @!UP1 UIMAD UR10, UR58, UR8, URZ ;  /* 0x000000083a0a92a4 */ /* 0x000fe4000f8e023f */
[----:B------:R-:W-:Y:S02]  /*1330*/  ULEA.HI UR46, UR17, UR12, URZ, 0x6 ;  /* 0x0000000c112e7291 */ /* 0x000fe4000f8f303f */
[----:B------:R-:W-:Y:S02]  /*1340*/  UIMAD UR12, UR21, UR47, URZ ;  /* 0x0000002f150c72a4 */ /* 0x000fe4000f8e023f */
[----:B------:R-:W-:Y:S02]  /*1350*/  @UP1 UIMAD UR48, UR16, UR11, UR45 ;  /* 0x0000000b103012a4 */ /* 0x000fe4000f8e022d */
[----:B------:R-:W-:-:S02]  /*1360*/  @!UP1 UIMAD UR30, UR47, UR9, UR10 ;  /* 0x000000092f1e92a4 */ /* 0x000fc4000f8e020a */
[----:B------:R-:W-:Y:S01]  /*1370*/  UIMAD.WIDE UR8, UR41, UR40, URZ ;  /* 0x00000028290872a5 */ /* 0x000fe2000f8e023f */
[----:B-1----:R-:W-:Y:S01]  /*1380*/  VIADD R4, R4, 0xffffffe ;  /* 0x0ffffffe04047836 */ /* 0x002fe20000000000 */
[----:B------:R-:W-:Y:S02]  /*1390*/  UIMAD.WIDE.U32 UR10, UR47, UR60, URZ ;  /* 0x0000003c2f0a72a5 */ /* 0x000fe4000f8e003f */
[----:B------:R-:W-:Y:S01]  /*13a0*/  UIMAD UR12, UR58, UR60, UR12 ;  /* 0x0000003c3a0c72a4 */ /* 0x000fe2000f8e020c */
[----:B------:R-:W1:Y:S01]  /*13b0*/  F2I.FTZ.U32.TRUNC.NTZ R5, R4 ;  /* 0x0000000400057305 */ /* 0x000e62000021f000 */
[----:B------:R-:W-:Y:S02]  /*13c0*/  UIMAD UR17, UR9, UR10, URZ ;  /* 0x0000000a091172a4 */ /* 0x000fe4000f8e023f */
[----:B------:R-:W-:Y:S02]  /*13d0*/  UIADD3 UR14, UR11, UR12, URZ ;  /* 0x0000000c0b0e7290 */ /* 0x000fe4000fffe03f */
[----:B------:R-:W-:-:S02]  /*13e0*/  USEL UR33, UR13, URZ, UP2 ;  /* 0x0000003f0d217287 */ /* 0x000fc40009000000 */
[----:B------:R-:W-:Y:S02]  /*13f0*/  UIADD3 UR49, UR19, UR20, URZ ;  /* 0x0000001413317290 */ /* 0x000fe4000fffe03f */
[----:B------:R-:W-:Y:S02]  /*1400*/  UIMAD.WIDE.U32 UR12, UR8, UR10, URZ ;  /* 0x0000000a080c72a5 */ /* 0x000fe4000f8e003f */
[----:B------:R-:W-:Y:S02]  /*1410*/  @UP1 UIADD3 UR49, UR15, UR26, URZ ;  /* 0x0000001a0f311290 */ /* 0x000fe4000fffe03f */
[----:B------:R-:W-:Y:S01]  /*1420*/  UIMAD.WIDE.U32 UR10, UR8, UR16, URZ ;  /* 0x00000010080a72a5 */ /* 0x000fe2000f8e003f */
[----:B-1----:R-:W-:Y:S01]  /*1430*/  IMAD.MOV R0, RZ, RZ, -R5 ;  /* 0x000000ffff007224 */ /* 0x002fe200078e0a05 */
[----:B------:R-:W-:Y:S01]  /*1440*/  UIMAD UR14, UR8, UR14, UR17 ;  /* 0x0000000e080e72a4 */ /* 0x000fe2000f8e0211 */
[----:B------:R-:W-:Y:S01]  /*1450*/  IMAD.MOV.U32 R4, RZ, RZ, RZ ;  /* 0x000000ffff047224 */ /* 0x000fe200078e00ff */
[----:B------:R-:W-:Y:S01]  /*1460*/  UIMAD UR15, UR9, UR16, URZ ;  /* 0x00000010090f72a4 */ /* 0x000fe2000f8e023f */
[----:B------:R-:W-:Y:S01]  /*1470*/  IMAD R0, R0, R6, RZ ;  /* 0x0000000600007224 */ /* 0x000fe200078e02ff */
[----:B------:R-:W-:Y:S01]  /*1480*/  ULDC UR34, c[0x0][0x2c4] ;  /* 0x0000b10000227ab9 */ /* 0x000fe20000000800 */
[----:B------:R-:W-:-:S02]  /*1490*/  USEL UR57, UR12, UR10, !UP1 ;  /* 0x0000000a0c397287 */ /* 0x000fc4000c800000 */
[----:B------:R-:W-:Y:S01]  /*14a0*/  IMAD.HI.U32 R0, R5, R0, R4 ;  /* 0x0000000005007227 */ /* 0x000fe200078e0004 */
[----:B------:R-:W-:Y:S02]  /*14b0*/  UIADD3 UR50, UR13, UR14, URZ ;  /* 0x0000000e0d327290 */ /* 0x000fe4000fffe03f */
[----:B------:R-:W-:Y:S02]  /*14c0*/  @UP1 UIADD3 UR50, UR11, UR15, URZ ;  /* 0x0000000f0b321290 */ /* 0x000fe4000fffe03f */
[----:B------:R-:W-:Y:S01]  /*14d0*/  @UP3 UIMAD UR10, UR47, UR34, URZ ;  /* 0x000000222f0a32a4 */ /* 0x000fe2000f8e023f */
[----:B------:R-:W-:Y:S01]  /*14e0*/  IMAD.HI.U32 R0, R0, R3, RZ ;  /* 0x0000000300007227 */ /* 0x000fe200078e00ff */
[----:B------:R-:W-:Y:S02]  /*14f0*/  ULOP3.LUT UR11, UR46, 0xffffffc0, URZ, 0xc0, !UPT ;  /* 0xffffffc02e0b7892 */ /* 0x000fe4000f8ec03f */
[----:B------:R-:W-:Y:S02]  /*1500*/  UISETP.NE.AND UP0, UPT, UR37, -0x1, UPT ;  /* 0xffffffff2500788c */ /* 0x000fe4000bf05270 */
[----:B------:R-:W-:Y:S01]  /*1510*/  IADD3 R4, -R0, RZ, RZ ;  /* 0x000000ff00047210 */ /* 0x000fe20007ffe1ff */
[----:B------:R-:W-:-:S02]  /*1520*/  @UP3 USEL UR10, UR10, UR16, !UP1 ;  /* 0x000000100a0a3287 */ /* 0x000fc4000c800000 */
[----:B------:R-:W-:Y:S02]  /*1530*/  UIADD3 UR15, UR11, -0x40, URZ ;  /* 0xffffffc00b0f7890 */ /* 0x000fe4000fffe03f */
[C---:B------:R-:W-:Y:S01]  /*1540*/  IMAD R3, R6.reuse, R4, R3 ;  /* 0x0000000406037224 */ /* 0x040fe200078e0203 */
[----:B------:R-:W-:Y:S01]  /*1550*/  @UP3 ULDC UR14, c[0x0][0x2e4] ;  /* 0x0000b900000e3ab9 */ /* 0x000fe20000000800 */
[----:B------:R-:W-:Y:S02]  /*1560*/  @!UP3 UIMAD UR11, UR47, UR40, UR59 ;  /* 0x000000282f0bb2a4 */ /* 0x000fe4000f8e023b */
[----:B------:R-:W-:Y:S01]  /*1570*/  @UP3 UIMAD UR18, UR59, UR14, UR10 ;  /* 0x0000000e3b1232a4 */ /* 0x000fe2000f8e020a */
[----:B------:R-:W-:Y:S01]  /*1580*/  ISETP.GT.U32.AND P1, PT, R6, R3, PT ;  /* 0x000000030600720c */ /* 0x000fe20003f24070 */
[----:B------:R-:W-:Y:S02]  /*1590*/  USHF.R.S32.HI UR17, URZ, 0x1f, UR15 ;  /* 0x0000001f3f117899 */ /* 0x000fe4000801140f */
[----:B------:R-:W-:-:S02]  /*15a0*/  UIADD3 UR10, UP2, UR15, UR31, URZ ;  /* 0x0000001f0f0a7290 */ /* 0x000fc4000ff5e03f */
[----:B------:R-:W-:Y:S01]  /*15b0*/  @!UP3 UIMAD UR18, UR11, UR34, URZ ;  /* 0x000000220b12b2a4 */ /* 0x000fe2000f8e023f */
[----:B------:R-:W-:Y:S01]  /*15c0*/  ULDC.U8 UR23, c[0x0][0x480] ;  /* 0x0001200000177ab9 */ /* 0x000fe20000000000 */
[----:B------:R-:W-:Y:S02]  /*15d0*/  UIADD3.X UR11, UR17, UR33, URZ, UP2, !UPT ;  /* 0x00000021110b7290 */ /* 0x000fe400097fe43f */
[----:B------:R-:W-:Y:S02]  /*15e0*/  UIMAD UR9, UR9, UR10, URZ ;  /* 0x0000000a090972a4 */ /* 0x000fe4000f8e023f */
[----:B------:R-:W-:Y:S02]  /*15f0*/  @UP0 UIADD3 UR24, UR35, UR37, URZ ;  /* 0x0000002523180290 */ /* 0x000fe4000fffe03f */
[----:B------:R-:W-:Y:S01]  /*1600*/  @!P1 IMAD.IADD R3, R3, 0x1, -R6 ;  /* 0x0000000103039824 */ /* 0x000fe200078e0a06 */
[----:B------:R-:W-:Y:S01]  /*1610*/  @UP0 UIADD3 UR29, UR35, UR37, URZ ;  /* 0x00000025231d0290 */ /* 0x000fe2000fffe03f */
[----:B------:R-:W-:Y:S01]  /*1620*/  @!P1 VIADD R0, R0, 0x1 ;  /* 0x0000000100009836 */ /* 0x000fe20000000000 */
[----:B------:R-:W-:Y:S01]  /*1630*/  PLOP3.LUT P1, PT, PT, PT, UP0, 0x80, 0x0 ;  /* 0x000000000000781c */ /* 0x000fe20003f2f008 */
[----:B------:R-:W-:Y:S01]  /*1640*/  UIMAD UR52, UR59, UR41, URZ ;  /* 0x000000293b3472a4 */ /* 0x000fe2000f8e023f */
[----:B------:R-:W-:Y:S01]  /*1650*/  ISETP.GE.U32.AND P0, PT, R3, R6, PT ;  /* 0x000000060300720c */ /* 0x000fe20003f06070 */
[----:B------:R-:W-:Y:S01]  /*1660*/  UISETP.NE.AND UP4, UPT, UR23, URZ, UPT ;  /* 0x0000003f1700728c */ /* 0x000fe2000bf85270 */
[----:B------:R-:W-:Y:S01]  /*1670*/  LOP3.LUT R3, R7, UR59, RZ, 0x3c, !PT ;  /* 0x0000003b07037c12 */ /* 0x000fe2000f8e3cff */
[----:B------:R-:W-:Y:S01]  /*1680*/  @UP0 ULDC.64 UR20, c[0x0][0x250] ;  /* 0x0000940000140ab9 */ /* 0x000fe20000000a00 */
[----:B------:R-:W-:Y:S01]  /*1690*/  @UP0 ULDC.64 UR22, c[0x0][0x248] ;  /* 0x0000920000160ab9 */ /* 0x000fe20000000a00 */
[----:B------:R-:W-:Y:S01]  /*16a0*/  UIMAD.WIDE.U32 UR40, UR8, UR10, URZ ;  /* 0x0000000a082872a5 */ /* 0x000fe2000f8e003f */
[----:B------:R-:W-:Y:S01]  /*16b0*/  ISETP.GE.AND P2, PT, R3, RZ, PT ;  /* 0x000000ff0300720c */ /* 0x000fe20003f46270 */
[----:B------:R-:W-:-:S02]  /*16c0*/  UIMAD UR10, UR8, UR11, UR9 ;  /* 0x0000000b080a72a4 */ /* 0x000fc4000f8e0209 */
[----:B------:R-:W-:Y:S02]  /*16d0*/  @UP0 UIMAD.WIDE.U32 UR12, UR24, UR22, URZ ;  /* 0x00000016180c02a5 */ /* 0x000fe4000f8e003f */
[----:B------:R-:W-:Y:S02]  /*16e0*/  @UP0 UIMAD.WIDE.U32 UR8, UR29, UR20, URZ ;  /* 0x000000141d0802a5 */ /* 0x000fe4000f8e003f */
[----:B------:R-:W-:Y:S01]  /*16f0*/  @P0 IADD3 R0, R0, 0x1, RZ ;  /* 0x0000000100000810 */ /* 0x000fe20007ffe0ff */
[----:B------:R-:W-:Y:S01]  /*1700*/  @UP0 UIMAD UR14, UR24, UR23, URZ ;  /* 0x00000017180e02a4 */ /* 0x000fe2000f8e023f */
[----:B------:R-:W-:Y:S01]  /*1710*/  PLOP3.LUT P0, PT, PT, PT, UP3, 0x80, 0x0 ;  /* 0x000000000000781c */ /* 0x000fe20003f0f038 */
[----:B------:R-:W-:Y:S02]  /*1720*/  @UP0 UIMAD UR11, UR29, UR21, URZ ;  /* 0x000000151d0b02a4 */ /* 0x000fe4000f8e023f */
[----:B------:R-:W-:Y:S01]  /*1730*/  IMAD.MOV.U32 R13, RZ, RZ, R0 ;  /* 0x000000ffff0d7224 */ /* 0x000fe200078e0000 */
[----:B------:R-:W-:-:S02]  /*1740*/  USEL UR54, UR51, URZ, UP4 ;  /* 0x0000003f33367287 */ /* 0x000fc4000a000000 */
[----:B------:R-:W-:Y:S02]  /*1750*/  USHF.R.S32.HI UR32, URZ, 0x1f, UR25 ;  /* 0x0000001f3f207899 */ /* 0x000fe40008011419 */
[----:B------:R-:W-:Y:S01]  /*1760*/  @!UP1 UIADD3 UR48, UR43, UR30, URZ ;  /* 0x0000001e2b309290 */ /* 0x000fe2000fffe03f */
[----:B------:R-:W-:Y:S01]  /*1770*/  @!P2 IADD3 R13, -R13, RZ, RZ ;  /* 0x000000ff0d0da210 */ /* 0x000fe20007ffe1ff */
[----:B------:R-:W-:Y:S01]  /*1780*/  USHF.R.S32.HI UR55, URZ, 0x1f, UR52 ;  /* 0x0000001f3f377899 */ /* 0x000fe20008011434 */
[----:B------:R-:W-:Y:S01]  /*1790*/  @!P3 LOP3.LUT R13, RZ, R7, RZ, 0x33, !PT ;  /* 0x00000007ff0db212 */ /* 0x000fe200078e33ff */
[----:B------:R-:W-:Y:S02]  /*17a0*/  USEL UR53, UR28, URZ, UP4 ;  /* 0x0000003f1c357287 */ /* 0x000fe4000a000000 */
[----:B------:R-:W-:Y:S02]  /*17b0*/  @UP0 UIADD3 UR34, UR9, UR11, URZ ;  /* 0x0000000b09220290 */ /* 0x000fe4000fffe03f */
[----:B------:R-:W-:-:S02]  /*17c0*/  UIADD3 UR51, UR41, UR10, URZ ;  /* 0x0000000a29337290 */ /* 0x000fc4000fffe03f */
[----:B------:R-:W-:Y:S01]  /*17d0*/  @UP0 UIADD3 UR24, UR13, UR14, URZ ;  /* 0x0000000e0d180290 */ /* 0x000fe2000fffe03f */
[----:B------:R-:W-:Y:S01]  /*17e0*/  @UP0 UMOV UR19, UR12 ;  /* 0x0000000c00130c82 */ /* 0x000fe20008000000 */
[----:B------:R-:W-:Y:S01]  /*17f0*/  @UP0 UMOV UR33, UR8 ;  /* 0x0000000800210c82 */ /* 0x000fe20008000000 */
[----:B------:R-:W-:Y:S09]  /*1800*/  @P1 BRA `(.L_x_32) ;  /* 0x0000000000301947 */ /* 0x000ff20003800000 */
        /* <DEDUP_REMOVED lines=12> */
.L_x_32:
[----:B------:R-:W-:Y:S05]  /*18d0*/  @P1 BRA `(.L_x_33) ;  /* 0x0000000000301947 */ /* 0x000fea0003800000 */
[----:B------:R-:W-:Y:S01]  /*18e0*/  USHF.R.S32.HI UR8, URZ, 0x1f, UR35 ;  /* 0x0000001f3f087899 */ /* 0x000fe20008011423 */
[----:B------:R-:W-:-:S03]  /*18f0*/  ULDC.64 UR20, c[0x0][0x250] ;  /* 0x0000940000147ab9 */ /* 0x000fc60000000a00 */
        /* <DEDUP_REMOVED lines=10> */
.L_x_33:
        /* <DEDUP_REMOVED lines=11> */
.L_x_34:
[----:B------:R-:W-:Y:S02]  /*1a50*/  ULDC UR8, c[0x0][0x270] ;  /* 0x00009c0000087ab9 */ /* 0x000fe40000000800 */
[----:B------:R-:W-:-:S04]  /*1a60*/  UIMAD UR8, UR47, UR8, UR59 ;  /* 0x000000082f0872a4 */ /* 0x000fc8000f8e023b */
[----:B------:R-:W-:-:S12]  /*1a70*/  UIMAD UR8, UR8, UR60, URZ ;  /* 0x0000003c080872a4 */ /* 0x000fd8000f8e023f */
.L_x_35:
[----:B------:R-:W2:Y:S01]  /*1a80*/  LDL R10, [R1+0x38] ;  /* 0x00003800010a7983 */ /* 0x000ea20000100800 */
[----:B------:R-:W-:Y:S01]  /*1a90*/  SHF.R.S32.HI R251, RZ, 0x1f, R250 ;  /* 0x0000001ffffb7819 */ /* 0x000fe200000114fa */
[----:B------:R-:W-:Y:S01]  /*1aa0*/  UIADD3 UR26, UR15, UR8, URZ ;  /* 0x000000080f1a7290 */ /* 0x000fe2000fffe03f */
[----:B------:R-:W-:Y:S01]  /*1ab0*/  BSSY B1, `(.L_x_31) ;  /* 0x000077b000017945 */ /* 0x000fe20003800000 */
[----:B------:R-:W1:Y:S01]  /*1ac0*/  S2R R22, SR_TID.X ;  /* 0x0000000000167919 */ /* 0x000e620000002100 */
[----:B------:R-:W-:Y:S01]  /*1ad0*/  ULDC UR11, c[0x0][0x270] ;  /* 0x00009c00000b7ab9 */ /* 0x000fe20000000800 */
[----:B------:R-:W-:Y:S01]  /*1ae0*/  ULDC UR10, c[0x0][0x2dc] ;  /* 0x0000b700000a7ab9 */ /* 0x000fe20000000800 */
[----:B------:R-:W-:Y:S01]  /*1af0*/  USHF.R.S32.HI UR16, URZ, 0x1f, UR59 ;  /* 0x0000001f3f107899 */ /* 0x000fe2000801143b */
[----:B------:R-:W3:Y:S01]  /*1b00*/  S2R R23, SR_TID.X ;  /* 0x0000000000177919 */ /* 0x000ee20000002100 */
[----:B------:R-:W-:Y:S02]  /*1b10*/  UIMAD UR29, UR10, UR11, URZ ;  /* 0x0000000b0a1d72a4 */ /* 0x000fe4000f8e023f */
[----:B------:R-:W-:Y:S01]  /*1b20*/  UIADD3 UR28, UR15, UR18, URZ ;  /* 0x000000120f1c7290 */ /* 0x000fe2000fffe03f */
[----:B------:R-:W4:Y:S01]  /*1b30*/  S2R R8, SR_TID.X ;  /* 0x0000000000087919 */ /* 0x000f220000002100 */
[----:B------:R-:W-:Y:S01]  /*1b40*/  ULDC.64 UR10, c[0x0][0x428] ;  /* 0x00010a00000a7ab9 */ /* 0x000fe20000000a00 */
[----:B------:R-:W-:Y:S01]  /*1b50*/  USHF.L.U32 UR18, UR29, 0x6, URZ ;  /* 0x000000061d127899 */ /* 0x000fe2000800063f */
[----:B------:R-:W5:Y:S01]  /*1b60*/  S2R R9, SR_TID.X ;  /* 0x0000000000097919 */ /* 0x000f620000002100 */
[----:B------:R-:W-:Y:S01]  /*1b70*/  ULDC.64 UR12, c[0x0][0x258] ;  /* 0x00009600000c7ab9 */ /* 0x000fe20000000a00 */
[----:B------:R-:W-:Y:S01]  /*1b80*/  UISETP.GE.AND UP2, UPT, UR27, 0x1, UPT ;  /* 0x000000011b00788c */ /* 0x000fe2000bf46270 */
[----:B------:R-:W-:Y:S01]  /*1b90*/  ULDC.64 UR30, c[0x0][0x3e0] ;  /* 0x0000f800001e7ab9 */ /* 0x000fe20000000a00 */
[----:B------:R-:W-:Y:S01]  /*1ba0*/  ULDC.64 UR44, c[0x0][0x2b0] ;  /* 0x0000ac00002c7ab9 */ /* 0x000fe20000000a00 */
[----:B------:R-:W-:Y:S01]  /*1bb0*/  ULDC.64 UR42, c[0x0][0x478] ;  /* 0x00011e00002a7ab9 */ /* 0x000fe20000000a00 */
[----:B------:R-:W-:Y:S01]  /*1bc0*/  ULEA.HI.SX32 UR46, UR46, 0xffffffff, 0x1a ;  /* 0xffffffff2e2e7891 */ /* 0x000fe2000f8fd23f */
[----:B-1----:R-:W-:-:S04]  /*1bd0*/  SHF.R.S32.HI R22, RZ, 0x1f, R22 ;  /* 0x0000001fff167819 */ /* 0x002fc80000011416 */
[----:B---3--:R-:W-:-:S04]  /*1be0*/  LEA.HI R22, R22, R23, RZ, 0x2 ;  /* 0x0000001716167211 */ /* 0x008fc800078f10ff */
[----:B------:R-:W-:Y:S02]  /*1bf0*/  SHF.R.S32.HI R22, RZ, 0x2, R22 ;  /* 0x00000002ff167819 */ /* 0x000fe40000011416 */
[----:B----4-:R-:W-:Y:S02]  /*1c00*/  SHF.R.S32.HI R8, RZ, 0x1f, R8 ;  /* 0x0000001fff087819 */ /* 0x010fe40000011408 */
[----:B------:R-:W-:Y:S02]  /*1c10*/  SHF.R.S32.HI R20, RZ, 0x1f, R22 ;  /* 0x0000001fff147819 */ /* 0x000fe40000011416 */
[----:B------:R-:W-:Y:S02]  /*1c20*/  IADD3 R6, P0, R22, UR15, RZ ;  /* 0x0000000f16067c10 */ /* 0x000fe4000ff1e0ff */
[----:B-----5:R-:W-:Y:S02]  /*1c30*/  LEA.HI R8, R8, R9, RZ, 0x5 ;  /* 0x0000000908087211 */ /* 0x020fe400078f28ff */
[----:B------:R-:W-:-:S02]  /*1c40*/  IADD3.X R0, R20, UR17, RZ, P0, !PT ;  /* 0x0000001114007c10 */ /* 0x000fc400087fe4ff */
[----:B------:R-:W-:Y:S01]  /*1c50*/  IADD3 R4, P0, R250, UR9, RZ ;  /* 0x00000009fa047c10 */ /* 0x000fe2000ff1e0ff */
[----:B------:R-:W-:Y:S01]  /*1c60*/  ULDC.64 UR8, c[0x0][0x420] ;  /* 0x0001080000087ab9 */ /* 0x000fe20000000a00 */
[----:B------:R-:W-:Y:S01]  /*1c70*/  SHF.R.S32.HI R8, RZ, 0x5, R8 ;  /* 0x00000005ff087819 */ /* 0x000fe20000011408 */
[----:B------:R-:W-:Y:S01]  /*1c80*/  IMAD R0, R0, UR38, RZ ;  /* 0x0000002600007c24 */ /* 0x000fe2000f8e02ff */
[----:B------:R-:W-:Y:S01]  /*1c90*/  IADD3.X R5, R251, UR48, RZ, P0, !PT ;  /* 0x00000030fb057c10 */ /* 0x000fe200087fe4ff */
[----:B------:R-:W-:Y:S01]  /*1ca0*/  IMAD.U32 R3, RZ, RZ, UR8 ;  /* 0x00000008ff037e24 */ /* 0x000fe2000f8e00ff */
[----:B------:R-:W-:Y:S01]  /*1cb0*/  UIMAD UR14, UR17, UR8, URZ ;  /* 0x00000008110e72a4 */ /* 0x000fe2000f8e023f */
[C---:B------:R-:W-:Y:S02]  /*1cc0*/  IMAD R0, R6.reuse, UR39, R0 ;  /* 0x0000002706007c24 */ /* 0x040fe4000f8e0200 */
[----:B------:R-:W-:Y:S01]  /*1cd0*/  IMAD.WIDE.U32 R6, R6, UR38, R250 ;  /* 0x0000002606067c25 */ /* 0x000fe2000f8e00fa */
[----:B------:R-:W-:-:S03]  /*1ce0*/  ULDC.64 UR38, c[0x0][0x210] ;  /* 0x0000840000267ab9 */ /* 0x000fc60000000a00 */
[----:B------:R-:W-:Y:S01]  /*1cf0*/  IMAD.WIDE.U32 R4, R3, UR15, R4 ;  /* 0x0000000f03047c25 */ /* 0x000fe2000f8e0004 */
[----:B------:R-:W-:Y:S01]  /*1d00*/  IADD3 R6, P0, R6, UR56, RZ ;  /* 0x0000003806067c10 */ /* 0x000fe2000ff1e0ff */
[----:B------:R-:W-:Y:S02]  /*1d10*/  UIMAD UR15, UR15, UR9, UR14 ;  /* 0x000000090f0f72a4 */ /* 0x000fe4000f8e020e */
[----:B------:R-:W-:Y:S01]  /*1d20*/  UIMAD UR14, UR16, UR10, URZ ;  /* 0x0000000a100e72a4 */ /* 0x000fe2000f8e023f */
[----:B------:R-:W-:Y:S01]  /*1d30*/  IADD3.X R7, R7, UR49, R0, P0, !PT ;  /* 0x0000003107077c10 */ /* 0x000fe200087fe400 */
[----:B------:R-:W-:Y:S01]  /*1d40*/  IMAD.U32 R0, RZ, RZ, UR10 ;  /* 0x0000000aff007e24 */ /* 0x000fe2000f8e00ff */
[----:B------:R-:W-:Y:S01]  /*1d50*/  USHF.R.S32.HI UR10, URZ, 0x1f, UR18 ;  /* 0x0000001f3f0a7899 */ /* 0x000fe20008011412 */
[----:B------:R-:W-:Y:S01]  /*1d60*/  VIADD R5, R5, UR15 ;  /* 0x0000000f05057c36 */ /* 0x000fe20008000000 */
[----:B------:R-:W-:Y:S01]  /*1d70*/  UIMAD UR14, UR59, UR11, UR14 ;  /* 0x0000000b3b0e72a4 */ /* 0x000fe2000f8e020e */
[----:B------:R-:W-:Y:S01]  /*1d80*/  IMAD.U32 R3, RZ, RZ, UR12 ;  /* 0x0000000cff037e24 */ /* 0x000fe2000f8e00ff */
[----:B------:R-:W-:Y:S01]  /*1d90*/  UIADD3 UR11, UP1, UP0, UR40, UR18, UR52 ;  /* 0x00000012280b7290 */ /* 0x000fe2000f83e034 */
[----:B------:R-:W-:Y:S01]  /*1da0*/  IMAD.WIDE.U32 R4, R0, UR59, R4 ;  /* 0x0000003b00047c25 */ /* 0x000fe2000f8e0004 */
[----:B------:R-:W-:Y:S01]  /*1db0*/  UIMAD UR16, UR16, UR12, URZ ;  /* 0x0000000c101072a4 */ /* 0x000fe2000f8e023f */
[----:B------:R-:W-:Y:S01]  /*1dc0*/  PLOP3.LUT P0, PT, PT, PT, UP2, 0x80, 0x0 ;  /* 0x000000000000781c */ /* 0x000fe20003f0f028 */
[----:B------:R-:W-:Y:S01]  /*1dd0*/  UIADD3.X UR10, UR51, UR10, UR55, UP1, UP0 ;  /* 0x0000000a330a7290 */ /* 0x000fe20008fe0437 */
[----:B------:R-:W-:Y:S01]  /*1de0*/  IMAD.WIDE.U32 R6, R3, UR59, R6 ;  /* 0x0000003b03067c25 */ /* 0x000fe2000f8e0006 */
[----:B------:R-:W-:-:S02]  /*1df0*/  UIADD3 UR11, UP1, UP0, UR53, UR11, UR57 ;  /* 0x0000000b350b7290 */ /* 0x000fc4000f83e039 */
[----:B------:R-:W-:Y:S01]  /*1e00*/  UIMAD UR15, UR59, UR13, UR16 ;  /* 0x0000000d3b0f72a4 */ /* 0x000fe2000f8e0210 */
[----:B------:R-:W-:Y:S01]  /*1e10*/  IMAD R0, R20, UR8, RZ ;  /* 0x0000000814007c24 */ /* 0x000fe2000f8e02ff */
[----:B------:R-:W-:Y:S01]  /*1e20*/  UIADD3.X UR10, UR54, UR10, UR50, UP1, UP0 ;  /* 0x0000000a360a7290 */ /* 0x000fe20008fe0432 */
[----:B------:R-:W-:Y:S01]  /*1e30*/  VIADD R5, R5, UR14 ;  /* 0x0000000e05057c36 */ /* 0x000fe20008000000 */
[----:B------:R-:W-:Y:S01]  /*1e40*/  ULDC.64 UR12, c[0x0][0x400] ;  /* 0x00010000000c7ab9 */ /* 0x000fe20000000a00 */
[----:B------:R-:W-:Y:S01]  /*1e50*/  IMAD R9, R22, UR9, R0 ;  /* 0x0000000916097c24 */ /* 0x000fe2000f8e0200 */
[----:B------:R-:W-:Y:S01]  /*1e60*/  LEA R238, P3, R6, UR38, 0x1 ;  /* 0x0000002606ee7c11 */ /* 0x000fe2000f8608ff */
[----:B------:R-:W-:Y:S01]  /*1e70*/  IMAD.WIDE.U32 R4, R22, UR8, R4 ;  /* 0x0000000816047c25 */ /* 0x000fe2000f8e0004 */
[----:B------:R-:W-:Y:S02]  /*1e80*/  UIMAD.WIDE UR16, UR26, 0x4, UR42 ;  /* 0x000000041a1078a5 */ /* 0x000fe4000f8e022a */
[----:B------:R-:W-:Y:S01]  /*1e90*/  UIMAD.WIDE UR8, UR28, 0x4, UR44 ;  /* 0x000000041c0878a5 */ /* 0x000fe2000f8e022c */
[----:B------:R-:W-:Y:S01]  /*1ea0*/  VIADD R7, R7, UR15 ;  /* 0x0000000f07077c36 */ /* 0x000fe20008000000 */
[----:B------:R-:W-:-:S04]  /*1eb0*/  LEA R239, P2, R4, UR30, 0x1 ;  /* 0x0000001e04ef7c11 */ /* 0x000fc8000f8408ff */
[----:B------:R-:W-:Y:S01]  /*1ec0*/  LEA.HI.X R237, R6, UR39, R7, 0x1, P3 ;  /* 0x0000002706ed7c11 */ /* 0x000fe200098f0c07 */
[----:B--2---:R-:W-:-:S05]  /*1ed0*/  IMAD R3, R8, UR29, R10 ;  /* 0x0000001d08037c24 */ /* 0x004fca000f8e020a */
[----:B------:R-:W-:-:S04]  /*1ee0*/  IADD3 R0, P1, R3, UR11, RZ ;  /* 0x0000000b03007c10 */ /* 0x000fc8000ff3e0ff */
[----:B------:R-:W-:Y:S01]  /*1ef0*/  LEA.HI.X.SX32 R8, R3, UR10, 0x1, P1 ;  /* 0x0000000a03087c11 */ /* 0x000fe200088f0eff */
[----:B------:R-:W-:Y:S01]  /*1f00*/  IMAD.IADD R3, R5, 0x1, R9 ;  /* 0x0000000105037824 */ /* 0x000fe200078e0209 */
[----:B------:R-:W-:-:S04]  /*1f10*/  LEA R241, P1, R0, UR12, 0x2 ;  /* 0x0000000c00f17c11 */ /* 0x000fc8000f8210ff */
[----:B------:R-:W-:Y:S02]  /*1f20*/  LEA.HI.X R240, R0, UR13, R8, 0x2, P1 ;  /* 0x0000000d00f07c11 */ /* 0x000fe400088f1408 */
[----:B------:R-:W-:Y:S01]  /*1f30*/  LEA.HI.X R236, R4, UR31, R3, 0x1, P2 ;  /* 0x0000001f04ec7c11 */ /* 0x000fe200090f0c03 */
[----:B------:R-:W-:Y:S06]  /*1f40*/  @!P0 BRA `(.L_x_36) ;  /* 0x0000006800448947 */ /* 0x000fec0003800000 */
[----:B------:R-:W2:Y:S01]  /*1f50*/  LDL R15, [R1+0x14] ;  /* 0x00001400010f7983 */ /* 0x000ea20000100800 */
[----:B------:R-:W-:Y:S01]  /*1f60*/  UIMAD UR10, UR32, UR20, URZ ;  /* 0x00000014200a72a4 */ /* 0x000fe2000f8e023f */
[----:B------:R-:W-:Y:S01]  /*1f70*/  IMAD.U32 R4, RZ, RZ, UR20 ;  /* 0x00000014ff047e24 */ /* 0x000fe2000f8e00ff */
[----:B------:R-:W-:Y:S01]  /*1f80*/  ULDC.64 UR14, c[0x0][0x268] ;  /* 0x00009a00000e7ab9 */ /* 0x000fe20000000a00 */
[----:B------:R-:W-:Y:S01]  /*1f90*/  VIADD R3, R22, 0x40 ;  /* 0x0000004016037836 */ /* 0x000fe20000000000 */
[----:B------:R-:W-:Y:S01]  /*1fa0*/  UIMAD UR11, UR25, UR21, UR10 ;  /* 0x00000015190b72a4 */ /* 0x000fe2000f8e020a */
[----:B------:R-:W-:Y:S01]  /*1fb0*/  IMAD.WIDE.U32 R4, R4, UR25, R250 ;  /* 0x0000001904047c25 */ /* 0x000fe2000f8e00fa */
[----:B------:R-:W-:Y:S01]  /*1fc0*/  UIMAD UR10, UR36, -0x80, UR5 ;  /* 0xffffff80240a78a4 */ /* 0x000fe2000f8e0205 */
[----:B------:R-:W-:Y:S01]  /*1fd0*/  BSSY B0, `(.L_x_37) ;  /* 0x0000045000007945 */ /* 0x000fe20003800000 */
[----:B------:R-:W-:Y:S01]  /*1fe0*/  UMOV UR12, UR8 ;  /* 0x00000008000c7c82 */ /* 0x000fe20008000000 */
[----:B------:R-:W-:Y:S01]  /*1ff0*/  UMOV UR8, UR46 ;  /* 0x0000002e00087c82 */ /* 0x000fe20008000000 */
[----:B------:R-:W-:Y:S01]  /*2000*/  MOV R0, UR11 ;  /* 0x0000000b00007c02 */ /* 0x000fe20008000f00 */
[----:B------:R-:W-:Y:S01]  /*2010*/  UMOV UR11, UR9 ;  /* 0x00000009000b7c82 */ /* 0x000fe20008000000 */
[----:B------:R-:W-:Y:S01]  /*2020*/  IADD3 R6, P0, R4, UR33, RZ ;  /* 0x0000002104067c10 */ /* 0x000fe2000ff1e0ff */
[----:B------:R-:W-:Y:S01]  /*2030*/  UIMAD UR9, UR8, -0x40, UR27 ;  /* 0xffffffc0080978a4 */ /* 0x000fe2000f8e021b */
[----:B------:R-:W-:Y:S01]  /*2040*/  ISETP.GE.AND P1, PT, R22, UR10, PT ;  /* 0x0000000a16007c0c */ /* 0x000fe2000bf26270 */
[----:B------:R-:W-:Y:S01]  /*2050*/  UMOV UR13, UR17 ;  /* 0x00000011000d7c82 */ /* 0x000fe20008000000 */
[----:B------:R-:W-:Y:S01]  /*2060*/  IADD3.X R7, R5, UR34, R0, P0, !PT ;  /* 0x0000002205077c10 */ /* 0x000fe200087fe400 */
[----:B------:R-:W-:Y:S01]  /*2070*/  IMAD R0, R14, UR14, RZ ;  /* 0x0000000e0e007c24 */ /* 0x000fe2000f8e02ff */
[----:B------:R-:W-:-:S13]  /*2080*/  PLOP3.LUT P0, PT, PT, PT, UP4, 0x80, 0x0 ;  /* 0x000000000000781c */ /* 0x000fda0003f0f048 */
[----:B------:R-:W-:Y:S01]  /*2090*/  @P0 BAR.SYNC.DEFER_BLOCKING 0x0 ;  /* 0x0000000000000b1d */ /* 0x000fe20000010000 */
[----:B------:R-:W-:Y:S01]  /*20a0*/  ISETP.GE.AND P4, PT, R3, UR10, PT ;  /* 0x0000000a03007c0c */ /* 0x000fe2000bf86270 */
[C---:B------:R-:W-:Y:S01]  /*20b0*/  IMAD R3, R13.reuse, UR15, R0 ;  /* 0x0000000f0d037c24 */ /* 0x040fe2000f8e0200 */
[----:B------:R-:W-:Y:S01]  /*20c0*/  ULEA.HI UR15, UR8, UR8, URZ, 0x1 ;  /* 0x00000008080f7291 */ /* 0x000fe2000f8f083f */
[----:B------:R-:W-:Y:S01]  /*20d0*/  IMAD.WIDE.U32 R6, R13, UR14, R6 ;  /* 0x0000000e0d067c25 */ /* 0x000fe2000f8e0006 */
[----:B------:R-:W-:Y:S01]  /*20e0*/  ISETP.GE.AND P6, PT, R22, UR9, PT ;  /* 0x0000000916007c0c */ /* 0x000fe2000bfc6270 */
[----:B------:R-:W-:Y:S01]  /*20f0*/  UMOV UR14, UR16 ;  /* 0x00000010000e7c82 */ /* 0x000fe20008000000 */
[----:B------:R-:W-:Y:S01]  /*2100*/  ULOP3.LUT UR15, UR15, 0xfffffffe, URZ, 0xc0, !UPT ;  /* 0xfffffffe0f0f7892 */ /* 0x000fe2000f8ec03f */
[----:B------:R-:W-:-:S03]  /*2110*/  IMAD.IADD R12, R7, 0x1, R3 ;  /* 0x00000001070c7824 */ /* 0x000fc600078e0203 */
[----:B------:R-:W-:-:S04]  /*2120*/  UIADD3 UR15, UR8, -UR15, URZ ;  /* 0x8000000f080f7290 */ /* 0x000fc8000fffe03f */
[----:B------:R-:W-:Y:S01]  /*2130*/  UISETP.NE.AND UP0, UPT, UR15, 0x1, UPT ;  /* 0x000000010f00788c */ /* 0x000fe2000bf05270 */
[----:B--2---:R-:W-:-:S05]  /*2140*/  LEA R0, R15, UR4, 0x1 ;  /* 0x000000040f007c11 */ /* 0x004fca000f8e08ff */
[----:B------:R1:W-:Y:S04]  /*2150*/  @P1 STS [R0+0xf000], RZ ;  /* 0x00f000ff00001388 */ /* 0x0003e80000000800 */
[----:B------:R1:W-:Y:S04]  /*2160*/  @P1 STS [R0+0xf004], RZ ;  /* 0x00f004ff00001388 */ /* 0x0003e80000000800 */
[----:B------:R1:W-:Y:S04]  /*2170*/  @P1 STS.64 [R0+0xf008], RZ ;  /* 0x00f008ff00001388 */ /* 0x0003e80000000a00 */
[----:B------:R1:W-:Y:S04]  /*2180*/  @P1 STS.128 [R0+0x11000], RZ ;  /* 0x011000ff00001388 */ /* 0x0003e80000000c00 */
[----:B------:R1:W-:Y:S01]  /*2190*/  @P1 STS.128 [R0+0x13000], RZ ;  /* 0x013000ff00001388 */ /* 0x0003e20000000c00 */
[----:B------:R-:W-:Y:S05]  /*21a0*/  @P1 BRA `(.L_x_38) ;  /* 0x00000000009c1947 */ /* 0x000fea0003800000 */
[----:B------:R-:W2:Y:S01]  /*21b0*/  LDL R10, [R1+0x8] ;  /* 0x00000800010a7983 */ /* 0x000ea20000100800 */
[----:B------:R-:W-:-:S03]  /*21c0*/  ULDC UR15, c[0x0][0x2d0] ;  /* 0x0000b400000f7ab9 */ /* 0x000fc60000000800 */
[----:B------:R-:W3:Y:S01]  /*21d0*/  LDL R16, [R1+0xc] ;  /* 0x00000c0001107983 */ /* 0x000ee20000100800 */
[----:B------:R-:W-:Y:S01]  /*21e0*/  ISETP.GE.AND P5, PT, R250, UR15, PT ;  /* 0x0000000ffa007c0c */ /* 0x000fe2000bfa6270 */
[----:B------:R-:W-:Y:S02]  /*21f0*/  IMAD R3, R20, UR20, RZ ;  /* 0x0000001414037c24 */ /* 0x000fe4000f8e02ff */
[----:B------:R-:W-:Y:S02]  /*2200*/  IMAD.MOV.U32 R4, RZ, RZ, R6 ;  /* 0x000000ffff047224 */ /* 0x000fe400078e0006 */
[----:B------:R-:W-:Y:S02]  /*2210*/  IMAD.MOV.U32 R5, RZ, RZ, R12 ;  /* 0x000000ffff057224 */ /* 0x000fe400078e000c */
[C---:B------:R-:W-:Y:S02]  /*2220*/  IMAD R3, R22.reuse, UR21, R3 ;  /* 0x0000001516037c24 */ /* 0x040fe4000f8e0203 */
[----:B------:R-:W-:-:S04]  /*2230*/  IMAD.WIDE.U32 R4, R22, UR20, R4 ;  /* 0x0000001416047c25 */ /* 0x000fc8000f8e0004 */
[----:B------:R-:W-:Y:S01]  /*2240*/  IMAD.IADD R3, R5, 0x1, R3 ;  /* 0x0000000105037824 */ /* 0x000fe200078e0203 */
[----:B------:R4:W-:Y:S04]  /*2250*/  @P5 STS [R0+0xf000], RZ ;  /* 0x00f000ff00005388 */ /* 0x0009e80000000800 */
[----:B------:R4:W-:Y:S04]  /*2260*/  @P5 STS [R0+0xf004], RZ ;  /* 0x00f004ff00005388 */ /* 0x0009e80000000800 */
[----:B------:R4:W-:Y:S01]  /*2270*/  @P5 STS.64 [R0+0xf008], RZ ;  /* 0x00f008ff00005388 */ /* 0x0009e20000000a00 */
[----:B--2---:R-:W-:-:S02]  /*2280*/  ISETP.GE.AND P3, PT, R10, UR15, PT ;  /* 0x0000000f0a007c0c */ /* 0x004fc4000bf66270 */
[----:B------:R-:W2:Y:S01]  /*2290*/  @!P5 LDC.64 R10, c[0x0][0x220] ;  /* 0x00008800ff0adb82 */ /* 0x000ea20000000a00 */
[----:B---3--:R-:W-:-:S10]  /*22a0*/  ISETP.GE.AND P2, PT, R16, UR15, PT ;  /* 0x0000000f10007c0c */ /* 0x008fd4000bf46270 */
[----:B------:R-:W3:Y:S01]  /*22b0*/  @!P3 LDC.64 R8, c[0x0][0x220] ;  /* 0x00008800ff08bb82 */ /* 0x000ee20000000a00 */
[----:B--2---:R-:W-:-:S04]  /*22c0*/  @!P5 LEA R10, P0, R4, R10, 0x1 ;  /* 0x0000000a040ad211 */ /* 0x004fc800078008ff */
[----:B------:R-:W-:-:S05]  /*22d0*/  @!P5 LEA.HI.X R11, R4, R11, R3, 0x1, P0 ;  /* 0x0000000b040bd211 */ /* 0x000fca00000f0c03 */
[----:B------:R-:W-:Y:S01]  /*22e0*/  @!PT LDS RZ, [RZ] ;  /* 0x00000000fffff984 */ /* 0x000fe20000000800 */
[----:B------:R-:W-:Y:S01]  /*22f0*/  @!PT LDS RZ, [RZ] ;  /* 0x00000000fffff984 */ /* 0x000fe20000000800 */
[----:B------:R-:W-:Y:S01]  /*2300*/  @!PT LDS RZ, [RZ] ;  /* 0x00000000fffff984 */ /* 0x000fe20000000800 */
[----:B------:R4:W-:Y:S01]  /*2310*/  @!P5 LDGSTS.E.BYPASS.LTC128B.128 [R0+0xf000], desc[UR6][R10.64] ;  /* 0x0f0000000a00dfae */ /* 0x0009e2000b901d46 */
[----:B---3--:R-:W-:-:S03]  /*2320*/  @!P3 LEA R8, P0, R4, R8, 0x1 ;  /* 0x000000080408b211 */ /* 0x008fc600078008ff */
[----:B------:R4:W-:Y:S01]  /*2330*/  @P3 STS.128 [R0+0x11000], RZ ;  /* 0x011000ff00003388 */ /* 0x0009e20000000c00 */
[----:B------:R-:W-:-:S05]  /*2340*/  @!P3 LEA.HI.X R9, R4, R9, R3, 0x1, P0 ;  /* 0x000000090409b211 */ /* 0x000fca00000f0c03 */
[----:B------:R-:W-:Y:S01]  /*2350*/  @!PT LDS RZ, [RZ] ;  /* 0x00000000fffff984 */ /* 0x000fe20000000800 */
[----:B------:R-:W-:Y:S01]  /*2360*/  @!PT LDS RZ, [RZ] ;  /* 0x00000000fffff984 */ /* 0x000fe20000000800 */
[----:B------:R-:W-:Y:S01]  /*2370*/  @!PT LDS RZ, [RZ] ;  /* 0x00000000fffff984 */ /* 0x000fe20000000800 */
[----:B------:R4:W-:Y:S04]  /*2380*/  @!P3 LDGSTS.E.BYPASS.LTC128B.128 [R0+0x11000], desc[UR6][R8.64+0x40] ;  /* 0x110000400800bfae */ /* 0x0009e8000b901d46 */
[----:B------:R4:W-:Y:S01]  /*2390*/  @P2 STS.128 [R0+0x13000], RZ ;  /* 0x013000ff00002388 */ /* 0x0009e20000000c00 */
[----:B------:R-:W-:Y:S05]  /*23a0*/  @P2 BRA `(.L_x_38) ;  /* 0x00000000001c2947 */ /* 0x000fea0003800000 */
[----:B------:R-:W-:Y:S02]  /*23b0*/  ULDC.64 UR16, c[0x0][0x220] ;  /* 0x0000880000107ab9 */ /* 0x000fe40000000a00 */
[----:B----4-:R-:W-:-:S04]  /*23c0*/  LEA R8, P0, R4, UR16, 0x1 ;  /* 0x0000001004087c11 */ /* 0x010fc8000f8008ff */
[----:B------:R-:W-:-:S05]  /*23d0*/  LEA.HI.X R9, R4, UR17, R3, 0x1, P0 ;  /* 0x0000001104097c11 */ /* 0x000fca00080f0c03 */
[----:B------:R-:W-:Y:S01]  /*23e0*/  @!PT LDS RZ, [RZ] ;  /* 0x00000000fffff984 */ /* 0x000fe20000000800 */
[----:B------:R-:W-:Y:S01]  /*23f0*/  @!PT LDS RZ, [RZ] ;  /* 0x00000000fffff984 */ /* 0x000fe20000000800 */
[----:B------:R-:W-:Y:S01]  /*2400*/  @!PT LDS RZ, [RZ] ;  /* 0x00000000fffff984 */ /* 0x000fe20000000800 */
[----:B------:R2:W-:Y:S04]  /*2410*/  LDGSTS.E.BYPASS.LTC128B.128 [R0+0x13000], desc[UR6][R8.64+0x80] ;  /* 0x1300008008007fae */ /* 0x0005e8000b901d46 */
.L_x_38:
[----:B------:R-:W-:Y:S05]  /*2420*/  BSYNC B0 ;  /* 0x0000000000007941 */ /* 0x000fea0003800000 */
.L_x_37:
[----:B------:R3:W-:Y:S01]  /*2430*/  @P4 STS.128 [R0+0x10000], RZ ;  /* 0x010000ff00004388 */ /* 0x0007e20000000c00 */
[----:B------:R-:W-:Y:S03]  /*2440*/  BSSY B0, `(.L_x_39) ;  /* 0x000002b000007945 */ /* 0x000fe60003800000 */
[----:B------:R3:W-:Y:S04]  /*2450*/  @P4 STS.128 [R0+0x12000], RZ ;  /* 0x012000ff00004388 */ /* 0x0007e80000000c00 */
[----:B------:R3:W-:Y:S01]  /*2460*/  @P4 STS.128 [R0+0x14000], RZ ;  /* 0x014000ff00004388 */ /* 0x0007e20000000c00 */
[----:B------:R-:W-:Y:S05]  /*2470*/  @P4 BRA `(.L_x_40) ;  /* 0x00000000009c4947 */ /* 0x000fea0003800000 */
[----:B------:R-:W5:Y:S01]  /*2480*/  LDL R3, [R1+0x8] ;  /* 0x0000080001037983 */ /* 0x000f620000100800 */
[----:B------:R-:W-:-:S03]  /*2490*/  ULDC UR10, c[0x0][0x2d0] ;  /* 0x0000b400000a7ab9 */ /* 0x000fc60000000800 */
[----:B------:R-:W3:Y:S01]  /*24a0*/  LDL R16, [R1+0xc] ;  /* 0x00000c0001107983 */ /* 0x000ee20000100800 */
[----:B------:R-:W-:Y:S01]  /*24b0*/  ISETP.GE.AND P5, PT, R250, UR10, PT ;  /* 0x0000000afa007c0c */ /* 0x000fe2000bfa6270 */
[----:B------:R-:W-:-:S12]  /*24c0*/  IMAD.MOV.U32 R5, RZ, RZ, R12 ;  /* 0x000000ffff057224 */ /* 0x000fd800078e000c */
[----:B--2-4-:R-:W2:Y:S01]  /*24d0*/  @!P5 LDC.64 R8, c[0x0][0x220] ;  /* 0x00008800ff08db82 */ /* 0x014ea20000000a00 */
[----:B------:R4:W-:Y:S01]  /*24e0*/  @P5 STS.128 [R0+0x10000], RZ ;  /* 0x010000ff00005388 */ /* 0x0009e20000000c00 */
[----:B-----5:R-:W-:Y:S02]  /*24f0*/  ISETP.GE.AND P3, PT, R3, UR10, PT ;  /* 0x0000000a03007c0c */ /* 0x020fe4000bf66270 */
[----:B------:R-:W-:-:S05]  /*2500*/  IADD3 R3, P0, R22, 0x40, RZ ;  /* 0x0000004016037810 */ /* 0x000fca0007f1e0ff */
[----:B------:R-:W-:Y:S01]  /*2510*/  IMAD.X R4, RZ, RZ, R20, P0 ;  /* 0x000000ffff047224 */ /* 0x000fe200000e0614 */
[----:B---3--:R-:W-:-:S03]  /*2520*/  ISETP.GE.AND P0, PT, R16, UR10, PT ;  /* 0x0000000a10007c0c */ /* 0x008fc6000bf06270 */
[----:B------:R-:W-:Y:S02]  /*2530*/  IMAD R7, R4, UR20, RZ ;  /* 0x0000001404077c24 */ /* 0x000fe4000f8e02ff */
[----:B------:R-:W3:Y:S01]  /*2540*/  @!P3 LDC.64 R10, c[0x0][0x220] ;  /* 0x00008800ff0abb82 */ /* 0x000ee20000000a00 */
[----:B------:R-:W-:-:S04]  /*2550*/  IMAD.MOV.U32 R4, RZ, RZ, R6 ;  /* 0x000000ffff047224 */ /* 0x000fc800078e0006 */
[----:B------:R-:W-:-:S04]  /*2560*/  IMAD.WIDE.U32 R4, R3, UR20, R4 ;  /* 0x0000001403047c25 */ /* 0x000fc8000f8e0004 */
[----:B------:R-:W-:Y:S01]  /*2570*/  IMAD R3, R3, UR21, R7 ;  /* 0x0000001503037c24 */ /* 0x000fe2000f8e0207 */
[----:B--2---:R-:W-:-:S03]  /*2580*/  @!P5 LEA R8, P2, R4, R8, 0x1 ;  /* 0x000000080408d211 */ /* 0x004fc600078408ff */
[----:B------:R-:W-:-:S05]  /*2590*/  IMAD.IADD R3, R5, 0x1, R3 ;  /* 0x0000000105037824 */ /* 0x000fca00078e0203 */
        /* <DEDUP_REMOVED lines=21> */
.L_x_40:
[----:B------:R-:W-:Y:S05]  /*26f0*/  BSYNC B0 ;  /* 0x0000000000007941 */ /* 0x000fea0003800000 */
.L_x_39:
[----:B------:R-:W0:Y:S01]  /*2700*/  LDGDEPBAR ;  /* 0x00000000000079af */ /* 0x000e220000000000 */
[----:B------:R-:W-:Y:S01]  /*2710*/  VIADD R3, R15, 0x1800 ;  /* 0x000018000f037836 */ /* 0x000fe20000000000 */
[----:B------:R-:W-:Y:S01]  /*2720*/  PLOP3.LUT P0, PT, PT, PT, UP0, 0x80, 0x0 ;  /* 0x000000000000781c */ /* 0x000fe20003f0f008 */
[----:B------:R-:W-:Y:S01]  /*2730*/  BSSY B0, `(.L_x_41) ;  /* 0x0000026000007945 */ /* 0x000fe20003800000 */
[----:B------:R1:W-:Y:S02]  /*2740*/  @P6 STS [R0+0x6000], RZ ;  /* 0x006000ff00006388 */ /* 0x0003e40000000800 */
[----:B------:R-:W-:Y:S02]  /*2750*/  SEL R3, R3, R15, !P0 ;  /* 0x0000000f03037207 */ /* 0x000fe40004000000 */
[----:B------:R1:W-:Y:S04]  /*2760*/  @P6 STS [R0+0x6004], RZ ;  /* 0x006004ff00006388 */ /* 0x0003e80000000800 */
[----:B------:R1:W-:Y:S04]  /*2770*/  @P6 STS.64 [R0+0x6008], RZ ;  /* 0x006008ff00006388 */ /* 0x0003e80000000a00 */
[----:B------:R1:W-:Y:S04]  /*2780*/  @P6 STS.128 [R0+0x7000], RZ ;  /* 0x007000ff00006388 */ /* 0x0003e80000000c00 */
[----:B------:R1:W-:Y:S01]  /*2790*/  @P6 STS.128 [R0+0x8000], RZ ;  /* 0x008000ff00006388 */ /* 0x0003e20000000c00 */
[----:B------:R-:W-:Y:S05]  /*27a0*/  @P6 BRA `(.L_x_42) ;  /* 0x0000000000786947 */ /* 0x000fea0003800000 */
[----:B------:R-:W5:Y:S01]  /*27b0*/  LDL R5, [R1+0x8] ;  /* 0x0000080001057983 */ /* 0x000f620000100800 */
[----:B------:R-:W-:-:S03]  /*27c0*/  ULDC UR10, c[0x0][0x2d0] ;  /* 0x0000b400000a7ab9 */ /* 0x000fc60000000800 */
[----:B------:R-:W3:Y:S01]  /*27d0*/  LDL R4, [R1+0xc] ;  /* 0x00000c0001047983 */ /* 0x000ee20000100800 */
[----:B------:R-:W-:-:S13]  /*27e0*/  ISETP.GE.AND P5, PT, R250, UR10, PT ;  /* 0x0000000afa007c0c */ /* 0x000fda000bfa6270 */
[----:B--2-4-:R-:W-:Y:S01]  /*27f0*/  @!P5 IMAD.MOV.U32 R6, RZ, RZ, R239 ;  /* 0x000000ffff06d224 */ /* 0x014fe200078e00ef */
[----:B------:R2:W-:Y:S01]  /*2800*/  @P5 STS [R0+0x6000], RZ ;  /* 0x006000ff00005388 */ /* 0x0005e20000000800 */
[----:B------:R-:W-:-:S03]  /*2810*/  @!P5 IMAD.MOV.U32 R7, RZ, RZ, R236 ;  /* 0x000000ffff07d224 */ /* 0x000fc600078e00ec */
[----:B------:R2:W-:Y:S04]  /*2820*/  @P5 STS [R0+0x6004], RZ ;  /* 0x006004ff00005388 */ /* 0x0005e80000000800 */
[----:B------:R2:W-:Y:S04]  /*2830*/  @P5 STS.64 [R0+0x6008], RZ ;  /* 0x006008ff00005388 */ /* 0x0005e80000000a00 */
[----:B------:R-:W-:Y:S01]  /*2840*/  @!PT LDS RZ, [RZ] ;  /* 0x00000000fffff984 */ /* 0x000fe20000000800 */
[----:B------:R-:W-:Y:S01]  /*2850*/  @!PT LDS RZ, [RZ] ;  /* 0x00000000fffff984 */ /* 0x000fe20000000800 */
[----:B------:R-:W-:Y:S01]  /*2860*/  @!PT LDS RZ, [RZ] ;  /* 0x00000000fffff984 */ /* 0x000fe20000000800 */
[----:B------:R2:W-:Y:S01]  /*2870*/  @!P5 LDGSTS.E.BYPASS.LTC128B.128 [R0+0x6000], desc[UR6][R6.64] ;  /* 0x060000000600dfae */ /* 0x0005e2000b901d46 */
[----:B-----5:R-:W-:Y:S02]  /*2880*/  ISETP.GE.AND P3, PT, R5, UR10, PT ;  /* 0x0000000a05007c0c */ /* 0x020fe4000bf66270 */
[----:B---3--:R-:W-:-:S11]  /*2890*/  ISETP.GE.AND P2, PT, R4, UR10, PT ;  /* 0x0000000a04007c0c */ /* 0x008fd6000bf46270 */
[----:B------:R-:W-:Y:S01]  /*28a0*/  @!P3 MOV R4, R239 ;  /* 0x000000ef0004b202 */ /* 0x000fe20000000f00 */
[----:B------:R-:W-:Y:S01]  /*28b0*/  @!P3 IMAD.MOV.U32 R5, RZ, RZ, R236 ;  /* 0x000000ffff05b224 */ /* 0x000fe200078e00ec */
[----:B------:R2:W-:Y:S04]  /*28c0*/  @P3 STS.128 [R0+0x7000], RZ ;  /* 0x007000ff00003388 */ /* 0x0005e80000000c00 */
[----:B------:R-:W-:Y:S01]  /*28d0*/  @!PT LDS RZ, [RZ] ;  /* 0x00000000fffff984 */ /* 0x000fe20000000800 */
[----:B------:R-:W-:Y:S01]  /*28e0*/  @!PT LDS RZ, [RZ] ;  /* 0x00000000fffff984 */ /* 0x000fe20000000800 */
[----:B------:R-:W-:Y:S01]  /*28f0*/  @!PT LDS RZ, [RZ] ;  /* 0x00000000fffff984 */ /* 0x000fe20000000800 */
[----:B------:R2:W-:Y:S04]  /*2900*/  @!P3 LDGSTS.E.BYPASS.LTC128B.128 [R0+0x7000], desc[UR6][R4.64+0x40] ;  /* 0x070000400400bfae */ /* 0x0005e8000b901d46 */
[----:B------:R2:W-:Y:S01]  /*2910*/  @P2 STS.128 [R0+0x8000], RZ ;  /* 0x008000ff00002388 */ /* 0x0005e20000000c00 */
[----:B------:R-:W-:Y:S05]  /*2920*/  @P2 BRA `(.L_x_42) ;  /* 0x0000000000182947 */ /* 0x000fea0003800000 */
[----:B--2---:R-:W-:Y:S02]  /*2930*/  MOV R4, R239 ;  /* 0x000000ef00047202 */ /* 0x004fe40000000f00 */
[----:B------:R-:W-:-:S05]  /*2940*/  MOV R5, R236 ;  /* 0x000000ec00057202 */ /* 0x000fca0000000f00 */
[----:B------:R-:W-:Y:S01]  /*2950*/  @!PT LDS RZ, [RZ] ;  /* 0x00000000fffff984 */ /* 0x000fe20000000800 */
[----:B------:R-:W-:Y:S01]  /*2960*/  @!PT LDS RZ, [RZ] ;  /* 0x00000000fffff984 */ /* 0x000fe20000000800 */
[----:B------:R-:W-:Y:S01]  /*2970*/  @!PT LDS RZ, [RZ] ;  /* 0x00000000fffff984 */ /* 0x000fe20000000800 */
[----:B------:R2:W-:Y:S02]  /*2980*/  LDGSTS.E.BYPASS.LTC128B.128 [R0+0x8000], desc[UR6][R4.64+0x80] ;  /* 0x0800008004007fae */ /* 0x0005e4000b901d46 */
.L_x_42:
[----:B------:R-:W-:Y:S05]  /*2990*/  BSYNC B0 ;  /* 0x0000000000007941 */ /* 0x000fea0003800000 */
.L_x_41:
[----:B------:R-:W-:Y:S01]  /*29a0*/  BSSY B0, `(.L_x_43) ;  /* 0x0000035000007945 */ /* 0x000fe20003800000 */
[----:B------:R-:W-:-:S03]  /*29b0*/  LEA R231, R3, UR4, 0x1 ;  /* 0x0000000403e77c11 */ /* 0x000fc6000f8e08ff */
[----:B------:R-:W-:Y:S05]  /*29c0*/  @!P6 BRA `(.L_x_44) ;  /* 0x000000000034e947 */ /* 0x000fea0003800000 */
[----:B------:R1:W-:Y:S04]  /*29d0*/  STS [R231], RZ ;  /* 0x000000ffe7007388 */ /* 0x0003e80000000800 */
[----:B------:R1:W-:Y:S04]  /*29e0*/  STS [R231+0x4], RZ ;  /* 0x000004ffe7007388 */ /* 0x0003e80000000800 */
        /* <DEDUP_REMOVED lines=9> */
[----:B------:R1:W-:Y:S01]  /*2a80*/  STS [R231+0x200c], RZ ;  /* 0x00200cffe7007388 */ /* 0x0003e20000000800 */
[----:B------:R-:W-:Y:S05]  /*2a90*/  BRA `(.L_x_45) ;  /* 0x0000000000947947 */ /* 0x000fea0003800000 */
.L_x_44:
[----:B--2---:R-:W2:Y:S01]  /*2aa0*/  LDL R4, [R1+0x8] ;  /* 0x0000080001047983 */ /* 0x004ea20000100800 */
[----:B------:R-:W-:-:S03]  /*2ab0*/  ULDC UR10, c[0x0][0x2d0] ;  /* 0x0000b400000a7ab9 */ /* 0x000fc60000000800 */
[----:B------:R-:W5:Y:S01]  /*2ac0*/  LDL R3, [R1+0xc] ;  /* 0x00000c0001037983 */ /* 0x000f620000100800 */
[----:B------:R-:W-:-:S13]  /*2ad0*/  ISETP.GE.AND P5, PT, R250, UR10, PT ;  /* 0x0000000afa007c0c */ /* 0x000fda000bfa6270 */
[----:B----4-:R-:W-:Y:S01]  /*2ae0*/  @!P5 IMAD.MOV.U32 R6, RZ, RZ, R238 ;  /* 0x000000ffff06d224 */ /* 0x010fe200078e00ee */
[----:B------:R4:W-:Y:S01]  /*2af0*/  @P5 STS [R231], RZ ;  /* 0x000000ffe7005388 */ /* 0x0009e20000000800 */
[----:B------:R-:W-:-:S03]  /*2b00*/  @!P5 IMAD.MOV.U32 R7, RZ, RZ, R237 ;  /* 0x000000ffff07d224 */ /* 0x000fc600078e00ed */
[----:B------:R4:W-:Y:S04]  /*2b10*/  @P5 STS [R231+0x4], RZ ;  /* 0x000004ffe7005388 */ /* 0x0009e80000000800 */
[----:B------:R4:W-:Y:S04]  /*2b20*/  @P5 STS [R231+0x8], RZ ;  /* 0x000008ffe7005388 */ /* 0x0009e80000000800 */
[----:B------:R4:W-:Y:S04]  /*2b30*/  @P5 STS [R231+0xc], RZ ;  /* 0x00000cffe7005388 */ /* 0x0009e80000000800 */
[----:B------:R-:W-:Y:S01]  /*2b40*/  @!PT LDS RZ, [RZ] ;  /* 0x00000000fffff984 */ /* 0x000fe20000000800 */
[----:B------:R-:W-:Y:S01]  /*2b50*/  @!PT LDS RZ, [RZ] ;  /* 0x00000000fffff984 */ /* 0x000fe20000000800 */
[----:B------:R-:W-:Y:S01]  /*2b60*/  @!PT LDS RZ, [RZ] ;  /* 0x00000000fffff984 */ /* 0x000fe20000000800 */
[----:B------:R4:W-:Y:S01]  /*2b70*/  @!P5 LDGSTS.E.BYPASS.LTC128B.128 [R231], desc[UR6][R6.64] ;  /* 0x0000000006e7dfae */ /* 0x0009e2000b901d46 */
[----:B--2---:R-:W-:-:S02]  /*2b80*/  ISETP.GE.AND P3, PT, R4, UR10, PT ;  /* 0x0000000a04007c0c */ /* 0x004fc4000bf66270 */
[----:B-----5:R-:W-:-:S11]  /*2b90*/  ISETP.GE.AND P2, PT, R3, UR10, PT ;  /* 0x0000000a03007c0c */ /* 0x020fd6000bf46270 */
[----:B------:R-:W-:Y:S01]  /*2ba0*/  @!P3 MOV R4, R238 ;  /* 0x000000ee0004b202 */ /* 0x000fe20000000f00 */
[----:B------:R-:W-:Y:S01]  /*2bb0*/  @!P3 IMAD.MOV.U32 R5, RZ, RZ, R237 ;  /* 0x000000ffff05b224 */ /* 0x000fe200078e00ed */
[----:B------:R4:W-:Y:S04]  /*2bc0*/  @P3 STS [R231+0x1000], RZ ;  /* 0x001000ffe7003388 */ /* 0x0009e80000000800 */
[----:B------:R4:W-:Y:S04]  /*2bd0*/  @P3 STS [R231+0x1004], RZ ;  /* 0x001004ffe7003388 */ /* 0x0009e80000000800 */
[----:B------:R4:W-:Y:S04]  /*2be0*/  @P3 STS [R231+0x1008], RZ ;  /* 0x001008ffe7003388 */ /* 0x0009e80000000800 */
[----:B------:R4:W-:Y:S04]  /*2bf0*/  @P3 STS [R231+0x100c], RZ ;  /* 0x00100cffe7003388 */ /* 0x0009e80000000800 */
[----:B------:R-:W-:Y:S01]  /*2c00*/  @!PT LDS RZ, [RZ] ;  /* 0x00000000fffff984 */ /* 0x000fe20000000800 */
[----:B------:R-:W-:Y:S01]  /*2c10*/  @!PT LDS RZ, [RZ] ;  /* 0x00000000fffff984 */ /* 0x000fe20000000800 */
[----:B------:R-:W-:Y:S01]  /*2c20*/  @!PT LDS RZ, [RZ] ;  /* 0x00000000fffff984 */ /* 0x000fe20000000800 */
[----:B------:R4:W-:Y:S04]  /*2c30*/  @!P3 LDGSTS.E.BYPASS.LTC128B.128 [R231+0x1000], desc[UR6][R4.64+0x40] ;  /* 0x0100004004e7bfae */ /* 0x0009e8000b901d46 */
[----:B------:R4:W-:Y:S04]  /*2c40*/  @P2 STS [R231+0x2000], RZ ;  /* 0x002000ffe7002388 */ /* 0x0009e80000000800 */
[----:B------:R4:W-:Y:S04]  /*2c50*/  @P2 STS [R231+0x2004], RZ ;  /* 0x002004ffe7002388 */ /* 0x0009e80000000800 */
[----:B------:R4:W-:Y:S04]  /*2c60*/  @P2 STS [R231+0x2008], RZ ;  /* 0x002008ffe7002388 */ /* 0x0009e80000000800 */
[----:B------:R4:W-:Y:S01]  /*2c70*/  @P2 STS [R231+0x200c], RZ ;  /* 0x00200cffe7002388 */ /* 0x0009e20000000800 */
[----:B------:R-:W-:Y:S05]  /*2c80*/  @P2 BRA `(.L_x_45) ;  /* 0x0000000000182947 */ /* 0x000fea0003800000 */
[----:B----4-:R-:W-:Y:S02]  /*2c90*/  MOV R4, R238 ;  /* 0x000000ee00047202 */ /* 0x010fe40000000f00 */
[----:B------:R-:W-:-:S05]  /*2ca0*/  MOV R5, R237 ;  /* 0x000000ed00057202 */ /* 0x000fca0000000f00 */
[----:B------:R-:W-:Y:S01]  /*2cb0*/  @!PT LDS RZ, [RZ] ;  /* 0x00000000fffff984 */ /* 0x000fe20000000800 */
[----:B------:R-:W-:Y:S01]  /*2cc0*/  @!PT LDS RZ, [RZ] ;  /* 0x00000000fffff984 */ /* 0x000fe20000000800 */
[----:B------:R-:W-:Y:S01]  /*2cd0*/  @!PT LDS RZ, [RZ] ;  /* 0x00000000fffff984 */ /* 0x000fe20000000800 */
[----:B------:R2:W-:Y:S02]  /*2ce0*/  LDGSTS.E.BYPASS.LTC128B.128 [R231+0x2000], desc[UR6][R4.64+0x80] ;  /* 0x0200008004e77fae */ /* 0x0005e4000b901d46 */
.L_x_45:
[----:B------:R-:W-:Y:S05]  /*2cf0*/  BSYNC B0 ;  /* 0x0000000000007941 */ /* 0x000fea0003800000 */
.L_x_43:
[----:B------:R-:W5:Y:S01]  /*2d00*/  LDL R21, [R1+0x34] ;  /* 0x0000340001157983 */ /* 0x000f620000100800 */
[----:B--2-4-:R-:W-:Y:S01]  /*2d10*/  IMAD.U32 R4, RZ, RZ, UR22 ;  /* 0x00000016ff047e24 */ /* 0x014fe2000f8e00ff */
[----:B------:R-:W-:Y:S01]  /*2d20*/  UIMAD UR10, UR32, UR22, URZ ;  /* 0x00000016200a72a4 */ /* 0x000fe2000f8e023f */
[----:B------:R-:W-:Y:S01]  /*2d30*/  BSSY B0, `(.L_x_46) ;  /* 0x0000049000007945 */ /* 0x000fe20003800000 */
[----:B------:R2:W-:Y:S01]  /*2d40*/  @P1 STS [R0+0x9000], RZ ;  /* 0x009000ff00001388 */ /* 0x0005e20000000800 */
[----:B------:R-:W-:Y:S01]  /*2d50*/  IMAD.WIDE.U32 R4, R4, UR25, R250 ;  /* 0x0000001904047c25 */ /* 0x000fe2000f8e00fa */
[----:B------:R-:W-:Y:S02]  /*2d60*/  UIMAD UR10, UR25, UR23, UR10 ;  /* 0x00000017190a72a4 */ /* 0x000fe4000f8e020a */
[----:B------:R2:W-:Y:S01]  /*2d70*/  @P1 STS [R0+0x9004], RZ ;  /* 0x009004ff00001388 */ /* 0x0005e20000000800 */
[----:B------:R-:W-:Y:S01]  /*2d80*/  ULDC.64 UR16, c[0x0][0x260] ;  /* 0x0000980000107ab9 */ /* 0x000fe20000000a00 */
[----:B------:R-:W-:-:S02]  /*2d90*/  IADD3 R8, P2, R4, UR19, RZ ;  /* 0x0000001304087c10 */ /* 0x000fc4000ff5e0ff */
[----:B------:R-:W-:Y:S01]  /*2da0*/  IMAD.U32 R4, RZ, RZ, UR10 ;  /* 0x0000000aff047e24 */ /* 0x000fe2000f8e00ff */
[----:B------:R2:W-:Y:S04]  /*2db0*/  @P1 STS.64 [R0+0x9008], RZ ;  /* 0x009008ff00001388 */ /* 0x0005e80000000a00 */
[----:B------:R2:W-:Y:S01]  /*2dc0*/  @P1 STS.128 [R0+0xb000], RZ ;  /* 0x00b000ff00001388 */ /* 0x0005e20000000c00 */
[----:B------:R-:W-:Y:S01]  /*2dd0*/  IADD3.X R9, R5, UR24, R4, P2, !PT ;  /* 0x0000001805097c10 */ /* 0x000fe200097fe404 */
[----:B------:R-:W-:Y:S02]  /*2de0*/  IMAD R5, R14, UR16, RZ ;  /* 0x000000100e057c24 */ /* 0x000fe4000f8e02ff */
[----:B------:R2:W-:Y:S01]  /*2df0*/  @P1 STS.128 [R0+0xd000], RZ ;  /* 0x00d000ff00001388 */ /* 0x0005e20000000c00 */
[----:B------:R-:W-:-:S04]  /*2e00*/  IMAD.WIDE.U32 R8, R13, UR16, R8 ;  /* 0x000000100d087c25 */ /* 0x000fc8000f8e0008 */
[C---:B-----5:R-:W-:Y:S01]  /*2e10*/  VIADD R3, R21.reuse, 0x28 ;  /* 0x0000002815037836 */ /* 0x060fe20000000000 */
[----:B------:R-:W-:Y:S01]  /*2e20*/  SHF.R.S32.HI R19, RZ, 0x1f, R21 ;  /* 0x0000001fff137819 */ /* 0x000fe20000011415 */
[C---:B------:R-:W-:Y:S02]  /*2e30*/  VIADD R6, R21.reuse, 0x8 ;  /* 0x0000000815067836 */ /* 0x040fe40000000000 */
[----:B------:R-:W-:Y:S01]  /*2e40*/  VIADD R7, R21, 0x20 ;  /* 0x0000002015077836 */ /* 0x000fe20000000000 */
[----:B------:R-:W-:Y:S02]  /*2e50*/  ISETP.GE.AND P5, PT, R3, UR9, PT ;  /* 0x0000000903007c0c */ /* 0x000fe4000bfa6270 */
[----:B------:R-:W-:Y:S01]  /*2e60*/  ISETP.GE.AND P3, PT, R6, UR9, PT ;  /* 0x0000000906007c0c */ /* 0x000fe2000bf66270 */
[----:B------:R-:W-:Y:S01]  /*2e70*/  IMAD.SHL.U32 R6, R21, 0x4, RZ ;  /* 0x0000000415067824 */ /* 0x000fe200078e00ff */
[----:B------:R-:W-:Y:S02]  /*2e80*/  SHF.R.S32.HI R4, RZ, 0x1f, R3 ;  /* 0x0000001fff047819 */ /* 0x000fe40000011403 */
[----:B------:R-:W-:-:S02]  /*2e90*/  ISETP.GE.AND P6, PT, R7, UR9, PT ;  /* 0x0000000907007c0c */ /* 0x000fc4000bfc6270 */
[----:B------:R-:W-:-:S05]  /*2ea0*/  P2R R18, PR, RZ, 0x8 ;  /* 0x00000008ff127803 */ /* 0x000fca0000000000 */
[----:B------:R-:W-:-:S04]  /*2eb0*/  @!P5 LEA R16, P2, R3, UR12, 0x2 ;  /* 0x0000000c0310dc11 */ /* 0x000fc8000f8410ff */
[----:B------:R-:W-:Y:S01]  /*2ec0*/  @!P5 LEA.HI.X R17, R3, UR11, R4, 0x2, P2 ;  /* 0x0000000b0311dc11 */ /* 0x000fe200090f1404 */
[----:B------:R-:W-:Y:S01]  /*2ed0*/  IMAD R3, R13, UR17, R5 ;  /* 0x000000110d037c24 */ /* 0x000fe2000f8e0205 */
[----:B------:R-:W-:Y:S02]  /*2ee0*/  IADD3 R6, P2, R6, UR12, RZ ;  /* 0x0000000c06067c10 */ /* 0x000fe4000ff5e0ff */
[----:B------:R-:W-:Y:S01]  /*2ef0*/  SHF.L.U64.HI R4, R21, 0x2, R19 ;  /* 0x0000000215047819 */ /* 0x000fe20000010213 */
[----:B------:R-:W-:-:S03]  /*2f00*/  IMAD.IADD R14, R9, 0x1, R3 ;  /* 0x00000001090e7824 */ /* 0x000fc600078e0203 */
[----:B------:R-:W-:Y:S02]  /*2f10*/  IADD3.X R7, R4, UR11, RZ, P2, !PT ;  /* 0x0000000b04077c10 */ /* 0x000fe400097fe4ff */
[----:B------:R-:W-:-:S04]  /*2f20*/  ISETP.GE.AND P2, PT, R21, UR9, PT ;  /* 0x0000000915007c0c */ /* 0x000fc8000bf46270 */
[----:B------:R-:W-:Y:S01]  /*2f30*/  P2R R15, PR, RZ, 0x4 ;  /* 0x00000004ff0f7803 */ /* 0x000fe20000000000 */
[----:B--2---:R-:W-:Y:S08]  /*2f40*/  @P1 BRA `(.L_x_47) ;  /* 0x00000000009c1947 */ /* 0x004ff00003800000 */
[----:B------:R-:W2:Y:S01]  /*2f50*/  LDL R10, [R1+0x8] ;  /* 0x00000800010a7983 */ /* 0x000ea20000100800 */
[----:B------:R-:W-:-:S03]  /*2f60*/  ULDC UR9, c[0x0][0x2d0] ;  /* 0x0000b40000097ab9 */ /* 0x000fc60000000800 */
[----:B------:R-:W4:Y:S01]  /*2f70*/  LDL R23, [R1+0xc] ;  /* 0x00000c0001177983 */ /* 0x000f220000100800 */
[----:B------:R-:W-:Y:S01]  /*2f80*/  ISETP.GE.AND P3, PT, R250, UR9, PT ;  /* 0x00000009fa007c0c */ /* 0x000fe2000bf66270 */
[----:B------:R-:W-:Y:S02]  /*2f90*/  IMAD R3, R20, UR22, RZ ;  /* 0x0000001614037c24 */ /* 0x000fe4000f8e02ff */
[----:B------:R-:W-:Y:S02]  /*2fa0*/  IMAD.MOV.U32 R4, RZ, RZ, R8 ;  /* 0x000000ffff047224 */ /* 0x000fe400078e0008 */
[----:B------:R-:W-:Y:S02]  /*2fb0*/  IMAD.MOV.U32 R5, RZ, RZ, R14 ;  /* 0x000000ffff057224 */ /* 0x000fe400078e000e */
[C---:B------:R-:W-:Y:S02]  /*2fc0*/  IMAD R3, R22.reuse, UR23, R3 ;  /* 0x0000001716037c24 */ /* 0x040fe4000f8e0203 */
[----:B------:R-:W-:-:S04]  /*2fd0*/  IMAD.WIDE.U32 R4, R22, UR22, R4 ;  /* 0x0000001616047c25 */ /* 0x000fc8000f8e0004 */
[----:B------:R-:W5:Y:S01]  /*2fe0*/  @!P3 LDC.64 R12, c[0x0][0x218] ;  /* 0x00008600ff0cbb82 */ /* 0x000f620000000a00 */
[----:B------:R-:W-:Y:S01]  /*2ff0*/  IMAD.IADD R3, R5, 0x1, R3 ;  /* 0x0000000105037824 */ /* 0x000fe200078e0203 */
[----:B------:R1:W-:Y:S04]  /*3000*/  @P3 STS [R0+0x9000], RZ ;  /* 0x009000ff00003388 */ /* 0x0003e80000000800 */
[----:B------:R1:W-:Y:S04]  /*3010*/  @P3 STS [R0+0x9004], RZ ;  /* 0x009004ff00003388 */ /* 0x0003e80000000800 */
[----:B------:R1:W-:Y:S01]  /*3020*/  @P3 STS.64 [R0+0x9008], RZ ;  /* 0x009008ff00003388 */ /* 0x0003e20000000a00 */
[----:B-----5:R-:W-:-:S04]  /*3030*/  @!P3 LEA R12, P1, R4, R12, 0x1 ;  /* 0x0000000c040cb211 */ /* 0x020fc800078208ff */
[----:B------:R-:W-:-:S05]  /*3040*/  @!P3 LEA.HI.X R13, R4, R13, R3, 0x1, P1 ;  /* 0x0000000d040db211 */ /* 0x000fca00008f0c03 */
[----:B------:R-:W-:Y:S01]  /*3050*/  @!PT LDS RZ, [RZ] ;  /* 0x00000000fffff984 */ /* 0x000fe20000000800 */
[----:B------:R-:W-:Y:S01]  /*3060*/  @!PT LDS RZ, [RZ] ;  /* 0x00000000fffff984 */ /* 0x000fe20000000800 */
[----:B------:R-:W-:Y:S01]  /*3070*/  @!PT LDS RZ, [RZ] ;  /* 0x00000000fffff984 */ /* 0x000fe20000000800 */
[----:B------:R1:W-:Y:S01]  /*3080*/  @!P3 LDGSTS.E.BYPASS.LTC128B.128 [R0+0x9000], desc[UR6][R12.64] ;  /* 0x090000000c00bfae */ /* 0x0003e2000b901d46 */
[----:B--2---:R-:W-:-:S13]  /*3090*/  ISETP.GE.AND P2, PT, R10, UR9, PT ;  /* 0x000000090a007c0c */ /* 0x004fda000bf46270 */
[----:B------:R-:W2:Y:S01]  /*30a0*/  @!P2 LDC.64 R10, c[0x0][0x218] ;  /* 0x00008600ff0aab82 */ /* 0x000ea20000000a00 */
[----:B------:R1:W-:Y:S01]  /*30b0*/  @P2 STS.128 [R0+0xb000], RZ ;  /* 0x00b000ff00002388 */ /* 0x0003e20000000c00 */
[----:B--2---:R-:W-:-:S04]  /*30c0*/  @!P2 LEA R10, P1, R4, R10, 0x1 ;  /* 0x0000000a040aa211 */ /* 0x004fc800078208ff */
[----:B------:R-:W-:Y:S02]  /*30d0*/  @!P2 LEA.HI.X R11, R4, R11, R3, 0x1, P1 ;  /* 0x0000000b040ba211 */ /* 0x000fe400008f0c03 */
[----:B----4-:R-:W-:-:S03]  /*30e0*/  ISETP.GE.AND P1, PT, R23, UR9, PT ;  /* 0x0000000917007c0c */ /* 0x010fc6000bf26270 */
[----:B------:R-:W-:Y:S01]  /*30f0*/  @!PT LDS RZ, [RZ] ;  /* 0x00000000fffff984 */ /* 0x000fe20000000800 */
[----:B------:R-:W-:Y:S01]  /*3100*/  @!PT LDS RZ, [RZ] ;  /* 0x00000000fffff984 */ /* 0x000fe20000000800 */
[----:B------:R-:W-:Y:S01]  /*3110*/  @!PT LDS RZ, [RZ] ;  /* 0x00000000fffff984 */ /* 0x000fe20000000800 */
[----:B------:R1:W-:Y:S10]  /*3120*/  @!P2 LDGSTS.E.BYPASS.LTC128B.128 [R0+0xb000], desc[UR6][R10.64+0x40] ;  /* 0x0b0000400a00afae */ /* 0x0003f4000b901d46 */
[----:B------:R1:W-:Y:S01]  /*3130*/  @P1 STS.128 [R0+0xd000], RZ ;  /* 0x00d000ff00001388 */ /* 0x0003e20000000c00 */
[----:B------:R-:W-:Y:S05]  /*3140*/  @P1 BRA `(.L_x_47) ;  /* 0x00000000001c1947 */ /* 0x000fea0003800000 */
[----:B------:R-:W-:Y:S02]  /*3150*/  ULDC.64 UR16, c[0x0][0x218] ;  /* 0x0000860000107ab9 */ /* 0x000fe40000000a00 */
[----:B-1----:R-:W-:-:S04]  /*3160*/  LEA R10, P1, R4, UR16, 0x1 ;  /* 0x00000010040a7c11 */ /* 0x002fc8000f8208ff */
[----:B------:R-:W-:-:S05]  /*3170*/  LEA.HI.X R11, R4, UR17, R3, 0x1, P1 ;  /* 0x00000011040b7c11 */ /* 0x000fca00088f0c03 */
[----:B------:R-:W-:Y:S01]  /*3180*/  @!PT LDS RZ, [RZ] ;  /* 0x00000000fffff984 */ /* 0x000fe20000000800 */
[----:B------:R-:W-:Y:S01]  /*3190*/  @!PT LDS RZ, [RZ] ;  /* 0x00000000fffff984 */ /* 0x000fe20000000800 */
[----:B------:R-:W-:Y:S01]  /*31a0*/  @!PT LDS RZ, [RZ] ;  /* 0x00000000fffff984 */ /* 0x000fe20000000800 */
[----:B------:R2:W-:Y:S04]  /*31b0*/  LDGSTS.E.BYPASS.LTC128B.128 [R0+0xd000], desc[UR6][R10.64+0x80] ;  /* 0x0d0000800a007fae */ /* 0x0005e8000b901d46 */
.L_x_47:
[----:B------:R-:W-:Y:S05]  /*31c0*/  BSYNC B0 ;  /* 0x0000000000007941 */ /* 0x000fea0003800000 */
.L_x_46:
[----:B------:R4:W-:Y:S01]  /*31d0*/  @P4 STS.128 [R0+0xa000], RZ ;  /* 0x00a000ff00004388 */ /* 0x0009e20000000c00 */
[----:B------:R-:W-:Y:S03]  /*31e0*/  BSSY B0, `(.L_x_48) ;  /* 0x000002a000007945 */ /* 0x000fe60003800000 */
[----:B------:R4:W-:Y:S04]  /*31f0*/  @P4 STS.128 [R0+0xc000], RZ ;  /* 0x00c000ff00004388 */ /* 0x0009e80000000c00 */
[----:B------:R4:W-:Y:S01]  /*3200*/  @P4 STS.128 [R0+0xe000], RZ ;  /* 0x00e000ff00004388 */ /* 0x0009e20000000c00 */
[----:B------:R-:W-:Y:S05]  /*3210*/  @P4 BRA `(.L_x_49) ;  /* 0x0000000000984947 */ /* 0x000fea0003800000 */
[----:B-1----:R-:W5:Y:S01]  /*3220*/  LDL R13, [R1+0x8] ;  /* 0x00000800010d7983 */ /* 0x002f620000100800 */
[----:B------:R-:W-:-:S03]  /*3230*/  ULDC UR9, c[0x0][0x2d0] ;  /* 0x0000b40000097ab9 */ /* 0x000fc60000000800 */
[----:B------:R-:W3:Y:S01]  /*3240*/  LDL R12, [R1+0xc] ;  /* 0x00000c00010c7983 */ /* 0x000ee20000100800 */
[----:B------:R-:W-:Y:S01]  /*3250*/  ISETP.GE.AND P1, PT, R250, UR9, PT ;  /* 0x00000009fa007c0c */ /* 0x000fe2000bf26270 */
[----:B------:R-:W-:Y:S01]  /*3260*/  IMAD.MOV.U32 R9, RZ, RZ, R14 ;  /* 0x000000ffff097224 */ /* 0x000fe200078e000e */
[----:B------:R-:W-:-:S05]  /*3270*/  IADD3 R3, P2, R22, 0x40, RZ ;  /* 0x0000004016037810 */ /* 0x000fca0007f5e0ff */
[----:B------:R-:W-:Y:S02]  /*3280*/  IMAD.X R4, RZ, RZ, R20, P2 ;  /* 0x000000ffff047224 */ /* 0x000fe400010e0614 */
[----:B------:R-:W-:-:S04]  /*3290*/  IMAD.WIDE.U32 R8, R3, UR22, R8 ;  /* 0x0000001603087c25 */ /* 0x000fc8000f8e0008 */
[----:B--2---:R-:W1:Y:S01]  /*32a0*/  @!P1 LDC.64 R10, c[0x0][0x218] ;  /* 0x00008600ff0a9b82 */ /* 0x004e620000000a00 */
[----:B------:R-:W-:Y:S01]  /*32b0*/  IMAD R4, R4, UR22, RZ ;  /* 0x0000001604047c24 */ /* 0x000fe2000f8e02ff */
[----:B------:R2:W-:Y:S03]  /*32c0*/  @P1 STS.128 [R0+0xa000], RZ ;  /* 0x00a000ff00001388 */ /* 0x0005e60000000c00 */
[----:B------:R-:W-:-:S04]  /*32d0*/  IMAD R3, R3, UR23, R4 ;  /* 0x0000001703037c24 */ /* 0x000fc8000f8e0204 */
[----:B------:R-:W-:Y:S01]  /*32e0*/  IMAD.IADD R3, R9, 0x1, R3 ;  /* 0x0000000109037824 */ /* 0x000fe200078e0203 */
[----:B-1----:R-:W-:-:S04]  /*32f0*/  @!P1 LEA R4, P2, R8, R10, 0x1 ;  /* 0x0000000a08049211 */ /* 0x002fc800078408ff */
[----:B------:R-:W-:-:S05]  /*3300*/  @!P1 LEA.HI.X R5, R8, R11, R3, 0x1, P2 ;  /* 0x0000000b08059211 */ /* 0x000fca00010f0c03 */
[----:B------:R-:W-:Y:S01]  /*3310*/  @!PT LDS RZ, [RZ] ;  /* 0x00000000fffff984 */ /* 0x000fe20000000800 */
[----:B------:R-:W-:Y:S01]  /*3320*/  @!PT LDS RZ, [RZ] ;  /* 0x00000000fffff984 */ /* 0x000fe20000000800 */
[----:B------:R-:W-:Y:S01]  /*3330*/  @!PT LDS RZ, [RZ] ;  /* 0x00000000fffff984 */ /* 0x000fe20000000800 */
[----:B------:R1:W-:Y:S01]  /*3340*/  @!P1 LDGSTS.E.BYPASS.LTC128B.128 [R0+0xa000], desc[UR6][R4.64] ;  /* 0x0a00000004009fae */ /* 0x0003e2000b901d46 */
[----:B-----5:R-:W-:-:S13]  /*3350*/  ISETP.GE.AND P2, PT, R13, UR9, PT ;  /* 0x000000090d007c0c */ /* 0x020fda000bf46270 */
[----:B------:R-:W1:Y:S01]  /*3360*/  @!P2 LDC.64 R10, c[0x0][0x218] ;  /* 0x00008600ff0aab82 */ /* 0x000e620000000a00 */
[----:B------:R2:W-:Y:S01]  /*3370*/  @P2 STS.128 [R0+0xc000], RZ ;  /* 0x00c000ff00002388 */ /* 0x0005e20000000c00 */
[----:B-1----:R-:W-:-:S04]  /*3380*/  @!P2 LEA R4, P1, R8, R10, 0x1 ;  /* 0x0000000a0804a211 */ /* 0x002fc800078208ff */
[----:B------:R-:W-:Y:S02]  /*3390*/  @!P2 LEA.HI.X R5, R8, R11, R3, 0x1, P1 ;  /* 0x0000000b0805a211 */ /* 0x000fe400008f0c03 */
[----:B---3--:R-:W-:-:S03]  /*33a0*/  ISETP.GE.AND P1, PT, R12, UR9, PT ;  /* 0x000000090c007c0c */ /* 0x008fc6000bf26270 */
[----:B------:R-:W-:Y:S01]  /*33b0*/  @!PT LDS RZ, [RZ] ;  /* 0x00000000fffff984 */ /* 0x000fe20000000800 */
[----:B------:R-:W-:Y:S01]  /*33c0*/  @!PT LDS RZ, [RZ] ;  /* 0x00000000fffff984 */ /* 0x000fe20000000800 */
[----:B------:R-:W-:Y:S01]  /*33d0*/  @!PT LDS RZ, [RZ] ;  /* 0x00000000fffff984 */ /* 0x000fe20000000800 */
[----:B------:R2:W-:Y:S10]  /*33e0*/  @!P2 LDGSTS.E.BYPASS.LTC128B.128 [R0+0xc000], desc[UR6][R4.64+0x40] ;  /* 0x0c0000400400afae */ /* 0x0005f4000b901d46 */
[----:B------:R2:W-:Y:S01]  /*33f0*/  @P1 STS.128 [R0+0xe000], RZ ;  /* 0x00e000ff00001388 */ /* 0x0005e20000000c00 */
[----:B------:R-:W-:Y:S05]  /*3400*/  @P1 BRA `(.L_x_49) ;  /* 0x00000000001c1947 */ /* 0x000fea0003800000 */
[----:B------:R-:W-:Y:S02]  /*3410*/  ULDC.64 UR16, c[0x0][0x218] ;  /* 0x0000860000107ab9 */ /* 0x000fe40000000a00 */
[----:B--2---:R-:W-:-:S04]  /*3420*/  LEA R4, P1, R8, UR16, 0x1 ;  /* 0x0000001008047c11 */ /* 0x004fc8000f8208ff */
[----:B------:R-:W-:-:S05]  /*3430*/  LEA.HI.X R5, R8, UR17, R3, 0x1, P1 ;  /* 0x0000001108057c11 */ /* 0x000fca00088f0c03 */
[----:B------:R-:W-:Y:S01]  /*3440*/  @!PT LDS RZ, [RZ] ;  /* 0x00000000fffff984 */ /* 0x000fe20000000800 */
[----:B------:R-:W-:Y:S01]  /*3450*/  @!PT LDS RZ, [RZ] ;  /* 0x00000000fffff984 */ /* 0x000fe20000000800 */
[----:B------:R-:W-:Y:S01]  /*3460*/  @!PT LDS RZ, [RZ] ;  /* 0x00000000fffff984 */ /* 0x000fe20000000800 */
[----:B------:R1:W-:Y:S04]  /*3470*/  LDGSTS.E.BYPASS.LTC128B.128 [R0+0xe000], desc[UR6][R4.64+0x80] ;  /* 0x0e00008004007fae */ /* 0x0003e8000b901d46 */
.L_x_49:
[----:B------:R-:W-:Y:S05]  /*3480*/  BSYNC B0 ;  /* 0x0000000000007941 */ /* 0x000fea0003800000 */
.L_x_48:
[----:B------:R-:W-:Y:S01]  /*3490*/  ISETP.NE.AND P2, PT, R15, RZ, PT ;  /* 0x000000ff0f00720c */ /* 0x000fe20003f45270 */
[----:B------:R-:W-:Y:S01]  /*34a0*/  IMAD.MOV.U32 R3, RZ, RZ, 0x7f800000 ;  /* 0x7f800000ff037424 */ /* 0x000fe200078e00ff */
[----:B------:R-:W-:Y:S01]  /*34b0*/  ISETP.NE.AND P1, PT, R18, RZ, PT ;  /* 0x000000ff1200720c */ /* 0x000fe20003f25270 */
[----:B-1234-:R-:W-:Y:S01]  /*34c0*/  IMAD.MOV.U32 R0, RZ, RZ, 0x7f800000 ;  /* 0x7f800000ff007424 */ /* 0x01efe200078e00ff */
[----:B------:R-:W0:Y:S01]  /*34d0*/  LDGDEPBAR ;  /* 0x00000000000079af */ /* 0x000e220000000000 */
[----:B------:R-:W-:Y:S02]  /*34e0*/  IMAD.MOV.U32 R252, RZ, RZ, 0x7f800000 ;  /* 0x7f800000fffc7424 */ /* 0x000fe400078e00ff */
[----:B------:R-:W-:Y:S02]  /*34f0*/  IMAD.MOV.U32 R249, RZ, RZ, 0x7f800000 ;  /* 0x7f800000fff97424 */ /* 0x000fe400078e00ff */
[----:B------:R-:W-:Y:S02]  /*3500*/  VIADD R4, R230, 0x1800 ;  /* 0x00001800e6047836 */ /* 0x000fe40000000000 */
[----:B------:R-:W-:Y:S01]  /*3510*/  IMAD.SHL.U32 R5, R21, 0x4, RZ ;  /* 0x0000000415057824 */ /* 0x000fe200078e00ff */
[----:B------:R-:W5:Y:S01]  /*3520*/  @!P5 LDG.E R252, desc[UR6][R16.64] ;  /* 0x0000000610fcd981 */ /* 0x000f62000c1e1900 */
[----:B------:R-:W-:-:S02]  /*3530*/  USHF.L.U32 UR16, UR29, 0x4, URZ ;  /* 0x000000041d107899 */ /* 0x000fc4000800063f */
[----:B------:R-:W-:Y:S01]  /*3540*/  USHF.L.U32 UR15, UR29, 0x3, URZ ;  /* 0x000000031d0f7899 */ /* 0x000fe2000800063f */
[----:B------:R-:W2:Y:S01]  /*3550*/  @!P2 LDG.E R3, desc[UR6][R6.64] ;  /* 0x000000060603a981 */ /* 0x000ea2000c1e1900 */
[----:B------:R-:W-:Y:S01]  /*3560*/  UIADD3 UR10, UR25, 0x80, URZ ;  /* 0x00000080190a7890 */ /* 0x000fe2000fffe03f */
[----:B------:R-:W-:Y:S01]  /*3570*/  IMAD.MOV.U32 R242, RZ, RZ, R231 ;  /* 0x000000fffff27224 */ /* 0x000fe200078e00e7 */
[----:B------:R-:W-:Y:S01]  /*3580*/  CS2R R126, SRZ ;  /* 0x00000000007e7805 */ /* 0x000fe2000001ff00 */
[----:B------:R-:W3:Y:S01]  /*3590*/  @!P1 LDG.E R0, desc[UR6][R6.64+0x20] ;  /* 0x0000200606009981 */ /* 0x000ee2000c1e1900 */
[----:B------:R-:W-:Y:S01]  /*35a0*/  IMAD.SHL.U32 R221, R230, 0x2, RZ ;  /* 0x00000002e6dd7824 */ /* 0x000fe200078e00ff */
[----:B------:R-:W-:Y:S02]  /*35b0*/  CS2R R124, SRZ ;  /* 0x00000000007c7805 */ /* 0x000fe4000001ff00 */
[----:B------:R-:W-:Y:S01]  /*35c0*/  CS2R R130, SRZ ;  /* 0x0000000000827805 */ /* 0x000fe2000001ff00 */
[----:B------:R1:W5:Y:S01]  /*35d0*/  @!P6 LDG.E R249, desc[UR6][R6.64+0x80] ;  /* 0x0000800606f9e981 */ /* 0x000362000c1e1900 */
[----:B------:R-:W-:-:S02]  /*35e0*/  CS2R R128, SRZ ;  /* 0x0000000000807805 */ /* 0x000fc4000001ff00 */
[----:B------:R-:W-:Y:S02]  /*35f0*/  CS2R R122, SRZ ;  /* 0x00000000007a7805 */ /* 0x000fe4000001ff00 */
[----:B------:R-:W-:Y:S01]  /*3600*/  CS2R R120, SRZ ;  /* 0x0000000000787805 */ /* 0x000fe2000001ff00 */
[----:B------:R-:W-:-:S04]  /*3610*/  DEPBAR.LE SB0, 0x1 ;  /* 0x000080400000791a */ /* 0x000fc80000000000 */
[----:B------:R-:W-:Y:S01]  /*3620*/  BAR.SYNC.DEFER_BLOCKING 0x0 ;  /* 0x0000000000007b1d */ /* 0x000fe20000010000 */
[----:B------:R-:W-:Y:S02]  /*3630*/  SEL R220, R4, R230, !P0 ;  /* 0x000000e604dc7207 */ /* 0x000fe40004000000 */
        /* <DEDUP_REMOVED lines=15> */
[----:B-1----:R-:W-:Y:S01]  /*3730*/  IMAD R6, RZ, RZ, -UR18 ;  /* 0x80000012ff067e24 */ /* 0x002fe2000f8e02ff */
[----:B------:R-:W-:Y:S02]  /*3740*/  CS2R R88, SRZ ;  /* 0x0000000000587805 */ /* 0x000fe4000001ff00 */
[----:B------:R-:W-:-:S02]  /*3750*/  CS2R R86, SRZ ;  /* 0x0000000000567805 */ /* 0x000fc4000001ff00 */
[----:B------:R-:W-:Y:S02]  /*3760*/  CS2R R84, SRZ ;  /* 0x0000000000547805 */ /* 0x000fe4000001ff00 */
[----:B------:R-:W-:Y:S02]  /*3770*/  CS2R R78, SRZ ;  /* 0x00000000004e7805 */ /* 0x000fe4000001ff00 */
[----:B------:R-:W-:Y:S02]  /*3780*/  CS2R R76, SRZ ;  /* 0x00000000004c7805 */ /* 0x000fe4000001ff00 */
[----:B------:R-:W-:Y:S01]  /*3790*/  CS2R R82, SRZ ;  /* 0x0000000000527805 */ /* 0x000fe2000001ff00 */
[----:B------:R-:W1:Y:S01]  /*37a0*/  LDSM.16.M88.4 R172, [R222+0xf000] ;  /* 0x00f00000deac783b */ /* 0x000e620000000200 */
[----:B------:R-:W-:Y:S02]  /*37b0*/  CS2R R80, SRZ ;  /* 0x0000000000507805 */ /* 0x000fe4000001ff00 */
[----:B------:R-:W-:-:S02]  /*37c0*/  CS2R R74, SRZ ;  /* 0x00000000004a7805 */ /* 0x000fc4000001ff00 */
[----:B------:R-:W-:Y:S01]  /*37d0*/  CS2R R72, SRZ ;  /* 0x0000000000487805 */ /* 0x000fe2000001ff00 */
[----:B------:R-:W4:Y:S01]  /*37e0*/  LDSM.16.M88.4 R176, [R222+0xf400] ;  /* 0x00f40000deb0783b */ /* 0x000f220000000200 */
[----:B------:R-:W-:Y:S02]  /*37f0*/  CS2R R70, SRZ ;  /* 0x0000000000467805 */ /* 0x000fe4000001ff00 */
[----:B------:R-:W-:Y:S02]  /*3800*/  CS2R R68, SRZ ;  /* 0x0000000000447805 */ /* 0x000fe4000001ff00 */
[----:B------:R-:W-:Y:S01]  /*3810*/  CS2R R62, SRZ ;  /* 0x00000000003e7805 */ /* 0x000fe2000001ff00 */
[----:B------:R-:W1:Y:S01]  /*3820*/  LDSM.16.M88.4 R180, [R223+0xf000] ;  /* 0x00f00000dfb4783b */ /* 0x000e620000000200 */
[----:B------:R-:W-:Y:S02]  /*3830*/  CS2R R60, SRZ ;  /* 0x00000000003c7805 */ /* 0x000fe4000001ff00 */
[----:B------:R-:W-:-:S02]  /*3840*/  CS2R R66, SRZ ;  /* 0x0000000000427805 */ /* 0x000fc4000001ff00 */
[----:B------:R-:W-:Y:S01]  /*3850*/  CS2R R64, SRZ ;  /* 0x0000000000407805 */ /* 0x000fe2000001ff00 */
[----:B------:R-:W1:Y:S01]  /*3860*/  LDSM.16.M88.4 R184, [R223+0xf400] ;  /* 0x00f40000dfb8783b */ /* 0x000e620000000200 */
        /* <DEDUP_REMOVED lines=16> */
[----:B------:R-:W-:Y:S02]  /*3970*/  UIMAD UR33, UR29, 0x18, URZ ;  /* 0x000000181d2178a4 */ /* 0x000fe4000f8e023f */
[----:B------:R-:W-:Y:S01]  /*3980*/  USHF.L.U32 UR32, UR29, 0x5, URZ ;  /* 0x000000051d207899 */ /* 0x000fe2000800063f */
[----:B------:R-:W1:Y:S01]  /*3990*/  LDSM.16.M88.4 R204, [R222+0x13000] ;  /* 0x01300000decc783b */ /* 0x000e620000000200 */
[----:B------:R-:W-:Y:S02]  /*39a0*/  UIMAD UR31, UR29, 0x28, URZ ;  /* 0x000000281d1f78a4 */ /* 0x000fe4000f8e023f */
[----:B------:R-:W-:Y:S01]  /*39b0*/  UIMAD UR30, UR29, 0x30, URZ ;  /* 0x000000301d1e78a4 */ /* 0x000fe2000f8e023f */
[----:B------:R-:W1:Y:S01]  /*39c0*/  LDSM.16.M88.4 R208, [R222+0x13400] ;  /* 0x01340000ded0783b */ /* 0x000e620000000200 */
[----:B------:R-:W-:-:S03]  /*39d0*/  ULDC UR34, c[0x0][0x2d0] ;  /* 0x0000b40000227ab9 */ /* 0x000fc60000000800 */
[----:B------:R-:W1:Y:S04]  /*39e0*/  LDSM.16.M88.4 R212, [R223+0x13000] ;  /* 0x01300000dfd4783b */ /* 0x000e680000000200 */
[----:B------:R-:W1:Y:S01]  /*39f0*/  LDSM.16.M88.4 R216, [R223+0x13400] ;  /* 0x01340000dfd8783b */ /* 0x000e620000000200 */
[----:B------:R-:W-:Y:S02]  /*3a00*/  UIADD3 UR9, UR16, 0x20, URZ ;  /* 0x0000002010097890 */ /* 0x000fe4000fffe03f */
[----:B------:R-:W-:Y:S02]  /*3a10*/  UIADD3 UR21, UR16, 0x40, URZ ;  /* 0x0000004010157890 */ /* 0x000fe4000fffe03f */
[----:B------:R-:W-:Y:S02]  /*3a20*/  UIADD3 UR25, UR16, 0x20, URZ ;  /* 0x0000002010197890 */ /* 0x000fe4000fffe03f */
[----:B------:R-:W-:-:S02]  /*3a30*/  UIADD3 UR9, UR15, UR9, URZ ;  /* 0x000000090f097290 */ /* 0x000fc4000fffe03f */
[----:B------:R-:W-:Y:S02]  /*3a40*/  UIADD3 UR20, UR15, UR21, URZ ;  /* 0x000000150f147290 */ /* 0x000fe4000fffe03f */
[----:B------:R-:W-:Y:S02]  /*3a50*/  UIADD3 UR24, UR15, UR25, URZ ;  /* 0x000000190f187290 */ /* 0x000fe4000fffe03f */
[----:B------:R-:W-:Y:S02]  /*3a60*/  UIADD3 UR9, UR15, UR9, URZ ;  /* 0x000000090f097290 */ /* 0x000fe4000fffe03f */
[----:B------:R-:W-:Y:S02]  /*3a70*/  UIADD3 UR19, UR15, UR20, URZ ;  /* 0x000000140f137290 */ /* 0x000fe4000fffe03f */
[----:B------:R-:W-:Y:S02]  /*3a80*/  UIADD3 UR23, UR15, UR24, URZ ;  /* 0x000000180f177290 */ /* 0x000fe4000fffe03f */
[----:B------:R-:W-:-:S02]  /*3a90*/  UIADD3 UR9, UR15, UR9, URZ ;  /* 0x000000090f097290 */ /* 0x000fc4000fffe03f */
[----:B------:R-:W-:Y:S01]  /*3aa0*/  UIADD3 UR18, UR15, UR19, URZ ;  /* 0x000000130f127290 */ /* 0x000fe2000fffe03f */
[----:B------:R-:W-:Y:S01]  /*3ab0*/  LEA R220, R220, UR4, 0x1 ;  /* 0x00000004dcdc7c11 */ /* 0x000fe2000f8e08ff */
[----:B------:R-:W-:Y:S02]  /*3ac0*/  UIADD3 UR22, UR15, UR23, URZ ;  /* 0x000000170f167290 */ /* 0x000fe4000fffe03f */
[----:B------:R-:W-:Y:S02]  /*3ad0*/  UIADD3 UR9, UR15, UR9, URZ ;  /* 0x000000090f097290 */ /* 0x000fe4000fffe03f */
[----:B------:R-:W-:Y:S02]  /*3ae0*/  UIADD3 UR17, UR15, UR18, URZ ;  /* 0x000000120f117290 */ /* 0x000fe4000fffe03f */
[----:B------:R-:W-:Y:S02]  /*3af0*/  UISETP.GE.AND UP0, UPT, UR10, UR5, UPT ;  /* 0x000000050a00728c */ /* 0x000fe4000bf06270 */
[----:B------:R-:W-:-:S02]  /*3b00*/  UIMAD UR29, UR29, 0x38, URZ ;  /* 0x000000381d1d78a4 */ /* 0x000fc4000f8e023f */
[----:B------:R-:W-:Y:S02]  /*3b10*/  UIADD3 UR27, UR15, UR22, URZ ;  /* 0x000000160f1b7290 */ /* 0x000fe4000fffe03f */
[----:B------:R-:W-:Y:S02]  /*3b20*/  UIADD3 UR28, UR15, UR9, URZ ;  /* 0x000000090f1c7290 */ /* 0x000fe4000fffe03f */
[----:B------:R-:W-:Y:S01]  /*3b30*/  UIADD3 UR26, UR15, UR17, URZ ;  /* 0x000000110f1a7290 */ /* 0x000fe2000fffe03f */
[----:B------:R-:W-:Y:S01]  /*3b40*/  ULDC UR10, c[0x0][0x2ec] ;  /* 0x0000bb00000a7ab9 */ /* 0x000fe20000000800 */
[----:B--2---:R2:W-:Y:S04]  /*3b50*/  STL [R1], R3 ;  /* 0x0000000301007387 */ /* 0x0045e80000100800 */
[----:B---3--:R3:W-:Y:S04]  /*3b60*/  STL [R1+0x4], R0 ;  /* 0x0000040001007387 */ /* 0x0087e80000100800 */
[----:B------:R-:W-:Y:S04]  /*3b70*/  STL [R1+0x10], R6 ;  /* 0x0000100601007387 */ /* 0x000fe80000100800 */
[----:B------:R4:W-:Y:S01]  /*3b80*/  STL [R1+0x2c], R5 ;  /* 0x00002c0501007387 */ /* 0x0009e20000100800 */
[----:B--2---:R-:W-:-:S02]  /*3b90*/  VIADD R3, R229, 0x1800 ;  /* 0x00001800e5037836 */ /* 0x004fc40000000000 */
[----:B---3--:R-:W-:-:S03]  /*3ba0*/  VIADD R0, R21, 0xffffffc0 ;  /* 0xffffffc015007836 */ /* 0x008fc60000000000 */
[----:B------:R-:W-:Y:S02]  /*3bb0*/  SEL R4, R3, R229, !P0 ;  /* 0x000000e503047207 */ /* 0x000fe40004000000 */
[----:B------:R-:W-:Y:S02]  /*3bc0*/  SHF.R.S32.HI R3, RZ, 0x1f, R0 ;  /* 0x0000001fff037819 */ /* 0x000fe40000011400 */
[----:B----4-:R-:W-:Y:S02]  /*3bd0*/  SHF.L.U64.HI R5, R21, 0x2, R19 ;  /* 0x0000000215057819 */ /* 0x010fe40000010213 */
[C---:B------:R-:W-:Y:S01]  /*3be0*/  SHF.L.U64.HI R3, R0.reuse, 0x2, R3 ;  /* 0x0000000200037819 */ /* 0x040fe20000010203 */
[----:B------:R-:W-:Y:S02]  /*3bf0*/  IMAD.SHL.U32 R0, R0, 0x4, RZ ;  /* 0x0000000400007824 */ /* 0x000fe400078e00ff */
[----:B------:R-:W-:Y:S04]  /*3c00*/  STL [R1+0x28], R5 ;  /* 0x0000280501007387 */ /* 0x000fe80000100800 */
[----:B------:R2:W-:Y:S04]  /*3c10*/  STL [R1+0x24], R3 ;  /* 0x0000240301007387 */ /* 0x0005e80000100800 */
[----:B------:R3:W-:Y:S01]  /*3c20*/  STL [R1+0x20], R0 ;  /* 0x0000200001007387 */ /* 0x0007e20000100800 */
[----:B-12---:R-:W-:-:S07]  /*3c30*/  LEA R3, R4, UR4, 0x1 ;  /* 0x0000000404037c11 */ /* 0x006fce000f8e08ff */
.L_x_52:
[----:B------:R-:W0:Y:S01]  /*3c40*/  LDGDEPBAR ;  /* 0x00000000000079af */ /* 0x000e220000000000 */
[----:B---3--:R-:W-:Y:S01]  /*3c50*/  IMAD.IADD R0, R228, 0x1, R220 ;  /* 0x00000001e4007824 */ /* 0x008fe200078e02dc */
[----:B------:R-:W-:Y:S01]  /*3c60*/  PLOP3.LUT P0, PT, PT, PT, UP0, 0x80, 0x0 ;  /* 0x000000000000781c */ /* 0x000fe20003f0f008 */
[----:B------:R-:W-:Y:S05]  /*3c70*/  UISETP.GE.AND UP3, UPT, UR8, 0x1, UPT ;  /* 0x000000010800788c */ /* 0x000fea000bf66270 */
[----:B------:R-:W2:Y:S01]  /*3c80*/  LDL R245, [R1+0x30] ;  /* 0x0000300001f57983 */ /* 0x000ea20000100800 */
[----:B------:R-:W-:Y:S02]  /*3c90*/  PLOP3.LUT P5, PT, PT, PT, UP0, 0x80, 0x0 ;  /* 0x000000000000781c */ /* 0x000fe40003faf008 */
[----:B------:R-:W-:Y:S01]  /*3ca0*/  PLOP3.LUT P2, PT, PT, PT, UP0, 0x80, 0x0 ;  /* 0x000000000000781c */ /* 0x000fe20003f4f008 */
[----:B------:R-:W3:Y:S01]  /*3cb0*/  LDL R244, [R1] ;  /* 0x0000000001f47983 */ /* 0x000ee20000100800 */
[----:B------:R-:W-:Y:S02]  /*3cc0*/  PLOP3.LUT P1, PT, PT, PT, UP0, 0x80, 0x0 ;  /* 0x000000000000781c */ /* 0x000fe40003f2f008 */
[----:B------:R-:W-:Y:S01]  /*3cd0*/  PLOP3.LUT P6, PT, PT, PT, UP0, 0x80, 0x0 ;  /* 0x000000000000781c */ /* 0x000fe20003fcf008 */
[----:B------:R-:W4:Y:S01]  /*3ce0*/  LDL R243, [R1+0x4] ;  /* 0x0000040001f37983 */ /* 0x000f220000100800 */
[----:B------:R-:W-:Y:S01]  /*3cf0*/  PLOP3.LUT P4, PT, PT, PT, UP0, 0x80, 0x0 ;  /* 0x000000000000781c */ /* 0x000fe20003f8f008 */
[----:B------:R-:W-:Y:S04]  /*3d00*/  DEPBAR.LE SB0, 0x0 ;  /* 0x000080000000791a */ /* 0x000fe80000000000 */
[----:B------:R-:W-:Y:S06]  /*3d10*/  BAR.SYNC.DEFER_BLOCKING 0x0 ;  /* 0x0000000000007b1d */ /* 0x000fec0000010000 */
[----:B------:R-:W-:Y:S08]  /*3d20*/  LDSM.16.M88.4 R32, [R220] ;  /* 0x00000000dc20783b */ /* 0x000ff00000000200 */
[----:B------:R-:W1:Y:S08]  /*3d30*/  LDSM.16.M88.4 R16, [R222+0x9000] ;  /* 0x00900000de10783b */ /* 0x000e700000000200 */
[----:B------:R-:W1:Y:S08]  /*3d40*/  LDSM.16.M88.4 R28, [R220+0x800] ;  /* 0x00080000dc1c783b */ /* 0x000e700000000200 */
[----:B------:R-:W1:Y:S08]  /*3d50*/  LDSM.16.M88.4 R132, [R222+0x9400] ;  /* 0x00940000de84783b */ /* 0x000e700000000200 */
[----:B------:R-:W-:Y:S08]  /*3d60*/  LDSM.16.M88.4 R136, [R0] ;  /* 0x000000000088783b */ /* 0x000ff00000000200 */
[----:B------:R-:W1:Y:S02]  /*3d70*/  LDSM.16.M88.4 R140, [R223+0x9000] ;  /* 0x00900000df8c783b */ /* 0x000e640000000200 */
[-C--:B-1----:R-:W-:Y:S06]  /*3d80*/  HMMA.16816.F32.BF16 R4, R32, R16.reuse, RZ ;  /* 0x000000102004723c */ /* 0x082fec00000418ff */
[----:B------:R-:W1:Y:S01]  /*3d90*/  LDSM.16.M88.4 R144, [R0+0x800] ;  /* 0x000800000090783b */ /* 0x000e620000000200 */
[C---:B------:R-:W-:Y:S07]  /*3da0*/  HMMA.16816.F32.BF16 R8, R28.reuse, R16, RZ ;  /* 0x000000101c08723c */ /* 0x040fee00000418ff */
[----:B------:R-:W1:Y:S01]  /*3db0*/  LDSM.16.M88.4 R148, [R223+0x9400] ;  /* 0x00940000df94783b */ /* 0x000e620000000200 */
[-C--:B------:R-:W-:Y:S07]  /*3dc0*/  HMMA.16816.F32.BF16 R12, R28, R18.reuse, RZ ;  /* 0x000000121c0c723c */ /* 0x080fee00000418ff */
[----:B------:R-:W-:Y:S01]  /*3dd0*/  LDSM.16.M88.4 R152, [R220+0x1000] ;  /* 0x00100000dc98783b */ /* 0x000fe20000000200 */
[C---:B------:R-:W-:Y:S07]  /*3de0*/  HMMA.16816.F32.BF16 R16, R32.reuse, R18, RZ ;  /* 0x000000122010723c */ /* 0x040fee00000418ff */
[----:B------:R-:W1:Y:S01]  /*3df0*/  LDSM.16.M88.4 R156, [R222+0xb000] ;  /* 0x00b00000de9c783b */ /* 0x000e620000000200 */
[-C--:B------:R-:W-:Y:S06]  /*3e00*/  HMMA.16816.F32.BF16 R20, R32, R132.reuse, RZ ;  /* 0x000000842014723c */ /* 0x080fec00000418ff */
[C---:B------:R-:W-:Y:S01]  /*3e10*/  HMMA.16816.F32.BF16 R24, R28.reuse, R132, RZ ;  /* 0x000000841c18723c */ /* 0x040fe200000418ff */
[----:B------:R-:W1:Y:S05]  /*3e20*/  LDSM.16.M88.4 R160, [R220+0x1800] ;  /* 0x00180000dca0783b */ /* 0x000e6a0000000200 */
[-C--:B------:R-:W-:Y:S03]  /*3e30*/  HMMA.16816.F32.BF16 R28, R28, R134.reuse, RZ ;  /* 0x000000861c1c723c */ /* 0x080fe600000418ff */
[----:B-----5:R-:W-:Y:S03]  /*3e40*/  LDSM.16.M88.4 R164, [R0+0x1000] ;  /* 0x0010000000a4783b */ /* 0x020fe60000000200 */
[----:B------:R-:W-:Y:S05]  /*3e50*/  HMMA.16816.F32.BF16 R32, R32, R134, RZ ;  /* 0x000000862020723c */ /* 0x000fea00000418ff */
[----:B------:R-:W1:Y:S01]  /*3e60*/  LDSM.16.M88.4 R132, [R222+0xb400] ;  /* 0x00b40000de84783b */ /* 0x000e620000000200 */
[-C--:B------:R-:W-:Y:S06]  /*3e70*/  HMMA.16816.F32.BF16 R4, R136, R140.reuse, R4 ;  /* 0x0000008c8804723c */ /* 0x080fec0000041804 */
[C---:B-1----:R-:W-:Y:S01]  /*3e80*/  HMMA.16816.F32.BF16 R8, R144.reuse, R140, R8 ;  /* 0x0000008c9008723c */ /* 0x042fe20000041808 */
[----:B------:R-:W1:Y:S05]  /*3e90*/  LDSM.16.M88.4 R168, [R223+0xb000] ;  /* 0x00b00000dfa8783b */ /* 0x000e6a0000000200 */
        /* <DEDUP_REMOVED lines=8> */
[----:B------:R-:W1:Y:S03]  /*3f20*/  LDSM.16.M88.4 R136, [R0+0x1800] ;  /* 0x001800000088783b */ /* 0x000e660000000200 */
[-C--:B------:R-:W-:Y:S05]  /*3f30*/  HMMA.16816.F32.BF16 R4, R152, R156.reuse, R4 ;  /* 0x0000009c9804723c */ /* 0x080fea0000041804 */
[----:B------:R-:W1:Y:S01]  /*3f40*/  LDSM.16.M88.4 R148, [R222+0xd000] ;  /* 0x00d00000de94783b */ /* 0x000e620000000200 */
[C---:B------:R-:W-:Y:S06]  /*3f50*/  HMMA.16816.F32.BF16 R8, R160.reuse, R156, R8 ;  /* 0x0000009ca008723c */ /* 0x040fec0000041808 */
        /* <DEDUP_REMOVED lines=8> */
[----:B------:R-:W2:Y:S03]  /*3fe0*/  LDSM.16.M88.4 R132, [R220+0x2800] ;  /* 0x00280000dc84783b */ /* 0x000ea60000000200 */
[-C--:B-1----:R-:W-:Y:S05]  /*3ff0*/  HMMA.16816.F32.BF16 R4, R164, R168.reuse, R4 ;  /* 0x000000a8a404723c */ /* 0x082fea0000041804 */
[----:B------:R-:W1:Y:S01]  /*4000*/  LDSM.16.M88.4 R152, [R222+0xd400] ;  /* 0x00d40000de98783b */ /* 0x000e620000000200 */
[C---:B------:R-:W-:Y:S06]  /*4010*/  HMMA.16816.F32.BF16 R8, R136.reuse, R168, R8 ;  /* 0x000000a88808723c */ /* 0x040fec0000041808 */
[-C--:B------:R-:W-:Y:S06]  /*4020*/  HMMA.16816.F32.BF16 R12, R136, R170.reuse, R12 ;  /* 0x000000aa880c723c */ /* 0x080fec000004180c */
[C---:B------:R-:W-:Y:S06]  /*4030*/  HMMA.16816.F32.BF16 R16, R164.reuse, R170, R16 ;  /* 0x000000aaa410723c */ /* 0x040fec0000041810 */
[-C--:B------:R-:W-:Y:S06]  /*4040*/  HMMA.16816.F32.BF16 R20, R164, R140.reuse, R20 ;  /* 0x0000008ca414723c */ /* 0x080fec0000041814 */
[C---:B------:R-:W-:Y:S01]  /*4050*/  HMMA.16816.F32.BF16 R24, R136.reuse, R140, R24 ;  /* 0x0000008c8818723c */ /* 0x040fe20000041818 */
[----:B------:R-:W4:Y:S04]  /*4060*/  LDL R141, [R1+0x2c] ;  /* 0x00002c00018d7983 */ /* 0x000f280000100800 */
[----:B------:R-:W4:Y:S01]  /*4070*/  LDL R140, [R1+0x28] ;  /* 0x00002800018c7983 */ /* 0x000f220000100800 */
[-C--:B------:R-:W-:Y:S03]  /*4080*/  HMMA.16816.F32.BF16 R28, R136, R142.reuse, R28 ;  /* 0x0000008e881c723c */ /* 0x080fe6000004181c */
[----:B------:R-:W1:Y:S03]  /*4090*/  LDSM.16.M88.4 R136, [R0+0x2800] ;  /* 0x002800000088783b */ /* 0x000e660000000200 */
[----:B------:R-:W-:Y:S06]  /*40a0*/  HMMA.16816.F32.BF16 R32, R164, R142, R32 ;  /* 0x0000008ea420723c */ /* 0x000fec0000041820 */
[-C--:B------:R-:W-:Y:S06]  /*40b0*/  HMMA.16816.F32.BF16 R4, R144, R148.reuse, R4 ;  /* 0x000000949004723c */ /* 0x080fec0000041804 */
[C---:B--2---:R-:W-:Y:S06]  /*40c0*/  HMMA.16816.F32.BF16 R8, R132.reuse, R148, R8 ;  /* 0x000000948408723c */ /* 0x044fec0000041808 */
[-C--:B------:R-:W-:Y:S03]  /*40d0*/  HMMA.16816.F32.BF16 R12, R132, R150.reuse, R12 ;  /* 0x00000096840c723c */ /* 0x080fe6000004180c */
[----:B---3--:R-:W-:Y:S03]  /*40e0*/  FSETP.NEU.FTZ.AND P3, PT, R244, -INF , PT ;  /* 0xff800000f400780b */ /* 0x008fe60003f7d000 */
[C---:B------:R-:W-:Y:S06]  /*40f0*/  HMMA.16816.F32.BF16 R16, R144.reuse, R150, R16 ;  /* 0x000000969010723c */ /* 0x040fec0000041810 */
[-C--:B-1----:R-:W-:Y:S06]  /*4100*/  HMMA.16816.F32.BF16 R20, R144, R152.reuse, R20 ;  /* 0x000000989014723c */ /* 0x082fec0000041814 */
[C---:B------:R-:W-:Y:S06]  /*4110*/  HMMA.16816.F32.BF16 R24, R132.reuse, R152, R24 ;  /* 0x000000988418723c */ /* 0x040fec0000041818 */
[-C--:B------:R-:W-:Y:S06]  /*4120*/  HMMA.16816.F32.BF16 R28, R132, R154.reuse, R28 ;  /* 0x0000009a841c723c */ /* 0x080fec000004181c */
[----:B------:R-:W-:Y:S01]  /*4130*/  HMMA.16816.F32.BF16 R32, R144, R154, R32 ;  /* 0x0000009a9020723c */ /* 0x000fe20000041820 */
[----:B------:R-:W-:Y:S04]  /*4140*/  IMAD.U32 R135, RZ, RZ, UR36 ;  /* 0x00000024ff877e24 */ /* 0x000fe8000f8e00ff */
[----:B------:R-:W-:Y:S01]  /*4150*/  @P0 IMAD R135, R135, 0x80, R245 ;  /* 0x0000008087870824 */ /* 0x000fe200078e02f5 */
[-C--:B------:R-:W-:Y:S01]  /*4160*/  HMMA.16816.F32.BF16 R4, R156, R160.reuse, R4 ;  /* 0x000000a09c04723c */ /* 0x080fe20000041804 */
[----:B------:R-:W-:Y:S04]  /*4170*/  PLOP3.LUT P0, PT, PT, PT, UP0, 0x80, 0x0 ;  /* 0x000000000000781c */ /* 0x000fe80003f0f008 */
[C---:B------:R-:W-:Y:S01]  /*4180*/  @P5 ISETP.GE.AND P5, PT, R135.reuse, UR5, PT ;  /* 0x0000000587005c0c */ /* 0x040fe2000bfa6270 */
[C---:B------:R-:W-:Y:S05]  /*4190*/  HMMA.16816.F32.BF16 R8, R136.reuse, R160, R8 ;  /* 0x000000a08808723c */ /* 0x040fea0000041808 */
[----:B------:R-:W-:Y:S01]  /*41a0*/  @P2 VIADD R0, R135, 0x1 ;  /* 0x0000000187002836 */ /* 0x000fe20000000000 */
[-C--:B------:R-:W-:Y:S03]  /*41b0*/  HMMA.16816.F32.BF16 R12, R136, R162.reuse, R12 ;  /* 0x000000a2880c723c */ /* 0x080fe6000004180c */
[C---:B----4-:R-:W-:Y:S02]  /*41c0*/  FSETP.NEU.FTZ.AND P2, PT, R243.reuse, -INF , PT ;  /* 0xff800000f300780b */ /* 0x050fe40003f5d000 */
[----:B------:R-:W-:Y:S01]  /*41d0*/  @P6 ISETP.GE.AND P6, PT, R0, UR5, PT ;  /* 0x0000000500006c0c */ /* 0x000fe2000bfc6270 */
[C---:B------:R-:W-:Y:S05]  /*41e0*/  HMMA.16816.F32.BF16 R16, R156.reuse, R162, R16 ;  /* 0x000000a29c10723c */ /* 0x040fea0000041810 */
[----:B------:R-:W-:Y:S01]  /*41f0*/  FMUL.FTZ R134, R244, 1.4426950216293334961 ;  /* 0x3fb8aa3bf4867820 */ /* 0x000fe20000410000 */
[----:B------:R-:W-:Y:S01]  /*4200*/  @P1 FSEL R4, R4, -INF , !P5 ;  /* 0xff80000004041808 */ /* 0x000fe20006800000 */
[----:B------:R-:W-:Y:S01]  /*4210*/  FMUL.FTZ R133, R243, 1.4426950216293334961 ;  /* 0x3fb8aa3bf3857820 */ /* 0x000fe20000410000 */
[----:B------:R-:W-:Y:S03]  /*4220*/  PLOP3.LUT P1, PT, PT, PT, UP0, 0x80, 0x0 ;  /* 0x000000000000781c */ /* 0x000fe60003f2f008 */
[----:B------:R-:W-:Y:S01]  /*4230*/  @P0 FSEL R5, R5, -INF , !P6 ;  /* 0xff80000005050808 */ /* 0x000fe20007000000 */
[----:B-----5:R-:W-:Y:S01]  /*4240*/  FMUL.FTZ R132, R249, 1.4426950216293334961 ;  /* 0x3fb8aa3bf9847820 */ /* 0x020fe20000410000 */
[----:B------:R-:W-:Y:S01]  /*4250*/  PLOP3.LUT P0, PT, PT, PT, UP0, 0x80, 0x0 ;  /* 0x000000000000781c */ /* 0x000fe20003f0f008 */
[----:B------:R-:W-:Y:S01]  /*4260*/  FMUL.FTZ R0, R252, 1.4426950216293334961 ;  /* 0x3fb8aa3bfc007820 */ /* 0x000fe20000410000 */
[----:B------:R-:W-:Y:S02]  /*4270*/  FSEL R134, R134, RZ, P3 ;  /* 0x000000ff86867208 */ /* 0x000fe40001800000 */
[----:B------:R-:W-:Y:S02]  /*4280*/  FSEL R133, R133, RZ, P2 ;  /* 0x000000ff85857208 */ /* 0x000fe40001000000 */
[----:B------:R-:W-:Y:S01]  /*4290*/  FSETP.NEU.FTZ.AND P2, PT, R249, -INF , PT ;  /* 0xff800000f900780b */ /* 0x000fe20003f5d000 */
[--C-:B------:R-:W-:Y:S01]  /*42a0*/  FFMA.FTZ R4, R4, UR10, -R134.reuse ;  /* 0x0000000a04047c23 */ /* 0x100fe20008010886 */
[----:B------:R-:W-:Y:S01]  /*42b0*/  @P1 FSEL R6, R6, -INF , !P5 ;  /* 0xff80000006061808 */ /* 0x000fe20006800000 */
[----:B------:R-:W-:Y:S01]  /*42c0*/  FFMA.FTZ R5, R5, UR10, -R134 ;  /* 0x0000000a05057c23 */ /* 0x000fe20008010886 */
[----:B------:R-:W-:Y:S01]  /*42d0*/  PLOP3.LUT P1, PT, PT, PT, UP0, 0x80, 0x0 ;  /* 0x000000000000781c */ /* 0x000fe20003f2f008 */
[----:B------:R-:W-:Y:S01]  /*42e0*/  MUFU.EX2 R244, R4 ;  /* 0x0000000400f47308 */ /* 0x000fe20000000800 */
[----:B------:R-:W-:Y:S01]  /*42f0*/  FSEL R132, R132, RZ, P2 ;  /* 0x000000ff84847208 */ /* 0x000fe20001000000 */
[--C-:B------:R-:W-:Y:S01]  /*4300*/  FFMA.FTZ R6, R6, UR10, -R133.reuse ;  /* 0x0000000a06067c23 */ /* 0x100fe20008010885 */
[----:B------:R-:W-:Y:S02]  /*4310*/  @P0 FSEL R7, R7, -INF , !P6 ;  /* 0xff80000007070808 */ /* 0x000fe40007000000 */
[----:B------:R-:W-:Y:S02]  /*4320*/  PLOP3.LUT P0, PT, PT, PT, UP0, 0x80, 0x0 ;  /* 0x000000000000781c */ /* 0x000fe40003f0f008 */
[----:B------:R-:W-:Y:S01]  /*4330*/  FSETP.NEU.FTZ.AND P3, PT, R252, -INF , PT ;  /* 0xff800000fc00780b */ /* 0x000fe20003f7d000 */
[--C-:B------:R-:W-:Y:S02]  /*4340*/  FFMA.FTZ R7, R7, UR10, -R133.reuse ;  /* 0x0000000a07077c23 */ /* 0x100fe40008010885 */
[----:B------:R-:W1:Y:S01]  /*4350*/  MUFU.EX2 R170, R5 ;  /* 0x0000000500aa7308 */ /* 0x000e620000000800 */
[----:B------:R-:W-:Y:S02]  /*4360*/  PLOP3.LUT P2, PT, PT, PT, UP0, 0x80, 0x0 ;  /* 0x000000000000781c */ /* 0x000fe40003f4f008 */
[----:B------:R-:W-:Y:S02]  /*4370*/  @P1 FSEL R8, R8, -INF , !P5 ;  /* 0xff80000008081808 */ /* 0x000fe40006800000 */
[----:B------:R-:W-:Y:S02]  /*4380*/  FSEL R0, R0, RZ, P3 ;  /* 0x000000ff00007208 */ /* 0x000fe40001800000 */
[----:B------:R-:W-:Y:S03]  /*4390*/  PLOP3.LUT P1, PT, PT, PT, UP0, 0x80, 0x0 ;  /* 0x000000000000781c */ /* 0x000fe60003f2f008 */
[----:B------:R-:W-:Y:S01]  /*43a0*/  MUFU.EX2 R248, R6 ;  /* 0x0000000600f87308 */ /* 0x000fe20000000800 */
[--C-:B------:R-:W-:Y:S01]  /*43b0*/  FFMA.FTZ R8, R8, UR10, -R132.reuse ;  /* 0x0000000a08087c23 */ /* 0x100fe20008010884 */
[----:B------:R-:W-:Y:S02]  /*43c0*/  PLOP3.LUT P3, PT, PT, PT, UP0, 0x80, 0x0 ;  /* 0x000000000000781c */ /* 0x000fe40003f6f008 */
[----:B------:R-:W-:Y:S02]  /*43d0*/  @P0 FSEL R9, R9, -INF , !P6 ;  /* 0xff80000009090808 */ /* 0x000fe40007000000 */
[----:B------:R-:W-:Y:S04]  /*43e0*/  PLOP3.LUT P0, PT, PT, PT, UP0, 0x80, 0x0 ;  /* 0x000000000000781c */ /* 0x000fe80003f0f008 */
[----:B------:R2:W3:Y:S01]  /*43f0*/  MUFU.EX2 R247, R7 ;  /* 0x0000000700f77308 */ /* 0x0004e20000000800 */
[----:B------:R-:W-:Y:S01]  /*4400*/  @P2 FSEL R10, R10, -INF , !P5 ;  /* 0xff8000000a0a2808 */ /* 0x000fe20006800000 */
[----:B------:R-:W-:Y:S01]  /*4410*/  FFMA.FTZ R9, R9, UR10, -R132 ;  /* 0x0000000a09097c23 */ /* 0x000fe20008010884 */
[----:B------:R-:W-:Y:S02]  /*4420*/  PLOP3.LUT P2, PT, PT, PT, UP0, 0x80, 0x0 ;  /* 0x000000000000781c */ /* 0x000fe40003f4f008 */
[----:B------:R-:W-:Y:S01]  /*4430*/  PLOP3.LUT P5, PT, PT, PT, UP0, 0x80, 0x0 ;  /* 0x000000000000781c */ /* 0x000fe20003faf008 */
[--C-:B------:R-:W-:Y:S04]  /*4440*/  FFMA.FTZ R10, R10, UR10, -R0.reuse ;  /* 0x0000000a0a0a7c23 */ /* 0x100fe80008010800 */
[----:B------:R4:W-:Y:S01]  /*4450*/  MUFU.EX2 R164, R8 ;  /* 0x0000000800a47308 */ /* 0x0009e20000000800 */
[----:B------:R-:W-:Y:S02]  /*4460*/  @P0 FSEL R11, R11, -INF , !P6 ;  /* 0xff8000000b0b0808 */ /* 0x000fe40007000000 */
[----:B------:R-:W-:Y:S02]  /*4470*/  PLOP3.LUT P0, PT, PT, PT, UP0, 0x80, 0x0 ;  /* 0x000000000000781c */ /* 0x000fe40003f0f008 */
[----:B------:R-:W-:Y:S05]  /*4480*/  PLOP3.LUT P6, PT, PT, PT, UP0, 0x80, 0x0 ;  /* 0x000000000000781c */ /* 0x000fea0003fcf008 */
[----:B------:R-:W-:Y:S01]  /*4490*/  MUFU.EX2 R160, R9 ;  /* 0x0000000900a07308 */ /* 0x000fe20000000800 */
[----:B--2---:R-:W2:Y:S01]  /*44a0*/  LDSM.16.M88.4 R4, [R223+0xd400] ;  /* 0x00d40000df04783b */ /* 0x004ea20000000200 */
[----:B------:R-:W-:Y:S08]  /*44b0*/  FFMA.FTZ R11, R11, UR10, -R0 ;  /* 0x0000000a0b0b7c23 */ /* 0x000ff00008010800 */
[----:B------:R-:W-:Y:S01]  /*44c0*/  MUFU.EX2 R165, R10 ;  /* 0x0000000a00a57308 */ /* 0x000fe20000000800 */
[C---:B----4-:R-:W-:Y:S01]  /*44d0*/  @P4 VIADD R8, R135.reuse, 0x8 ;  /* 0x0000000887084836 */ /* 0x050fe20000000000 */
[----:B------:R-:W-:Y:S04]  /*44e0*/  PLOP3.LUT P4, PT, PT, PT, UP0, 0x80, 0x0 ;  /* 0x000000000000781c */ /* 0x000fe80003f8f008 */
[----:B------:R-:W-:Y:S01]  /*44f0*/  @P1 ISETP.GE.AND P1, PT, R8, UR5, PT ;  /* 0x0000000508001c0c */ /* 0x000fe2000bf26270 */
[----:B------:R-:W-:Y:S01]  /*4500*/  @P3 VIADD R8, R135, 0x9 ;  /* 0x0000000987083836 */ /* 0x000fe20000000000 */
[----:B------:R-:W-:Y:S02]  /*4510*/  PLOP3.LUT P3, PT, PT, PT, UP0, 0x80, 0x0 ;  /* 0x000000000000781c */ /* 0x000fe40003f6f008 */
[----:B------:R-:W-:Y:S01]  /*4520*/  MUFU.EX2 R163, R11 ;  /* 0x0000000b00a37308 */ /* 0x000fe20000000800 */
[----:B------:R-:W-:Y:S02]  /*4530*/  @P2 FSEL R12, R12, -INF , !P1 ;  /* 0xff8000000c0c2808 */ /* 0x000fe40004800000 */
[----:B------:R-:W-:Y:S02]  /*4540*/  PLOP3.LUT P2, PT, PT, PT, UP0, 0x80, 0x0 ;  /* 0x000000000000781c */ /* 0x000fe40003f4f008 */
[----:B------:R-:W-:Y:S01]  /*4550*/  @P5 ISETP.GE.AND P5, PT, R8, UR5, PT ;  /* 0x0000000508005c0c */ /* 0x000fe2000bfa6270 */
[--C-:B------:R-:W-:Y:S03]  /*4560*/  FFMA.FTZ R12, R12, UR10, -R132.reuse ;  /* 0x0000000a0c0c7c23 */ /* 0x100fe60008010884 */
[----:B------:R-:W-:Y:S01]  /*4570*/  @P0 FSEL R13, R13, -INF , !P5 ;  /* 0xff8000000d0d0808 */ /* 0x000fe20006800000 */
[----:B------:R-:W-:Y:S01]  /*4580*/  MUFU.EX2 R155, R12 ;  /* 0x0000000c009b7308 */ /* 0x000fe20000000800 */
[----:B------:R-:W-:Y:S02]  /*4590*/  PLOP3.LUT P0, PT, PT, PT, UP0, 0x80, 0x0 ;  /* 0x000000000000781c */ /* 0x000fe40003f0f008 */
[----:B------:R-:W-:Y:S01]  /*45a0*/  @P3 FSEL R14, R14, -INF , !P1 ;  /* 0xff8000000e0e3808 */ /* 0x000fe20004800000 */
[----:B------:R-:W-:Y:S01]  /*45b0*/  FFMA.FTZ R13, R13, UR10, -R132 ;  /* 0x0000000a0d0d7c23 */ /* 0x000fe20008010884 */
[----:B------:R-:W-:Y:S02]  /*45c0*/  PLOP3.LUT P3, PT, PT, PT, UP0, 0x80, 0x0 ;  /* 0x000000000000781c */ /* 0x000fe40003f6f008 */
[----:B------:R-:W-:Y:S01]  /*45d0*/  @P2 FSEL R15, R15, -INF , !P5 ;  /* 0xff8000000f0f2808 */ /* 0x000fe20006800000 */
[--C-:B------:R-:W-:Y:S01]  /*45e0*/  FFMA.FTZ R14, R14, UR10, -R0.reuse ;  /* 0x0000000a0e0e7c23 */ /* 0x100fe20008010800 */
[----:B------:R-:W-:Y:S01]  /*45f0*/  PLOP3.LUT P2, PT, PT, PT, UP0, 0x80, 0x0 ;  /* 0x000000000000781c */ /* 0x000fe20003f4f008 */
[----:B------:R-:W-:Y:S02]  /*4600*/  MUFU.EX2 R154, R13 ;  /* 0x0000000d009a7308 */ /* 0x000fe40000000800 */
[----:B------:R-:W-:Y:S01]  /*4610*/  FFMA.FTZ R15, R15, UR10, -R0 ;  /* 0x0000000a0f0f7c23 */ /* 0x000fe20008010800 */
[-C--:B--2---:R-:W-:Y:S03]  /*4620*/  HMMA.16816.F32.BF16 R20, R156, R4.reuse, R20 ;  /* 0x000000049c14723c */ /* 0x084fe60000041814 */
[----:B------:R-:W-:Y:S04]  /*4630*/  @P0 FSEL R16, R16, -INF , !P1 ;  /* 0xff80000010100808 */ /* 0x000fe80004800000 */
[----:B------:R-:W-:Y:S01]  /*4640*/  MUFU.EX2 R162, R14 ;  /* 0x0000000e00a27308 */ /* 0x000fe20000000800 */
[----:B------:R-:W-:Y:S01]  /*4650*/  @P3 FSEL R17, R17, -INF , !P5 ;  /* 0xff80000011113808 */ /* 0x000fe20006800000 */
[C---:B------:R-:W-:Y:S01]  /*4660*/  HMMA.16816.F32.BF16 R24, R136.reuse, R4, R24 ;  /* 0x000000048818723c */ /* 0x040fe20000041818 */
[----:B------:R-:W-:Y:S02]  /*4670*/  PLOP3.LUT P3, PT, PT, PT, UP0, 0x80, 0x0 ;  /* 0x000000000000781c */ /* 0x000fe40003f6f008 */
[----:B------:R-:W-:Y:S02]  /*4680*/  PLOP3.LUT P0, PT, PT, PT, UP0, 0x80, 0x0 ;  /* 0x000000000000781c */ /* 0x000fe40003f0f008 */
[----:B------:R-:W-:Y:S01]  /*4690*/  @P2 FSEL R18, R18, -INF , !P1 ;  /* 0xff80000012122808 */ /* 0x000fe20004800000 */
[-C--:B------:R-:W-:Y:S01]  /*46a0*/  HMMA.16816.F32.BF16 R28, R136, R6.reuse, R28 ;  /* 0x00000006881c723c */ /* 0x080fe2000004181c */
[----:B------:R-:W-:Y:S01]  /*46b0*/  PLOP3.LUT P1, PT, PT, PT, UP0, 0x80, 0x0 ;  /* 0x000000000000781c */ /* 0x000fe20003f2f008 */
[----:B------:R-:W-:Y:S01]  /*46c0*/  MUFU.EX2 R161, R15 ;  /* 0x0000000f00a17308 */ /* 0x000fe20000000800 */
[----:B------:R-:W-:Y:S02]  /*46d0*/  PLOP3.LUT P2, PT, PT, PT, UP0, 0x80, 0x0 ;  /* 0x000000000000781c */ /* 0x000fe40003f4f008 */
[----:B-1----:R-:W-:Y:S01]  /*46e0*/  F2FP.BF16.F32.PACK_AB R5, R170, R244 ;  /* 0x000000f4aa05723e */ /* 0x002fe200000010ff */
[----:B------:R-:W-:Y:S04]  /*46f0*/  HMMA.16816.F32.BF16 R32, R156, R6, R32 ;  /* 0x000000069c20723c */ /* 0x000fe80000041820 */
[----:B------:R1:W-:Y:S01]  /*4700*/  STS [R235+0x13000], R5 ;  /* 0x01300005eb007388 */ /* 0x0003e20000000800 */
[----:B------:R-:W-:Y:S01]  /*4710*/  @P3 VIADD R8, R135, 0x10 ;  /* 0x0000001087083836 */ /* 0x000fe20000000000 */
[----:B------:R-:W-:Y:S01]  /*4720*/  @P0 FSEL R19, R19, -INF , !P5 ;  /* 0xff80000013130808 */ /* 0x000fe20006800000 */
[--C-:B------:R-:W-:Y:S01]  /*4730*/  FFMA.FTZ R16, R16, UR10, -R134.reuse ;  /* 0x0000000a10107c23 */ /* 0x100fe20008010886 */
[----:B------:R-:W-:Y:S02]  /*4740*/  PLOP3.LUT P0, PT, PT, PT, UP0, 0x80, 0x0 ;  /* 0x000000000000781c */ /* 0x000fe40003f0f008 */
[----:B------:R-:W-:Y:S01]  /*4750*/  @P4 ISETP.GE.AND P4, PT, R8, UR5, PT ;  /* 0x0000000508004c0c */ /* 0x000fe2000bf86270 */
[----:B------:R-:W-:Y:S01]  /*4760*/  @P2 VIADD R8, R135, 0x11 ;  /* 0x0000001187082836 */ /* 0x000fe20000000000 */
[----:B------:R-:W-:Y:S01]  /*4770*/  PLOP3.LUT P2, PT, PT, PT, UP0, 0x80, 0x0 ;  /* 0x000000000000781c */ /* 0x000fe20003f4f008 */
[--C-:B------:R-:W-:Y:S01]  /*4780*/  FFMA.FTZ R17, R17, UR10, -R134.reuse ;  /* 0x0000000a11117c23 */ /* 0x100fe20008010886 */
[----:B------:R-:W-:Y:S01]  /*4790*/  @P1 FSEL R20, R20, -INF , !P4 ;  /* 0xff80000014141808 */ /* 0x000fe20006000000 */
[--C-:B------:R-:W-:Y:S01]  /*47a0*/  FFMA.FTZ R18, R18, UR10, -R133.reuse ;  /* 0x0000000a12127c23 */ /* 0x100fe20008010885 */
[----:B------:R-:W-:Y:S01]  /*47b0*/  PLOP3.LUT P1, PT, PT, PT, UP0, 0x80, 0x0 ;  /* 0x000000000000781c */ /* 0x000fe20003f2f008 */
[--C-:B------:R-:W-:Y:S01]  /*47c0*/  FFMA.FTZ R19, R19, UR10, -R133.reuse ;  /* 0x0000000a13137c23 */ /* 0x100fe20008010885 */
[----:B------:R-:W-:Y:S01]  /*47d0*/  @P6 ISETP.GE.AND P6, PT, R8, UR5, PT ;  /* 0x0000000508006c0c */ /* 0x000fe2000bfc6270 */
[----:B------:R-:W-:Y:S01]  /*47e0*/  MUFU.EX2 R169, R16 ;  /* 0x0000001000a97308 */ /* 0x000fe20000000800 */
[----:B------:R-:W-:Y:S01]  /*47f0*/  PLOP3.LUT P3, PT, PT, PT, UP0, 0x80, 0x0 ;  /* 0x000000000000781c */ /* 0x000fe20003f6f008 */
[--C-:B------:R-:W-:Y:S01]  /*4800*/  FFMA.FTZ R20, R20, UR10, -R134.reuse ;  /* 0x0000000a14147c23 */ /* 0x100fe20008010886 */
[----:B------:R-:W-:Y:S02]  /*4810*/  @P0 FSEL R21, R21, -INF , !P6 ;  /* 0xff80000015150808 */ /* 0x000fe40007000000 */
[----:B------:R-:W-:Y:S02]  /*4820*/  PLOP3.LUT P0, PT, PT, PT, UP0, 0x80, 0x0 ;  /* 0x000000000000781c */ /* 0x000fe40003f0f008 */
[----:B------:R-:W-:Y:S03]  /*4830*/  @P2 FSEL R24, R24, -INF , !P4 ;  /* 0xff80000018182808 */ /* 0x000fe60006000000 */
[----:B------:R-:W2:Y:S01]  /*4840*/  MUFU.EX2 R168, R17 ;  /* 0x0000001100a87308 */ /* 0x000ea20000000800 */
[----:B------:R-:W-:Y:S01]  /*4850*/  PLOP3.LUT P2, PT, PT, PT, UP0, 0x80, 0x0 ;  /* 0x000000000000781c */ /* 0x000fe20003f4f008 */
[----:B------:R-:W-:Y:S01]  /*4860*/  FFMA.FTZ R21, R21, UR10, -R134 ;  /* 0x0000000a15157c23 */ /* 0x000fe20008010886 */
[----:B------:R-:W-:Y:S01]  /*4870*/  @P1 FSEL R22, R22, -INF , !P4 ;  /* 0xff80000016161808 */ /* 0x000fe20006000000 */
[--C-:B------:R-:W-:Y:S01]  /*4880*/  FFMA.FTZ R24, R24, UR10, -R132.reuse ;  /* 0x0000000a18187c23 */ /* 0x100fe20008010884 */
[----:B------:R-:W-:Y:S01]  /*4890*/  PLOP3.LUT P1, PT, PT, PT, UP0, 0x80, 0x0 ;  /* 0x000000000000781c */ /* 0x000fe20003f2f008 */
[----:B------:R-:W-:Y:S01]  /*48a0*/  @P3 VIADD R4, R135, 0x18 ;  /* 0x0000001887043836 */ /* 0x000fe20000000000 */
[----:B------:R-:W-:Y:S03]  /*48b0*/  PLOP3.LUT P5, PT, PT, PT, UP0, 0x80, 0x0 ;  /* 0x000000000000781c */ /* 0x000fe60003faf008 */
[----:B------:R-:W-:Y:S01]  /*48c0*/  MUFU.EX2 R246, R18 ;  /* 0x0000001200f67308 */ /* 0x000fe20000000800 */
[----:B------:R-:W-:Y:S01]  /*48d0*/  PLOP3.LUT P3, PT, PT, PT, UP0, 0x80, 0x0 ;  /* 0x000000000000781c */ /* 0x000fe20003f6f008 */
[--C-:B------:R-:W-:Y:S01]  /*48e0*/  FFMA.FTZ R22, R22, UR10, -R133.reuse ;  /* 0x0000000a16167c23 */ /* 0x100fe20008010885 */
[----:B------:R-:W-:Y:S02]  /*48f0*/  @P0 FSEL R23, R23, -INF , !P6 ;  /* 0xff80000017170808 */ /* 0x000fe40007000000 */
[----:B------:R-:W-:Y:S02]  /*4900*/  PLOP3.LUT P0, PT, PT, PT, UP0, 0x80, 0x0 ;  /* 0x000000000000781c */ /* 0x000fe40003f0f008 */
[----:B------:R-:W-:Y:S03]  /*4910*/  @P2 ISETP.GE.AND P2, PT, R4, UR5, PT ;  /* 0x0000000504002c0c */ /* 0x000fe6000bf46270 */
[----:B------:R-:W4:Y:S01]  /*4920*/  MUFU.EX2 R245, R19 ;  /* 0x0000001300f57308 */ /* 0x000f220000000800 */
[----:B---3--:R-:W-:Y:S01]  /*4930*/  F2FP.BF16.F32.PACK_AB R4, R247, R248 ;  /* 0x000000f8f704723e */ /* 0x008fe200000010ff */
[--C-:B------:R-:W-:Y:S01]  /*4940*/  FFMA.FTZ R23, R23, UR10, -R133.reuse ;  /* 0x0000000a17177c23 */ /* 0x100fe20008010885 */
[----:B------:R-:W-:Y:S01]  /*4950*/  @P1 FSEL R25, R25, -INF , !P6 ;  /* 0xff80000019191808 */ /* 0x000fe20007000000 */
[----:B------:R-:W-:Y:S01]  /*4960*/  @P5 VIADD R135, R135, 0x19 ;  /* 0x0000001987875836 */ /* 0x000fe20000000000 */
[----:B------:R-:W-:Y:S01]  /*4970*/  PLOP3.LUT P1, PT, PT, PT, UP0, 0x80, 0x0 ;  /* 0x000000000000781c */ /* 0x000fe20003f2f008 */
[----:B------:R3:W-:Y:S01]  /*4980*/  STS [R235+0x13400], R4 ;  /* 0x01340004eb007388 */ /* 0x0007e20000000800 */
[----:B--2---:R-:W-:Y:S03]  /*4990*/  F2FP.BF16.F32.PACK_AB R7, R168, R169 ;  /* 0x000000a9a807723e */ /* 0x004fe600000010ff */
[----:B------:R-:W-:Y:S01]  /*49a0*/  MUFU.EX2 R167, R20 ;  /* 0x0000001400a77308 */ /* 0x000fe20000000800 */
[----:B-1----:R-:W-:Y:S01]  /*49b0*/  F2FP.BF16.F32.PACK_AB R5, R160, R164 ;  /* 0x000000a4a005723e */ /* 0x002fe200000010ff */
[----:B------:R-:W-:Y:S01]  /*49c0*/  FFMA.FTZ R25, R25, UR10, -R132 ;  /* 0x0000000a19197c23 */ /* 0x000fe20008010884 */
[----:B------:R-:W-:Y:S01]  /*49d0*/  @P0 FSEL R26, R26, -INF , !P4 ;  /* 0xff8000001a1a0808 */ /* 0x000fe20006000000 */
[----:B------:R1:W-:Y:S01]  /*49e0*/  STS [R234+0x13000], R7 ;  /* 0x01300007ea007388 */ /* 0x0003e20000000800 */
[----:B------:R-:W-:Y:S02]  /*49f0*/  PLOP3.LUT P4, PT, PT, PT, UP0, 0x80, 0x0 ;  /* 0x000000000000781c */ /* 0x000fe40003f8f008 */
[----:B------:R-:W-:Y:S03]  /*4a00*/  PLOP3.LUT P0, PT, PT, PT, UP0, 0x80, 0x0 ;  /* 0x000000000000781c */ /* 0x000fe60003f0f008 */
[----:B------:R-:W2:Y:S01]  /*4a10*/  MUFU.EX2 R166, R21 ;  /* 0x0000001500a67308 */ /* 0x000ea20000000800 */
[----:B----4-:R-:W-:Y:S01]  /*4a20*/  F2FP.BF16.F32.PACK_AB R6, R245, R246 ;  /* 0x000000f6f506723e */ /* 0x010fe200000010ff */
[--C-:B------:R-:W-:Y:S01]  /*4a30*/  FFMA.FTZ R26, R26, UR10, -R0.reuse ;  /* 0x0000000a1a1a7c23 */ /* 0x100fe20008010800 */
[----:B------:R-:W-:Y:S02]  /*4a40*/  @P1 FSEL R27, R27, -INF , !P6 ;  /* 0xff8000001b1b1808 */ /* 0x000fe40007000000 */
[----:B------:R-:W-:Y:S01]  /*4a50*/  PLOP3.LUT P1, PT, PT, PT, UP0, 0x80, 0x0 ;  /* 0x000000000000781c */ /* 0x000fe20003f2f008 */
[----:B------:R4:W-:Y:S01]  /*4a60*/  STS [R234+0x13400], R6 ;  /* 0x01340006ea007388 */ /* 0x0009e20000000800 */
[----:B------:R-:W-:Y:S01]  /*4a70*/  @P3 FSEL R30, R30, -INF , !P2 ;  /* 0xff8000001e1e3808 */ /* 0x000fe20005000000 */
[--C-:B------:R-:W-:Y:S02]  /*4a80*/  FFMA.FTZ R27, R27, UR10, -R0.reuse ;  /* 0x0000000a1b1b7c23 */ /* 0x100fe40008010800 */
[----:B------:R-:W-:Y:S01]  /*4a90*/  MUFU.EX2 R243, R22 ;  /* 0x0000001600f37308 */ /* 0x000fe20000000800 */
[----:B------:R-:W-:Y:S01]  /*4aa0*/  @P4 ISETP.GE.AND P4, PT, R135, UR5, PT ;  /* 0x0000000587004c0c */ /* 0x000fe2000bf86270 */
[----:B------:R2:W-:Y:S01]  /*4ab0*/  STS [R235+0x14000], R5 ;  /* 0x01400005eb007388 */ /* 0x0005e20000000800 */
[----:B------:R-:W-:Y:S01]  /*4ac0*/  @P0 FSEL R28, R28, -INF , !P2 ;  /* 0xff8000001c1c0808 */ /* 0x000fe20005000000 */
[----:B------:R-:W-:Y:S01]  /*4ad0*/  FFMA.FTZ R30, R30, UR10, -R0 ;  /* 0x0000000a1e1e7c23 */ /* 0x000fe20008010800 */
[----:B------:R-:W-:Y:S02]  /*4ae0*/  PLOP3.LUT P0, PT, PT, PT, UP0, 0x80, 0x0 ;  /* 0x000000000000781c */ /* 0x000fe40003f0f008 */
[----:B---3--:R-:W-:Y:S03]  /*4af0*/  F2FP.BF16.F32.PACK_AB R4, R163, R165 ;  /* 0x000000a5a304723e */ /* 0x008fe600000010ff */
[----:B------:R-:W3:Y:S01]  /*4b00*/  MUFU.EX2 R171, R23 ;  /* 0x0000001700ab7308 */ /* 0x000ee20000000800 */
[----:B------:R-:W-:Y:S01]  /*4b10*/  @P1 FSEL R29, R29, -INF , !P4 ;  /* 0xff8000001d1d1808 */ /* 0x000fe20006000000 */
[--C-:B------:R-:W-:Y:S01]  /*4b20*/  FFMA.FTZ R28, R28, UR10, -R132.reuse ;  /* 0x0000000a1c1c7c23 */ /* 0x100fe20008010884 */
[----:B------:R-:W-:Y:S01]  /*4b30*/  PLOP3.LUT P1, PT, PT, PT, UP0, 0x80, 0x0 ;  /* 0x000000000000781c */ /* 0x000fe20003f2f008 */
[----:B------:R3:W-:Y:S01]  /*4b40*/  STS [R235+0x14400], R4 ;  /* 0x01440004eb007388 */ /* 0x0007e20000000800 */
[----:B------:R-:W-:Y:S01]  /*4b50*/  PLOP3.LUT P3, PT, PT, PT, UP0, 0x80, 0x0 ;  /* 0x000000000000781c */ /* 0x000fe20003f6f008 */
[----:B------:R-:W-:Y:S01]  /*4b60*/  FFMA.FTZ R132, R29, UR10, -R132 ;  /* 0x0000000a1d847c23 */ /* 0x000fe20008010884 */
[----:B-1----:R-:W-:Y:S03]  /*4b70*/  F2FP.BF16.F32.PACK_AB R7, R154, R155 ;  /* 0x0000009b9a07723e */ /* 0x002fe600000010ff */
[----:B------:R-:W-:Y:S01]  /*4b80*/  MUFU.EX2 R151, R24 ;  /* 0x0000001800977308 */ /* 0x000fe20000000800 */
[----:B------:R-:W-:Y:S02]  /*4b90*/  @P0 FSEL R32, R32, -INF , !P2 ;  /* 0xff80000020200808 */ /* 0x000fe40005000000 */
[----:B------:R-:W-:Y:S01]  /*4ba0*/  PLOP3.LUT P0, PT, PT, PT, UP0, 0x80, 0x0 ;  /* 0x000000000000781c */ /* 0x000fe20003f0f008 */
[----:B------:R1:W-:Y:S01]  /*4bb0*/  STS [R234+0x14000], R7 ;  /* 0x01400007ea007388 */ /* 0x0003e20000000800 */
[----:B----4-:R-:W-:Y:S01]  /*4bc0*/  F2FP.BF16.F32.PACK_AB R6, R161, R162 ;  /* 0x000000a2a106723e */ /* 0x010fe200000010ff */
[--C-:B------:R-:W-:Y:S01]  /*4bd0*/  FFMA.FTZ R32, R32, UR10, -R134.reuse ;  /* 0x0000000a20207c23 */ /* 0x100fe20008010886 */
[----:B------:R-:W-:Y:S03]  /*4be0*/  @P1 FSEL R33, R33, -INF , !P4 ;  /* 0xff80000021211808 */ /* 0x000fe60006000000 */
[----:B------:R-:W1:Y:S01]  /*4bf0*/  MUFU.EX2 R150, R25 ;  /* 0x0000001900967308 */ /* 0x000e620000000800 */
[----:B------:R-:W-:Y:S01]  /*4c00*/  PLOP3.LUT P1, PT, PT, PT, UP0, 0x80, 0x0 ;  /* 0x000000000000781c */ /* 0x000fe20003f2f008 */
[----:B------:R-:W-:Y:S01]  /*4c10*/  STS [R234+0x14400], R6 ;  /* 0x01440006ea007388 */ /* 0x000fe20000000800 */
[----:B--2---:R-:W-:Y:S01]  /*4c20*/  F2FP.BF16.F32.PACK_AB R5, R166, R167 ;  /* 0x000000a7a605723e */ /* 0x004fe200000010ff */
[----:B------:R-:W-:Y:S01]  /*4c30*/  FFMA.FTZ R134, R33, UR10, -R134 ;  /* 0x0000000a21867c23 */ /* 0x000fe20008010886 */
[----:B------:R-:W-:Y:S05]  /*4c40*/  @P3 FSEL R34, R34, -INF , !P2 ;  /* 0xff80000022223808 */ /* 0x000fea0005000000 */
[----:B------:R-:W-:Y:S01]  /*4c50*/  MUFU.EX2 R157, R32 ;  /* 0x00000020009d7308 */ /* 0x000fe20000000800 */
[----:B------:R-:W-:Y:S01]  /*4c60*/  @P0 FSEL R35, R35, -INF , !P4 ;  /* 0xff80000023230808 */ /* 0x000fe20006000000 */
[----:B------:R2:W-:Y:S01]  /*4c70*/  STS [R233+0x13000], R5 ;  /* 0x01300005e9007388 */ /* 0x0005e20000000800 */
[--C-:B------:R-:W-:Y:S01]  /*4c80*/  FFMA.FTZ R34, R34, UR10, -R133.reuse ;  /* 0x0000000a22227c23 */ /* 0x100fe20008010885 */
[----:B---3--:R-:W-:Y:S02]  /*4c90*/  F2FP.BF16.F32.PACK_AB R4, R171, R243 ;  /* 0x000000f3ab04723e */ /* 0x008fe400000010ff */
[----:B------:R-:W-:Y:S01]  /*4ca0*/  @P1 FSEL R31, R31, -INF , !P4 ;  /* 0xff8000001f1f1808 */ /* 0x000fe20006000000 */
[----:B------:R-:W-:Y:S03]  /*4cb0*/  FFMA.FTZ R133, R35, UR10, -R133 ;  /* 0x0000000a23857c23 */ /* 0x000fe60008010885 */
[----:B------:R-:W3:Y:S01]  /*4cc0*/  MUFU.EX2 R156, R134 ;  /* 0x00000086009c7308 */ /* 0x000ee20000000800 */
[----:B------:R4:W-:Y:S01]  /*4cd0*/  STS [R233+0x13400], R4 ;  /* 0x01340004e9007388 */ /* 0x0009e20000000800 */
[----:B------:R-:W-:Y:S01]  /*4ce0*/  IADD3 R144, P0, R141, UR14, RZ ;  /* 0x0000000e8d907c10 */ /* 0x000fe2000ff1e0ff */
[----:B------:R-:W-:Y:S01]  /*4cf0*/  FFMA.FTZ R0, R31, UR10, -R0 ;  /* 0x0000000a1f007c23 */ /* 0x000fe20008010800 */
[----:B-1----:R-:W-:Y:S02]  /*4d00*/  F2FP.BF16.F32.PACK_AB R7, R150, R151 ;  /* 0x000000979607723e */ /* 0x002fe400000010ff */
[----:B------:R-:W-:Y:S04]  /*4d10*/  IADD3.X R145, R140, UR13, RZ, P0, !PT ;  /* 0x0000000d8c917c10 */ /* 0x000fe800087fe4ff */
[----:B------:R3:W-:Y:S01]  /*4d20*/  MUFU.EX2 R147, R0 ;  /* 0x0000000000937308 */ /* 0x0007e20000000800 */
[----:B------:R-:W-:Y:S01]  /*4d30*/  PLOP3.LUT P0, PT, PT, PT, UP3, 0x80, 0x0 ;  /* 0x000000000000781c */ /* 0x000fe20003f0f038 */
[----:B------:R-:W4:Y:S08]  /*4d40*/  LDG.E R143, desc[UR6][R144.64] ;  /* 0x00000006908f7981 */ /* 0x000f30000c1e1900 */
[----:B------:R-:W-:Y:S01]  /*4d50*/  MUFU.EX2 R159, R34 ;  /* 0x00000022009f7308 */ /* 0x000fe20000000800 */
[----:B------:R-:W4:Y:S04]  /*4d60*/  LDG.E R142, desc[UR6][R144.64+0x20] ;  /* 0x00002006908e7981 */ /* 0x000f28000c1e1900 */
[----:B------:R-:W5:Y:S05]  /*4d70*/  LDG.E R141, desc[UR6][R144.64+0x80] ;  /* 0x00008006908d7981 */ /* 0x000f6a000c1e1900 */
[----:B------:R-:W2:Y:S01]  /*4d80*/  MUFU.EX2 R158, R133 ;  /* 0x00000085009e7308 */ /* 0x000ea20000000800 */
[----:B---3--:R-:W-:Y:S01]  /*4d90*/  F2FP.BF16.F32.PACK_AB R0, R156, R157 ;  /* 0x0000009d9c00723e */ /* 0x008fe200000010ff */
[----:B------:R1:W5:Y:S04]  /*4da0*/  LDG.E R140, desc[UR6][R144.64+0xa0] ;  /* 0x0000a006908c7981 */ /* 0x000368000c1e1900 */
[----:B------:R3:W-:Y:S04]  /*4db0*/  STS [R232+0x13000], R0 ;  /* 0x01300000e8007388 */ /* 0x0007e80000000800 */
[----:B------:R-:W-:Y:S10]  /*4dc0*/  MUFU.EX2 R153, R26 ;  /* 0x0000001a00997308 */ /* 0x000ff40000000800 */
[----:B------:R-:W1:Y:S01]  /*4dd0*/  MUFU.EX2 R152, R27 ;  /* 0x0000001b00987308 */ /* 0x000e620000000800 */
[----:B--2---:R-:W-:Y:S05]  /*4de0*/  F2FP.BF16.F32.PACK_AB R5, R158, R159 ;  /* 0x0000009f9e05723e */ /* 0x004fea00000010ff */
[----:B------:R-:W-:Y:S04]  /*4df0*/  STS [R232+0x13400], R5 ;  /* 0x01340005e8007388 */ /* 0x000fe80000000800 */
[----:B------:R-:W-:Y:S01]  /*4e00*/  MUFU.EX2 R148, R28 ;  /* 0x0000001c00947308 */ /* 0x000fe20000000800 */
[----:B------:R-:W-:Y:S09]  /*4e10*/  STS [R233+0x14000], R7 ;  /* 0x01400007e9007388 */ /* 0x000ff20000000800 */
[----:B------:R-:W4:Y:S01]  /*4e20*/  MUFU.EX2 R146, R132 ;  /* 0x0000008400927308 */ /* 0x000f220000000800 */
[----:B-1----:R-:W-:Y:S05]  /*4e30*/  F2FP.BF16.F32.PACK_AB R6, R152, R153 ;  /* 0x000000999806723e */ /* 0x002fea00000010ff */
[----:B------:R-:W-:Y:S04]  /*4e40*/  STS [R233+0x14400], R6 ;  /* 0x01440006e9007388 */ /* 0x000fe80000000800 */
[----:B------:R-:W3:Y:S01]  /*4e50*/  MUFU.EX2 R149, R30 ;  /* 0x0000001e00957308 */ /* 0x000ee20000000800 */
[----:B----4-:R-:W-:Y:S05]  /*4e60*/  F2FP.BF16.F32.PACK_AB R4, R146, R148 ;  /* 0x000000949204723e */ /* 0x010fea00000010ff */
[----:B------:R-:W-:Y:S01]  /*4e70*/  STS [R232+0x14000], R4 ;  /* 0x01400004e8007388 */ /* 0x000fe20000000800 */
[----:B---3--:R-:W-:Y:S05]  /*4e80*/  F2FP.BF16.F32.PACK_AB R0, R147, R149 ;  /* 0x000000959300723e */ /* 0x008fea00000010ff */
[----:B------:R1:W-:Y:S04]  /*4e90*/  STS [R232+0x14400], R0 ;  /* 0x01440000e8007388 */ /* 0x0003e80000000800 */
[----:B------:R-:W2:Y:S08]  /*4ea0*/  LDSM.16.M88.4 R32, [R221+UR4+0x6000] ;  /* 0x00600004dd20783b */ /* 0x000eb00008000200 */
[----:B------:R-:W3:Y:S01]  /*4eb0*/  LDSM.16.M88.4 R28, [R221+UR4+0x6800] ;  /* 0x00680004dd1c783b */ /* 0x000ee20008000200 */
[----:B-1----:R-:W-:Y:S05]  /*4ec0*/  IMAD.U32 R0, RZ, RZ, UR4 ;  /* 0x00000004ff007e24 */ /* 0x002fea000f8e00ff */
[----:B------:R-:W-:Y:S05]  /*4ed0*/  IADD3 R0, R221, 0x6000, R0 ;  /* 0x00006000dd007810 */ /* 0x000fea0007ffe000 */
[----:B------:R-:W-:Y:S05]  /*4ee0*/  IMAD.IADD R0, R0, 0x1, R228 ;  /* 0x0000000100007824 */ /* 0x000fea00078e02e4 */
[----:B------:R-:W1:Y:S01]  /*4ef0*/  LDSM.16.M88.4 R132, [R0] ;  /* 0x000000000084783b */ /* 0x000e620000000200 */
[-C--:B--2---:R-:W-:Y:S07]  /*4f00*/  HMMA.16816.F32.BF16 R4, R32, R172.reuse, RZ ;  /* 0x000000ac2004723c */ /* 0x084fee00000418ff */
[----:B------:R-:W2:Y:S01]  /*4f10*/  LDSM.16.M88.4 R136, [R0+0x800] ;  /* 0x000800000088783b */ /* 0x000ea20000000200 */
        /* <DEDUP_REMOVED lines=8> */
[C---:B--2---:R-:W-:Y:S06]  /*4fa0*/  HMMA.16816.F32.BF16 R8, R136.reuse, R180, R8 ;  /* 0x000000b48808723c */ /* 0x044fec0000041808 */
[-C--:B------:R-:W-:Y:S06]  /*4fb0*/  HMMA.16816.F32.BF16 R12, R136, R182.reuse, R12 ;  /* 0x000000b6880c723c */ /* 0x080fec000004180c */
[C---:B------:R-:W-:Y:S06]  /*4fc0*/  HMMA.16816.F32.BF16 R16, R132.reuse, R182, R16 ;  /* 0x000000b68410723c */ /* 0x040fec0000041810 */
[-C--:B------:R-:W-:Y:S06]  /*4fd0*/  HMMA.16816.F32.BF16 R20, R132, R184.reuse, R20 ;  /* 0x000000b88414723c */ /* 0x080fec0000041814 */
[C---:B------:R-:W-:Y:S06]  /*4fe0*/  HMMA.16816.F32.BF16 R24, R136.reuse, R184, R24 ;  /* 0x000000b88818723c */ /* 0x040fec0000041818 */
[-C--:B------:R-:W-:Y:S01]  /*4ff0*/  HMMA.16816.F32.BF16 R28, R136, R186.reuse, R28 ;  /* 0x000000ba881c723c */ /* 0x080fe2000004181c */
[----:B------:R-:W1:Y:S05]  /*5000*/  LDSM.16.M88.4 R136, [R221+UR4+0x7000] ;  /* 0x00700004dd88783b */ /* 0x000e6a0008000200 */
[----:B------:R-:W-:Y:S03]  /*5010*/  HMMA.16816.F32.BF16 R32, R132, R186, R32 ;  /* 0x000000ba8420723c */ /* 0x000fe60000041820 */
[----:B------:R-:W2:Y:S03]  /*5020*/  LDSM.16.M88.4 R132, [R221+UR4+0x7800] ;  /* 0x00780004dd84783b */ /* 0x000ea60008000200 */
        /* <DEDUP_REMOVED lines=34> */
[C---:B------:R-:W-:Y:S01]  /*5250*/  FADD.FTZ R4, -R143.reuse, R4 ;  /* 0x000000048f047221 */ /* 0x040fe20000010100 */
[----:B------:R-:W-:Y:S01]  /*5260*/  FADD.FTZ R5, -R143, R5 ;  /* 0x000000058f057221 */ /* 0x000fe20000010100 */
[-C--:B------:R-:W-:Y:S03]  /*5270*/  HMMA.16816.F32.BF16 R20, R132, R216.reuse, R20 ;  /* 0x000000d88414723c */ /* 0x080fe60000041814 */
[----:B------:R-:W-:Y:S01]  /*5280*/  FMUL.FTZ R144, R244, R4 ;  /* 0x00000004f4907220 */ /* 0x000fe20000410000 */
[----:B------:R-:W-:Y:S01]  /*5290*/  FMUL.FTZ R5, R170, R5 ;  /* 0x00000005aa057220 */ /* 0x000fe20000410000 */
[----:B------:R1:W5:Y:S01]  /*52a0*/  LDL R244, [R1+0xc] ;  /* 0x00000c0001f47983 */ /* 0x0003620000100800 */
[C---:B------:R-:W-:Y:S03]  /*52b0*/  HMMA.16816.F32.BF16 R24, R136.reuse, R216, R24 ;  /* 0x000000d88818723c */ /* 0x040fe60000041818 */
[----:B------:R1:W5:Y:S02]  /*52c0*/  LDL R170, [R1+0x8] ;  /* 0x0000080001aa7983 */ /* 0x0003640000100800 */
[----:B------:R-:W-:Y:S01]  /*52d0*/  F2FP.BF16.F32.PACK_AB R5, R5, R144 ;  /* 0x000000900505723e */ /* 0x000fe200000010ff */
[-C--:B------:R-:W-:Y:S05]  /*52e0*/  HMMA.16816.F32.BF16 R28, R136, R218.reuse, R28 ;  /* 0x000000da881c723c */ /* 0x080fea000004181c */
[C---:B------:R-:W-:Y:S01]  /*52f0*/  FADD.FTZ R0, -R143.reuse, R16 ;  /* 0x000000108f007221 */ /* 0x040fe20000010100 */
[----:B------:R-:W-:Y:S05]  /*5300*/  HMMA.16816.F32.BF16 R32, R132, R218, R32 ;  /* 0x000000da8420723c */ /* 0x000fea0000041820 */
[C---:B------:R-:W-:Y:S01]  /*5310*/  FADD.FTZ R17, -R143.reuse, R17 ;  /* 0x000000118f117221 */ /* 0x040fe20000010100 */
[C---:B------:R-:W-:Y:S01]  /*5320*/  FADD.FTZ R4, -R143.reuse, R20 ;  /* 0x000000148f047221 */ /* 0x040fe20000010100 */
[----:B------:R-:W-:Y:S01]  /*5330*/  FADD.FTZ R21, -R143, R21 ;  /* 0x000000158f157221 */ /* 0x000fe20000010100 */
[----:B------:R-:W-:Y:S03]  /*5340*/  FMUL.FTZ R0, R169, R0 ;  /* 0x00000000a9007220 */ /* 0x000fe60000410000 */
[----:B------:R-:W-:Y:S01]  /*5350*/  FMUL.FTZ R20, R168, R17 ;  /* 0x00000011a8147220 */ /* 0x000fe20000410000 */
[----:B------:R-:W-:Y:S01]  /*5360*/  FMUL.FTZ R4, R167, R4 ;  /* 0x00000004a7047220 */ /* 0x000fe20000410000 */
[----:B------:R-:W-:Y:S01]  /*5370*/  FMUL.FTZ R21, R166, R21 ;  /* 0x00000015a6157220 */ /* 0x000fe20000410000 */
[C---:B------:R-:W-:Y:S01]  /*5380*/  FADD.FTZ R16, -R142.reuse, R6 ;  /* 0x000000068e107221 */ /* 0x040fe20000010100 */
[----:B------:R-:W-:Y:S01]  /*5390*/  FADD.FTZ R6, -R142, R7 ;  /* 0x000000078e067221 */ /* 0x000fe20000010100 */
[----:B------:R-:W-:Y:S01]  /*53a0*/  F2FP.BF16.F32.PACK_AB R20, R20, R0 ;  /* 0x000000001414723e */ /* 0x000fe200000010ff */
[----:B------:R-:W-:Y:S01]  /*53b0*/  FADD.FTZ R133, -R142, R18 ;  /* 0x000000128e857221 */ /* 0x000fe20000010100 */
[----:B------:R-:W-:Y:S01]  /*53c0*/  F2FP.BF16.F32.PACK_AB R21, R21, R4 ;  /* 0x000000041515723e */ /* 0x000fe200000010ff */
[----:B------:R-:W-:Y:S01]  /*53d0*/  FMUL.FTZ R7, R248, R16 ;  /* 0x00000010f8077220 */ /* 0x000fe20000410000 */
[----:B------:R-:W-:Y:S01]  /*53e0*/  FMUL.FTZ R6, R247, R6 ;  /* 0x00000006f7067220 */ /* 0x000fe20000410000 */
[C---:B------:R-:W-:Y:S01]  /*53f0*/  FADD.FTZ R19, -R142.reuse, R19 ;  /* 0x000000138e137221 */ /* 0x040fe20000010100 */
[C---:B------:R-:W-:Y:S01]  /*5400*/  FADD.FTZ R22, -R142.reuse, R22 ;  /* 0x000000168e167221 */ /* 0x040fe20000010100 */
[C---:B------:R-:W-:Y:S01]  /*5410*/  FADD.FTZ R23, -R142.reuse, R23 ;  /* 0x000000178e177221 */ /* 0x040fe20000010100 */
[C---:B------:R-:W-:Y:S01]  /*5420*/  FADD.FTZ R4, -R143.reuse, R32 ;  /* 0x000000208f047221 */ /* 0x040fe20000010100 */
[----:B------:R-:W-:Y:S01]  /*5430*/  FADD.FTZ R0, -R143, R33 ;  /* 0x000000218f007221 */ /* 0x000fe20000010100 */
[C---:B------:R-:W-:Y:S01]  /*5440*/  FADD.FTZ R34, -R142.reuse, R34 ;  /* 0x000000228e227221 */ /* 0x040fe20000010100 */
[----:B------:R-:W-:Y:S01]  /*5450*/  FADD.FTZ R33, -R142, R35 ;  /* 0x000000238e217221 */ /* 0x000fe20000010100 */
[----:B------:R-:W-:Y:S01]  /*5460*/  FMUL.FTZ R4, R157, R4 ;  /* 0x000000049d047220 */ /* 0x000fe20000410000 */
[----:B------:R-:W-:Y:S01]  /*5470*/  FMUL.FTZ R0, R156, R0 ;  /* 0x000000009c007220 */ /* 0x000fe20000410000 */
[----:B------:R-:W-:Y:S01]  /*5480*/  FMUL.FTZ R133, R246, R133 ;  /* 0x00000085f6857220 */ /* 0x000fe20000410000 */
[----:B------:R-:W-:Y:S01]  /*5490*/  FMUL.FTZ R132, R245, R19 ;  /* 0x00000013f5847220 */ /* 0x000fe20000410000 */
[----:B------:R-:W-:Y:S01]  /*54a0*/  FMUL.FTZ R32, R243, R22 ;  /* 0x00000016f3207220 */ /* 0x000fe20000410000 */
[----:B------:R-:W-:Y:S01]  /*54b0*/  FMUL.FTZ R23, R171, R23 ;  /* 0x00000017ab177220 */ /* 0x000fe20000410000 */
[----:B------:R-:W-:Y:S01]  /*54c0*/  F2FP.BF16.F32.PACK_AB R18, R0, R4 ;  /* 0x000000040012723e */ /* 0x000fe200000010ff */
[----:B------:R-:W-:Y:S01]  /*54d0*/  FMUL.FTZ R34, R159, R34 ;  /* 0x000000229f227220 */ /* 0x000fe20000410000 */
[----:B------:R-:W-:Y:S01]  /*54e0*/  F2FP.BF16.F32.PACK_AB R4, R6, R7 ;  /* 0x000000070604723e */ /* 0x000fe200000010ff */
[----:B------:R-:W-:Y:S01]  /*54f0*/  FMUL.FTZ R33, R158, R33 ;  /* 0x000000219e217220 */ /* 0x000fe20000410000 */
[----:B-1----:R-:W-:Y:S06]  /*5500*/  @!P0 BRA `(.L_x_50) ;  /* 0x0000000000c08947 */ /* 0x002fec0003800000 */
[----:B------:R-:W1:Y:S01]  /*5510*/  LDC R0, c[0x0][0x240] ;  /* 0x00009000ff007b82 */ /* 0x000e620000000800 */
[----:B------:R-:W-:Y:S01]  /*5520*/  ULOP3.LUT UR9, UR8, 0x1, URZ, 0xc0, !UPT ;  /* 0x0000000108097892 */ /* 0x000fe2000f8ec03f */
[----:B------:R-:W-:Y:S02]  /*5530*/  ISETP.GE.AND P3, PT, R250, UR34, PT ;  /* 0x00000022fa007c0c */ /* 0x000fe4000bf66270 */
[----:B-----5:R-:W-:Y:S01]  /*5540*/  ISETP.GE.AND P2, PT, R170, UR34, PT ;  /* 0x00000022aa007c0c */ /* 0x020fe2000bf46270 */
[----:B------:R-:W-:Y:S01]  /*5550*/  UISETP.NE.U32.AND UP1, UPT, UR9, 0x1, UPT ;  /* 0x000000010900788c */ /* 0x000fe2000bf25070 */
[----:B------:R-:W-:Y:S03]  /*5560*/  ISETP.GE.AND P1, PT, R244, UR34, PT ;  /* 0x00000022f4007c0c */ /* 0x000fe6000bf26270 */
[----:B------:R-:W-:Y:S06]  /*5570*/  USEL UR9, UR61, 0x3000, !UP1 ;  /* 0x000030003d097887 */ /* 0x000fec000c800000 */
[----:B------:R-:W-:Y:S02]  /*5580*/  VIADD R231, R231, UR9 ;  /* 0x00000009e7e77c36 */ /* 0x000fe40008000000 */
[C---:B------:R-:W-:Y:S02]  /*5590*/  @!P2 VIADD R22, R242.reuse, UR9 ;  /* 0x00000009f216ac36 */ /* 0x040fe40008000000 */
[----:B------:R-:W-:Y:S01]  /*55a0*/  @!P1 VIADD R19, R242, UR9 ;  /* 0x00000009f2139c36 */ /* 0x000fe20008000000 */
[----:B------:R2:W-:Y:S01]  /*55b0*/  @P3 STS [R231], RZ ;  /* 0x000000ffe7003388 */ /* 0x0005e20000000800 */
[----:B------:R-:W-:Y:S03]  /*55c0*/  VIADD R220, R220, UR9 ;  /* 0x00000009dcdc7c36 */ /* 0x000fe60008000000 */
[----:B------:R2:W-:Y:S01]  /*55d0*/  @P3 STS [R231+0x4], RZ ;  /* 0x000004ffe7003388 */ /* 0x0005e20000000800 */
[----:B-1----:R-:W-:Y:S03]  /*55e0*/  IMAD.U32 R0, R0, -0x40, RZ ;  /* 0xffffffc000007824 */ /* 0x002fe600078e00ff */
[----:B------:R2:W-:Y:S02]  /*55f0*/  @P3 STS [R231+0x8], RZ ;  /* 0x000008ffe7003388 */ /* 0x0005e40000000800 */
[C---:B------:R-:W-:Y:S02]  /*5600*/  LEA R238, P4, R0.reuse, R238, 0x1 ;  /* 0x000000ee00ee7211 */ /* 0x040fe400078808ff */
[----:B------:R2:W-:Y:S01]  /*5610*/  @P3 STS [R231+0xc], RZ ;  /* 0x00000cffe7003388 */ /* 0x0005e20000000800 */
[----:B------:R-:W-:Y:S02]  /*5620*/  SHF.R.S32.HI R6, RZ, 0x1f, R0 ;  /* 0x0000001fff067819 */ /* 0x000fe40000011400 */
[----:B------:R-:W-:Y:S02]  /*5630*/  @!P2 IMAD.MOV.U32 R16, RZ, RZ, R238 ;  /* 0x000000ffff10a224 */ /* 0x000fe400078e00ee */
[----:B------:R-:W-:Y:S02]  /*5640*/  LEA.HI.X R237, R0, R237, R6, 0x1, P4 ;  /* 0x000000ed00ed7211 */ /* 0x000fe400020f0c06 */
[----:B------:R-:W-:Y:S02]  /*5650*/  IADD3 R0, R242, UR9, RZ ;  /* 0x00000009f2007c10 */ /* 0x000fe4000fffe0ff */
[----:B------:R-:W-:Y:S01]  /*5660*/  @!P3 MOV R6, R238 ;  /* 0x000000ee0006b202 */ /* 0x000fe20000000f00 */
[----:B------:R-:W-:Y:S01]  /*5670*/  @!P3 IMAD.MOV.U32 R7, RZ, RZ, R237 ;  /* 0x000000ffff07b224 */ /* 0x000fe200078e00ed */
[-C--:B------:R-:W-:Y:S02]  /*5680*/  @!P2 MOV R17, R237.reuse ;  /* 0x000000ed0011a202 */ /* 0x080fe40000000f00 */
[----:B------:R-:W-:Y:S02]  /*5690*/  MOV R242, R0 ;  /* 0x0000000000f27202 */ /* 0x000fe40000000f00 */
[----:B------:R-:W-:Y:S01]  /*56a0*/  @!PT LDS RZ, [RZ] ;  /* 0x00000000fffff984 */ /* 0x000fe20000000800 */
[----:B------:R-:W-:Y:S01]  /*56b0*/  @!PT LDS RZ, [RZ] ;  /* 0x00000000fffff984 */ /* 0x000fe20000000800 */
[----:B------:R-:W-:Y:S01]  /*56c0*/  @!PT LDS RZ, [RZ] ;  /* 0x00000000fffff984 */ /* 0x000fe20000000800 */
[----:B------:R1:W-:Y:S04]  /*56d0*/  @!P3 LDGSTS.E.BYPASS.LTC128B.128 [R0], desc[UR6][R6.64] ;  /* 0x000000000600bfae */ /* 0x0003e8000b901d46 */
        /* <DEDUP_REMOVED lines=8> */
[----:B------:R2:W-:Y:S01]  /*5760*/  @P1 STS [R231+0x2000], RZ ;  /* 0x002000ffe7001388 */ /* 0x0005e20000000800 */
[----:B-1----:R-:W-:Y:S03]  /*5770*/  @!P1 IMAD.MOV.U32 R6, RZ, RZ, R238 ;  /* 0x000000ffff069224 */ /* 0x002fe600078e00ee */
[----:B------:R2:W-:Y:S01]  /*5780*/  @P1 STS [R231+0x2004], RZ ;  /* 0x002004ffe7001388 */ /* 0x0005e20000000800 */
[----:B------:R-:W-:Y:S03]  /*5790*/  @!P1 MOV R7, R237 ;  /* 0x000000ed00079202 */ /* 0x000fe60000000f00 */
[----:B------:R2:W-:Y:S04]  /*57a0*/  @P1 STS [R231+0x2008], RZ ;  /* 0x002008ffe7001388 */ /* 0x0005e80000000800 */
[----:B------:R2:W-:Y:S04]  /*57b0*/  @P1 STS [R231+0x200c], RZ ;  /* 0x00200cffe7001388 */ /* 0x0005e80000000800 */
[----:B------:R-:W-:Y:S01]  /*57c0*/  @!PT LDS RZ, [RZ] ;  /* 0x00000000fffff984 */ /* 0x000fe20000000800 */
[----:B------:R-:W-:Y:S01]  /*57d0*/  @!PT LDS RZ, [RZ] ;  /* 0x00000000fffff984 */ /* 0x000fe20000000800 */
[----:B------:R-:W-:Y:S01]  /*57e0*/  @!PT LDS RZ, [RZ] ;  /* 0x00000000fffff984 */ /* 0x000fe20000000800 */
[----:B------:R2:W-:Y:S04]  /*57f0*/  @!P1 LDGSTS.E.BYPASS.LTC128B.128 [R19+0x2000], desc[UR6][R6.64+0x80] ;  /* 0x0200008006139fae */ /* 0x0005e8000b901d46 */
[----:B------:R-:W0:Y:S02]  /*5800*/  LDGDEPBAR ;  /* 0x00000000000079af */ /* 0x000e240000000000 */
.L_x_50:
[----:B------:R1:W-:Y:S01]  /*5810*/  STS [R235+0xf000], R5 ;  /* 0x00f00005eb007388 */ /* 0x0003e20000000800 */
[----:B------:R-:W-:Y:S01]  /*5820*/  F2FP.BF16.F32.PACK_AB R0, R132, R133 ;  /* 0x000000858400723e */ /* 0x000fe200000010ff */
[C---:B-----5:R-:W-:Y:S01]  /*5830*/  FADD.FTZ R8, -R141.reuse, R8 ;  /* 0x000000088d087221 */ /* 0x060fe20000010100 */
[C---:B------:R-:W-:Y:S01]  /*5840*/  FADD.FTZ R9, -R141.reuse, R9 ;  /* 0x000000098d097221 */ /* 0x040fe20000010100 */
[----:B------:R3:W-:Y:S01]  /*5850*/  STS [R235+0xf400], R4 ;  /* 0x00f40004eb007388 */ /* 0x0007e20000000800 */
[C---:B------:R-:W-:Y:S01]  /*5860*/  FADD.FTZ R11, -R140.reuse, R11 ;  /* 0x0000000b8c0b7221 */ /* 0x040fe20000010100 */
[C---:B------:R-:W-:Y:S01]  /*5870*/  FADD.FTZ R10, -R140.reuse, R10 ;  /* 0x0000000a8c0a7221 */ /* 0x040fe20000010100 */
[----:B------:R-:W-:Y:S01]  /*5880*/  FADD.FTZ R13, -R141, R13 ;  /* 0x0000000d8d0d7221 */ /* 0x000fe20000010100 */
[----:B------:R4:W-:Y:S01]  /*5890*/  STS [R234+0xf400], R0 ;  /* 0x00f40000ea007388 */ /* 0x0009e20000000800 */
[C---:B------:R-:W-:Y:S01]  /*58a0*/  FADD.FTZ R15, -R140.reuse, R15 ;  /* 0x0000000f8c0f7221 */ /* 0x040fe20000010100 */
[----:B------:R-:W-:Y:S01]  /*58b0*/  FMUL.FTZ R10, R165, R10 ;  /* 0x0000000aa50a7220 */ /* 0x000fe20000410000 */
[C---:B------:R-:W-:Y:S01]  /*58c0*/  FADD.FTZ R12, -R141.reuse, R12 ;  /* 0x0000000c8d0c7221 */ /* 0x040fe20000010100 */
[----:B------:R-:W-:Y:S01]  /*58d0*/  STS [R234+0xf000], R20 ;  /* 0x00f00014ea007388 */ /* 0x000fe20000000800 */
[----:B------:R-:W-:Y:S01]  /*58e0*/  FADD.FTZ R14, -R140, R14 ;  /* 0x0000000e8c0e7221 */ /* 0x000fe20000010100 */
[----:B------:R-:W-:Y:S01]  /*58f0*/  FADD.FTZ R25, -R141, R25 ;  /* 0x000000198d197221 */ /* 0x000fe20000010100 */
[----:B------:R-:W-:Y:S01]  /*5900*/  FMUL.FTZ R12, R155, R12 ;  /* 0x0000000c9b0c7220 */ /* 0x000fe20000410000 */
[----:B------:R-:W-:Y:S01]  /*5910*/  FADD.FTZ R24, -R141, R24 ;  /* 0x000000188d187221 */ /* 0x000fe20000010100 */
[----:B------:R-:W-:Y:S01]  /*5920*/  FMUL.FTZ R14, R162, R14 ;  /* 0x0000000ea20e7220 */ /* 0x000fe20000410000 */
[C---:B------:R-:W-:Y:S01]  /*5930*/  FADD.FTZ R26, -R140.reuse, R26 ;  /* 0x0000001a8c1a7221 */ /* 0x040fe20000010100 */
[----:B------:R-:W-:Y:S01]  /*5940*/  FADD.FTZ R27, -R140, R27 ;  /* 0x0000001b8c1b7221 */ /* 0x000fe20000010100 */
[----:B--2---:R-:W-:Y:S01]  /*5950*/  F2FP.BF16.F32.PACK_AB R17, R23, R32 ;  /* 0x000000201711723e */ /* 0x004fe200000010ff */
[----:B------:R-:W-:Y:S01]  /*5960*/  FADD.FTZ R29, -R141, R29 ;  /* 0x0000001d8d1d7221 */ /* 0x000fe20000010100 */
[----:B------:R-:W-:Y:S01]  /*5970*/  FMUL.FTZ R24, R151, R24 ;  /* 0x0000001897187220 */ /* 0x000fe20000410000 */
[----:B------:R-:W-:Y:S01]  /*5980*/  FMUL.FTZ R7, R150, R25 ;  /* 0x0000001996077220 */ /* 0x000fe20000410000 */
[----:B------:R-:W-:Y:S01]  /*5990*/  FADD.FTZ R31, -R140, R31 ;  /* 0x0000001f8c1f7221 */ /* 0x000fe20000010100 */
[----:B-1----:R-:W-:Y:S01]  /*59a0*/  FMUL.FTZ R5, R164, R8 ;  /* 0x00000008a4057220 */ /* 0x002fe20000410000 */
[----:B------:R-:W-:Y:S01]  /*59b0*/  FMUL.FTZ R8, R154, R13 ;  /* 0x0000000d9a087220 */ /* 0x000fe20000410000 */
[----:B------:R-:W-:Y:S01]  /*59c0*/  FMUL.FTZ R26, R153, R26 ;  /* 0x0000001a991a7220 */ /* 0x000fe20000410000 */
[----:B------:R-:W-:Y:S01]  /*59d0*/  FMUL.FTZ R27, R152, R27 ;  /* 0x0000001b981b7220 */ /* 0x000fe20000410000 */
[----:B---3--:R-:W-:Y:S01]  /*59e0*/  FMUL.FTZ R4, R160, R9 ;  /* 0x00000009a0047220 */ /* 0x008fe20000410000 */
[----:B------:R-:W-:Y:S01]  /*59f0*/  FADD.FTZ R28, -R141, R28 ;  /* 0x0000001c8d1c7221 */ /* 0x000fe20000010100 */
[----:B------:R-:W-:Y:S01]  /*5a00*/  F2FP.BF16.F32.PACK_AB R8, R8, R12 ;  /* 0x0000000c0808723e */ /* 0x000fe200000010ff */
[----:B------:R-:W-:Y:S01]  /*5a10*/  FADD.FTZ R30, -R140, R30 ;  /* 0x0000001e8c1e7221 */ /* 0x000fe20000010100 */
[----:B------:R-:W-:Y:S01]  /*5a20*/  F2FP.BF16.F32.PACK_AB R16, R33, R34 ;  /* 0x000000222110723e */ /* 0x000fe200000010ff */
[----:B------:R-:W-:Y:S01]  /*5a30*/  FMUL.FTZ R28, R148, R28 ;  /* 0x0000001c941c7220 */ /* 0x000fe20000410000 */
[----:B----4-:R-:W-:Y:S01]  /*5a40*/  F2FP.BF16.F32.PACK_AB R0, R4, R5 ;  /* 0x000000050400723e */ /* 0x010fe200000010ff */
[----:B------:R-:W-:Y:S01]  /*5a50*/  FMUL.FTZ R5, R163, R11 ;  /* 0x0000000ba3057220 */ /* 0x000fe20000410000 */
[----:B------:R-:W-:Y:S01]  /*5a60*/  FMUL.FTZ R4, R161, R15 ;  /* 0x0000000fa1047220 */ /* 0x000fe20000410000 */
[----:B------:R-:W-:Y:S01]  /*5a70*/  FMUL.FTZ R9, R146, R29 ;  /* 0x0000001d92097220 */ /* 0x000fe20000410000 */
[----:B------:R-:W-:Y:S01]  /*5a80*/  FMUL.FTZ R30, R149, R30 ;  /* 0x0000001e951e7220 */ /* 0x000fe20000410000 */
[----:B------:R1:W-:Y:S01]  /*5a90*/  STS [R235+0x10000], R0 ;  /* 0x01000000eb007388 */ /* 0x0003e20000000800 */
[----:B------:R-:W-:Y:S01]  /*5aa0*/  F2FP.BF16.F32.PACK_AB R5, R5, R10 ;  /* 0x0000000a0505723e */ /* 0x000fe200000010ff */
[----:B------:R-:W-:Y:S01]  /*5ab0*/  FMUL.FTZ R6, R147, R31 ;  /* 0x0000001f93067220 */ /* 0x000fe20000410000 */
[----:B------:R-:W-:Y:S01]  /*5ac0*/  F2FP.BF16.F32.PACK_AB R4, R4, R14 ;  /* 0x0000000e0404723e */ /* 0x000fe200000010ff */
[----:B------:R2:W5:Y:S01]  /*5ad0*/  LDL R166, [R1+0x14] ;  /* 0x0000140001a67983 */ /* 0x0005620000100800 */
[----:B------:R-:W-:Y:S02]  /*5ae0*/  F2FP.BF16.F32.PACK_AB R7, R7, R24 ;  /* 0x000000180707723e */ /* 0x000fe400000010ff */
[----:B------:R-:W-:Y:S01]  /*5af0*/  F2FP.BF16.F32.PACK_AB R9, R9, R28 ;  /* 0x0000001c0909723e */ /* 0x000fe200000010ff */
[----:B------:R-:W-:Y:S01]  /*5b00*/  STS [R235+0x10400], R5 ;  /* 0x01040005eb007388 */ /* 0x000fe20000000800 */
[----:B------:R-:W-:Y:S02]  /*5b10*/  F2FP.BF16.F32.PACK_AB R6, R6, R30 ;  /* 0x0000001e0606723e */ /* 0x000fe400000010ff */
[----:B------:R-:W-:Y:S01]  /*5b20*/  MOV R160, R241 ;  /* 0x000000f100a07202 */ /* 0x000fe20000000f00 */
[----:B------:R-:W-:Y:S01]  /*5b30*/  STS [R234+0x10000], R8 ;  /* 0x01000008ea007388 */ /* 0x000fe20000000800 */
[----:B------:R-:W-:Y:S03]  /*5b40*/  MOV R161, R240 ;  /* 0x000000f000a17202 */ /* 0x000fe60000000f00 */
[----:B------:R-:W-:Y:S04]  /*5b50*/  STS [R234+0x10400], R4 ;  /* 0x01040004ea007388 */ /* 0x000fe80000000800 */
[----:B------:R-:W-:Y:S04]  /*5b60*/  STS [R233+0xf000], R21 ;  /* 0x00f00015e9007388 */ /* 0x000fe80000000800 */
[----:B------:R-:W-:Y:S01]  /*5b70*/  STS [R233+0xf400], R17 ;  /* 0x00f40011e9007388 */ /* 0x000fe20000000800 */
[----:B-1----:R-:W-:Y:S03]  /*5b80*/  F2FP.BF16.F32.PACK_AB R0, R27, R26 ;  /* 0x0000001a1b00723e */ /* 0x002fe600000010ff */
[----:B------:R-:W-:Y:S04]  /*5b90*/  STS [R232+0xf000], R18 ;  /* 0x00f00012e8007388 */ /* 0x000fe80000000800 */
[----:B------:R-:W-:Y:S04]  /*5ba0*/  STS [R232+0xf400], R16 ;  /* 0x00f40010e8007388 */ /* 0x000fe80000000800 */
[----:B------:R-:W-:Y:S04]  /*5bb0*/  STS [R233+0x10000], R7 ;  /* 0x01000007e9007388 */ /* 0x000fe80000000800 */
[----:B------:R1:W-:Y:S04]  /*5bc0*/  STS [R233+0x10400], R0 ;  /* 0x01040000e9007388 */ /* 0x0003e80000000800 */
[----:B------:R-:W-:Y:S04]  /*5bd0*/  STS [R232+0x10000], R9 ;  /* 0x01000009e8007388 */ /* 0x000fe80000000800 */
[----:B------:R-:W-:Y:S01]  /*5be0*/  STS [R232+0x10400], R6 ;  /* 0x01040006e8007388 */ /* 0x000fe20000000800 */
[----:B------:R-:W-:Y:S01]  /*5bf0*/  BAR.SYNC.DEFER_BLOCKING 0x0 ;  /* 0x0000000000007b1d */ /* 0x000fe20000010000 */
[----:B-1----:R-:W-:Y:S05]  /*5c00*/  LEA R0, R229, UR4, 0x1 ;  /* 0x00000004e5007c11 */ /* 0x002fea000f8e08ff */
[----:B------:R-:W-:Y:S04]  /*5c10*/  LDSM.16.MT88.4 R4, [R2+0x13000] ;  /* 0x013000000204783b */ /* 0x000fe80000004200 */
[----:B------:R-:W1:Y:S04]  /*5c20*/  LDSM.16.MT88.4 R8, [R0+0x6000] ;  /* 0x006000000008783b */ /* 0x000e680000004200 */
[----:B------:R-:W3:Y:S04]  /*5c30*/  LDSM.16.MT88.4 R12, [R2+0x15000] ;  /* 0x01500000020c783b */ /* 0x000ee80000004200 */
[----:B------:R-:W4:Y:S04]  /*5c40*/  LDSM.16.MT88.4 R16, [R0+0x7000] ;  /* 0x007000000010783b */ /* 0x000f280000004200 */
[----:B------:R-:W2:Y:S04]  /*5c50*/  LDSM.16.MT88.4 R20, [R0+0x8000] ;  /* 0x008000000014783b */ /* 0x000ea80000004200 */
[----:B------:R-:W-:Y:S04]  /*5c60*/  LDSM.16.MT88.4 R24, [R2+0x13800] ;  /* 0x013800000218783b */ /* 0x000fe80000004200 */
[----:B------:R-:W2:Y:S04]  /*5c70*/  LDSM.16.MT88.4 R28, [R0+0x6400] ;  /* 0x00640000001c783b */ /* 0x000ea80000004200 */
[----:B------:R-:W2:Y:S04]  /*5c80*/  LDSM.16.MT88.4 R32, [R2+0x15800] ;  /* 0x015800000220783b */ /* 0x000ea80000004200 */
[----:B------:R-:W2:Y:S04]  /*5c90*/  LDSM.16.MT88.4 R132, [R0+0x7400] ;  /* 0x007400000084783b */ /* 0x000ea80000004200 */
[----:B------:R-:W2:Y:S01]  /*5ca0*/  LDSM.16.MT88.4 R136, [R0+0x8400] ;  /* 0x008400000088783b */ /* 0x000ea20000004200 */
[-C--:B-1----:R-:W-:Y:S06]  /*5cb0*/  HMMA.16816.F32.BF16 R36, R4, R8.reuse, R36 ;  /* 0x000000080424723c */ /* 0x082fec0000041824 */
[C---:B---3--:R-:W-:Y:S06]  /*5cc0*/  HMMA.16816.F32.BF16 R40, R12.reuse, R8, R40 ;  /* 0x000000080c28723c */ /* 0x048fec0000041828 */
[-C--:B------:R-:W-:Y:S06]  /*5cd0*/  HMMA.16816.F32.BF16 R44, R12, R10.reuse, R44 ;  /* 0x0000000a0c2c723c */ /* 0x080fec000004182c */
[C---:B------:R-:W-:Y:S01]  /*5ce0*/  HMMA.16816.F32.BF16 R48, R4.reuse, R10, R48 ;  /* 0x0000000a0430723c */ /* 0x040fe20000041830 */
[----:B------:R-:W-:Y:S05]  /*5cf0*/  LDSM.16.MT88.4 R8, [R0+0x6800] ;  /* 0x006800000008783b */ /* 0x000fea0000004200 */
[-C--:B----4-:R-:W-:Y:S06]  /*5d00*/  HMMA.16816.F32.BF16 R52, R4, R16.reuse, R52 ;  /* 0x000000100434723c */ /* 0x090fec0000041834 */
[C---:B------:R-:W-:Y:S06]  /*5d10*/  HMMA.16816.F32.BF16 R56, R12.reuse, R16, R56 ;  /* 0x000000100c38723c */ /* 0x040fec0000041838 */
[-C--:B------:R-:W-:Y:S06]  /*5d20*/  HMMA.16816.F32.BF16 R60, R12, R18.reuse, R60 ;  /* 0x000000120c3c723c */ /* 0x080fec000004183c */
[C---:B------:R-:W-:Y:S01]  /*5d30*/  HMMA.16816.F32.BF16 R64, R4.reuse, R18, R64 ;  /* 0x000000120440723c */ /* 0x040fe20000041840 */
[----:B------:R-:W-:Y:S05]  /*5d40*/  LDSM.16.MT88.4 R16, [R0+0x7800] ;  /* 0x007800000010783b */ /* 0x000fea0000004200 */
[-C--:B--2---:R-:W-:Y:S06]  /*5d50*/  HMMA.16816.F32.BF16 R68, R4, R20.reuse, R68 ;  /* 0x000000140444723c */ /* 0x084fec0000041844 */
        /* <DEDUP_REMOVED lines=52> */
[----:B------:R-:W-:Y:S02]  /*60a0*/  ISETP.GE.AND P3, PT, R250, UR34, PT ;  /* 0x00000022fa007c0c */ /* 0x000fe4000bf66270 */
[----:B------:R-:W-:Y:S02]  /*60b0*/  ISETP.GE.AND P2, PT, R170, UR34, PT ;  /* 0x00000022aa007c0c */ /* 0x000fe4000bf46270 */
[----:B-----5:R-:W-:Y:S02]  /*60c0*/  LEA R4, R166, UR4, 0x1 ;  /* 0x00000004a6047c11 */ /* 0x020fe4000f8e08ff */
[----:B------:R-:W-:Y:S07]  /*60d0*/  ISETP.GE.AND P1, PT, R244, UR34, PT ;  /* 0x00000022f4007c0c */ /* 0x000fee000bf26270 */
[----:B------:R2:W-:Y:S04]  /*60e0*/  @P3 STS [R4+0x6000], RZ ;  /* 0x006000ff04003388 */ /* 0x0005e80000000800 */
[----:B------:R2:W-:Y:S04]  /*60f0*/  @P3 STS [R4+0x6004], RZ ;  /* 0x006004ff04003388 */ /* 0x0005e80000000800 */
[----:B------:R2:W-:Y:S01]  /*6100*/  @P3 STS.64 [R4+0x6008], RZ ;  /* 0x006008ff04003388 */ /* 0x0005e20000000a00 */
[----:B-1----:R-:W-:Y:S05]  /*6110*/  IMAD.U32 R5, R5, -0x40, RZ ;  /* 0xffffffc005057824 */ /* 0x002fea00078e00ff */
[C---:B------:R-:W-:Y:S02]  /*6120*/  LEA R239, P4, R5.reuse, R239, 0x1 ;  /* 0x000000ef05ef7211 */ /* 0x040fe400078808ff */
[----:B------:R-:W-:Y:S03]  /*6130*/  SHF.R.S32.HI R6, RZ, 0x1f, R5 ;  /* 0x0000001fff067819 */ /* 0x000fe60000011405 */
[--C-:B------:R-:W-:Y:S01]  /*6140*/  @!P3 IMAD.MOV.U32 R10, RZ, RZ, R239.reuse ;  /* 0x000000ffff0ab224 */ /* 0x100fe200078e00ef */
[----:B------:R-:W-:Y:S01]  /*6150*/  LEA.HI.X R236, R5, R236, R6, 0x1, P4 ;  /* 0x000000ec05ec7211 */ /* 0x000fe200020f0c06 */
[--C-:B------:R-:W-:Y:S02]  /*6160*/  @!P2 IMAD.MOV.U32 R8, RZ, RZ, R239.reuse ;  /* 0x000000ffff08a224 */ /* 0x100fe400078e00ef */
[----:B------:R-:W-:Y:S02]  /*6170*/  @!P1 IMAD.MOV.U32 R6, RZ, RZ, R239 ;  /* 0x000000ffff069224 */ /* 0x000fe400078e00ef */
[--C-:B------:R-:W-:Y:S02]  /*6180*/  @!P3 IMAD.MOV.U32 R11, RZ, RZ, R236.reuse ;  /* 0x000000ffff0bb224 */ /* 0x100fe400078e00ec */
[--C-:B------:R-:W-:Y:S02]  /*6190*/  @!P2 IMAD.MOV.U32 R9, RZ, RZ, R236.reuse ;  /* 0x000000ffff09a224 */ /* 0x100fe400078e00ec */
[----:B------:R-:W-:Y:S01]  /*61a0*/  @!P1 IMAD.MOV.U32 R7, RZ, RZ, R236 ;  /* 0x000000ffff079224 */ /* 0x000fe200078e00ec */
[----:B------:R-:W-:Y:S01]  /*61b0*/  @!PT LDS RZ, [RZ] ;  /* 0x00000000fffff984 */ /* 0x000fe20000000800 */
[----:B------:R-:W-:Y:S01]  /*61c0*/  @!PT LDS RZ, [RZ] ;  /* 0x00000000fffff984 */ /* 0x000fe20000000800 */
[----:B------:R-:W-:Y:S01]  /*61d0*/  @!PT LDS RZ, [RZ] ;  /* 0x00000000fffff984 */ /* 0x000fe20000000800 */
[----:B------:R2:W-:Y:S04]  /*61e0*/  @!P3 LDGSTS.E.BYPASS.LTC128B.128 [R4+0x6000], desc[UR6][R10.64] ;  /* 0x060000000a04bfae */ /* 0x0005e8000b901d46 */
[----:B------:R2:W-:Y:S04]  /*61f0*/  @P2 STS.128 [R4+0x7000], RZ ;  /* 0x007000ff04002388 */ /* 0x0005e80000000c00 */
        /* <DEDUP_REMOVED lines=9> */
[----:B------:R-:W0:Y:S02]  /*6290*/  LDGDEPBAR ;  /* 0x00000000000079af */ /* 0x000e240000000000 */
.L_x_51:
[----:B------:R-:W3:Y:S01]  /*62a0*/  LDL R167, [R1+0x20] ;  /* 0x0000200001a77983 */ /* 0x000ee20000100800 */
[----:B------:R-:W-:Y:S03]  /*62b0*/  ULOP3.LUT UR9, UR8, 0x1, URZ, 0xc0, !UPT ;  /* 0x0000000108097892 */ /* 0x000fe6000f8ec03f */
[----:B------:R-:W4:Y:S01]  /*62c0*/  LDL R164, [R1+0x24] ;  /* 0x0000240001a47983 */ /* 0x000f220000100800 */
[----:B------:R-:W-:Y:S02]  /*62d0*/  UISETP.NE.U32.AND UP1, UPT, UR9, 0x1, UPT ;  /* 0x000000010900788c */ /* 0x000fe4000bf25070 */
[----:B------:R-:W-:Y:S01]  /*62e0*/  UIADD3 UR9, UR8, -0x1, URZ ;  /* 0xffffffff08097890 */ /* 0x000fe2000fffe03f */
[----:B------:R-:W-:Y:S04]  /*62f0*/  LDSM.16.M88.4 R24, [R224] ;  /* 0x00000000e018783b */ /* 0x000fe80000000200 */
[----:B--2---:R-:W1:Y:S04]  /*6300*/  LDSM.16.MT88.4 R8, [R0+0x9000] ;  /* 0x009000000008783b */ /* 0x004e680000004200 */
[----:B------:R-:W2:Y:S04]  /*6310*/  LDL R163, [R1] ;  /* 0x0000000001a37983 */ /* 0x000ea80000100800 */
[----:B------:R-:W2:Y:S04]  /*6320*/  LDL R162, [R1+0x4] ;  /* 0x0000040001a27983 */ /* 0x000ea80000100800 */
[----:B------:R-:W1:Y:S04]  /*6330*/  LDSM.16.MT88.4 R16, [R0+0xb000] ;  /* 0x00b000000010783b */ /* 0x000e680000004200 */
[----:B------:R-:W1:Y:S04]  /*6340*/  LDSM.16.MT88.4 R28, [R0+0xd000] ;  /* 0x00d00000001c783b */ /* 0x000e680000004200 */
[----:B------:R-:W-:Y:S04]  /*6350*/  LDSM.16.M88.4 R32, [R225] ;  /* 0x00000000e120783b */ /* 0x000fe80000000200 */
[----:B------:R-:W1:Y:S04]  /*6360*/  LDSM.16.MT88.4 R132, [R0+0x9400] ;  /* 0x009400000084783b */ /* 0x000e680000004200 */
[----:B------:R-:W1:Y:S04]  /*6370*/  LDSM.16.MT88.4 R136, [R0+0xb400] ;  /* 0x00b400000088783b */ /* 0x000e680000004200 */
[----:B------:R-:W1:Y:S04]  /*6380*/  LDSM.16.MT88.4 R140, [R0+0xd400] ;  /* 0x00d40000008c783b */ /* 0x000e680000004200 */
[----:B------:R-:W-:Y:S01]  /*6390*/  LDSM.16.M88.4 R144, [R227] ;  /* 0x00000000e390783b */ /* 0x000fe20000000200 */
[C---:B-1----:R-:W-:Y:S03]  /*63a0*/  HMMA.16816.F32.BF16 R4, R24.reuse, R8, RZ ;  /* 0x000000081804723c */ /* 0x042fe600000418ff */
[----:B------:R-:W1:Y:S04]  /*63b0*/  LDSM.16.MT88.4 R148, [R0+0x9800] ;  /* 0x009800000094783b */ /* 0x000e680000004200 */
[----:B------:R-:W1:Y:S01]  /*63c0*/  LDSM.16.MT88.4 R152, [R0+0xb800] ;  /* 0x00b800000098783b */ /* 0x000e620000004200 */
[C---:B------:R-:W-:Y:S03]  /*63d0*/  HMMA.16816.F32.BF16 R8, R24.reuse, R10, RZ ;  /* 0x0000000a1808723c */ /* 0x040fe600000418ff */
[----:B------:R-:W-:Y:S03]  /*63e0*/  LDSM.16.MT88.4 R156, [R0+0xbc00] ;  /* 0x00bc0000009c783b */ /* 0x000fe60000004200 */
[C---:B------:R-:W-:Y:S01]  /*63f0*/  HMMA.16816.F32.BF16 R12, R24.reuse, R16, RZ ;  /* 0x00000010180c723c */ /* 0x040fe200000418ff */
[----:B------:R-:W2:Y:S05]  /*6400*/  LDL R165, [R1+0x10] ;  /* 0x0000100001a57983 */ /* 0x000eaa0000100800 */
[C---:B------:R-:W-:Y:S06]  /*6410*/  HMMA.16816.F32.BF16 R16, R24.reuse, R18, RZ ;  /* 0x000000121810723c */ /* 0x040fec00000418ff */
[C---:B------:R-:W-:Y:S06]  /*6420*/  HMMA.16816.F32.BF16 R20, R24.reuse, R28, RZ ;  /* 0x0000001c1814723c */ /* 0x040fec00000418ff */
[----:B------:R-:W-:Y:S01]  /*6430*/  HMMA.16816.F32.BF16 R24, R24, R30, RZ ;  /* 0x0000001e1818723c */ /* 0x000fe200000418ff */
[----:B------:R-:W1:Y:S05]  /*6440*/  LDSM.16.MT88.4 R28, [R0+0xd800] ;  /* 0x00d80000001c783b */ /* 0x000e6a0000004200 */
[C---:B------:R-:W-:Y:S06]  /*6450*/  HMMA.16816.F32.BF16 R4, R32.reuse, R132, R4 ;  /* 0x000000842004723c */ /* 0x040fec0000041804 */
[C---:B------:R-:W-:Y:S01]  /*6460*/  HMMA.16816.F32.BF16 R8, R32.reuse, R134, R8 ;  /* 0x000000862008723c */ /* 0x040fe20000041808 */
[----:B------:R-:W-:Y:S05]  /*6470*/  LDSM.16.M88.4 R132, [R226] ;  /* 0x00000000e284783b */ /* 0x000fea0000000200 */
[C---:B------:R-:W-:Y:S06]  /*6480*/  HMMA.16816.F32.BF16 R12, R32.reuse, R136, R12 ;  /* 0x00000088200c723c */ /* 0x040fec000004180c */
[C---:B------:R-:W-:Y:S01]  /*6490*/  HMMA.16816.F32.BF16 R16, R32.reuse, R138, R16 ;  /* 0x0000008a2010723c */ /* 0x040fe20000041810 */
[----:B------:R-:W1:Y:S05]  /*64a0*/  LDSM.16.MT88.4 R136, [R0+0x9c00] ;  /* 0x009c00000088783b */ /* 0x000e6a0000004200 */
[C---:B------:R-:W-:Y:S06]  /*64b0*/  HMMA.16816.F32.BF16 R20, R32.reuse, R140, R20 ;  /* 0x0000008c2014723c */ /* 0x040fec0000041814 */
[----:B------:R-:W-:Y:S01]  /*64c0*/  HMMA.16816.F32.BF16 R24, R32, R142, R24 ;  /* 0x0000008e2018723c */ /* 0x000fe20000041818 */
[----:B------:R-:W1:Y:S04]  /*64d0*/  LDSM.16.MT88.4 R32, [R0+0xdc00] ;  /* 0x00dc00000020783b */ /* 0x000e680000004200 */
[----:B------:R-:W-:Y:S01]  /*64e0*/  LDSM.16.M88.4 R140, [R224+0x2000] ;  /* 0x00200000e08c783b */ /* 0x000fe20000000200 */
[C---:B-1----:R-:W-:Y:S06]  /*64f0*/  HMMA.16816.F32.BF16 R4, R144.reuse, R148, R4 ;  /* 0x000000949004723c */ /* 0x042fec0000041804 */
[C---:B------:R-:W-:Y:S01]  /*6500*/  HMMA.16816.F32.BF16 R8, R144.reuse, R150, R8 ;  /* 0x000000969008723c */ /* 0x040fe20000041808 */
[----:B------:R-:W1:Y:S05]  /*6510*/  LDSM.16.MT88.4 R148, [R0+0xa000] ;  /* 0x00a000000094783b */ /* 0x000e6a0000004200 */
[C---:B------:R-:W-:Y:S06]  /*6520*/  HMMA.16816.F32.BF16 R12, R144.reuse, R152, R12 ;  /* 0x00000098900c723c */ /* 0x040fec000004180c */
[C---:B------:R-:W-:Y:S01]  /*6530*/  HMMA.16816.F32.BF16 R16, R144.reuse, R154, R16 ;  /* 0x0000009a9010723c */ /* 0x040fe20000041810 */
[----:B------:R-:W1:Y:S05]  /*6540*/  LDSM.16.MT88.4 R152, [R0+0xc000] ;  /* 0x00c000000098783b */ /* 0x000e6a0000004200 */
[C---:B------:R-:W-:Y:S06]  /*6550*/  HMMA.16816.F32.BF16 R20, R144.reuse, R28, R20 ;  /* 0x0000001c9014723c */ /* 0x040fec0000041814 */
[----:B------:R-:W-:Y:S01]  /*6560*/  HMMA.16816.F32.BF16 R24, R144, R30, R24 ;  /* 0x0000001e9018723c */ /* 0x000fe20000041818 */
[----:B------:R-:W1:Y:S04]  /*6570*/  LDSM.16.MT88.4 R28, [R0+0xe000] ;  /* 0x00e00000001c783b */ /* 0x000e680000004200 */
[----:B------:R-:W-:Y:S01]  /*6580*/  LDSM.16.MT88.4 R144, [R0+0xa400] ;  /* 0x00a400000090783b */ /* 0x000fe20000004200 */
[C---:B------:R-:W-:Y:S06]  /*6590*/  HMMA.16816.F32.BF16 R4, R132.reuse, R136, R4 ;  /* 0x000000888404723c */ /* 0x040fec0000041804 */
[C---:B------:R-:W-:Y:S01]  /*65a0*/  HMMA.16816.F32.BF16 R8, R132.reuse, R138, R8 ;  /* 0x0000008a8408723c */ /* 0x040fe20000041808 */
[----:B------:R-:W1:Y:S05]  /*65b0*/  LDSM.16.M88.4 R136, [R225+0x2000] ;  /* 0x00200000e188783b */ /* 0x000e6a0000000200 */
        /* <DEDUP_REMOVED lines=16> */
[----:B------:R-:W-:Y:S01]  /*66c0*/  LDSM.16.M88.4 R140, [R226+0x2000] ;  /* 0x00200000e28c783b */ /* 0x000fe20000000200 */
[C---:B------:R-:W-:Y:S06]  /*66d0*/  HMMA.16816.F32.BF16 R4, R136.reuse, R144, R4 ;  /* 0x000000908804723c */ /* 0x040fec0000041804 */
[C---:B------:R-:W-:Y:S01]  /*66e0*/  HMMA.16816.F32.BF16 R8, R136.reuse, R146, R8 ;  /* 0x000000928808723c */ /* 0x040fe20000041808 */
[----:B------:R-:W3:Y:S05]  /*66f0*/  LDSM.16.MT88.4 R144, [R0+0xac00] ;  /* 0x00ac00000090783b */ /* 0x000eea0000004200 */
[C---:B------:R-:W-:Y:S06]  /*6700*/  HMMA.16816.F32.BF16 R12, R136.reuse, R156, R12 ;  /* 0x0000009c880c723c */ /* 0x040fec000004180c */
[C---:B------:R-:W-:Y:S01]  /*6710*/  HMMA.16816.F32.BF16 R16, R136.reuse, R158, R16 ;  /* 0x0000009e8810723c */ /* 0x040fe20000041810 */
[----:B------:R-:W4:Y:S05]  /*6720*/  LDSM.16.MT88.4 R156, [R0+0xcc00] ;  /* 0x00cc0000009c783b */ /* 0x000f2a0000004200 */
[C---:B------:R-:W-:Y:S06]  /*6730*/  HMMA.16816.F32.BF16 R20, R136.reuse, R32, R20 ;  /* 0x000000208814723c */ /* 0x040fec0000041814 */
[----:B------:R-:W-:Y:S01]  /*6740*/  HMMA.16816.F32.BF16 R24, R136, R34, R24 ;  /* 0x000000228818723c */ /* 0x000fe20000041818 */
[----:B------:R3:W2:Y:S04]  /*6750*/  LDSM.16.MT88.4 R32, [R0+0xec00] ;  /* 0x00ec00000020783b */ /* 0x0006a80000004200 */
[----:B------:R-:W-:Y:S01]  /*6760*/  LDSM.16.MT88.4 R136, [R3+0x2400] ;  /* 0x002400000388783b */ /* 0x000fe20000004200 */
[C---:B-1----:R-:W-:Y:S06]  /*6770*/  HMMA.16816.F32.BF16 R4, R132.reuse, R148, R4 ;  /* 0x000000948404723c */ /* 0x042fec0000041804 */
[C---:B------:R-:W-:Y:S06]  /*6780*/  HMMA.16816.F32.BF16 R8, R132.reuse, R150, R8 ;  /* 0x000000968408723c */ /* 0x040fec0000041808 */
[C---:B------:R-:W-:Y:S06]  /*6790*/  HMMA.16816.F32.BF16 R12, R132.reuse, R152, R12 ;  /* 0x00000098840c723c */ /* 0x040fec000004180c */
[C---:B------:R-:W-:Y:S01]  /*67a0*/  HMMA.16816.F32.BF16 R16, R132.reuse, R154, R16 ;  /* 0x0000009a8410723c */ /* 0x040fe20000041810 */
[----:B---3--:R-:W-:Y:S05]  /*67b0*/  IMAD.U32 R0, RZ, RZ, UR15 ;  /* 0x0000000fff007e24 */ /* 0x008fea000f8e00ff */
[C---:B------:R-:W-:Y:S06]  /*67c0*/  HMMA.16816.F32.BF16 R20, R132.reuse, R28, R20 ;  /* 0x0000001c8414723c */ /* 0x040fec0000041814 */
[----:B------:R-:W-:Y:S06]  /*67d0*/  HMMA.16816.F32.BF16 R24, R132, R30, R24 ;  /* 0x0000001e8418723c */ /* 0x000fec0000041818 */
[C---:B------:R-:W-:Y:S01]  /*67e0*/  HMMA.16816.F32.BF16 R4, R140.reuse, R144, R4 ;  /* 0x000000908c04723c */ /* 0x040fe20000041804 */
[----:B------:R-:W-:Y:S04]  /*67f0*/  IMAD.U32 R132, RZ, RZ, UR15 ;  /* 0x0000000fff847e24 */ /* 0x000fe8000f8e00ff */
[----:B------:R-:W-:Y:S01]  /*6800*/  @P0 IADD3 R30, P2, R167, UR12, RZ ;  /* 0x0000000ca71e0c10 */ /* 0x000fe2000ff5e0ff */
[C---:B------:R-:W-:Y:S01]  /*6810*/  HMMA.16816.F32.BF16 R8, R140.reuse, R146, R8 ;  /* 0x000000928c08723c */ /* 0x040fe20000041808 */
[----:B------:R-:W-:Y:S01]  /*6820*/  LDSM.16.MT88.4 R144, [R3+0x1c00] ;  /* 0x001c00000390783b */ /* 0x000fe20000004200 */
[----:B------:R-:W-:Y:S03]  /*6830*/  @UP3 UIADD3 UR12, UP2, UR12, -0x100, URZ ;  /* 0xffffff000c0c3890 */ /* 0x000fe6000ff5e03f */
[----:B----4-:R-:W-:Y:S01]  /*6840*/  @P0 IADD3.X R31, R164, UR11, RZ, P2, !PT ;  /* 0x0000000ba41f0c10 */ /* 0x010fe200097fe4ff */
[C---:B------:R-:W-:Y:S01]  /*6850*/  HMMA.16816.F32.BF16 R12, R140.reuse, R156, R12 ;  /* 0x0000009c8c0c723c */ /* 0x040fe2000004180c */
[----:B------:R-:W-:Y:S03]  /*6860*/  @UP3 UIADD3.X UR11, UR11, -0x1, URZ, UP2, !UPT ;  /* 0xffffffff0b0b3890 */ /* 0x000fe600097fe43f */
[----:B--2---:R-:W2:Y:S02]  /*6870*/  @P0 LDG.E R163, desc[UR6][R30.64] ;  /* 0x000000061ea30981 */ /* 0x004ea4000c1e1900 */
[C---:B------:R-:W-:Y:S02]  /*6880*/  HMMA.16816.F32.BF16 R16, R140.reuse, R158, R16 ;  /* 0x0000009e8c10723c */ /* 0x040fe40000041810 */
[----:B------:R-:W3:Y:S04]  /*6890*/  @P0 LDG.E R162, desc[UR6][R30.64+0x20] ;  /* 0x000020061ea20981 */ /* 0x000ee8000c1e1900 */
[C---:B------:R-:W-:Y:S01]  /*68a0*/  HMMA.16816.F32.BF16 R20, R140.reuse, R32, R20 ;  /* 0x000000208c14723c */ /* 0x040fe20000041814 */
[----:B------:R-:W5:Y:S04]  /*68b0*/  @P0 LDG.E R249, desc[UR6][R30.64+0x80] ;  /* 0x000080061ef90981 */ /* 0x000f68000c1e1900 */
[----:B------:R1:W5:Y:S01]  /*68c0*/  @P0 LDG.E R252, desc[UR6][R30.64+0xa0] ;  /* 0x0000a0061efc0981 */ /* 0x000362000c1e1900 */
[----:B------:R-:W-:Y:S03]  /*68d0*/  HMMA.16816.F32.BF16 R24, R140, R34, R24 ;  /* 0x000000228c18723c */ /* 0x000fe60000041818 */
[----:B------:R-:W-:Y:S04]  /*68e0*/  LDSM.16.MT88.4 R140, [R3+0x1800] ;  /* 0x00180000038c783b */ /* 0x000fe80000004200 */
[----:B------:R-:W-:Y:S04]  /*68f0*/  IMAD.U32 R34, RZ, RZ, UR33 ;  /* 0x00000021ff227e24 */ /* 0x000fe8000f8e00ff */
[----:B-1----:R-:W-:Y:S02]  /*6900*/  IMAD.U32 R30, RZ, RZ, UR32 ;  /* 0x00000020ff1e7e24 */ /* 0x002fe4000f8e00ff */
[----:B------:R-:W-:Y:S01]  /*6910*/  IMAD.U32 R31, RZ, RZ, UR33 ;  /* 0x00000021ff1f7e24 */ /* 0x000fe2000f8e00ff */
[C---:B------:R-:W-:Y:S04]  /*6920*/  LEA R241, P1, R165.reuse, R160, 0x2 ;  /* 0x000000a0a5f17211 */ /* 0x040fe800078210ff */
[----:B------:R-:W-:Y:S01]  /*6930*/  LEA.HI.X.SX32 R240, R165, R161, 0x2, P1 ;  /* 0x000000a1a5f07211 */ /* 0x000fe200008f16ff */
[----:B------:R-:W-:Y:S04]  /*6940*/  IMAD.MOV.U32 R28, RZ, RZ, R241 ;  /* 0x000000ffff1c7224 */ /* 0x000fe800078e00f1 */
[----:B------:R-:W-:Y:S01]  /*6950*/  IMAD.MOV.U32 R29, RZ, RZ, R240 ;  /* 0x000000ffff1d7224 */ /* 0x000fe200078e00f0 */
[-C--:B------:R-:W-:Y:S01]  /*6960*/  LEA R32, P1, R132, R28.reuse, 0x2 ;  /* 0x0000001c84207211 */ /* 0x080fe200078210ff */
[----:B------:R-:W-:Y:S01]  /*6970*/  IMAD.U32 R132, RZ, RZ, UR16 ;  /* 0x00000010ff847e24 */ /* 0x000fe2000f8e00ff */
[-C--:B------:R-:W-:Y:S02]  /*6980*/  LEA R34, P2, R34, R28.reuse, 0x2 ;  /* 0x0000001c22227211 */ /* 0x080fe400078410ff */
[-C--:B------:R-:W-:Y:S01]  /*6990*/  LEA.HI.X.SX32 R33, R0, R29.reuse, 0x2, P1 ;  /* 0x0000001d00217211 */ /* 0x080fe200008f16ff */
[----:B------:R1:W-:Y:S01]  /*69a0*/  REDG.E.ADD.F32.FTZ.RN.STRONG.GPU desc[UR6][R28.64], R4 ;  /* 0x000000041c0079a6 */ /* 0x0003e2000c10f386 */
[----:B------:R-:W-:Y:S01]  /*69b0*/  IMAD.U32 R0, RZ, RZ, UR16 ;  /* 0x00000010ff007e24 */ /* 0x000fe2000f8e00ff */
[-C--:B------:R-:W-:Y:S02]  /*69c0*/  LEA R30, P1, R30, R28.reuse, 0x2 ;  /* 0x0000001c1e1e7211 */ /* 0x080fe400078210ff */
[----:B------:R4:W-:Y:S01]  /*69d0*/  REDG.E.ADD.F32.FTZ.RN.STRONG.GPU desc[UR6][R32.64], R5 ;  /* 0x00000005200079a6 */ /* 0x0009e2000c10f386 */
[-C--:B------:R-:W-:Y:S01]  /*69e0*/  LEA.HI.X.SX32 R35, R31, R29.reuse, 0x2, P2 ;  /* 0x0000001d1f237211 */ /* 0x080fe200010f16ff */
[----:B-1----:R-:W-:Y:S02]  /*69f0*/  IMAD.U32 R4, RZ, RZ, UR31 ;  /* 0x0000001fff047e24 */ /* 0x002fe4000f8e00ff */
[----:B----4-:R-:W-:Y:S05]  /*6a00*/  IMAD.U32 R5, RZ, RZ, UR32 ;  /* 0x00000020ff057e24 */ /* 0x010fea000f8e00ff */
[-C--:B------:R-:W-:Y:S01]  /*6a10*/  LEA.HI.X.SX32 R31, R5, R29.reuse, 0x2, P1 ;  /* 0x0000001d051f7211 */ /* 0x080fe200008f16ff */
[----:B--2---:R-:W-:Y:S04]  /*6a20*/  @P0 STL [R1], R163 ;  /* 0x000000a301000387 */ /* 0x004fe80000100800 */
[----:B---3--:R-:W-:Y:S01]  /*6a30*/  @P0 STL [R1+0x4], R162 ;  /* 0x000004a201000387 */ /* 0x008fe20000100800 */
[-C--:B------:R-:W-:Y:S04]  /*6a40*/  LEA R132, P0, R132, R28.reuse, 0x2 ;  /* 0x0000001c84847211 */ /* 0x080fe800078010ff */
[-C--:B------:R-:W-:Y:S01]  /*6a50*/  LEA.HI.X.SX32 R133, R0, R29.reuse, 0x2, P0 ;  /* 0x0000001d00857211 */ /* 0x080fe200000f16ff */
[----:B------:R-:W-:Y:S01]  /*6a60*/  IMAD.U32 R0, RZ, RZ, UR31 ;  /* 0x0000001fff007e24 */ /* 0x000fe2000f8e00ff */
[-C--:B------:R-:W-:Y:S03]  /*6a70*/  LEA R4, P0, R4, R28.reuse, 0x2 ;  /* 0x0000001c04047211 */ /* 0x080fe600078010ff */
[----:B------:R1:W-:Y:S01]  /*6a80*/  REDG.E.ADD.F32.FTZ.RN.STRONG.GPU desc[UR6][R132.64], R6 ;  /* 0x00000006840079a6 */ /* 0x0003e2000c10f386 */
[-C--:B------:R-:W-:Y:S01]  /*6a90*/  LEA.HI.X.SX32 R5, R0, R29.reuse, 0x2, P0 ;  /* 0x0000001d00057211 */ /* 0x080fe200000f16ff */
[----:B------:R-:W-:Y:S02]  /*6aa0*/  IMAD.U32 R0, RZ, RZ, UR30 ;  /* 0x0000001eff007e24 */ /* 0x000fe4000f8e00ff */
[----:B------:R2:W-:Y:S04]  /*6ab0*/  REDG.E.ADD.F32.FTZ.RN.STRONG.GPU desc[UR6][R34.64], R7 ;  /* 0x00000007220079a6 */ /* 0x0005e8000c10f386 */
[----:B------:R3:W-:Y:S04]  /*6ac0*/  REDG.E.ADD.F32.FTZ.RN.STRONG.GPU desc[UR6][R30.64], R8 ;  /* 0x000000081e0079a6 */ /* 0x0007e8000c10f386 */
[----:B------:R4:W-:Y:S04]  /*6ad0*/  REDG.E.ADD.F32.FTZ.RN.STRONG.GPU desc[UR6][R4.64], R9 ;  /* 0x00000009040079a6 */ /* 0x0009e8000c10f386 */
[----:B------:R-:W-:Y:S01]  /*6ae0*/  LDSM.16.MT88.4 R132, [R2+0x11800] ;  /* 0x011800000284783b */ /* 0x000fe20000004200 */
[----:B-1----:R-:W-:Y:S02]  /*6af0*/  IMAD.U32 R6, RZ, RZ, UR25 ;  /* 0x00000019ff067e24 */ /* 0x002fe4000f8e00ff */
[----:B--2---:R-:W-:Y:S02]  /*6b00*/  IMAD.U32 R7, RZ, RZ, UR24 ;  /* 0x00000018ff077e24 */ /* 0x004fe4000f8e00ff */
[----:B---3--:R-:W-:Y:S02]  /*6b10*/  IMAD.U32 R8, RZ, RZ, UR29 ;  /* 0x0000001dff087e24 */ /* 0x008fe4000f8e00ff */
[----:B------:R-:W-:Y:S02]  /*6b20*/  IMAD.U32 R30, RZ, RZ, UR25 ;  /* 0x00000019ff1e7e24 */ /* 0x000fe4000f8e00ff */
[----:B----4-:R-:W-:Y:S01]  /*6b30*/  IMAD.U32 R5, RZ, RZ, UR30 ;  /* 0x0000001eff057e24 */ /* 0x010fe2000f8e00ff */
[-C--:B------:R-:W-:Y:S01]  /*6b40*/  LEA R4, P1, R0, R28.reuse, 0x2 ;  /* 0x0000001c00047211 */ /* 0x080fe200078210ff */
[----:B------:R-:W-:Y:S01]  /*6b50*/  IMAD.U32 R0, RZ, RZ, UR29 ;  /* 0x0000001dff007e24 */ /* 0x000fe2000f8e00ff */
[-C--:B------:R-:W-:Y:S02]  /*6b60*/  LEA R8, P0, R8, R28.reuse, 0x2 ;  /* 0x0000001c08087211 */ /* 0x080fe400078010ff */
[-C--:B------:R-:W-:Y:S02]  /*6b70*/  LEA.HI.X.SX32 R5, R5, R29.reuse, 0x2, P1 ;  /* 0x0000001d05057211 */ /* 0x080fe400008f16ff */
[-C--:B------:R-:W-:Y:S01]  /*6b80*/  LEA.HI.X.SX32 R9, R0, R29.reuse, 0x2, P0 ;  /* 0x0000001d00097211 */ /* 0x080fe200000f16ff */
[----:B------:R-:W-:Y:S01]  /*6b90*/  IMAD.U32 R0, RZ, RZ, UR24 ;  /* 0x00000018ff007e24 */ /* 0x000fe2000f8e00ff */
[-C--:B------:R-:W-:Y:S01]  /*6ba0*/  LEA R6, P1, R6, R28.reuse, 0x2 ;  /* 0x0000001c06067211 */ /* 0x080fe200078210ff */
[----:B------:R1:W-:Y:S04]  /*6bb0*/  REDG.E.ADD.F32.FTZ.RN.STRONG.GPU desc[UR6][R4.64], R10 ;  /* 0x0000000a040079a6 */ /* 0x0003e8000c10f386 */
[----:B------:R2:W-:Y:S04]  /*6bc0*/  REDG.E.ADD.F32.FTZ.RN.STRONG.GPU desc[UR6][R8.64], R11 ;  /* 0x0000000b080079a6 */ /* 0x0005e8000c10f386 */
[----:B------:R3:W-:Y:S04]  /*6bd0*/  REDG.E.ADD.F32.FTZ.RN.STRONG.GPU desc[UR6][R28.64+0x80], R12 ;  /* 0x0000800c1c0079a6 */ /* 0x0007e8000c10f386 */
[----:B------:R4:W-:Y:S01]  /*6be0*/  REDG.E.ADD.F32.FTZ.RN.STRONG.GPU desc[UR6][R32.64+0x80], R13 ;  /* 0x0000800d200079a6 */ /* 0x0009e2000c10f386 */
[-C--:B-1----:R-:W-:Y:S01]  /*6bf0*/  LEA R4, P0, R7, R28.reuse, 0x2 ;  /* 0x0000001c07047211 */ /* 0x082fe200078010ff */
[----:B------:R-:W-:Y:S01]  /*6c00*/  IMAD.U32 R10, RZ, RZ, UR23 ;  /* 0x00000017ff0a7e24 */ /* 0x000fe2000f8e00ff */
[-C--:B------:R-:W-:Y:S02]  /*6c10*/  LEA.HI.X.SX32 R7, R30, R29.reuse, 0x2, P1 ;  /* 0x0000001d1e077211 */ /* 0x080fe400008f16ff */
[-C--:B------:R-:W-:Y:S01]  /*6c20*/  LEA.HI.X.SX32 R5, R0, R29.reuse, 0x2, P0 ;  /* 0x0000001d00057211 */ /* 0x080fe200000f16ff */
[----:B--2---:R-:W-:Y:S01]  /*6c30*/  IMAD.U32 R8, RZ, RZ, UR22 ;  /* 0x00000016ff087e24 */ /* 0x004fe2000f8e00ff */
[-C--:B------:R-:W-:Y:S01]  /*6c40*/  LEA R10, P0, R10, R28.reuse, 0x2 ;  /* 0x0000001c0a0a7211 */ /* 0x080fe200078010ff */
[----:B------:R1:W-:Y:S01]  /*6c50*/  REDG.E.ADD.F32.FTZ.RN.STRONG.GPU desc[UR6][R6.64], R14 ;  /* 0x0000000e060079a6 */ /* 0x0003e2000c10f386 */
[----:B------:R-:W-:Y:S02]  /*6c60*/  IMAD.U32 R0, RZ, RZ, UR23 ;  /* 0x00000017ff007e24 */ /* 0x000fe4000f8e00ff */
[-C--:B------:R-:W-:Y:S01]  /*6c70*/  LEA R8, P2, R8, R28.reuse, 0x2 ;  /* 0x0000001c08087211 */ /* 0x080fe200078410ff */
[----:B------:R2:W-:Y:S01]  /*6c80*/  REDG.E.ADD.F32.FTZ.RN.STRONG.GPU desc[UR6][R4.64], R15 ;  /* 0x0000000f040079a6 */ /* 0x0005e2000c10f386 */
[----:B---3--:R-:W-:Y:S01]  /*6c90*/  IMAD.U32 R12, RZ, RZ, UR20 ;  /* 0x00000014ff0c7e24 */ /* 0x008fe2000f8e00ff */
[-C--:B------:R-:W-:Y:S01]  /*6ca0*/  LEA.HI.X.SX32 R11, R0, R29.reuse, 0x2, P0 ;  /* 0x0000001d000b7211 */ /* 0x080fe200000f16ff */
[----:B------:R-:W-:Y:S02]  /*6cb0*/  IMAD.U32 R0, RZ, RZ, UR28 ;  /* 0x0000001cff007e24 */ /* 0x000fe4000f8e00ff */
[----:B----4-:R-:W-:Y:S01]  /*6cc0*/  IMAD.U32 R13, RZ, RZ, UR21 ;  /* 0x00000015ff0d7e24 */ /* 0x010fe2000f8e00ff */
[-C--:B------:R-:W-:Y:S01]  /*6cd0*/  LEA R12, P4, R12, R28.reuse, 0x2 ;  /* 0x0000001c0c0c7211 */ /* 0x080fe200078810ff */
[----:B------:R3:W-:Y:S01]  /*6ce0*/  REDG.E.ADD.F32.FTZ.RN.STRONG.GPU desc[UR6][R10.64], R16 ;  /* 0x000000100a0079a6 */ /* 0x0007e2000c10f386 */
[----:B-1----:R-:W-:Y:S02]  /*6cf0*/  IMAD.U32 R6, RZ, RZ, UR27 ;  /* 0x0000001bff067e24 */ /* 0x002fe4000f8e00ff */
[----:B------:R-:W-:Y:S02]  /*6d00*/  IMAD.U32 R7, RZ, RZ, UR22 ;  /* 0x00000016ff077e24 */ /* 0x000fe4000f8e00ff */
[----:B--2---:R-:W-:Y:S01]  /*6d10*/  IMAD.U32 R4, RZ, RZ, UR28 ;  /* 0x0000001cff047e24 */ /* 0x004fe2000f8e00ff */
[-C--:B------:R-:W-:Y:S01]  /*6d20*/  LEA R6, P1, R6, R28.reuse, 0x2 ;  /* 0x0000001c06067211 */ /* 0x080fe200078210ff */
[----:B------:R-:W-:Y:S01]  /*6d30*/  IMAD.U32 R5, RZ, RZ, UR27 ;  /* 0x0000001bff057e24 */ /* 0x000fe2000f8e00ff */
[-C--:B------:R-:W-:Y:S01]  /*6d40*/  LEA.HI.X.SX32 R9, R7, R29.reuse, 0x2, P2 ;  /* 0x0000001d07097211 */ /* 0x080fe200010f16ff */
[----:B------:R-:W-:Y:S01]  /*6d50*/  IMAD.U32 R14, RZ, RZ, UR21 ;  /* 0x00000015ff0e7e24 */ /* 0x000fe2000f8e00ff */
[-C--:B------:R-:W-:Y:S02]  /*6d60*/  LEA R4, P0, R4, R28.reuse, 0x2 ;  /* 0x0000001c04047211 */ /* 0x080fe400078010ff */
[-C--:B------:R-:W-:Y:S01]  /*6d70*/  LEA.HI.X.SX32 R7, R5, R29.reuse, 0x2, P1 ;  /* 0x0000001d05077211 */ /* 0x080fe200008f16ff */
[----:B------:R1:W-:Y:S01]  /*6d80*/  REDG.E.ADD.F32.FTZ.RN.STRONG.GPU desc[UR6][R8.64], R17 ;  /* 0x00000011080079a6 */ /* 0x0003e2000c10f386 */
[-C--:B------:R-:W-:Y:S01]  /*6d90*/  LEA.HI.X.SX32 R5, R0, R29.reuse, 0x2, P0 ;  /* 0x0000001d00057211 */ /* 0x080fe200000f16ff */
[----:B---3--:R-:W-:Y:S01]  /*6da0*/  IMAD.U32 R10, RZ, RZ, UR19 ;  /* 0x00000013ff0a7e24 */ /* 0x008fe2000f8e00ff */
[-C--:B------:R-:W-:Y:S01]  /*6db0*/  LEA R14, P5, R14, R28.reuse, 0x2 ;  /* 0x0000001c0e0e7211 */ /* 0x080fe200078a10ff */
[----:B------:R2:W-:Y:S01]  /*6dc0*/  REDG.E.ADD.F32.FTZ.RN.STRONG.GPU desc[UR6][R6.64], R18 ;  /* 0x00000012060079a6 */ /* 0x0005e2000c10f386 */
[----:B------:R-:W-:Y:S02]  /*6dd0*/  IMAD.U32 R11, RZ, RZ, UR20 ;  /* 0x00000014ff0b7e24 */ /* 0x000fe4000f8e00ff */
[-C--:B------:R-:W-:Y:S01]  /*6de0*/  LEA.HI.X.SX32 R15, R13, R29.reuse, 0x2, P5 ;  /* 0x0000001d0d0f7211 */ /* 0x080fe200028f16ff */
[----:B------:R3:W-:Y:S01]  /*6df0*/  REDG.E.ADD.F32.FTZ.RN.STRONG.GPU desc[UR6][R4.64], R19 ;  /* 0x00000013040079a6 */ /* 0x0007e2000c10f386 */
[-C--:B------:R-:W-:Y:S01]  /*6e00*/  LEA R10, P3, R10, R28.reuse, 0x2 ;  /* 0x0000001c0a0a7211 */ /* 0x080fe200078610ff */
[----:B------:R-:W-:Y:S01]  /*6e10*/  IMAD.U32 R0, RZ, RZ, UR26 ;  /* 0x0000001aff007e24 */ /* 0x000fe2000f8e00ff */
[-C--:B------:R-:W-:Y:S01]  /*6e20*/  LEA.HI.X.SX32 R13, R11, R29.reuse, 0x2, P4 ;  /* 0x0000001d0b0d7211 */ /* 0x080fe200020f16ff */
[----:B------:R-:W-:Y:S04]  /*6e30*/  REDG.E.ADD.F32.FTZ.RN.STRONG.GPU desc[UR6][R28.64+0x100], R20 ;  /* 0x000100141c0079a6 */ /* 0x000fe8000c10f386 */
[----:B------:R-:W-:Y:S04]  /*6e40*/  REDG.E.ADD.F32.FTZ.RN.STRONG.GPU desc[UR6][R32.64+0x100], R21 ;  /* 0x00010015200079a6 */ /* 0x000fe8000c10f386 */
[----:B------:R-:W-:Y:S04]  /*6e50*/  REDG.E.ADD.F32.FTZ.RN.STRONG.GPU desc[UR6][R14.64], R22 ;  /* 0x000000160e0079a6 */ /* 0x000fe8000c10f386 */
[----:B------:R-:W-:Y:S01]  /*6e60*/  REDG.E.ADD.F32.FTZ.RN.STRONG.GPU desc[UR6][R12.64], R23 ;  /* 0x000000170c0079a6 */ /* 0x000fe2000c10f386 */
[----:B-1----:R-:W-:Y:S03]  /*6e70*/  IMAD.U32 R8, RZ, RZ, UR18 ;  /* 0x00000012ff087e24 */ /* 0x002fe6000f8e00ff */
[----:B------:R-:W-:Y:S01]  /*6e80*/  LDSM.16.MT88.4 R12, [R2+0x11000] ;  /* 0x01100000020c783b */ /* 0x000fe20000004200 */
[----:B------:R-:W-:Y:S02]  /*6e90*/  IMAD.U32 R9, RZ, RZ, UR19 ;  /* 0x00000013ff097e24 */ /* 0x000fe4000f8e00ff */
[----:B--2---:R-:W-:Y:S01]  /*6ea0*/  IMAD.U32 R6, RZ, RZ, UR17 ;  /* 0x00000011ff067e24 */ /* 0x004fe2000f8e00ff */
[-C--:B------:R-:W-:Y:S01]  /*6eb0*/  LEA R8, P2, R8, R28.reuse, 0x2 ;  /* 0x0000001c08087211 */ /* 0x080fe200078410ff */
[----:B------:R-:W-:Y:S01]  /*6ec0*/  IMAD.U32 R7, RZ, RZ, UR18 ;  /* 0x00000012ff077e24 */ /* 0x000fe2000f8e00ff */
[-C--:B------:R-:W-:Y:S01]  /*6ed0*/  LEA.HI.X.SX32 R11, R9, R29.reuse, 0x2, P3 ;  /* 0x0000001d090b7211 */ /* 0x080fe200018f16ff */
[----:B---3--:R-:W-:Y:S01]  /*6ee0*/  IMAD.U32 R4, RZ, RZ, UR26 ;  /* 0x0000001aff047e24 */ /* 0x008fe2000f8e00ff */
[-C--:B------:R-:W-:Y:S01]  /*6ef0*/  LEA R6, P1, R6, R28.reuse, 0x2 ;  /* 0x0000001c06067211 */ /* 0x080fe200078210ff */
[----:B------:R-:W-:Y:S01]  /*6f00*/  IMAD.U32 R5, RZ, RZ, UR17 ;  /* 0x00000011ff057e24 */ /* 0x000fe2000f8e00ff */
        /* <DEDUP_REMOVED lines=19> */
[----:B------:R-:W-:Y:S04]  /*7040*/  LDSM.16.MT88.4 R32, [R2+0xf800] ;  /* 0x00f800000220783b */ /* 0x000fe80000004200 */
[----:B------:R-:W4:Y:S04]  /*7050*/  LDSM.16.MT88.4 R20, [R3+0x400] ;  /* 0x000400000314783b */ /* 0x000f280000004200 */
[----:B------:R-:W4:Y:S01]  /*7060*/  LDSM.16.MT88.4 R24, [R3+0x1400] ;  /* 0x001400000318783b */ /* 0x000f220000004200 */
[-C--:B-1----:R-:W-:Y:S06]  /*7070*/  HMMA.16816.F32.BF16 R84, R4, R8.reuse, R84 ;  /* 0x000000080454723c */ /* 0x082fec0000041854 */
[C---:B------:R-:W-:Y:S06]  /*7080*/  HMMA.16816.F32.BF16 R88, R12.reuse, R8, R88 ;  /* 0x000000080c58723c */ /* 0x040fec0000041858 */
[-C--:B------:R-:W-:Y:S06]  /*7090*/  HMMA.16816.F32.BF16 R92, R12, R10.reuse, R92 ;  /* 0x0000000a0c5c723c */ /* 0x080fec000004185c */
[C---:B------:R-:W-:Y:S01]  /*70a0*/  HMMA.16816.F32.BF16 R96, R4.reuse, R10, R96 ;  /* 0x0000000a0460723c */ /* 0x040fe20000041860 */
[----:B------:R-:W-:Y:S05]  /*70b0*/  LDSM.16.MT88.4 R8, [R2+0x10000] ;  /* 0x010000000208783b */ /* 0x000fea0000004200 */
[-C--:B--2---:R-:W-:Y:S06]  /*70c0*/  HMMA.16816.F32.BF16 R100, R4, R16.reuse, R100 ;  /* 0x000000100464723c */ /* 0x084fec0000041864 */
        /* <DEDUP_REMOVED lines=54> */
[----:B------:R-:W2:Y:S01]  /*7430*/  LDL R149, [R1+0x18] ;  /* 0x0000180001957983 */ /* 0x000ea20000100800 */
        /* <DEDUP_REMOVED lines=169> */
.L_x_53:
        /* <DEDUP_REMOVED lines=20> */
.L_x_54:
[----:B------:R-:W-:Y:S01]  /*8010*/  BAR.SYNC.DEFER_BLOCKING 0x0 ;  /* 0x0000000000007b1d */ /* 0x000fe20000010000 */
[----:B------:R-:W-:Y:S01]  /*8020*/  USHF.R.S32.HI UR13, URZ, 0x1f, UR12 ;  /* 0x0000001f3f0d7899 */ /* 0x000fe2000801140c */
[--C-:B------:R-:W-:Y:S01]  /*8030*/  SHF.R.S32.HI R7, RZ, 0x1f, R250.reuse ;  /* 0x0000001fff077819 */ /* 0x100fe200000114fa */
[----:B------:R-:W-:Y:S01]  /*8040*/  IMAD.U32 R3, RZ, RZ, UR10 ;  /* 0x0000000aff037e24 */ /* 0x000fe2000f8e00ff */
[----:B------:R-:W-:Y:S01]  /*8050*/  UIMAD UR5, UR36, -0x80, UR5 ;  /* 0xffffff80240578a4 */ /* 0x000fe2000f8e0205 */
[----:B------:R-:W-:Y:S01]  /*8060*/  IMAD.MOV.U32 R6, RZ, RZ, R250 ;  /* 0x000000ffff067224 */ /* 0x000fe200078e00fa */
[----:B------:R-:W-:Y:S01]  /*8070*/  UIMAD UR15, UR13, UR10, URZ ;  /* 0x0000000a0d0f72a4 */ /* 0x000fe2000f8e023f */
[----:B------:R-:W-:Y:S01]  /*8080*/  BSSY B0, `(.L_x_55) ;  /* 0x0000030000007945 */ /* 0x000fe20003800000 */
[----:B------:R-:W1:Y:S01]  /*8090*/  S2R R26, SR_TID.X ;  /* 0x00000000001a7919 */ /* 0x000e620000002100 */
[----:B------:R-:W-:Y:S01]  /*80a0*/  IMAD.WIDE.U32 R4, R3, UR12, R6 ;  /* 0x0000000c03047c25 */ /* 0x000fe2000f8e0006 */
[----:B------:R-:W-:Y:S01]  /*80b0*/  UIMAD UR15, UR12, UR11, UR15 ;  /* 0x0000000b0c0f72a4 */ /* 0x000fe2000f8e020f */
[----:B------:R-:W2:Y:S01]  /*80c0*/  S2R R27, SR_TID.X ;  /* 0x00000000001b7919 */ /* 0x000ea20000002100 */
[----:B------:R-:W-:Y:S01]  /*80d0*/  USHF.R.S32.HI UR21, URZ, 0x1f, UR59 ;  /* 0x0000001f3f157899 */ /* 0x000fe2000801143b */
[----:B------:R-:W-:Y:S01]  /*80e0*/  IADD3 R4, P0, R4, UR19, RZ ;  /* 0x0000001304047c10 */ /* 0x000fe2000ff1e0ff */
[----:B------:R-:W-:-:S02]  /*80f0*/  ULDC.64 UR16, c[0x0][0x468] ;  /* 0x00011a0000107ab9 */ /* 0x000fc40000000a00 */
[----:B------:R-:W-:Y:S01]  /*8100*/  IMAD.U32 R3, RZ, RZ, UR15 ;  /* 0x0000000fff037e24 */ /* 0x000fe2000f8e00ff */
[----:B------:R-:W-:-:S04]  /*8110*/  UIMAD UR15, UR21, UR16, URZ ;  /* 0x00000010150f72a4 */ /* 0x000fc8000f8e023f */
[----:B------:R-:W-:Y:S01]  /*8120*/  IADD3.X R5, R5, UR20, R3, P0, !PT ;  /* 0x0000001405057c10 */ /* 0x000fe200087fe403 */
[----:B------:R-:W-:Y:S01]  /*8130*/  IMAD.U32 R3, RZ, RZ, UR16 ;  /* 0x00000010ff037e24 */ /* 0x000fe2000f8e00ff */
[----:B------:R-:W-:Y:S01]  /*8140*/  UIMAD UR17, UR59, UR17, UR15 ;  /* 0x000000113b1172a4 */ /* 0x000fe2000f8e020f */
[----:B------:R3:W4:Y:S04]  /*8150*/  LDS.128 R36, [R0+0xa000] ;  /* 0x00a0000000247984 */ /* 0x0007280000000c00 */
[----:B------:R3:W3:Y:S04]  /*8160*/  LDS.128 R32, [R0+0xc000] ;  /* 0x00c0000000207984 */ /* 0x0006e80000000c00 */
[----:B------:R3:W3:Y:S04]  /*8170*/  LDS.128 R28, [R0+0xe000] ;  /* 0x00e00000001c7984 */ /* 0x0006e80000000c00 */
[----:B------:R3:W3:Y:S04]  /*8180*/  LDS.128 R48, [R0+0x10000] ;  /* 0x0100000000307984 */ /* 0x0006e80000000c00 */
[----:B------:R3:W3:Y:S01]  /*8190*/  LDS.128 R44, [R0+0x12000] ;  /* 0x01200000002c7984 */ /* 0x0006e20000000c00 */
[----:B-1----:R-:W-:-:S03]  /*81a0*/  SHF.R.S32.HI R26, RZ, 0x1f, R26 ;  /* 0x0000001fff1a7819 */ /* 0x002fc6000001141a */
[----:B------:R1:W1:Y:S01]  /*81b0*/  LDS.128 R40, [R0+0x14000] ;  /* 0x0140000000287984 */ /* 0x0002620000000c00 */
[----:B--2---:R-:W-:-:S04]  /*81c0*/  LEA.HI R26, R26, R27, RZ, 0x2 ;  /* 0x0000001b1a1a7211 */ /* 0x004fc800078f10ff */
[----:B------:R-:W-:-:S04]  /*81d0*/  SHF.R.S32.HI R26, RZ, 0x2, R26 ;  /* 0x00000002ff1a7819 */ /* 0x000fc8000001141a */
[C---:B------:R-:W-:Y:S01]  /*81e0*/  ISETP.GE.AND P4, PT, R26.reuse, UR5, PT ;  /* 0x000000051a007c0c */ /* 0x040fe2000bf86270 */
[----:B------:R-:W-:Y:S01]  /*81f0*/  VIADD R8, R26, 0x40 ;  /* 0x000000401a087836 */ /* 0x000fe20000000000 */
[----:B------:R-:W-:-:S04]  /*8200*/  SHF.R.S32.HI R25, RZ, 0x1f, R26 ;  /* 0x0000001fff197819 */ /* 0x000fc8000001141a */
[----:B------:R-:W-:Y:S01]  /*8210*/  ISETP.GE.AND P3, PT, R8, UR5, PT ;  /* 0x0000000508007c0c */ /* 0x000fe2000bf66270 */
[----:B------:R-:W-:-:S04]  /*8220*/  IMAD.WIDE.U32 R8, R3, UR59, R4 ;  /* 0x0000003b03087c25 */ /* 0x000fc8000f8e0004 */
[----:B------:R-:W-:Y:S02]  /*8230*/  VIADD R24, R9, UR17 ;  /* 0x0000001109187c36 */ /* 0x000fe40008000000 */
[----:B----4-:R-:W-:Y:S06]  /*8240*/  @P4 BRA `(.L_x_56) ;  /* 0x00000000004c4947 */ /* 0x010fec0003800000 */
[----:B------:R-:W-:Y:S01]  /*8250*/  ULDC UR15, c[0x0][0x2d0] ;  /* 0x0000b400000f7ab9 */ /* 0x000fe20000000800 */
[----:B------:R-:W2:Y:S01]  /*8260*/  LDS.128 R20, [R0+0xb000] ;  /* 0x00b0000000147984 */ /* 0x000ea20000000c00 */
[----:B------:R-:W-:Y:S01]  /*8270*/  ISETP.GE.AND P5, PT, R250, UR15, PT ;  /* 0x0000000ffa007c0c */ /* 0x000fe2000bfa6270 */
[----:B------:R-:W-:Y:S01]  /*8280*/  IMAD R3, R25, UR10, RZ ;  /* 0x0000000a19037c24 */ /* 0x000fe2000f8e02ff */
[----:B------:R-:W-:Y:S01]  /*8290*/  MOV R5, R24 ;  /* 0x0000001800057202 */ /* 0x000fe20000000f00 */
[----:B------:R-:W4:Y:S01]  /*82a0*/  LDS.128 R16, [R0+0xd000] ;  /* 0x00d0000000107984 */ /* 0x000f220000000c00 */
[----:B------:R-:W-:Y:S01]  /*82b0*/  IMAD.MOV.U32 R4, RZ, RZ, R8 ;  /* 0x000000ffff047224 */ /* 0x000fe200078e0008 */
[----:B------:R-:W-:Y:S01]  /*82c0*/  ISETP.GE.AND P2, PT, R170, UR15, PT ;  /* 0x0000000faa007c0c */ /* 0x000fe2000bf46270 */
[----:B------:R-:W-:Y:S01]  /*82d0*/  IMAD R3, R26, UR11, R3 ;  /* 0x0000000b1a037c24 */ /* 0x000fe2000f8e0203 */
[----:B------:R-:W-:Y:S01]  /*82e0*/  ISETP.GE.AND P1, PT, R244, UR15, PT ;  /* 0x0000000ff4007c0c */ /* 0x000fe2000bf26270 */
[----:B------:R-:W-:Y:S01]  /*82f0*/  IMAD.WIDE.U32 R10, R26, UR10, R4 ;  /* 0x0000000a1a0a7c25 */ /* 0x000fe2000f8e0004 */
[----:B------:R-:W-:-:S03]  /*8300*/  ULDC.64 UR16, c[0x0][0x3f0] ;  /* 0x0000fc0000107ab9 */ /* 0x000fc60000000a00 */
[----:B------:R-:W-:Y:S01]  /*8310*/  IMAD.IADD R3, R11, 0x1, R3 ;  /* 0x000000010b037824 */ /* 0x000fe200078e0203 */
[----:B------:R-:W5:Y:S01]  /*8320*/  @!P5 LDS.128 R12, [R0+0x9000] ;  /* 0x00900000000cd984 */ /* 0x000f620000000c00 */
[----:B------:R-:W-:-:S04]  /*8330*/  LEA R4, P0, R10, UR16, 0x1 ;  /* 0x000000100a047c11 */ /* 0x000fc8000f8008ff */
[----:B------:R-:W-:-:S05]  /*8340*/  LEA.HI.X R5, R10, UR17, R3, 0x1, P0 ;  /* 0x000000110a057c11 */ /* 0x000fca00080f0c03 */
[----:B--2---:R2:W-:Y:S04]  /*8350*/  @!P2 STG.E.128 desc[UR6][R4.64+0x40], R20 ;  /* 0x000040140400a986 */ /* 0x0045e8000c101d06 */
[----:B----4-:R2:W-:Y:S04]  /*8360*/  @!P1 STG.E.128 desc[UR6][R4.64+0x80], R16 ;  /* 0x0000801004009986 */ /* 0x0105e8000c101d06 */
[----:B-----5:R2:W-:Y:S02]  /*8370*/  @!P5 STG.E.128 desc[UR6][R4.64], R12 ;  /* 0x0000000c0400d986 */ /* 0x0205e4000c101d06 */
.L_x_56:
[----:B------:R-:W-:Y:S05]  /*8380*/  BSYNC B0 ;  /* 0x0000000000007941 */ /* 0x000fea0003800000 */
.L_x_55:
[----:B------:R-:W-:Y:S04]  /*8390*/  BSSY B0, `(.L_x_57) ;  /* 0x0000014000007945 */ /* 0x000fe80003800000 */
[----:B------:R-:W-:Y:S05]  /*83a0*/  @P3 BRA `(.L_x_58) ;  /* 0x0000000000483947 */ /* 0x000fea0003800000 */
[----:B------:R-:W-:Y:S01]  /*83b0*/  IADD3 R3, P0, R26, 0x40, RZ ;  /* 0x000000401a037810 */ /* 0x000fe20007f1e0ff */
[----:B------:R-:W-:Y:S01]  /*83c0*/  ULDC UR5, c[0x0][0x2d0] ;  /* 0x0000b40000057ab9 */ /* 0x000fe20000000800 */
[----:B--2---:R-:W-:Y:S01]  /*83d0*/  MOV R5, R24 ;  /* 0x0000001800057202 */ /* 0x004fe20000000f00 */
[----:B------:R-:W-:Y:S01]  /*83e0*/  ULDC.64 UR16, c[0x0][0x3f0] ;  /* 0x0000fc0000107ab9 */ /* 0x000fe20000000a00 */
[----:B------:R-:W-:Y:S01]  /*83f0*/  ISETP.GE.AND P2, PT, R250, UR5, PT ;  /* 0x00000005fa007c0c */ /* 0x000fe2000bf46270 */
[----:B------:R-:W-:Y:S01]  /*8400*/  IMAD.X R4, RZ, RZ, R25, P0 ;  /* 0x000000ffff047224 */ /* 0x000fe200000e0619 */
[----:B------:R-:W-:Y:S02]  /*8410*/  ISETP.GE.AND P1, PT, R170, UR5, PT ;  /* 0x00000005aa007c0c */ /* 0x000fe4000bf26270 */
[----:B------:R-:W-:Y:S01]  /*8420*/  ISETP.GE.AND P0, PT, R244, UR5, PT ;  /* 0x00000005f4007c0c */ /* 0x000fe2000bf06270 */
[----:B------:R-:W-:Y:S02]  /*8430*/  IMAD R10, R4, UR10, RZ ;  /* 0x0000000a040a7c24 */ /* 0x000fe4000f8e02ff */
[----:B------:R-:W-:-:S04]  /*8440*/  IMAD.MOV.U32 R4, RZ, RZ, R8 ;  /* 0x000000ffff047224 */ /* 0x000fc800078e0008 */
[----:B------:R-:W-:-:S04]  /*8450*/  IMAD.WIDE.U32 R8, R3, UR10, R4 ;  /* 0x0000000a03087c25 */ /* 0x000fc8000f8e0004 */
[----:B------:R-:W-:Y:S01]  /*8460*/  IMAD R3, R3, UR11, R10 ;  /* 0x0000000b03037c24 */ /* 0x000fe2000f8e020a */
[----:B------:R-:W-:-:S03]  /*8470*/  LEA R4, P5, R8, UR16, 0x1 ;  /* 0x0000001008047c11 */ /* 0x000fc6000f8a08ff */
[----:B------:R-:W-:-:S05]  /*8480*/  IMAD.IADD R3, R9, 0x1, R3 ;  /* 0x0000000109037824 */ /* 0x000fca00078e0203 */
[----:B------:R-:W-:-:S05]  /*8490*/  LEA.HI.X R5, R8, UR17, R3, 0x1, P5 ;  /* 0x0000001108057c11 */ /* 0x000fca000a8f0c03 */
[----:B------:R4:W-:Y:S04]  /*84a0*/  @!P2 STG.E.128 desc[UR6][R4.64], R36 ;  /* 0x000000240400a986 */ /* 0x0009e8000c101d06 */
[----:B---3--:R4:W-:Y:S04]  /*84b0*/  @!P1 STG.E.128 desc[UR6][R4.64+0x40], R32 ;  /* 0x0000402004009986 */ /* 0x0089e8000c101d06 */
[----:B------:R4:W-:Y:S02]  /*84c0*/  @!P0 STG.E.128 desc[UR6][R4.64+0x80], R28 ;  /* 0x0000801c04008986 */ /* 0x0009e4000c101d06 */
.L_x_58:
[----:B------:R-:W-:Y:S05]  /*84d0*/  BSYNC B0 ;  /* 0x0000000000007941 */ /* 0x000fea0003800000 */
.L_x_57:
[----:B------:R-:W-:Y:S01]  /*84e0*/  IMAD.U32 R3, RZ, RZ, UR8 ;  /* 0x00000008ff037e24 */ /* 0x000fe2000f8e00ff */
[----:B------:R-:W-:Y:S01]  /*84f0*/  UIMAD UR13, UR13, UR8, URZ ;  /* 0x000000080d0d72a4 */ /* 0x000fe2000f8e023f */
[----:B--2---:R-:W2:Y:S01]  /*8500*/  LDS.128 R20, [R0+0xf000] ;  /* 0x00f0000000147984 */ /* 0x004ea20000000c00 */
[----:B------:R-:W-:Y:S01]  /*8510*/  USHF.R.S32.HI UR5, URZ, 0x1f, UR59 ;  /* 0x0000001f3f057899 */ /* 0x000fe2000801143b */
[----:B------:R-:W-:Y:S01]  /*8520*/  IMAD.WIDE.U32 R6, R3, UR12, R6 ;  /* 0x0000000c03067c25 */ /* 0x000fe2000f8e0006 */
[----:B------:R-:W-:Y:S01]  /*8530*/  UIMAD UR12, UR12, UR9, UR13 ;  /* 0x000000090c0c72a4 */ /* 0x000fe2000f8e020d */
[----:B------:R-:W2:Y:S01]  /*8540*/  LDS.128 R16, [R0+0x11000] ;  /* 0x0110000000107984 */ /* 0x000ea20000000c00 */
[----:B------:R-:W-:Y:S01]  /*8550*/  ULDC.64 UR10, c[0x0][0x470] ;  /* 0x00011c00000a7ab9 */ /* 0x000fe20000000a00 */
[----:B------:R-:W-:Y:S01]  /*8560*/  BSSY B0, `(.L_x_59) ;  /* 0x000001b000007945 */ /* 0x000fe20003800000 */
[----:B------:R-:W-:Y:S01]  /*8570*/  IADD3 R6, P0, R6, UR14, RZ ;  /* 0x0000000e06067c10 */ /* 0x000fe2000ff1e0ff */
[----:B------:R1:W2:Y:S01]  /*8580*/  LDS.128 R12, [R0+0x13000] ;  /* 0x01300000000c7984 */ /* 0x0002a20000000c00 */
[----:B------:R-:W-:-:S04]  /*8590*/  UIMAD UR5, UR5, UR10, URZ ;  /* 0x0000000a050572a4 */ /* 0x000fc8000f8e023f */
[----:B------:R-:W-:Y:S01]  /*85a0*/  UIMAD UR11, UR59, UR11, UR5 ;  /* 0x0000000b3b0b72a4 */ /* 0x000fe2000f8e0205 */
[----:B-1-3--:R-:W-:-:S05]  /*85b0*/  IMAD.U32 R0, RZ, RZ, UR12 ;  /* 0x0000000cff007e24 */ /* 0x00afca000f8e00ff */
[----:B------:R-:W-:Y:S02]  /*85c0*/  IADD3.X R7, R7, UR18, R0, P0, !PT ;  /* 0x0000001207077c10 */ /* 0x000fe400087fe400 */
[----:B------:R-:W-:-:S05]  /*85d0*/  MOV R0, UR10 ;  /* 0x0000000a00007c02 */ /* 0x000fca0008000f00 */
[----:B------:R-:W-:-:S05]  /*85e0*/  IMAD.WIDE.U32 R6, R0, UR59, R6 ;  /* 0x0000003b00067c25 */ /* 0x000fca000f8e0006 */
[----:B------:R-:W-:Y:S01]  /*85f0*/  IADD3 R3, R7, UR11, RZ ;  /* 0x0000000b07037c10 */ /* 0x000fe2000fffe0ff */
[----:B--2---:R-:W-:Y:S06]  /*8600*/  @P4 BRA `(.L_x_60) ;  /* 0x0000000000404947 */ /* 0x004fec0003800000 */
[----:B----4-:R-:W-:Y:S01]  /*8610*/  MOV R5, R3 ;  /* 0x0000000300057202 */ /* 0x010fe20000000f00 */
[----:B------:R-:W-:Y:S01]  /*8620*/  IMAD R0, R25, UR8, RZ ;  /* 0x0000000819007c24 */ /* 0x000fe2000f8e02ff */
[----:B------:R-:W-:Y:S01]  /*8630*/  ULDC UR5, c[0x0][0x2d0] ;  /* 0x0000b40000057ab9 */ /* 0x000fe20000000800 */
[----:B------:R-:W-:Y:S01]  /*8640*/  IMAD.MOV.U32 R4, RZ, RZ, R6 ;  /* 0x000000ffff047224 */ /* 0x000fe200078e0006 */
[----:B------:R-:W-:Y:S01]  /*8650*/  ISETP.GE.AND P2, PT, R250, UR5, PT ;  /* 0x00000005fa007c0c */ /* 0x000fe2000bf46270 */
[----:B------:R-:W-:Y:S01]  /*8660*/  IMAD R0, R26, UR9, R0 ;  /* 0x000000091a007c24 */ /* 0x000fe2000f8e0200 */
[----:B------:R-:W-:Y:S01]  /*8670*/  ISETP.GE.AND P1, PT, R170, UR5, PT ;  /* 0x00000005aa007c0c */ /* 0x000fe2000bf26270 */
[----:B------:R-:W-:Y:S01]  /*8680*/  IMAD.WIDE.U32 R8, R26, UR8, R4 ;  /* 0x000000081a087c25 */ /* 0x000fe2000f8e0004 */
[----:B------:R-:W-:Y:S01]  /*8690*/  ISETP.GE.AND P0, PT, R244, UR5, PT ;  /* 0x00000005f4007c0c */ /* 0x000fe2000bf06270 */
[----:B------:R-:W-:Y:S02]  /*86a0*/  ULDC.64 UR10, c[0x0][0x3f8] ;  /* 0x0000fe00000a7ab9 */ /* 0x000fe40000000a00 */
[----:B------:R-:W-:Y:S01]  /*86b0*/  IMAD.IADD R0, R9, 0x1, R0 ;  /* 0x0000000109007824 */ /* 0x000fe200078e0200 */
[----:B------:R-:W-:-:S04]  /*86c0*/  LEA R4, P4, R8, UR10, 0x1 ;  /* 0x0000000a08047c11 */ /* 0x000fc8000f8808ff */
[----:B------:R-:W-:-:S05]  /*86d0*/  LEA.HI.X R5, R8, UR11, R0, 0x1, P4 ;  /* 0x0000000b08057c11 */ /* 0x000fca000a0f0c00 */
[----:B------:R1:W-:Y:S04]  /*86e0*/  @!P2 STG.E.128 desc[UR6][R4.64], R20 ;  /* 0x000000140400a986 */ /* 0x0003e8000c101d06 */
[----:B------:R1:W-:Y:S04]  /*86f0*/  @!P1 STG.E.128 desc[UR6][R4.64+0x40], R16 ;  /* 0x0000401004009986 */ /* 0x0003e8000c101d06 */
[----:B------:R1:W-:Y:S02]  /*8700*/  @!P0 STG.E.128 desc[UR6][R4.64+0x80], R12 ;  /* 0x0000800c04008986 */ /* 0x0003e4000c101d06 */
.L_x_60:
[----:B------:R-:W-:Y:S05]  /*8710*/  BSYNC B0 ;  /* 0x0000000000007941 */ /* 0x000fea0003800000 */
.L_x_59:
[----:B------:R-:W-:Y:S05]  /*8720*/  @P3 BRA `(.L_x_61) ;  /* 0x0000000800cc3947 */ /* 0x000fea0003800000 */
[----:B------:R-:W-:Y:S01]  /*8730*/  IADD3 R0, P0, R26, 0x40, RZ ;  /* 0x000000401a007810 */ /* 0x000fe20007f1e0ff */
[----:B------:R-:W-:Y:S01]  /*8740*/  IMAD.MOV.U32 R7, RZ, RZ, R3 ;  /* 0x000000ffff077224 */ /* 0x000fe200078e0003 */
[----:B------:R-:W-:Y:S01]  /*8750*/  ULDC UR5, c[0x0][0x2d0] ;  /* 0x0000b40000057ab9 */ /* 0x000fe20000000800 */
[----:B------:R-:W-:Y:S01]  /*8760*/  ULDC.64 UR10, c[0x0][0x3f8] ;  /* 0x0000fe00000a7ab9 */ /* 0x000fe20000000a00 */
[----:B------:R-:W-:Y:S01]  /*8770*/  ISETP.GE.AND P1, PT, R250, UR5, PT ;  /* 0x00000005fa007c0c */ /* 0x000fe2000bf26270 */
[----:B-1--4-:R-:W-:Y:S01]  /*8780*/  IMAD.X R4, RZ, RZ, R25, P0 ;  /* 0x000000ffff047224 */ /* 0x012fe200000e0619 */
[----:B------:R-:W-:Y:S01]  /*8790*/  ISETP.GE.AND P0, PT, R170, UR5, PT ;  /* 0x00000005aa007c0c */ /* 0x000fe2000bf06270 */
[----:B------:R-:W-:-:S04]  /*87a0*/  IMAD.WIDE.U32 R6, R0, UR8, R6 ;  /* 0x0000000800067c25 */ /* 0x000fc8000f8e0006 */
[----:B------:R-:W-:-:S04]  /*87b0*/  IMAD R4, R4, UR8, RZ ;  /* 0x0000000804047c24 */ /* 0x000fc8000f8e02ff */
[----:B------:R-:W-:Y:S01]  /*87c0*/  IMAD R0, R0, UR9, R4 ;  /* 0x0000000900007c24 */ /* 0x000fe2000f8e0204 */
[----:B------:R-:W-:-:S03]  /*87d0*/  LEA R4, P2, R6, UR10, 0x1 ;  /* 0x0000000a06047c11 */ /* 0x000fc6000f8408ff */
[----:B------:R-:W-:-:S05]  /*87e0*/  IMAD.IADD R0, R7, 0x1, R0 ;  /* 0x0000000107007824 */ /* 0x000fca00078e0200 */
[----:B------:R-:W-:-:S05]  /*87f0*/  LEA.HI.X R5, R6, UR11, R0, 0x1, P2 ;  /* 0x0000000b06057c11 */ /* 0x000fca00090f0c00 */
[----:B------:R3:W-:Y:S04]  /*8800*/  @!P1 STG.E.128 desc[UR6][R4.64], R48 ;  /* 0x0000003004009986 */ /* 0x0007e8000c101d06 */
[----:B------:R3:W-:Y:S01]  /*8810*/  @!P0 STG.E.128 desc[UR6][R4.64+0x40], R44 ;  /* 0x0000402c04008986 */ /* 0x0007e2000c101d06 */
[----:B------:R-:W-:-:S13]  /*8820*/  ISETP.GE.AND P0, PT, R244, UR5, PT ;  /* 0x00000005f4007c0c */ /* 0x000fda000bf06270 */
[----:B------:R-:W-:Y:S05]  /*8830*/  @P0 BRA `(.L_x_61) ;  /* 0x0000000800880947 */ /* 0x000fea0003800000 */
[----:B------:R1:W-:Y:S01]  /*8840*/  STG.E.128 desc[UR6][R4.64+0x80], R40 ;  /* 0x0000802804007986 */ /* 0x0003e2000c101d06 */
[----:B------:R-:W-:Y:S05]  /*8850*/  BRA `(.L_x_61) ;  /* 0x0000000800807947 */ /* 0x000fea0003800000 */
.L_x_36:
        /* <DEDUP_REMOVED lines=23> */
.L_x_62:
[----:B------:R-:W-:Y:S01]  /*89d0*/  @UP0 UIADD3 UR14, UR35, UR37, URZ ;  /* 0x00000025230e0290 */ /* 0x000fe2000fffe03f */
[----:B------:R-:W-:Y:S01]  /*89e0*/  @UP0 ULDC.64 UR10, c[0x0][0x458] ;  /* 0x00011600000a0ab9 */ /* 0x000fe20000000a00 */
[----:B------:R-:W-:Y:S02]  /*89f0*/  USHF.R.S32.HI UR18, URZ, 0x1f, UR17 ;  /* 0x0000001f3f127899 */ /* 0x000fe40008011411 */
        /* <DEDUP_REMOVED lines=16> */
[----:B------:R-:W-:-:S03]  /*8b00*/  UIADD3 UR16, UR13, UR15, URZ ;  /* 0x0000000f0d107290 */ /* 0x000fc6000fffe03f */
[----:B------:R-:W-:-:S09]  /*8b10*/  UMOV UR15, UR12 ;  /* 0x0000000c000f7c82 */ /* 0x000fd20008000000 */
.L_x_63:
[----:B------:R1:W5:Y:S04]  /*8b20*/  LDL R12, [R1+0x8] ;  /* 0x00000800010c7983 */ /* 0x0003680000100800 */
[----:B------:R1:W5:Y:S01]  /*8b30*/  LDL R11, [R1+0xc] ;  /* 0x00000c00010b7983 */ /* 0x0003620000100800 */
[----:B------:R-:W-:Y:S01]  /*8b40*/  UIMAD UR12, UR18, UR8, URZ ;  /* 0x00000008120c72a4 */ /* 0x000fe2000f8e023f */
[----:B------:R-:W-:Y:S01]  /*8b50*/  IMAD.U32 R4, RZ, RZ, UR8 ;  /* 0x00000008ff047e24 */ /* 0x000fe2000f8e00ff */
[----:B------:R-:W-:Y:S01]  /*8b60*/  UIMAD UR5, UR36, -0x80, UR5 ;  /* 0xffffff80240578a4 */ /* 0x000fe2000f8e0205 */
[----:B------:R-:W2:Y:S01]  /*8b70*/  S2R R13, SR_TID.X ;  /* 0x00000000000d7919 */ /* 0x000ea20000002100 */
[----:B------:R-:W-:Y:S01]  /*8b80*/  UIMAD UR12, UR17, UR9, UR12 ;  /* 0x00000009110c72a4 */ /* 0x000fe2000f8e020c */
[----:B------:R-:W-:Y:S01]  /*8b90*/  IMAD.WIDE.U32 R4, R4, UR17, R250 ;  /* 0x0000001104047c25 */ /* 0x000fe2000f8e00fa */
[----:B------:R-:W-:Y:S01]  /*8ba0*/  USHF.R.S32.HI UR14, URZ, 0x1f, UR59 ;  /* 0x0000001f3f0e7899 */ /* 0x000fe2000801143b */
[----:B------:R-:W3:Y:S01]  /*8bb0*/  S2R R14, SR_TID.X ;  /* 0x00000000000e7919 */ /* 0x000ee20000002100 */
[----:B------:R-:W-:Y:S02]  /*8bc0*/  BSSY B0, `(.L_x_64) ;  /* 0x0000022000007945 */ /* 0x000fe40003800000 */
[----:B------:R-:W-:Y:S01]  /*8bd0*/  IMAD.U32 R0, RZ, RZ, UR12 ;  /* 0x0000000cff007e24 */ /* 0x000fe2000f8e00ff */
[----:B------:R-:W-:Y:S01]  /*8be0*/  IADD3 R6, P0, R4, UR19, RZ ;  /* 0x0000001304067c10 */ /* 0x000fe2000ff1e0ff */
[----:B------:R-:W-:-:S02]  /*8bf0*/  ULDC.64 UR12, c[0x0][0x468] ;  /* 0x00011a00000c7ab9 */ /* 0x000fc40000000a00 */
[----:B------:R-:W-:Y:S01]  /*8c00*/  UIMAD UR14, UR14, UR12, URZ ;  /* 0x0000000c0e0e72a4 */ /* 0x000fe2000f8e023f */
[----:B------:R-:W-:Y:S01]  /*8c10*/  IADD3.X R7, R5, UR20, R0, P0, !PT ;  /* 0x0000001405077c10 */ /* 0x000fe200087fe400 */
[----:B------:R-:W-:Y:S02]  /*8c20*/  IMAD.U32 R0, RZ, RZ, UR12 ;  /* 0x0000000cff007e24 */ /* 0x000fe4000f8e00ff */
[----:B------:R-:W-:Y:S02]  /*8c30*/  UIMAD UR13, UR59, UR13, UR14 ;  /* 0x0000000d3b0d72a4 */ /* 0x000fe4000f8e020e */
[----:B------:R-:W-:Y:S01]  /*8c40*/  IMAD.WIDE.U32 R6, R0, UR59, R6 ;  /* 0x0000003b00067c25 */ /* 0x000fe2000f8e0006 */
[----:B--2---:R-:W-:-:S04]  /*8c50*/  SHF.R.S32.HI R13, RZ, 0x1f, R13 ;  /* 0x0000001fff0d7819 */ /* 0x004fc8000001140d */
[----:B---3--:R-:W-:-:S04]  /*8c60*/  LEA.HI R13, R13, R14, RZ, 0x2 ;  /* 0x0000000e0d0d7211 */ /* 0x008fc800078f10ff */
[----:B------:R-:W-:-:S04]  /*8c70*/  SHF.R.S32.HI R13, RZ, 0x2, R13 ;  /* 0x00000002ff0d7819 */ /* 0x000fc8000001140d */
[C---:B------:R-:W-:Y:S01]  /*8c80*/  ISETP.GE.AND P4, PT, R13.reuse, UR5, PT ;  /* 0x000000050d007c0c */ /* 0x040fe2000bf86270 */
[----:B------:R-:W-:Y:S01]  /*8c90*/  VIADD R3, R13, 0x40 ;  /* 0x000000400d037836 */ /* 0x000fe20000000000 */
[----:B------:R-:W-:-:S04]  /*8ca0*/  SHF.R.S32.HI R10, RZ, 0x1f, R13 ;  /* 0x0000001fff0a7819 */ /* 0x000fc8000001140d */
[----:B------:R-:W-:Y:S01]  /*8cb0*/  ISETP.GE.AND P3, PT, R3, UR5, PT ;  /* 0x0000000503007c0c */ /* 0x000fe2000bf66270 */
[----:B------:R-:W-:-:S06]  /*8cc0*/  VIADD R3, R7, UR13 ;  /* 0x0000000d07037c36 */ /* 0x000fcc0008000000 */
[----:B-1----:R-:W-:Y:S06]  /*8cd0*/  @P4 BRA `(.L_x_65) ;  /* 0x0000000000404947 */ /* 0x002fec0003800000 */
[----:B------:R-:W-:Y:S01]  /*8ce0*/  MOV R5, R3 ;  /* 0x0000000300057202 */ /* 0x000fe20000000f00 */
[----:B------:R-:W-:Y:S01]  /*8cf0*/  IMAD R0, R10, UR8, RZ ;  /* 0x000000080a007c24 */ /* 0x000fe2000f8e02ff */
[----:B------:R-:W-:Y:S01]  /*8d00*/  ULDC UR14, c[0x0][0x2d0] ;  /* 0x0000b400000e7ab9 */ /* 0x000fe20000000800 */
[----:B------:R-:W-:Y:S01]  /*8d10*/  IMAD.MOV.U32 R4, RZ, RZ, R6 ;  /* 0x000000ffff047224 */ /* 0x000fe200078e0006 */
[----:B------:R-:W-:Y:S01]  /*8d20*/  ISETP.GE.AND P2, PT, R250, UR14, PT ;  /* 0x0000000efa007c0c */ /* 0x000fe2000bf46270 */
[C---:B------:R-:W-:Y:S01]  /*8d30*/  IMAD R0, R13.reuse, UR9, R0 ;  /* 0x000000090d007c24 */ /* 0x040fe2000f8e0200 */
[----:B-----5:R-:W-:Y:S01]  /*8d40*/  ISETP.GE.AND P1, PT, R12, UR14, PT ;  /* 0x0000000e0c007c0c */ /* 0x020fe2000bf26270 */
[----:B------:R-:W-:Y:S01]  /*8d50*/  IMAD.WIDE.U32 R8, R13, UR8, R4 ;  /* 0x000000080d087c25 */ /* 0x000fe2000f8e0004 */
[----:B------:R-:W-:Y:S01]  /*8d60*/  ISETP.GE.AND P0, PT, R11, UR14, PT ;  /* 0x0000000e0b007c0c */ /* 0x000fe2000bf06270 */
[----:B------:R-:W-:Y:S02]  /*8d70*/  ULDC.64 UR12, c[0x0][0x3f0] ;  /* 0x0000fc00000c7ab9 */ /* 0x000fe40000000a00 */
[----:B------:R-:W-:Y:S01]  /*8d80*/  IMAD.IADD R0, R0, 0x1, R9 ;  /* 0x0000000100007824 */ /* 0x000fe200078e0209 */
[----:B------:R-:W-:-:S04]  /*8d90*/  LEA R4, P5, R8, UR12, 0x1 ;  /* 0x0000000c08047c11 */ /* 0x000fc8000f8a08ff */
[----:B------:R-:W-:-:S05]  /*8da0*/  LEA.HI.X R5, R8, UR13, R0, 0x1, P5 ;  /* 0x0000000d08057c11 */ /* 0x000fca000a8f0c00 */
[----:B------:R1:W-:Y:S04]  /*8db0*/  @!P2 STG.E.128 desc[UR6][R4.64], RZ ;  /* 0x000000ff0400a986 */ /* 0x0003e8000c101d06 */
[----:B------:R1:W-:Y:S04]  /*8dc0*/  @!P1 STG.E.128 desc[UR6][R4.64+0x40], RZ ;  /* 0x000040ff04009986 */ /* 0x0003e8000c101d06 */
[----:B------:R1:W-:Y:S02]  /*8dd0*/  @!P0 STG.E.128 desc[UR6][R4.64+0x80], RZ ;  /* 0x000080ff04008986 */ /* 0x0003e4000c101d06 */
.L_x_65:
[----:B------:R-:W-:Y:S05]  /*8de0*/  BSYNC B0 ;  /* 0x0000000000007941 */ /* 0x000fea0003800000 */
.L_x_64:
[----:B------:R-:W-:Y:S04]  /*8df0*/  BSSY B0, `(.L_x_66) ;  /* 0x0000013000007945 */ /* 0x000fe80003800000 */
[----:B------:R-:W-:Y:S05]  /*8e00*/  @P3 BRA `(.L_x_67) ;  /* 0x0000000000443947 */ /* 0x000fea0003800000 */
[----:B------:R-:W-:Y:S01]  /*8e10*/  IADD3 R0, P0, R13, 0x40, RZ ;  /* 0x000000400d007810 */ /* 0x000fe20007f1e0ff */
[----:B------:R-:W-:Y:S01]  /*8e20*/  IMAD.MOV.U32 R7, RZ, RZ, R3 ;  /* 0x000000ffff077224 */ /* 0x000fe200078e0003 */
[----:B------:R-:W-:Y:S01]  /*8e30*/  ULDC UR5, c[0x0][0x2d0] ;  /* 0x0000b40000057ab9 */ /* 0x000fe20000000800 */
[----:B------:R-:W-:Y:S01]  /*8e40*/  ULDC.64 UR12, c[0x0][0x3f0] ;  /* 0x0000fc00000c7ab9 */ /* 0x000fe20000000a00 */
[----:B------:R-:W-:Y:S01]  /*8e50*/  ISETP.GE.AND P2, PT, R250, UR5, PT ;  /* 0x00000005fa007c0c */ /* 0x000fe2000bf46270 */
[----:B-1----:R-:W-:Y:S01]  /*8e60*/  IMAD.X R4, RZ, RZ, R10, P0 ;  /* 0x000000ffff047224 */ /* 0x002fe200000e060a */
[----:B-----5:R-:W-:Y:S01]  /*8e70*/  ISETP.GE.AND P1, PT, R12, UR5, PT ;  /* 0x000000050c007c0c */ /* 0x020fe2000bf26270 */
[----:B------:R-:W-:Y:S01]  /*8e80*/  IMAD.WIDE.U32 R6, R0, UR8, R6 ;  /* 0x0000000800067c25 */ /* 0x000fe2000f8e0006 */
[----:B------:R-:W-:-:S03]  /*8e90*/  ISETP.GE.AND P0, PT, R11, UR5, PT ;  /* 0x000000050b007c0c */ /* 0x000fc6000bf06270 */
[----:B------:R-:W-:-:S04]  /*8ea0*/  IMAD R4, R4, UR8, RZ ;  /* 0x0000000804047c24 */ /* 0x000fc8000f8e02ff */
[----:B------:R-:W-:Y:S01]  /*8eb0*/  IMAD R0, R0, UR9, R4 ;  /* 0x0000000900007c24 */ /* 0x000fe2000f8e0204 */
[----:B------:R-:W-:-:S03]  /*8ec0*/  LEA R4, P5, R6, UR12, 0x1 ;  /* 0x0000000c06047c11 */ /* 0x000fc6000f8a08ff */
[----:B------:R-:W-:-:S05]  /*8ed0*/  IMAD.IADD R0, R0, 0x1, R7 ;  /* 0x0000000100007824 */ /* 0x000fca00078e0207 */
[----:B------:R-:W-:-:S05]  /*8ee0*/  LEA.HI.X R5, R6, UR13, R0, 0x1, P5 ;  /* 0x0000000d06057c11 */ /* 0x000fca000a8f0c00 */
[----:B------:R2:W-:Y:S04]  /*8ef0*/  @!P2 STG.E.128 desc[UR6][R4.64], RZ ;  /* 0x000000ff0400a986 */ /* 0x0005e8000c101d06 */
[----:B------:R2:W-:Y:S04]  /*8f00*/  @!P1 STG.E.128 desc[UR6][R4.64+0x40], RZ ;  /* 0x000040ff04009986 */ /* 0x0005e8000c101d06 */
[----:B------:R2:W-:Y:S02]  /*8f10*/  @!P0 STG.E.128 desc[UR6][R4.64+0x80], RZ ;  /* 0x000080ff04008986 */ /* 0x0005e4000c101d06 */
.L_x_67:
[----:B------:R-:W-:Y:S05]  /*8f20*/  BSYNC B0 ;  /* 0x0000000000007941 */ /* 0x000fea0003800000 */
.L_x_66:
        /* <DEDUP_REMOVED lines=32> */
.L_x_69:
[----:B------:R-:W-:Y:S05]  /*9130*/  BSYNC B0 ;  /* 0x0000000000007941 */ /* 0x000fea0003800000 */
.L_x_68:
        /* <DEDUP_REMOVED lines=18> */
.L_x_61:
[----:B------:R-:W-:Y:S05]  /*9260*/  BSYNC B1 ;  /* 0x0000000000017941 */ /* 0x000fea0003800000 */
.L_x_31:
[----:B------:R-:W-:Y:S02]  /*9270*/  ULDC UR8, c[0x0][0x2c8] ;  /* 0x0000b20000087ab9 */ /* 0x000fe40000000800 */
[----:B------:R-:W-:-:S04]  /*9280*/  UIADD3 UR8, UR8, 0x7f, URZ ;  /* 0x0000007f08087890 */ /* 0x000fc8000fffe03f */
[----:B------:R-:W-:-:S04]  /*9290*/  USHF.R.S32.HI UR5, URZ, 0x1f, UR8 ;  /* 0x0000001f3f057899 */ /* 0x000fc80008011408 */
[----:B------:R-:W-:-:S03]  /*92a0*/  ULEA.HI UR5, UR5, UR8, URZ, 0x7 ;  /* 0x0000000805057291 */ /* 0x000fc6000f8f383f */
[----:B------:R-:W-:Y:S01]  /*92b0*/  ULDC UR8, c[0x0][0xc] ;  /* 0x0000030000087ab9 */ /* 0x000fe20000000800 */
[----:B------:R-:W-:Y:S02]  /*92c0*/  USHF.R.S32.HI UR5, URZ, 0x7, UR5 ;  /* 0x000000073f057899 */ /* 0x000fe40008011405 */
[----:B------:R-:W-:-:S04]  /*92d0*/  UIADD3 UR36, UR8, UR36, URZ ;  /* 0x0000002408247290 */ /* 0x000fc8000fffe03f */
[----:B------:R-:W-:-:S06]  /*92e0*/  UISETP.GE.AND UP0, UPT, UR36, UR5, UPT ;  /* 0x000000052400728c */ /* 0x000fcc000bf06270 */
[----:B------:R-:W-:-:S13]  /*92f0*/  PLOP3.LUT P0, PT, PT, PT, UP0, 0x80, 0x0 ;  /* 0x000000000000781c */ /* 0x000fda0003f0f008 */
[----:B------:R-:W-:Y:S05]  /*9300*/  @P0 BRA `(.L_x_70) ;  /* 0x0000000000040947 */ /* 0x000fea0003800000 */
[----:B------:R-:W-:Y:S05]  /*9310*/  BRA `(.L_x_71) ;  /* 0xffffff7800547947 */ /* 0x000fea000383ffff */
.L_x_70:
[----:B------:R-:W-:Y:S05]  /*9320*/  EXIT ;  /* 0x000000000000794d */ /* 0x000fea0003800000 */
.L_x_72:
        /* <DEDUP_REMOVED lines=13> */
.L_x_1279:


//--------------------- .text._ZN5flash44flash_bwd_dq_dk_dv_loop_seqk_parallel_kernelI23Flash_bwd_kernel_traitsILi96ELi64ELi128ELi8ELi2ELi4ELi4ELb1ELb0EN7cutlass10bfloat16_tE19Flash_kernel_traitsILi96ELi64ELi128ELi8ES3_EELb0ELb0ELb1ELb0ELb0ELb0ELb0EEEvNS_16Flash_bwd_paramsE --------------------------
	.section	.text._ZN5flash44flash_bwd_dq_dk_dv_loop_seqk_parallel_kernelI23Flash_bwd_kernel_traitsILi96ELi64ELi128ELi8ELi2ELi4ELi4ELb1ELb0EN7cutlass10bfloat16_tE19Flash_kernel_traitsILi96ELi64ELi128ELi8ES3_EELb0ELb0ELb1ELb0ELb0ELb0ELb0EEEvNS_16Flash_bwd_paramsE,"ax",@progbits
	.align	128
        .global         _ZN5flash44flash_bwd_dq_dk_dv_loop_seqk_parallel_kernelI23Flash_bwd_kernel_traitsILi96ELi64ELi128ELi8ELi2ELi4ELi4ELb1ELb0EN7cutlass10bfloat16_tE19Flash_kernel_traitsILi96ELi64ELi128ELi8ES3_EELb0ELb0ELb1ELb0ELb0ELb0ELb0EEEvNS_16Flash_bwd_paramsE
        .type           _ZN5flash44flash_bwd_dq_dk_dv_loop_seqk_parallel_kernelI23Flash_bwd_kernel_traitsILi96ELi64ELi128ELi8ELi2ELi4ELi4ELb1ELb0EN7cutlass10bfloat16_tE19Flash_kernel_traitsILi96ELi64ELi128ELi8ES3_EELb0ELb0ELb1ELb0ELb0ELb0ELb0EEEvNS_16Flash_bwd_paramsE,@function
        .size           _ZN5flash44flash_bwd_dq_dk_dv_loop_seqk_parallel_kernelI23Flash_bwd_kernel_traitsILi96ELi64ELi128ELi8ELi2ELi4ELi4ELb1ELb0EN7cutlass10bfloat16_tE19Flash_kernel_traitsILi96ELi64ELi128ELi8ES3_EELb0ELb0ELb1ELb0ELb0ELb0ELb0EEEvNS_16Flash_bwd_paramsE,(.L_x_1280 - _ZN5flash44flash_bwd_dq_dk_dv_loop_seqk_parallel_kernelI23Flash_bwd_kernel_traitsILi96ELi64ELi128ELi8ELi2ELi4ELi4ELb1ELb0EN7cutlass10bfloat16_tE19Flash_kernel_traitsILi96ELi64ELi128ELi8ES3_EELb0ELb0ELb1ELb0ELb0ELb0ELb0EEEvNS_16Flash_bwd_paramsE)
        .other          _ZN5flash44flash_bwd_dq_dk_dv_loop_seqk_parallel_kernelI23Flash_bwd_kernel_traitsILi96ELi64ELi128ELi8ELi2ELi4ELi4ELb1ELb0EN7cutlass10bfloat16_tE19Flash_kernel_traitsILi96ELi64ELi128ELi8ES3_EELb0ELb0ELb1ELb0ELb0ELb0ELb0EEEvNS_16Flash_bwd_paramsE,@"STO_CUDA_ENTRY STV_DEFAULT"
_ZN5flash44flash_bwd_dq_dk_dv_loop_seqk_parallel_kernelI23Flash_bwd_kernel_traitsILi96ELi64ELi128ELi8ELi2ELi4ELi4ELb1ELb0EN7cutlass10bfloat16_tE19Flash_kernel_traitsILi96ELi64ELi128ELi8ES3_EELb0ELb0ELb1ELb0ELb0ELb0ELb0EEEvNS_16Flash_bwd_paramsE:
.text._ZN5flash44flash_bwd_dq_dk_dv_loop_seqk_parallel_kernelI23Flash_bwd_kernel_traitsILi96ELi64ELi128ELi8ELi2ELi4ELi4ELb1ELb0EN7cutlass10bfloat16_tE19Flash_kernel_traitsILi96ELi64ELi128ELi8ES3_EELb0ELb0ELb1ELb0ELb0ELb0ELb0EEEvNS_16Flash_bwd_paramsE:
        /* <DEDUP_REMOVED lines=14> */
[----:B------:R-:W3:Y:S01]  /*00e0*/  S2UR UR4, SR_CgaCtaId ;  /* 0x00000000000479c3 */ /* 0x000ee20000008800 */
[----:B------:R-:W-:Y:S01]  /*00f0*/  UMOV UR5, 0x400 ;  /* 0x0000040000057882 */ /* 0x000fe20000000000 */
[----:B------:R-:W-:Y:S01]  /*0100*/  IMAD.MOV.U32 R218, RZ, RZ, 0x20 ;  /* 0x00000020ffda7424 */ /* 0x000fe200078e00ff */
[----:B------:R-:W-:Y:S01]  /*0110*/  ULDC.64 UR10, c[0x0][0x208] ;  /* 0x00008200000a7ab9 */ /* 0x000fe20000000a00 */
[----:B------:R-:W-:Y:S01]  /*0120*/  IMAD.MOV.U32 R224, RZ, RZ, -0x10 ;  /* 0xfffffff0ffe07424 */ /* 0x000fe200078e00ff */
[----:B------:R-:W-:Y:S01]  /*0130*/  ULDC UR61, c[0x0][0x394] ;  /* 0x0000e500003d7ab9 */ /* 0x000fe20000000800 */
[----:B------:R-:W-:Y:S02]  /*0140*/  IMAD.MOV.U32 R215, RZ, RZ, -0x40 ;  /* 0xffffffc0ffd77424 */ /* 0x000fe400078e00ff */
[----:B------:R-:W4:Y:S08]  /*0150*/  S2UR UR58, SR_CTAID.Z ;  /* 0x00000000003a79c3 */ /* 0x000f300000002700 */
[----:B------:R-:W5:Y:S01]  /*0160*/  S2UR UR50, SR_CTAID.Y ;  /* 0x00000000003279c3 */ /* 0x000f620000002600 */
[----:B---3--:R-:W-:-:S06]  /*0170*/  ULEA UR4, UR4, UR5, 0x18 ;  /* 0x0000000504047291 */ /* 0x008fcc000f8ec03f */
[----:B------:R-:W-:Y:S01]  /*0180*/  IMAD.U32 R212, RZ, RZ, UR4 ;  /* 0x00000004ffd47e24 */ /* 0x000fe2000f8e00ff */
[----:B--2---:R-:W-:Y:S01]  /*0190*/  SHF.R.S32.HI R20, RZ, 0x1f, R21 ;  /* 0x0000001fff147819 */ /* 0x004fe20000011415 */
[----:B----4-:R-:W-:-:S03]  /*01a0*/  USHF.R.S32.HI UR5, URZ, 0x1f, UR58 ;  /* 0x0000001f3f057899 */ /* 0x010fc6000801143a */
[CC--:B------:R-:W-:Y:S02]  /*01b0*/  LEA.HI R11, R20.reuse, R21.reuse, RZ, 0x4 ;  /* 0x00000015140b7211 */ /* 0x0c0fe400078f20ff */
[CC--:B------:R-:W-:Y:S02]  /*01c0*/  LEA.HI R9, R20.reuse, R21.reuse, RZ, 0x5 ;  /* 0x0000001514097211 */ /* 0x0c0fe400078f28ff */
[----:B------:R-:W-:Y:S01]  /*01d0*/  SHF.R.S32.HI R4, RZ, 0x4, R11 ;  /* 0x00000004ff047819 */ /* 0x000fe2000001140b */
[----:B-----5:R-:W-:Y:S01]  /*01e0*/  USHF.L.U32 UR6, UR50, 0x7, URZ ;  /* 0x0000000732067899 */ /* 0x020fe2000800063f */
[----:B------:R-:W-:Y:S02]  /*01f0*/  LEA.HI R5, R20, R21, RZ, 0x2 ;  /* 0x0000001514057211 */ /* 0x000fe400078f10ff */
[----:B-1----:R-:W-:Y:S02]  /*0200*/  LEA.HI R0, R11, R4, RZ, 0x1 ;  /* 0x000000040b007211 */ /* 0x002fe400078f08ff */
[----:B------:R-:W-:-:S02]  /*0210*/  LOP3.LUT R6, R9, 0xffffffe0, RZ, 0xc0, !PT ;  /* 0xffffffe009067812 */ /* 0x000fc400078ec0ff */
[--C-:B------:R-:W-:Y:S02]  /*0220*/  SHF.R.S32.HI R10, RZ, 0x2, R5.reuse ;  /* 0x00000002ff0a7819 */ /* 0x100fe40000011405 */
[----:B------:R-:W-:Y:S02]  /*0230*/  SHF.R.S32.HI R2, RZ, 0x1f, R5 ;  /* 0x0000001fff027819 */ /* 0x000fe40000011405 */
[----:B------:R-:W-:Y:S01]  /*0240*/  LOP3.LUT R3, R0, 0xfffffffe, RZ, 0xc0, !PT ;  /* 0xfffffffe00037812 */ /* 0x000fe200078ec0ff */
[----:B------:R-:W-:Y:S01]  /*0250*/  IMAD.IADD R0, R21, 0x1, -R6 ;  /* 0x0000000115007824 */ /* 0x000fe200078e0a06 */
[-C--:B------:R-:W-:Y:S02]  /*0260*/  LEA.HI R7, R5, R10.reuse, RZ, 0x1 ;  /* 0x0000000a05077211 */ /* 0x080fe400078f08ff */
[----:B------:R-:W-:Y:S01]  /*0270*/  LEA.HI R2, R2, R10, RZ, 0x3 ;  /* 0x0000000a02027211 */ /* 0x000fe200078f18ff */
[----:B------:R-:W-:Y:S01]  /*0280*/  IMAD.IADD R17, R4, 0x1, -R3 ;  /* 0x0000000104117824 */ /* 0x000fe200078e0a03 */
[----:B------:R-:W-:-:S02]  /*0290*/  LOP3.LUT R3, R7, 0x7fffffe, RZ, 0xc0, !PT ;  /* 0x07fffffe07037812 */ /* 0x000fc400078ec0ff */
[----:B------:R-:W-:Y:S02]  /*02a0*/  LOP3.LUT R2, R2, 0xfffffff8, RZ, 0xc0, !PT ;  /* 0xfffffff802027812 */ /* 0x000fe400078ec0ff */
[----:B------:R-:W-:Y:S01]  /*02b0*/  SHF.R.S32.HI R4, RZ, 0x1f, R0 ;  /* 0x0000001fff047819 */ /* 0x000fe20000011400 */
[----:B------:R-:W-:Y:S01]  /*02c0*/  IMAD.IADD R8, R10, 0x1, -R3 ;  /* 0x000000010a087824 */ /* 0x000fe200078e0a03 */
[----:B------:R-:W-:Y:S01]  /*02d0*/  LEA.HI R19, R20, R21, RZ, 0x3 ;  /* 0x0000001514137211 */ /* 0x000fe200078f18ff */
[----:B------:R-:W-:Y:S01]  /*02e0*/  IMAD.IADD R10, R10, 0x1, -R2 ;  /* 0x000000010a0a7824 */ /* 0x000fe200078e0a02 */
[----:B------:R-:W-:Y:S02]  /*02f0*/  LEA.HI R22, R4, R0, RZ, 0x2 ;  /* 0x0000000004167211 */ /* 0x000fe400078f10ff */
[----:B------:R-:W-:Y:S02]  /*0300*/  LOP3.LUT R5, R5, 0xfffffffc, RZ, 0xc0, !PT ;  /* 0xfffffffc05057812 */ /* 0x000fe400078ec0ff */
[----:B------:R-:W-:-:S02]  /*0310*/  SHF.R.S32.HI R0, RZ, 0x5, R9 ;  /* 0x00000005ff007819 */ /* 0x000fc40000011409 */
[----:B------:R-:W-:Y:S01]  /*0320*/  SHF.R.S32.HI R4, RZ, 0x3, R19 ;  /* 0x00000003ff047819 */ /* 0x000fe20000011413 */
[----:B------:R-:W-:Y:S01]  /*0330*/  IMAD.IADD R14, R21, 0x1, -R5 ;  /* 0x00000001150e7824 */ /* 0x000fe200078e0a05 */
[----:B------:R-:W-:Y:S01]  /*0340*/  SHF.R.S32.HI R2, RZ, 0x1f, R9 ;  /* 0x0000001fff027819 */ /* 0x000fe20000011409 */
[----:B------:R-:W-:Y:S01]  /*0350*/  IMAD R16, R0, 0x8, R8 ;  /* 0x0000000800107824 */ /* 0x000fe200078e0208 */
[-C--:B------:R-:W-:Y:S01]  /*0360*/  LEA.HI R3, R9, R0.reuse, RZ, 0x1 ;  /* 0x0000000009037211 */ /* 0x080fe200078f08ff */
[----:B------:R-:W-:Y:S01]  /*0370*/  IMAD.SHL.U32 R4, R4, 0x40, RZ ;  /* 0x0000004004047824 */ /* 0x000fe200078e00ff */
[----:B------:R-:W-:Y:S01]  /*0380*/  LEA.HI R5, R2, R0, RZ, 0x2 ;  /* 0x0000000002057211 */ /* 0x000fe200078f10ff */
[----:B------:R-:W-:Y:S01]  /*0390*/  IMAD.SHL.U32 R248, R14, 0x8, RZ ;  /* 0x000000080ef87824 */ /* 0x000fe200078e00ff */
[----:B------:R-:W-:Y:S02]  /*03a0*/  LOP3.LUT R6, R3, 0xfffffffe, RZ, 0xc0, !PT ;  /* 0xfffffffe03067812 */ /* 0x000fe400078ec0ff */
[----:B------:R-:W-:-:S02]  /*03b0*/  LOP3.LUT R3, R5, 0xfffffffc, RZ, 0xc0, !PT ;  /* 0xfffffffc05037812 */ /* 0x000fc400078ec0ff */
[----:B------:R-:W-:Y:S01]  /*03c0*/  LOP3.LUT R7, R11, 0xfffffff0, RZ, 0xc0, !PT ;  /* 0xfffffff00b077812 */ /* 0x000fe200078ec0ff */
[----:B------:R-:W-:Y:S01]  /*03d0*/  IMAD.IADD R219, R0, 0x1, -R6 ;  /* 0x0000000100db7824 */ /* 0x000fe200078e0a06 */
[----:B------:R-:W-:Y:S01]  /*03e0*/  LOP3.LUT R2, R4, 0xc0, RZ, 0xc0, !PT ;  /* 0x000000c004027812 */ /* 0x000fe200078ec0ff */
[----:B------:R-:W-:Y:S01]  /*03f0*/  IMAD.IADD R12, R0, 0x1, -R3 ;  /* 0x00000001000c7824 */ /* 0x000fe200078e0a03 */
[----:B------:R-:W-:Y:S01]  /*0400*/  LOP3.LUT R3, R19, 0xfffffff8, RZ, 0xc0, !PT ;  /* 0xfffffff813037812 */ /* 0x000fe200078ec0ff */
[----:B------:R-:W-:Y:S01]  /*0410*/  IMAD.IADD R0, R21, 0x1, -R7 ;  /* 0x0000000115007824 */ /* 0x000fe200078e0a07 */
[----:B------:R-:W-:Y:S02]  /*0420*/  LOP3.LUT R4, R2, 0x18, R248, 0xf8, !PT ;  /* 0x0000001802047812 */ /* 0x000fe400078ef8f8 */
[----:B------:R-:W-:Y:S02]  /*0430*/  SHF.R.U32.HI R2, RZ, 0x3, R2 ;  /* 0x00000003ff027819 */ /* 0x000fe40000011602 */
[----:B------:R-:W-:-:S02]  /*0440*/  SHF.R.S32.HI R11, RZ, 0x1f, R0 ;  /* 0x0000001fff0b7819 */ /* 0x000fc40000011400 */
[----:B------:R-:W-:Y:S01]  /*0450*/  LOP3.LUT R13, R4, R2, RZ, 0x3c, !PT ;  /* 0x00000002040d7212 */ /* 0x000fe200078e3cff */
[----:B------:R-:W-:Y:S01]  /*0460*/  IMAD.IADD R2, R21, 0x1, -R3 ;  /* 0x0000000115027824 */ /* 0x000fe200078e0a03 */
[-C--:B------:R-:W-:Y:S02]  /*0470*/  LEA.HI R11, R11, R0.reuse, RZ, 0x3 ;  /* 0x000000000b0b7211 */ /* 0x080fe400078f18ff */
[----:B------:R-:W-:Y:S02]  /*0480*/  LEA.HI R3, R0, R0, RZ, 0x1 ;  /* 0x0000000000037211 */ /* 0x000fe400078f08ff */
[----:B------:R-:W-:Y:S02]  /*0490*/  LEA.HI R7, R20, R21, RZ, 0x6 ;  /* 0x0000001514077211 */ /* 0x000fe400078f30ff */
[----:B------:R-:W-:Y:S02]  /*04a0*/  LEA.HI R9, R2, R2, RZ, 0x1 ;  /* 0x0000000202097211 */ /* 0x000fe400078f08ff */
[----:B------:R-:W-:-:S02]  /*04b0*/  LOP3.LUT R5, R11, 0xfffffff8, RZ, 0xc0, !PT ;  /* 0xfffffff80b057812 */ /* 0x000fc400078ec0ff */
[----:B------:R-:W-:Y:S02]  /*04c0*/  SHF.R.S32.HI R8, RZ, 0x1, R3 ;  /* 0x00000001ff087819 */ /* 0x000fe40000011403 */
[----:B------:R-:W-:Y:S01]  /*04d0*/  LOP3.LUT R6, R3, 0x7fffffe, RZ, 0xc0, !PT ;  /* 0x07fffffe03067812 */ /* 0x000fe200078ec0ff */
[C---:B------:R-:W-:Y:S01]  /*04e0*/  IMAD.IADD R15, R0.reuse, 0x1, -R5 ;  /* 0x00000001000f7824 */ /* 0x040fe200078e0a05 */
[----:B------:R-:W-:Y:S02]  /*04f0*/  SHF.R.S32.HI R4, RZ, 0x1f, R3 ;  /* 0x0000001fff047819 */ /* 0x000fe40000011403 */
[----:B------:R-:W-:Y:S01]  /*0500*/  SHF.R.S32.HI R7, RZ, 0x6, R7 ;  /* 0x00000006ff077819 */ /* 0x000fe20000011407 */
[----:B------:R-:W-:Y:S01]  /*0510*/  IMAD.IADD R18, R0, 0x1, -R6 ;  /* 0x0000000100127824 */ /* 0x000fe200078e0a06 */
[----:B------:R-:W-:Y:S01]  /*0520*/  LOP3.LUT R3, R9, 0x3fffffe, RZ, 0xc0, !PT ;  /* 0x03fffffe09037812 */ /* 0x000fe200078ec0ff */
[----:B------:R-:W-:Y:S01]  /*0530*/  IMAD.U32 R6, R16, 0x20, R13 ;  /* 0x0000002010067824 */ /* 0x000fe200078e000d */
[----:B------:R-:W-:Y:S01]  /*0540*/  LEA.HI R5, R4, R8, RZ, 0x2 ;  /* 0x0000000804057211 */ /* 0x000fe200078f10ff */
[C---:B------:R-:W-:Y:S01]  /*0550*/  IMAD R0, R7.reuse, 0x4, R17 ;  /* 0x0000000407007824 */ /* 0x040fe200078e0211 */
[----:B------:R-:W-:Y:S01]  /*0560*/  LOP3.LUT P2, RZ, R10, 0x2, RZ, 0xc0, !PT ;  /* 0x000000020aff7812 */ /* 0x000fe2000784c0ff */
[----:B------:R-:W-:Y:S01]  /*0570*/  IMAD.IADD R4, R2, 0x1, -R3 ;  /* 0x0000000102047824 */ /* 0x000fe200078e0a03 */
[----:B------:R-:W-:Y:S01]  /*0580*/  LOP3.LUT R3, R10, 0x1, RZ, 0xc0, !PT ;  /* 0x000000010a037812 */ /* 0x000fe200078ec0ff */
[----:B------:R-:W-:Y:S01]  /*0590*/  IMAD.SHL.U32 R7, R7, 0x20, RZ ;  /* 0x0000002007077824 */ /* 0x000fe200078e00ff */
[----:B------:R-:W-:Y:S01]  /*05a0*/  LOP3.LUT R5, R5, 0xfffffffc, RZ, 0xc0, !PT ;  /* 0xfffffffc05057812 */ /* 0x000fe200078ec0ff */
[----:B------:R-:W-:Y:S01]  /*05b0*/  IMAD R209, R0, 0x8, R4 ;  /* 0x0000000800d17824 */ /* 0x000fe200078e0204 */
[----:B------:R-:W-:Y:S01]  /*05c0*/  LEA.HI R0, R20, R21, RZ, 0x7 ;  /* 0x0000001514007211 */ /* 0x000fe200078f38ff */
[----:B------:R-:W-:Y:S01]  /*05d0*/  IMAD.SHL.U32 R21, R21, 0x2, RZ ;  /* 0x0000000215157824 */ /* 0x000fe200078e00ff */
[----:B------:R-:W-:Y:S01]  /*05e0*/  ISETP.NE.U32.AND P3, PT, R3, 0x1, PT ;  /* 0x000000010300780c */ /* 0x000fe20003f65070 */
[----:B------:R-:W-:Y:S01]  /*05f0*/  IMAD.SHL.U32 R2, R2, 0x40, RZ ;  /* 0x0000004002027824 */ /* 0x000fe200078e00ff */
[----:B------:R-:W-:Y:S01]  /*0600*/  SHF.R.S32.HI R13, RZ, 0x7, R0 ;  /* 0x00000007ff0d7819 */ /* 0x000fe20000011400 */
[----:B------:R-:W-:Y:S01]  /*0610*/  IMAD.IADD R16, R8, 0x1, -R5 ;  /* 0x0000000108107824 */ /* 0x000fe200078e0a05 */
[----:B------:R-:W-:Y:S01]  /*0620*/  LOP3.LUT R3, R7, 0x6, R21, 0xf8, !PT ;  /* 0x0000000607037812 */ /* 0x000fe200078ef815 */
[----:B------:R-:W-:Y:S01]  /*0630*/  IMAD.SHL.U32 R8, R14, 0x2, RZ ;  /* 0x000000020e087824 */ /* 0x000fe200078e00ff */
[----:B------:R-:W-:Y:S01]  /*0640*/  SHF.R.S32.HI R0, RZ, 0x1, R9 ;  /* 0x00000001ff007819 */ /* 0x000fe20000011409 */
[----:B------:R1:W-:Y:S01]  /*0650*/  STL [R1+0x14], R6 ;  /* 0x0000140601007387 */ /* 0x0003e20000100800 */
[C---:B------:R-:W-:Y:S01]  /*0660*/  LEA.HI R14, R10.reuse, R10, RZ, 0x1 ;  /* 0x0000000a0a0e7211 */ /* 0x040fe200078f08ff */
[----:B------:R-:W-:Y:S01]  /*0670*/  IMAD.SHL.U32 R4, R10, 0x40, RZ ;  /* 0x000000400a047824 */ /* 0x000fe200078e00ff */
[C---:B------:R-:W-:Y:S01]  /*0680*/  LOP3.LUT P4, RZ, R0.reuse, 0x2, RZ, 0xc0, !PT ;  /* 0x0000000200ff7812 */ /* 0x040fe2000788c0ff */
[----:B------:R2:W-:Y:S01]  /*0690*/  STL [R1+0x30], R3 ;  /* 0x0000300301007387 */ /* 0x0005e20000100800 */
[----:B------:R-:W-:Y:S01]  /*06a0*/  IMAD.SHL.U32 R5, R0, 0x40, RZ ;  /* 0x0000004000057824 */ /* 0x000fe200078e00ff */
[C---:B------:R-:W-:Y:S01]  /*06b0*/  LOP3.LUT P5, RZ, R15.reuse, 0x2, RZ, 0xc0, !PT ;  /* 0x000000020fff7812 */ /* 0x040fe200078ac0ff */
[----:B------:R-:W-:Y:S01]  /*06c0*/  IMAD.SHL.U32 R0, R12, 0x10, RZ ;  /* 0x000000100c007824 */ /* 0x000fe200078e00ff */
[----:B------:R-:W-:-:S02]  /*06d0*/  LOP3.LUT P6, RZ, R15, 0x4, RZ, 0xc0, !PT ;  /* 0x000000040fff7812 */ /* 0x000fc400078cc0ff */
[----:B------:R-:W-:Y:S02]  /*06e0*/  LOP3.LUT P0, RZ, R16, 0x2, RZ, 0xc0, !PT ;  /* 0x0000000210ff7812 */ /* 0x000fe4000780c0ff */
[C---:B------:R-:W-:Y:S02]  /*06f0*/  SEL R214, R218.reuse, 0xffffffe0, !P5 ;  /* 0xffffffe0dad67807 */ /* 0x040fe40006800000 */
[----:B------:R-:W-:Y:S02]  /*0700*/  SEL R210, R218, 0xffffffe0, !P4 ;  /* 0xffffffe0dad27807 */ /* 0x000fe40006000000 */
[----:B------:R-:W-:Y:S02]  /*0710*/  SEL R224, R224, 0x10, !P3 ;  /* 0x00000010e0e07807 */ /* 0x000fe40005800000 */
[----:B------:R-:W-:Y:S02]  /*0720*/  SEL R215, R215, 0x40, P6 ;  /* 0x00000040d7d77807 */ /* 0x000fe40003000000 */
[----:B------:R-:W-:-:S02]  /*0730*/  SEL R218, R218, 0xffffffe0, !P0 ;  /* 0xffffffe0dada7807 */ /* 0x000fc40004000000 */
[----:B-1----:R-:W-:Y:S02]  /*0740*/  LOP3.LUT R6, R2, 0x1c0, RZ, 0xc0, !PT ;  /* 0x000001c002067812 */ /* 0x002fe400078ec0ff */
[----:B------:R-:W-:Y:S02]  /*0750*/  SHF.R.S32.HI R2, RZ, 0x3, R11 ;  /* 0x00000003ff027819 */ /* 0x000fe4000001140b */
[----:B--2---:R-:W-:-:S03]  /*0760*/  LOP3.LUT R3, R14, 0x3fffffe, RZ, 0xc0, !PT ;  /* 0x03fffffe0e037812 */ /* 0x004fc600078ec0ff */
[----:B------:R-:W-:Y:S02]  /*0770*/  IMAD R20, R2, 0x8, R18 ;  /* 0x0000000802147824 */ /* 0x000fe400078e0212 */
[----:B------:R-:W-:Y:S01]  /*0780*/  IMAD.IADD R11, R10, 0x1, -R3 ;  /* 0x000000010a0b7824 */ /* 0x000fe200078e0a03 */
[----:B------:R-:W-:Y:S01]  /*0790*/  LOP3.LUT R3, R6, 0x30, R0, 0xf8, !PT ;  /* 0x0000003006037812 */ /* 0x000fe200078ef800 */
[C---:B------:R-:W-:Y:S01]  /*07a0*/  IMAD R18, R12.reuse, 0x2, R2 ;  /* 0x000000020c127824 */ /* 0x040fe200078e0202 */
[----:B------:R-:W-:Y:S01]  /*07b0*/  LOP3.LUT R2, R5, 0xc0, RZ, 0xc0, !PT ;  /* 0x000000c005027812 */ /* 0x000fe200078ec0ff */
[----:B------:R-:W-:Y:S01]  /*07c0*/  IMAD R12, R12, 0x200, R8 ;  /* 0x000002000c0c7824 */ /* 0x000fe200078e0208 */
[----:B------:R-:W-:Y:S02]  /*07d0*/  LOP3.LUT R0, R4, 0x1c0, RZ, 0xc0, !PT ;  /* 0x000001c004007812 */ /* 0x000fe400078ec0ff */
[--C-:B------:R-:W-:Y:S01]  /*07e0*/  LOP3.LUT R10, R3, 0x8, R19.reuse, 0xf8, !PT ;  /* 0x00000008030a7812 */ /* 0x100fe200078ef813 */
[----:B------:R-:W-:Y:S01]  /*07f0*/  IMAD R11, R11, 0x20, R12 ;  /* 0x000000200b0b7824 */ /* 0x000fe200078e020c */
[----:B------:R-:W-:-:S02]  /*0800*/  LOP3.LUT R9, R2, 0x8, R19, 0xf8, !PT ;  /* 0x0000000802097812 */ /* 0x000fc400078ef813 */
[----:B------:R-:W-:Y:S02]  /*0810*/  SHF.R.U32.HI R4, RZ, 0x3, R2 ;  /* 0x00000003ff047819 */ /* 0x000fe40000011602 */
[----:B------:R-:W-:Y:S02]  /*0820*/  LOP3.LUT R3, R0, 0x20, R7, 0xf8, !PT ;  /* 0x0000002000037812 */ /* 0x000fe400078ef807 */
[----:B------:R-:W-:Y:S01]  /*0830*/  SHF.R.U32.HI R2, RZ, 0x3, R0 ;  /* 0x00000003ff027819 */ /* 0x000fe20000011600 */
[----:B------:R-:W-:Y:S01]  /*0840*/  IMAD R0, R13, 0x1000, R8 ;  /* 0x000010000d007824 */ /* 0x000fe200078e0208 */
[----:B------:R-:W-:Y:S01]  /*0850*/  SHF.R.U32.HI R5, RZ, 0x3, R6 ;  /* 0x00000003ff057819 */ /* 0x000fe20000011606 */
[----:B------:R-:W-:Y:S01]  /*0860*/  IMAD.SHL.U32 R6, R15, 0x40, RZ ;  /* 0x000000400f067824 */ /* 0x000fe200078e00ff */
[----:B------:R-:W-:Y:S01]  /*0870*/  LOP3.LUT R2, R3, R2, RZ, 0x3c, !PT ;  /* 0x0000000203027212 */ /* 0x000fe200078e3cff */
[----:B------:R-:W-:Y:S01]  /*0880*/  IMAD R0, R219, 0x400, R0 ;  /* 0x00000400db007824 */ /* 0x000fe200078e0200 */
[----:B------:R-:W-:Y:S01]  /*0890*/  LOP3.LUT R3, R10, R5, RZ, 0x3c, !PT ;  /* 0x000000050a037212 */ /* 0x000fe200078e3cff */
[----:B------:R-:W-:Y:S01]  /*08a0*/  IMAD.SHL.U32 R5, R17, 0x8, RZ ;  /* 0x0000000811057824 */ /* 0x000fe200078e00ff */
[----:B------:R-:W-:Y:S01]  /*08b0*/  LOP3.LUT R4, R9, R4, RZ, 0x3c, !PT ;  /* 0x0000000409047212 */ /* 0x000fe200078e3cff */
[----:B------:R-:W-:Y:S01]  /*08c0*/  IMAD.IADD R227, R2, 0x1, R0 ;  /* 0x0000000102e37824 */ /* 0x000fe200078e0200 */
[----:B------:R-:W-:Y:S01]  /*08d0*/  LOP3.LUT R6, R6, 0x1c0, RZ, 0xc0, !PT ;  /* 0x000001c006067812 */ /* 0x000fe200078ec0ff */
[----:B------:R-:W-:Y:S01]  /*08e0*/  IMAD.SHL.U32 R0, R13, 0x8, RZ ;  /* 0x000000080d007824 */ /* 0x000fe200078e00ff */
[----:B------:R-:W-:Y:S01]  /*08f0*/  LOP3.LUT R5, R5, 0x8, RZ, 0xc0, !PT ;  /* 0x0000000805057812 */ /* 0x000fe200078ec0ff */
[----:B------:R-:W-:Y:S01]  /*0900*/  IMAD.SHL.U32 R2, R16, 0x40, RZ ;  /* 0x0000004010027824 */ /* 0x000fe200078e00ff */
[----:B------:R-:W-:Y:S01]  /*0910*/  SHF.R.U32.HI R213, RZ, 0x3, R6 ;  /* 0x00000003ffd57819 */ /* 0x000fe20000011606 */
[----:B------:R-:W-:Y:S01]  /*0920*/  IMAD.SHL.U32 R9, R17, 0x10, RZ ;  /* 0x0000001011097824 */ /* 0x000fe200078e00ff */
[----:B------:R-:W-:Y:S01]  /*0930*/  LOP3.LUT R7, R0, 0x8, RZ, 0xc0, !PT ;  /* 0x0000000800077812 */ /* 0x000fe200078ec0ff */
[----:B------:R-:W-:Y:S01]  /*0940*/  IMAD.U32 R209, R209, 0x20, R4 ;  /* 0x00000020d1d17824 */ /* 0x000fe200078e0004 */
[----:B------:R-:W-:Y:S01]  /*0950*/  SHF.R.S32.HI R0, RZ, 0x1, R14 ;  /* 0x00000001ff007819 */ /* 0x000fe2000001140e */
[----:B------:R-:W-:Y:S01]  /*0960*/  IMAD R3, R17, 0x200, R3 ;  /* 0x0000020011037824 */ /* 0x000fe200078e0203 */
[----:B------:R-:W-:-:S02]  /*0970*/  LOP3.LUT R2, R2, 0xc0, RZ, 0xc0, !PT ;  /* 0x000000c002027812 */ /* 0x000fc400078ec0ff */
[C---:B------:R-:W-:Y:S01]  /*0980*/  LOP3.LUT P1, RZ, R0.reuse, 0x2, RZ, 0xc0, !PT ;  /* 0x0000000200ff7812 */ /* 0x040fe2000782c0ff */
[----:B------:R-:W-:Y:S01]  /*0990*/  IMAD.SHL.U32 R0, R0, 0x40, RZ ;  /* 0x0000004000007824 */ /* 0x000fe200078e00ff */
[----:B------:R-:W-:Y:S02]  /*09a0*/  SHF.R.U32.HI R4, RZ, 0x3, R2 ;  /* 0x00000003ff047819 */ /* 0x000fe40000011602 */
[----:B------:R-:W-:Y:S02]  /*09b0*/  LOP3.LUT R9, R7, 0x10, R9, 0xf8, !PT ;  /* 0x0000001007097812 */ /* 0x000fe400078ef809 */
[----:B------:R-:W-:Y:S02]  /*09c0*/  LOP3.LUT R0, R0, 0xc0, RZ, 0xc0, !PT ;  /* 0x000000c000007812 */ /* 0x000fe400078ec0ff */
[----:B------:R-:W-:Y:S02]  /*09d0*/  LOP3.LUT R213, R213, R6, R5, 0x1e, !PT ;  /* 0x00000006d5d57212 */ /* 0x000fe400078e1e05 */
[----:B------:R-:W-:-:S02]  /*09e0*/  SHF.R.U32.HI R8, RZ, 0x3, R0 ;  /* 0x00000003ff087819 */ /* 0x000fc40000011600 */
[----:B------:R-:W-:Y:S01]  /*09f0*/  LOP3.LUT R5, R4, R2, R5, 0x1e, !PT ;  /* 0x0000000204057212 */ /* 0x000fe200078e1e05 */
[----:B------:R-:W-:Y:S01]  /*0a00*/  IMAD.U32 R213, R18, 0x200, R213 ;  /* 0x0000020012d57824 */ /* 0x000fe200078e00d5 */
[----:B------:R-:W-:Y:S02]  /*0a10*/  LOP3.LUT R2, R4, R9, R2, 0x1e, !PT ;  /* 0x0000000904027212 */ /* 0x000fe400078e1e02 */
[----:B------:R-:W-:Y:S02]  /*0a20*/  SHF.R.S32.HI R4, RZ, 0x2, R22 ;  /* 0x00000002ff047819 */ /* 0x000fe40000011416 */
[----:B------:R-:W-:Y:S01]  /*0a30*/  LOP3.LUT R8, R8, R0, R7, 0x1e, !PT ;  /* 0x0000000008087212 */ /* 0x000fe200078e1e07 */
[----:B------:R-:W-:Y:S01]  /*0a40*/  IMAD.SHL.U32 R0, R20, 0x20, RZ ;  /* 0x0000002014007824 */ /* 0x000fe200078e00ff */
[----:B------:R-:W-:Y:S01]  /*0a50*/  LEA R227, R227, UR4, 0x1 ;  /* 0x00000004e3e37c11 */ /* 0x000fe2000f8e08ff */
[----:B------:R-:W-:Y:S01]  /*0a60*/  IMAD R4, R219, 0x10, R4 ;  /* 0x00000010db047824 */ /* 0x000fe200078e0204 */
[----:B------:R-:W-:Y:S01]  /*0a70*/  LEA R209, R209, UR4, 0x1 ;  /* 0x00000004d1d17c11 */ /* 0x000fe2000f8e08ff */
[----:B------:R-:W-:-:S02]  /*0a80*/  IMAD R219, R219, 0x200, R0 ;  /* 0x00000200dbdb7824 */ /* 0x000fc400078e0200 */
[----:B------:R-:W-:Y:S01]  /*0a90*/  IMAD.IADD R217, R0, 0x1, R2 ;  /* 0x0000000100d97824 */ /* 0x000fe200078e0202 */
[----:B------:R1:W-:Y:S01]  /*0aa0*/  STL [R1+0x10], R4 ;  /* 0x0000100401007387 */ /* 0x0003e20000100800 */
[----:B------:R-:W-:Y:S01]  /*0ab0*/  IMAD.U32 R0, RZ, RZ, UR5 ;  /* 0x00000005ff007e24 */ /* 0x000fe2000f8e00ff */
[----:B------:R-:W-:Y:S01]  /*0ac0*/  USHF.R.S32.HI UR5, URZ, 0x1f, UR50 ;  /* 0x0000001f3f057899 */ /* 0x000fe20008011432 */
[----:B------:R-:W-:Y:S01]  /*0ad0*/  IMAD.U32 R2, RZ, RZ, UR6 ;  /* 0x00000006ff027e24 */ /* 0x000fe2000f8e00ff */
[----:B------:R-:W-:Y:S01]  /*0ae0*/  USHF.R.S32.HI UR6, URZ, 0x1f, UR58 ;  /* 0x0000001f3f067899 */ /* 0x000fe2000801143a */
[----:B------:R-:W-:Y:S02]  /*0af0*/  IMAD.IADD R8, R8, 0x1, R11 ;  /* 0x0000000108087824 */ /* 0x000fe400078e020b */
[C---:B------:R-:W-:Y:S02]  /*0b00*/  VIADD R2, R248.reuse, 0x20 ;  /* 0x00000020f8027836 */ /* 0x040fe40000000000 */
[----:B------:R-:W-:Y:S01]  /*0b10*/  IMAD.U32 R0, RZ, RZ, UR5 ;  /* 0x00000005ff007e24 */ /* 0x000fe2000f8e00ff */
[----:B------:R-:W-:Y:S01]  /*0b20*/  UIADD3 UR5, UR4, 0xf000, URZ ;  /* 0x0000f00004057890 */ /* 0x000fe2000fffe03f */
[----:B------:R-:W-:Y:S01]  /*0b30*/  IMAD.U32 R0, RZ, RZ, UR6 ;  /* 0x00000006ff007e24 */ /* 0x000fe2000f8e00ff */
[----:B------:R-:W-:Y:S01]  /*0b40*/  UIADD3 UR6, UR4, 0x9000, URZ ;  /* 0x0000900004067890 */ /* 0x000fe2000fffe03f */
[----:B------:R-:W-:Y:S01]  /*0b50*/  VIADD R0, R248, 0x40 ;  /* 0x00000040f8007836 */ /* 0x000fe20000000000 */
[----:B------:R2:W-:Y:S01]  /*0b60*/  STL [R1+0x4], R2 ;  /* 0x0000040201007387 */ /* 0x0005e20000100800 */
[----:B------:R-:W-:Y:S01]  /*0b70*/  IMAD.IADD R219, R219, 0x1, R5 ;  /* 0x00000001dbdb7824 */ /* 0x000fe200078e0205 */
[----:B------:R-:W-:Y:S01]  /*0b80*/  LEA R213, R213, UR5, 0x1 ;  /* 0x00000005d5d57c11 */ /* 0x000fe2000f8e08ff */
[----:B------:R-:W-:Y:S01]  /*0b90*/  VIADD R225, R227, 0x20 ;  /* 0x00000020e3e17836 */ /* 0x000fe20000000000 */
[----:B------:R3:W-:Y:S01]  /*0ba0*/  STL [R1+0x8], R0 ;  /* 0x0000080001007387 */ /* 0x0007e20000100800 */
[----:B------:R-:W-:-:S02]  /*0bb0*/  IMAD.SHL.U32 R211, R219, 0x2, RZ ;  /* 0x00000002dbd37824 */ /* 0x000fc400078e00ff */
[----:B------:R-:W-:Y:S02]  /*0bc0*/  @P2 VIADD R225, R227, 0xffffffe0 ;  /* 0xffffffe0e3e12836 */ /* 0x000fe40000000000 */
[----:B------:R-:W-:Y:S01]  /*0bd0*/  IMAD.IADD R214, R213, 0x1, R214 ;  /* 0x00000001d5d67824 */ /* 0x000fe200078e02d6 */
[----:B------:R-:W-:Y:S01]  /*0be0*/  IADD3 R212, R211, 0x6000, R212 ;  /* 0x00006000d3d47810 */ /* 0x000fe20007ffe0d4 */
[----:B------:R-:W-:Y:S01]  /*0bf0*/  IMAD.IADD R226, R227, 0x1, R224 ;  /* 0x00000001e3e27824 */ /* 0x000fe200078e02e0 */
[----:B-1----:R-:W-:Y:S01]  /*0c00*/  LEA R4, R8, UR6, 0x1 ;  /* 0x0000000608047c11 */ /* 0x002fe2000f8e08ff */
[----:B------:R-:W-:Y:S02]  /*0c10*/  IMAD.IADD R216, R213, 0x1, R215 ;  /* 0x00000001d5d87824 */ /* 0x000fe400078e02d7 */
[----:B------:R-:W-:Y:S02]  /*0c20*/  IMAD.IADD R210, R210, 0x1, R209 ;  /* 0x00000001d2d27824 */ /* 0x000fe400078e02d1 */
[----:B------:R1:W-:Y:S01]  /*0c30*/  STL [R1+0x18], R4 ;  /* 0x0000180401007387 */ /* 0x0003e20000100800 */
[----:B------:R-:W-:-:S02]  /*0c40*/  IMAD.IADD R224, R224, 0x1, R225 ;  /* 0x00000001e0e07824 */ /* 0x000fc400078e02e1 */
[----:B------:R-:W-:Y:S02]  /*0c50*/  IMAD.IADD R215, R214, 0x1, R215 ;  /* 0x00000001d6d77824 */ /* 0x000fe400078e02d7 */
[----:B------:R-:W-:Y:S01]  /*0c60*/  IMAD.IADD R212, R212, 0x1, R218 ;  /* 0x00000001d4d47824 */ /* 0x000fe200078e02da */
[----:B--2---:R-:W-:Y:S01]  /*0c70*/  LEA R2, R3, UR4, 0x1 ;  /* 0x0000000403027c11 */ /* 0x004fe2000f8e08ff */
[C---:B---3--:R-:W-:Y:S02]  /*0c80*/  VIADD R0, R4.reuse, 0x20 ;  /* 0x0000002004007836 */ /* 0x048fe40000000000 */
[----:B------:R-:W-:-:S05]  /*0c90*/  @P1 VIADD R0, R4, 0xffffffe0 ;  /* 0xffffffe004001836 */ /* 0x000fca0000000000 */
[----:B------:R1:W-:Y:S02]  /*0ca0*/  STL [R1+0x1c], R0 ;  /* 0x00001c0001007387 */ /* 0x0003e40000100800 */
.L_x_116:
        /* <DEDUP_REMOVED lines=14> */
[----:B------:R-:W-:Y:S02]  /*0d90*/  @UP3 UIADD3.X UR7, UR5, UR7, URZ, UP0, !UPT ;  /* 0x0000000705073290 */ /* 0x000fe400087fe43f */
[----:B------:R-:W-:Y:S01]  /*0da0*/  UIADD3 UR15, UP2, UR16, UR12, URZ ;  /* 0x0000000c100f7290 */ /* 0x000fe2000ff5e03f */
[----:B-12---:R-:W-:Y:S01]  /*0db0*/  IMAD.U32 R4, RZ, RZ, UR6 ;  /* 0x00000006ff047e24 */ /* 0x006fe2000f8e00ff */
[----:B------:R-:W-:Y:S01]  /*0dc0*/  UISETP.NE.U32.AND UP0, UPT, UR12, URZ, UPT ;  /* 0x0000003f0c00728c */ /* 0x000fe2000bf05070 */
[----:B------:R-:W-:Y:S01]  /*0dd0*/  IMAD.U32 R6, RZ, RZ, UR8 ;  /* 0x00000008ff067e24 */ /* 0x000fe2000f8e00ff */
[----:B------:R-:W-:Y:S01]  /*0de0*/  @UP4 UIADD3.X UR9, UR5, UR9, URZ, UP1, !UPT ;  /* 0x0000000905094290 */ /* 0x000fe20008ffe43f */
[----:B------:R-:W-:Y:S01]  /*0df0*/  IMAD.U32 R5, RZ, RZ, UR7 ;  /* 0x00000007ff057e24 */ /* 0x000fe2000f8e00ff */
[----:B------:R-:W-:-:S02]  /*0e00*/  UIADD3.X UR14, UR5, UR13, URZ, UP2, !UPT ;  /* 0x0000000d050e7290 */ /* 0x000fc400097fe43f */
        /* <DEDUP_REMOVED lines=15> */
[----:B----4-:R-:W4:Y:S04]  /*0f00*/  @P3 LDG.E R7, desc[UR10][R4.64] ;  /* 0x0000000a04073981 */ /* 0x010f28000c1e1900 */
        /* <DEDUP_REMOVED lines=29> */
.L_x_73:
        /* <DEDUP_REMOVED lines=15> */
[----:B------:R-:W-:Y:S01]  /*11d0*/  UIMAD UR12, UR50, UR7, UR6 ;  /* 0x00000007320c72a4 */ /* 0x000fe2000f8e0206 */
[----:B------:R-:W-:-:S02]  /*11e0*/  ULDC UR60, c[0x0][0x2d4] ;  /* 0x0000b500003c7ab9 */ /* 0x000fc40000000800 */
[----:B------:R-:W-:Y:S01]  /*11f0*/  @!UP2 ULDC.64 UR6, c[0x0][0x418] ;  /* 0x000106000006aab9 */ /* 0x000fe20000000a00 */
[----:B------:R-:W-:Y:S01]  /*1200*/  ULDC.64 UR48, c[0x0][0x240] ;  /* 0x0000900000307ab9 */ /* 0x000fe20000000a00 */
[----:B------:R-:W-:Y:S02]  /*1210*/  @!UP2 UIMAD.WIDE.U32 UR28, UR50, UR6, URZ ;  /* 0x00000006321ca2a5 */ /* 0x000fe4000f8e003f */
[----:B------:R-:W-:Y:S02]  /*1220*/  USHF.R.S32.HI UR36, URZ, 0x1f, UR60 ;  /* 0x0000001f3f247899 */ /* 0x000fe4000801143c */
[----:B------:R-:W-:Y:S01]  /*1230*/  @UP1 ULDC.64 UR26, c[0x0][0x248] ;  /* 0x00009200001a1ab9 */ /* 0x000fe20000000a00 */
[----:B------:R-:W-:Y:S01]  /*1240*/  ULDC UR41, c[0x0][0x2dc] ;  /* 0x0000b70000297ab9 */ /* 0x000fe20000000800 */
[----:B------:R-:W-:Y:S01]  /*1250*/  ULDC UR38, c[0x0][0x270] ;  /* 0x00009c0000267ab9 */ /* 0x000fe20000000800 */
[----:B------:R-:W-:Y:S01]  /*1260*/  UIADD3 UR51, UR19, UR12, URZ ;  /* 0x0000000c13337290 */ /* 0x000fe2000fffe03f */
[----:B-1----:R-:W-:Y:S01]  /*1270*/  IABS R6, R7 ;  /* 0x0000000700067213 */ /* 0x002fe20000000000 */
[----:B------:R-:W-:Y:S01]  /*1280*/  USHF.L.U64.HI UR20, UR50, 0x7, UR59 ;  /* 0x0000000732147899 */ /* 0x000fe2000801023b */
[----:B------:R-:W-:Y:S01]  /*1290*/  ISETP.NE.AND P3, PT, R7, RZ, PT ;  /* 0x000000ff0700720c */ /* 0x000fe20003f65270 */
[----:B------:R-:W-:Y:S01]  /*12a0*/  ULDC.U8 UR37, c[0x0][0x3d8] ;  /* 0x0000f60000257ab9 */ /* 0x000fe20000000000 */
[----:B------:R-:W1:Y:S01]  /*12b0*/  I2F.RP R4, R6 ;  /* 0x0000000600047306 */ /* 0x000e620000209400 */
[----:B------:R-:W-:Y:S01]  /*12c0*/  UIMAD UR17, UR16, UR49, URZ ;  /* 0x00000031101172a4 */ /* 0x000fe2000f8e023f */
[----:B------:R-:W-:Y:S01]  /*12d0*/  ULDC.U8 UR22, c[0x0][0x480] ;  /* 0x0001200000167ab9 */ /* 0x000fe20000000000 */
[----:B--2---:R-:W-:-:S02]  /*12e0*/  UIMAD.WIDE.U32 UR24, UR14, UR8, URZ ;  /* 0x000000080e1872a5 */ /* 0x004fc4000f8e003f */
[----:B------:R-:W-:Y:S02]  /*12f0*/  UISETP.NE.AND UP3, UPT, UR37, URZ, UPT ;  /* 0x0000003f2500728c */ /* 0x000fe4000bf65270 */
[----:B------:R-:W-:Y:S02]  /*1300*/  UIMAD UR39, UR14, UR9, UR25 ;  /* 0x000000090e2772a4 */ /* 0x000fe4000f8e0219 */
[----:B------:R-:W-:Y:S01]  /*1310*/  USHF.L.U32 UR14, UR50, 0x7, URZ ;  /* 0x00000007320e7899 */ /* 0x000fe2000800063f */
[----:B------:R-:W-:Y:S01]  /*1320*/  @UP2 ULDC.64 UR8, c[0x0][0x420] ;  /* 0x0001080000082ab9 */ /* 0x000fe20000000a00 */
[----:B------:R-:W-:Y:S01]  /*1330*/  UIMAD UR12, UR36, UR50, URZ ;  /* 0x00000032240c72a4 */ /* 0x000fe2000f8e023f */
[----:B-1----:R-:W1:Y:S01]  /*1340*/  MUFU.RCP R4, R4 ;  /* 0x0000000400047308 */ /* 0x002e620000001000 */
[----:B------:R-:W-:Y:S02]  /*1350*/  @UP2 UIMAD.WIDE.U32 UR32, UR16, UR8, URZ ;  /* 0x00000008102022a5 */ /* 0x000fe4000f8e003f */
[----:B------:R-:W-:-:S02]  /*1360*/  @!UP2 UIMAD UR8, UR59, UR6, URZ ;  /* 0x000000063b08a2a4 */ /* 0x000fc4000f8e023f */
[----:B------:R-:W-:Y:S02]  /*1370*/  UIADD3 UR6, UR13, 0x3f, URZ ;  /* 0x0000003f0d067890 */ /* 0x000fe4000fffe03f */
[----:B------:R-:W-:Y:S02]  /*1380*/  @!UP2 UIMAD UR21, UR50, UR7, UR8 ;  /* 0x000000073215a2a4 */ /* 0x000fe4000f8e0208 */
[----:B------:R-:W-:Y:S02]  /*1390*/  UIADD3 UR7, UR13, 0x80, UR45 ;  /* 0x000000800d077890 */ /* 0x000fe4000fffe02d */
[----:B------:R-:W-:Y:S01]  /*13a0*/  @UP2 UIMAD UR47, UR16, UR9, UR33 ;  /* 0x00000009102f22a4 */ /* 0x000fe2000f8e0221 */
[----:B------:R-:W-:Y:S01]  /*13b0*/  ULDC UR8, c[0x0][0x394] ;  /* 0x0000e50000087ab9 */ /* 0x000fe20000000800 */
[----:B------:R-:W-:Y:S02]  /*13c0*/  USHF.R.S32.HI UR9, URZ, 0x1f, UR6 ;  /* 0x0000001f3f097899 */ /* 0x000fe40008011406 */
[----:B------:R-:W-:Y:S01]  /*13d0*/  UIADD3 UR7, UR7, UR8, -UR5 ;  /* 0x0000000807077290 */ /* 0x000fe2000fffe805 */
[----:B-1----:R-:W-:Y:S01]  /*13e0*/  VIADD R4, R4, 0xffffffe ;  /* 0x0ffffffe04047836 */ /* 0x002fe20000000000 */
[----:B------:R-:W-:-:S02]  /*13f0*/  @UP1 UIADD3 UR8, UR43, UR46, URZ ;  /* 0x0000002e2b081290 */ /* 0x000fc4000fffe03f */
[----:B------:R-:W-:Y:S01]  /*1400*/  ULEA.HI UR23, UR9, UR6, URZ, 0x6 ;  /* 0x0000000609177291 */ /* 0x000fe2000f8f303f */
[----:B------:R-:W1:Y:S01]  /*1410*/  F2I.FTZ.U32.TRUNC.NTZ R5, R4 ;  /* 0x0000000400057305 */ /* 0x000e62000021f000 */
[----:B------:R-:W-:Y:S02]  /*1420*/  UIADD3 UR9, UR7, 0x3f, URZ ;  /* 0x0000003f07097890 */ /* 0x000fe4000fffe03f */
[----:B------:R-:W-:Y:S02]  /*1430*/  @UP1 UIMAD.WIDE.U32 UR6, UR8, UR26, URZ ;  /* 0x0000001a080612a5 */ /* 0x000fe4000f8e003f */
[----:B------:R-:W-:Y:S02]  /*1440*/  @UP1 UIMAD UR8, UR8, UR27, URZ ;  /* 0x0000001b080812a4 */ /* 0x000fe4000f8e023f */
[----:B------:R-:W-:Y:S02]  /*1450*/  USEL UR34, UR14, URZ, UP0 ;  /* 0x0000003f0e227287 */ /* 0x000fe40008000000 */
[----:B------:R-:W-:-:S02]  /*1460*/  @UP1 UIADD3 UR35, UR7, UR8, URZ ;  /* 0x0000000807231290 */ /* 0x000fc4000fffe03f */
[----:B------:R-:W-:Y:S02]  /*1470*/  USHF.R.S32.HI UR8, URZ, 0x1f, UR9 ;  /* 0x0000001f3f087899 */ /* 0x000fe40008011409 */
[----:B------:R-:W-:Y:S01]  /*1480*/  UIMAD.WIDE.U32 UR14, UR16, UR48, URZ ;  /* 0x00000030100e72a5 */ /* 0x000fe2000f8e003f */
[--C-:B-1----:R-:W-:Y:S01]  /*1490*/  IMAD.MOV R0, RZ, RZ, -R5.reuse ;  /* 0x000000ffff007224 */ /* 0x102fe200078e0a05 */
[----:B------:R-:W-:Y:S01]  /*14a0*/  @UP1 UMOV UR31, UR6 ;  /* 0x00000006001f1c82 */ /* 0x000fe20008000000 */
[----:B------:R-:W-:Y:S01]  /*14b0*/  IMAD.MOV.U32 R4, RZ, RZ, RZ ;  /* 0x000000ffff047224 */ /* 0x000fe200078e00ff */
[----:B------:R-:W-:Y:S01]  /*14c0*/  ULEA.HI UR19, UR8, UR9, URZ, 0x6 ;  /* 0x0000000908137291 */ /* 0x000fe2000f8f303f */
[----:B------:R-:W-:Y:S01]  /*14d0*/  IMAD R0, R0, R6, RZ ;  /* 0x0000000600007224 */ /* 0x000fe200078e02ff */
[----:B------:R-:W-:Y:S02]  /*14e0*/  UIMAD.WIDE UR6, UR41, UR38, URZ ;  /* 0x00000026290672a5 */ /* 0x000fe4000f8e023f */
[----:B------:R-:W-:Y:S01]  /*14f0*/  UIMAD.WIDE.U32 UR8, UR50, UR60, URZ ;  /* 0x0000003c320872a5 */ /* 0x000fe2000f8e003f */
[----:B------:R-:W-:Y:S01]  /*1500*/  IMAD.HI.U32 R0, R5, R0, R4 ;  /* 0x0000000005007227 */ /* 0x000fe200078e0004 */
[----:B------:R-:W-:-:S02]  /*1510*/  UISETP.NE.AND UP4, UPT, UR22, URZ, UPT ;  /* 0x0000003f1600728c */ /* 0x000fc4000bf85270 */
[----:B------:R-:W-:Y:S02]  /*1520*/  USEL UR57, UR18, UR14, !UP2 ;  /* 0x0000000e12397287 */ /* 0x000fe4000d000000 */
[----:B------:R-:W-:Y:S01]  /*1530*/  USEL UR22, UR20, URZ, UP0 ;  /* 0x0000003f14167287 */ /* 0x000fe20008000000 */
[----:B------:R-:W-:Y:S01]  /*1540*/  IMAD.HI.U32 R0, R0, R3, RZ ;  /* 0x0000000300007227 */ /* 0x000fe200078e00ff */
[----:B------:R-:W-:Y:S02]  /*1550*/  @UP2 UIADD3 UR51, UR15, UR17, URZ ;  /* 0x000000110f332290 */ /* 0x000fe4000fffe03f */
[----:B------:R-:W-:Y:S02]  /*1560*/  UIMAD.WIDE.U32 UR14, UR6, UR8, URZ ;  /* 0x00000008060e72a5 */ /* 0x000fe4000f8e003f */
[----:B------:R-:W-:Y:S01]  /*1570*/  IADD3 R4, -R0, RZ, RZ ;  /* 0x000000ff00047210 */ /* 0x000fe20007ffe1ff */
[----:B------:R-:W-:Y:S02]  /*1580*/  UIMAD UR20, UR7, UR8, URZ ;  /* 0x00000008071472a4 */ /* 0x000fe4000f8e023f */
[----:B------:R-:W-:-:S02]  /*1590*/  UIMAD UR8, UR59, UR60, UR12 ;  /* 0x0000003c3b0872a4 */ /* 0x000fc4000f8e020c */
[C---:B------:R-:W-:Y:S01]  /*15a0*/  IMAD R3, R6.reuse, R4, R3 ;  /* 0x0000000406037224 */ /* 0x040fe200078e0203 */
[----:B------:R-:W-:Y:S01]  /*15b0*/  ULDC UR40, c[0x0][0x2c4] ;  /* 0x0000b10000287ab9 */ /* 0x000fe20000000800 */
[----:B------:R-:W-:Y:S02]  /*15c0*/  UIADD3 UR17, UR9, UR8, URZ ;  /* 0x0000000809117290 */ /* 0x000fe4000fffe03f */
[----:B------:R-:W-:Y:S01]  /*15d0*/  USHF.R.S32.HI UR9, URZ, 0x6, UR23 ;  /* 0x000000063f097899 */ /* 0x000fe20008011417 */
[----:B------:R-:W-:Y:S01]  /*15e0*/  ISETP.GT.U32.AND P1, PT, R6, R3, PT ;  /* 0x000000030600720c */ /* 0x000fe20003f24070 */
[----:B------:R-:W-:Y:S02]  /*15f0*/  USHF.R.S32.HI UR8, URZ, 0x6, UR19 ;  /* 0x000000063f087899 */ /* 0x000fe40008011413 */
[----:B------:R-:W-:Y:S02]  /*1600*/  @UP3 UIMAD UR18, UR50, UR40, URZ ;  /* 0x00000028321232a4 */ /* 0x000fe4000f8e023f */
[----:B------:R-:W-:-:S02]  /*1610*/  UISETP.LT.AND UP0, UPT, UR9, UR8, UPT ;  /* 0x000000080900728c */ /* 0x000fc4000bf01270 */
[----:B------:R-:W-:Y:S02]  /*1620*/  @UP3 USEL UR18, UR18, UR16, !UP2 ;  /* 0x0000001012123287 */ /* 0x000fe4000d000000 */
[----:B------:R-:W-:Y:S01]  /*1630*/  @!UP3 UIMAD UR19, UR50, UR38, UR58 ;  /* 0x000000263213b2a4 */ /* 0x000fe2000f8e023a */
[----:B------:R-:W-:Y:S01]  /*1640*/  @UP3 ULDC UR12, c[0x0][0x2e4] ;  /* 0x0000b900000c3ab9 */ /* 0x000fe20000000800 */
[----:B------:R-:W-:Y:S02]  /*1650*/  USEL UR38, UR9, UR8, UP0 ;  /* 0x0000000809267287 */ /* 0x000fe40008000000 */
[----:B------:R-:W-:Y:S01]  /*1660*/  @!P1 IMAD.IADD R3, R3, 0x1, -R6 ;  /* 0x0000000103039824 */ /* 0x000fe200078e0a06 */
[----:B------:R-:W-:Y:S01]  /*1670*/  @UP3 UIMAD UR37, UR58, UR12, UR18 ;  /* 0x0000000c3a2532a4 */ /* 0x000fe2000f8e0212 */
[----:B------:R-:W-:Y:S01]  /*1680*/  @!P1 VIADD R0, R0, 0x1 ;  /* 0x0000000100009836 */ /* 0x000fe20000000000 */
[----:B------:R-:W-:Y:S01]  /*1690*/  UIMAD UR12, UR6, UR17, UR20 ;  /* 0x00000011060c72a4 */ /* 0x000fe2000f8e0214 */
[----:B------:R-:W-:Y:S01]  /*16a0*/  PLOP3.LUT P1, PT, PT, PT, UP1, 0x80, 0x0 ;  /* 0x000000000000781c */ /* 0x000fe20003f2f018 */
[----:B------:R-:W-:Y:S01]  /*16b0*/  UIMAD.WIDE.U32 UR8, UR6, UR16, URZ ;  /* 0x00000010060872a5 */ /* 0x000fe2000f8e003f */
[----:B------:R-:W-:Y:S01]  /*16c0*/  ISETP.GE.U32.AND P0, PT, R3, R6, PT ;  /* 0x000000060300720c */ /* 0x000fe20003f06070 */
[----:B------:R-:W-:Y:S01]  /*16d0*/  ULEA UR17, UR38, 0xffffffc0, 0x6 ;  /* 0xffffffc026117891 */ /* 0x000fe2000f8e303f */
[----:B------:R-:W-:Y:S01]  /*16e0*/  LOP3.LUT R3, R7, UR58, RZ, 0x3c, !PT ;  /* 0x0000003a07037c12 */ /* 0x000fe2000f8e3cff */
[----:B------:R-:W-:-:S02]  /*16f0*/  UIMAD UR42, UR58, UR41, URZ ;  /* 0x000000293a2a72a4 */ /* 0x000fc4000f8e023f */
[----:B------:R-:W-:Y:S01]  /*1700*/  USEL UR56, UR14, UR8, !UP2 ;  /* 0x000000080e387287 */ /* 0x000fe2000d000000 */
[----:B------:R-:W-:Y:S01]  /*1710*/  ISETP.GE.AND P2, PT, R3, RZ, PT ;  /* 0x000000ff0300720c */ /* 0x000fe20003f46270 */
[----:B------:R-:W-:Y:S02]  /*1720*/  UIADD3 UR41, UR15, UR12, URZ ;  /* 0x0000000c0f297290 */ /* 0x000fe4000fffe03f */
[----:B------:R-:W-:Y:S02]  /*1730*/  USHF.R.S32.HI UR15, URZ, 0x1f, UR17 ;  /* 0x0000001f3f0f7899 */ /* 0x000fe40008011411 */
[----:B------:R-:W-:Y:S02]  /*1740*/  UIADD3 UR8, UP0, UR17, UR34, URZ ;  /* 0x0000002211087290 */ /* 0x000fe4000ff1e03f */
[----:B------:R-:W-:Y:S01]  /*1750*/  UIMAD UR12, UR7, UR16, URZ ;  /* 0x00000010070c72a4 */ /* 0x000fe2000f8e023f */
[----:B------:R-:W-:Y:S01]  /*1760*/  @P0 IADD3 R0, R0, 0x1, RZ ;  /* 0x0000000100000810 */ /* 0x000fe20007ffe0ff */
[----:B------:R-:W-:Y:S01]  /*1770*/  UIADD3.X UR14, UR15, UR22, URZ, UP0, !UPT ;  /* 0x000000160f0e7290 */ /* 0x000fe200087fe43f */
[----:B------:R-:W-:Y:S01]  /*1780*/  PLOP3.LUT P0, PT, PT, PT, UP3, 0x80, 0x0 ;  /* 0x000000000000781c */ /* 0x000fe20003f0f038 */
[----:B------:R-:W-:-:S02]  /*1790*/  UIMAD UR7, UR7, UR8, URZ ;  /* 0x00000008070772a4 */ /* 0x000fc4000f8e023f */
[----:B------:R-:W-:Y:S01]  /*17a0*/  @UP1 UIADD3 UR25, UR43, UR46, URZ ;  /* 0x0000002e2b191290 */ /* 0x000fe2000fffe03f */
[----:B------:R-:W-:Y:S01]  /*17b0*/  IMAD.MOV.U32 R14, RZ, RZ, R0 ;  /* 0x000000ffff0e7224 */ /* 0x000fe200078e0000 */
[----:B------:R-:W-:Y:S01]  /*17c0*/  @!UP2 UIADD3 UR47, UR29, UR21, URZ ;  /* 0x000000151d2fa290 */ /* 0x000fe2000fffe03f */
[----:B------:R-:W-:Y:S01]  /*17d0*/  @UP1 ULDC.64 UR22, c[0x0][0x250] ;  /* 0x0000940000161ab9 */ /* 0x000fe20000000a00 */
[----:B------:R-:W-:Y:S02]  /*17e0*/  UIMAD.WIDE.U32 UR20, UR6, UR8, URZ ;  /* 0x00000008061472a5 */ /* 0x000fe4000f8e003f */
[----:B------:R-:W-:Y:S01]  /*17f0*/  @!P2 IADD3 R14, -R14, RZ, RZ ;  /* 0x000000ff0e0ea210 */ /* 0x000fe20007ffe1ff */
[----:B------:R-:W-:Y:S01]  /*1800*/  UIMAD UR8, UR6, UR14, UR7 ;  /* 0x0000000e060872a4 */ /* 0x000fe2000f8e0207 */
[----:B------:R-:W-:Y:S01]  /*1810*/  @!P3 LOP3.LUT R14, RZ, R7, RZ, 0x33, !PT ;  /* 0x00000007ff0eb212 */ /* 0x000fe200078e33ff */
[----:B------:R-:W-:Y:S02]  /*1820*/  @UP1 UIMAD.WIDE.U32 UR6, UR25, UR22, URZ ;  /* 0x00000016190612a5 */ /* 0x000fe4000f8e003f */
[----:B------:R-:W-:-:S02]  /*1830*/  @UP2 UIADD3 UR41, UR9, UR12, URZ ;  /* 0x0000000c09292290 */ /* 0x000fc4000fffe03f */
[----:B------:R-:W-:Y:S02]  /*1840*/  @UP1 UIMAD UR9, UR25, UR23, URZ ;  /* 0x00000017190912a4 */ /* 0x000fe4000f8e023f */
[----:B------:R-:W-:Y:S02]  /*1850*/  @!UP3 UIMAD UR37, UR19, UR40, URZ ;  /* 0x000000281325b2a4 */ /* 0x000fe4000f8e023f */
[----:B------:R-:W-:Y:S02]  /*1860*/  USEL UR53, UR39, URZ, UP4 ;  /* 0x0000003f27357287 */ /* 0x000fe4000a000000 */
[----:B------:R-:W-:Y:S02]  /*1870*/  USHF.R.S32.HI UR30, URZ, 0x1f, UR45 ;  /* 0x0000001f3f1e7899 */ /* 0x000fe4000801142d */
[----:B------:R-:W-:Y:S02]  /*1880*/  USHF.R.S32.HI UR55, URZ, 0x1f, UR42 ;  /* 0x0000001f3f377899 */ /* 0x000fe4000801142a */
[----:B------:R-:W-:-:S02]  /*1890*/  USEL UR54, UR24, URZ, UP4 ;  /* 0x0000003f18367287 */ /* 0x000fc4000a000000 */
        /* <DEDUP_REMOVED lines=16> */
.L_x_75:
        /* <DEDUP_REMOVED lines=13> */
.L_x_76:
        /* <DEDUP_REMOVED lines=11> */
.L_x_77:
[----:B------:R-:W-:Y:S02]  /*1b20*/  ULDC UR6, c[0x0][0x270] ;  /* 0x00009c0000067ab9 */ /* 0x000fe40000000800 */
[----:B------:R-:W-:-:S04]  /*1b30*/  UIMAD UR6, UR50, UR6, UR58 ;  /* 0x00000006320672a4 */ /* 0x000fc8000f8e023a */
[----:B------:R-:W-:-:S12]  /*1b40*/  UIMAD UR6, UR6, UR60, URZ ;  /* 0x0000003c060672a4 */ /* 0x000fd8000f8e023f */
.L_x_78:
[----:B------:R-:W1:Y:S01]  /*1b50*/  S2R R10, SR_TID.X ;  /* 0x00000000000a7919 */ /* 0x000e620000002100 */
[----:B------:R-:W-:Y:S01]  /*1b60*/  USHF.R.S32.HI UR24, URZ, 0x1f, UR58 ;  /* 0x0000001f3f187899 */ /* 0x000fe2000801143a */
[----:B------:R-:W-:Y:S01]  /*1b70*/  SHF.R.S32.HI R249, RZ, 0x1f, R248 ;  /* 0x0000001ffff97819 */ /* 0x000fe200000114f8 */
[----:B------:R-:W-:Y:S01]  /*1b80*/  UIADD3 UR12, UR17, UR6, URZ ;  /* 0x00000006110c7290 */ /* 0x000fe2000fffe03f */
[----:B------:R-:W-:Y:S01]  /*1b90*/  IADD3 R4, P0, R248, UR8, RZ ;  /* 0x00000008f8047c10 */ /* 0x000fe2000ff1e0ff */
[----:B------:R-:W-:Y:S01]  /*1ba0*/  ULDC UR14, c[0x0][0x2dc] ;  /* 0x0000b700000e7ab9 */ /* 0x000fe20000000800 */
[----:B------:R-:W-:Y:S01]  /*1bb0*/  ULDC.64 UR6, c[0x0][0x428] ;  /* 0x00010a0000067ab9 */ /* 0x000fe20000000a00 */
[----:B------:R-:W-:Y:S01]  /*1bc0*/  ULDC UR16, c[0x0][0x270] ;  /* 0x00009c0000107ab9 */ /* 0x000fe20000000800 */
[----:B------:R-:W-:Y:S01]  /*1bd0*/  UIMAD UR9, UR24, UR6, URZ ;  /* 0x00000006180972a4 */ /* 0x000fe2000f8e023f */
[----:B------:R-:W-:Y:S01]  /*1be0*/  IMAD.U32 R9, RZ, RZ, UR6 ;  /* 0x00000006ff097e24 */ /* 0x000fe2000f8e00ff */
[----:B------:R-:W-:Y:S01]  /*1bf0*/  IADD3.X R5, R249, UR47, RZ, P0, !PT ;  /* 0x0000002ff9057c10 */ /* 0x000fe200087fe4ff */
[----:B------:R-:W-:Y:S01]  /*1c00*/  UIMAD UR34, UR14, UR16, URZ ;  /* 0x000000100e2272a4 */ /* 0x000fe2000f8e023f */
[----:B------:R-:W-:Y:S01]  /*1c10*/  BSSY B1, `(.L_x_74) ;  /* 0x000078f000017945 */ /* 0x000fe20003800000 */
[----:B------:R-:W-:-:S02]  /*1c20*/  UIMAD UR36, UR58, UR7, UR9 ;  /* 0x000000073a2472a4 */ /* 0x000fc4000f8e0209 */
[----:B------:R-:W-:Y:S01]  /*1c30*/  UIADD3 UR16, -UR5, UR13, UR45 ;  /* 0x0000000d05107290 */ /* 0x000fe2000fffe12d */
[----:B------:R-:W-:Y:S01]  /*1c40*/  ULDC.64 UR6, c[0x0][0x420] ;  /* 0x0001080000067ab9 */ /* 0x000fe20000000a00 */
[----:B------:R-:W-:Y:S01]  /*1c50*/  ULDC UR47, c[0x0][0x398] ;  /* 0x0000e600002f7ab9 */ /* 0x000fe20000000800 */
[----:B------:R-:W-:Y:S01]  /*1c60*/  IMAD.U32 R0, RZ, RZ, UR6 ;  /* 0x00000006ff007e24 */ /* 0x000fe2000f8e00ff */
[----:B------:R-:W-:Y:S02]  /*1c70*/  UIMAD UR8, UR15, UR6, URZ ;  /* 0x000000060f0872a4 */ /* 0x000fe4000f8e023f */
[----:B------:R-:W-:Y:S01]  /*1c80*/  USHF.L.U32 UR9, UR34, 0x6, URZ ;  /* 0x0000000622097899 */ /* 0x000fe2000800063f */
[----:B------:R-:W-:Y:S01]  /*1c90*/  IMAD.WIDE.U32 R4, R0, UR17, R4 ;  /* 0x0000001100047c25 */ /* 0x000fe2000f8e0004 */
[----:B------:R-:W-:Y:S02]  /*1ca0*/  UIMAD UR8, UR17, UR7, UR8 ;  /* 0x00000007110872a4 */ /* 0x000fe4000f8e0208 */
[----:B------:R-:W-:Y:S01]  /*1cb0*/  UIADD3 UR37, UR17, UR37, URZ ;  /* 0x0000002511257290 */ /* 0x000fe2000fffe03f */
[----:B------:R-:W-:Y:S01]  /*1cc0*/  ULDC.64 UR18, c[0x0][0x478] ;  /* 0x00011e0000127ab9 */ /* 0x000fe20000000a00 */
[----:B------:R-:W-:-:S02]  /*1cd0*/  ULDC.64 UR32, c[0x0][0x210] ;  /* 0x0000840000207ab9 */ /* 0x000fc40000000a00 */
[----:B------:R-:W-:Y:S01]  /*1ce0*/  VIADD R5, R5, UR8 ;  /* 0x0000000805057c36 */ /* 0x000fe20008000000 */
[----:B------:R-:W-:Y:S01]  /*1cf0*/  UIADD3 UR8, UR16, -UR47, URZ ;  /* 0x8000002f10087290 */ /* 0x000fe2000fffe03f */
[----:B-1----:R-:W-:Y:S01]  /*1d00*/  SHF.R.S32.HI R11, RZ, 0x1f, R10 ;  /* 0x0000001fff0b7819 */ /* 0x002fe2000001140a */
[----:B------:R-:W-:Y:S01]  /*1d10*/  UIMAD.WIDE UR18, UR12, 0x4, UR18 ;  /* 0x000000040c1278a5 */ /* 0x000fe2000f8e0212 */
[----:B------:R-:W-:Y:S01]  /*1d20*/  IMAD.WIDE.U32 R4, R9, UR58, R4 ;  /* 0x0000003a09047c25 */ /* 0x000fe2000f8e0004 */
[----:B------:R-:W-:Y:S01]  /*1d30*/  USHF.R.S32.HI UR21, URZ, 0x1f, UR8 ;  /* 0x0000001f3f157899 */ /* 0x000fe20008011408 */
[----:B------:R-:W-:Y:S01]  /*1d40*/  LEA.HI R3, R11, R10, RZ, 0x2 ;  /* 0x0000000a0b037211 */ /* 0x000fe200078f10ff */
[----:B------:R-:W-:Y:S01]  /*1d50*/  ULDC.64 UR28, c[0x0][0x3e0] ;  /* 0x0000f800001c7ab9 */ /* 0x000fe20000000a00 */
[----:B------:R-:W-:Y:S01]  /*1d60*/  VIADD R5, R5, UR36 ;  /* 0x0000002405057c36 */ /* 0x000fe20008000000 */
[----:B------:R-:W-:Y:S01]  /*1d70*/  ULEA.HI UR21, UR21, UR8, URZ, 0x6 ;  /* 0x0000000815157291 */ /* 0x000fe2000f8f303f */
[----:B------:R-:W-:Y:S01]  /*1d80*/  SHF.R.S32.HI R3, RZ, 0x2, R3 ;  /* 0x00000002ff037819 */ /* 0x000fe20000011403 */
[----:B------:R-:W-:-:S02]  /*1d90*/  USHF.R.S32.HI UR8, URZ, 0x1f, UR9 ;  /* 0x0000001f3f087899 */ /* 0x000fc40008011409 */
[----:B------:R-:W-:Y:S01]  /*1da0*/  USHF.R.S32.HI UR21, URZ, 0x6, UR21 ;  /* 0x000000063f157899 */ /* 0x000fe20008011415 */
[----:B------:R-:W-:Y:S01]  /*1db0*/  SHF.R.S32.HI R21, RZ, 0x1f, R3 ;  /* 0x0000001fff157819 */ /* 0x000fe20000011403 */
[C---:B------:R-:W-:Y:S01]  /*1dc0*/  IMAD.WIDE.U32 R4, R3.reuse, UR6, R4 ;  /* 0x0000000603047c25 */ /* 0x040fe2000f8e0004 */
[----:B------:R-:W-:Y:S01]  /*1dd0*/  IADD3 R0, P0, R3, UR17, RZ ;  /* 0x0000001103007c10 */ /* 0x000fe2000ff1e0ff */
[----:B------:R-:W-:-:S03]  /*1de0*/  UIADD3 UR17, UP2, UP0, UR20, UR9, UR42 ;  /* 0x0000000914117290 */ /* 0x000fc6000f85e02a */
[----:B------:R-:W-:Y:S01]  /*1df0*/  IADD3.X R8, R21, UR15, RZ, P0, !PT ;  /* 0x0000000f15087c10 */ /* 0x000fe200087fe4ff */
[----:B------:R-:W-:Y:S01]  /*1e00*/  IMAD.WIDE.U32 R6, R0, UR48, R248 ;  /* 0x0000003000067c25 */ /* 0x000fe2000f8e00f8 */
[----:B------:R-:W-:Y:S01]  /*1e10*/  ULDC.64 UR14, c[0x0][0x258] ;  /* 0x00009600000e7ab9 */ /* 0x000fe20000000a00 */
[----:B------:R-:W-:Y:S01]  /*1e20*/  UIADD3.X UR8, UR52, UR8, UR55, UP2, UP0 ;  /* 0x0000000834087290 */ /* 0x000fe200097e0437 */
[----:B------:R-:W-:Y:S01]  /*1e30*/  LEA R231, P3, R4, UR28, 0x1 ;  /* 0x0000001c04e77c11 */ /* 0x000fe2000f8608ff */
[----:B------:R-:W-:Y:S01]  /*1e40*/  IMAD R8, R8, UR48, RZ ;  /* 0x0000003008087c24 */ /* 0x000fe2000f8e02ff */
[----:B------:R-:W-:Y:S01]  /*1e50*/  IADD3 R6, P0, R6, UR57, RZ ;  /* 0x0000003906067c10 */ /* 0x000fe2000ff1e0ff */
[----:B------:R-:W-:Y:S02]  /*1e60*/  UIMAD UR12, UR24, UR14, URZ ;  /* 0x0000000e180c72a4 */ /* 0x000fe4000f8e023f */
[----:B------:R-:W-:Y:S01]  /*1e70*/  IMAD R8, R0, UR49, R8 ;  /* 0x0000003100087c24 */ /* 0x000fe2000f8e0208 */
[----:B------:R-:W-:Y:S01]  /*1e80*/  LEA.HI R0, R11, R10, RZ, 0x5 ;  /* 0x0000000a0b007211 */ /* 0x000fe200078f28ff */
[----:B------:R-:W-:-:S02]  /*1e90*/  UISETP.LT.AND UP0, UPT, URZ, UR21, UPT ;  /* 0x000000153f00728c */ /* 0x000fc4000bf01270 */
[----:B------:R-:W-:Y:S01]  /*1ea0*/  UIMAD UR16, UR58, UR15, UR12 ;  /* 0x0000000f3a1072a4 */ /* 0x000fe2000f8e020c */
[----:B------:R-:W-:Y:S01]  /*1eb0*/  LOP3.LUT R9, R0, 0xffffffe0, RZ, 0xc0, !PT ;  /* 0xffffffe000097812 */ /* 0x000fe200078ec0ff */
[----:B------:R-:W-:Y:S01]  /*1ec0*/  UIADD3 UR12, UP3, UP2, UR54, UR17, UR56 ;  /* 0x00000011360c7290 */ /* 0x000fe2000fa7e038 */
[----:B------:R-:W-:Y:S01]  /*1ed0*/  IADD3.X R7, R7, UR51, R8, P0, !PT ;  /* 0x0000003307077c10 */ /* 0x000fe200087fe408 */
[----:B------:R-:W-:Y:S01]  /*1ee0*/  USEL UR21, URZ, UR21, !UP0 ;  /* 0x000000153f157287 */ /* 0x000fe2000c000000 */
[----:B------:R-:W-:Y:S01]  /*1ef0*/  SHF.R.S32.HI R8, RZ, 0x5, R0 ;  /* 0x00000005ff087819 */ /* 0x000fe20000011400 */
[----:B------:R-:W-:Y:S01]  /*1f00*/  IMAD.IADD R9, R10, 0x1, -R9 ;  /* 0x000000010a097824 */ /* 0x000fe200078e0a09 */
[----:B------:R-:W-:Y:S01]  /*1f10*/  UIADD3.X UR8, UR53, UR8, UR41, UP3, UP2 ;  /* 0x0000000835087290 */ /* 0x000fe20009fe4429 */
[----:B------:R-:W-:Y:S01]  /*1f20*/  IMAD.U32 R0, RZ, RZ, UR14 ;  /* 0x0000000eff007e24 */ /* 0x000fe2000f8e00ff */
[----:B------:R-:W-:Y:S01]  /*1f30*/  UISETP.GT.AND UP0, UPT, UR38, UR21, UPT ;  /* 0x000000152600728c */ /* 0x000fe2000bf04270 */
[----:B------:R-:W-:Y:S01]  /*1f40*/  IMAD R8, R8, UR34, R9 ;  /* 0x0000002208087c24 */ /* 0x000fe2000f8e0209 */
[----:B------:R-:W-:Y:S01]  /*1f50*/  ULDC.64 UR48, c[0x0][0x2b0] ;  /* 0x0000ac0000307ab9 */ /* 0x000fe20000000a00 */
[----:B------:R-:W-:Y:S01]  /*1f60*/  IMAD.WIDE.U32 R6, R0, UR58, R6 ;  /* 0x0000003a00067c25 */ /* 0x000fe2000f8e0006 */
[----:B------:R-:W-:-:S02]  /*1f70*/  UIMAD.WIDE UR14, UR37, 0x4, UR48 ;  /* 0x00000004250e78a5 */ /* 0x000fc4000f8e0230 */
[C---:B------:R-:W-:Y:S01]  /*1f80*/  IADD3 R0, P0, R8.reuse, UR12, RZ ;  /* 0x0000000c08007c10 */ /* 0x040fe2000ff1e0ff */
[----:B------:R-:W-:Y:S01]  /*1f90*/  IMAD R9, R21, UR6, RZ ;  /* 0x0000000615097c24 */ /* 0x000fe2000f8e02ff */
[----:B------:R-:W-:Y:S01]  /*1fa0*/  ULDC.64 UR24, c[0x0][0x400] ;  /* 0x0001000000187ab9 */ /* 0x000fe20000000a00 */
[----:B------:R-:W-:Y:S01]  /*1fb0*/  VIADD R7, R7, UR16 ;  /* 0x0000001007077c36 */ /* 0x000fe20008000000 */
[----:B------:R-:W-:Y:S01]  /*1fc0*/  LEA.HI.X.SX32 R8, R8, UR8, 0x1, P0 ;  /* 0x0000000808087c11 */ /* 0x000fe200080f0eff */
[----:B------:R-:W-:Y:S01]  /*1fd0*/  IMAD R9, R3, UR7, R9 ;  /* 0x0000000703097c24 */ /* 0x000fe2000f8e0209 */
[----:B------:R-:W-:Y:S01]  /*1fe0*/  PLOP3.LUT P0, PT, PT, PT, UP0, 0x80, 0x0 ;  /* 0x000000000000781c */ /* 0x000fe20003f0f008 */
[----:B------:R-:W-:Y:S01]  /*1ff0*/  UIADD3 UR6, UR38, -0x1, URZ ;  /* 0xffffffff26067890 */ /* 0x000fe2000fffe03f */
[----:B------:R-:W-:Y:S01]  /*2000*/  LEA R222, P2, R0, UR24, 0x2 ;  /* 0x0000001800de7c11 */ /* 0x000fe2000f8410ff */
[----:B------:R-:W-:Y:S01]  /*2010*/  IMAD.IADD R5, R5, 0x1, R9 ;  /* 0x0000000105057824 */ /* 0x000fe200078e0209 */
[----:B------:R-:W-:Y:S01]  /*2020*/  LEA R230, P4, R6, UR32, 0x1 ;  /* 0x0000002006e67c11 */ /* 0x000fe2000f8808ff */
[----:B------:R-:W-:Y:S01]  /*2030*/  UMOV UR17, UR19 ;  /* 0x0000001300117c82 */ /* 0x000fe20008000000 */
[----:B------:R-:W-:Y:S01]  /*2040*/  LEA.HI.X R221, R0, UR25, R8, 0x2, P2 ;  /* 0x0000001900dd7c11 */ /* 0x000fe200090f1408 */
[----:B------:R-:W-:Y:S01]  /*2050*/  UMOV UR16, UR14 ;  /* 0x0000000e00107c82 */ /* 0x000fe20008000000 */
[----:B------:R-:W-:-:S02]  /*2060*/  LEA.HI.X R229, R4, UR29, R5, 0x1, P3 ;  /* 0x0000001d04e57c11 */ /* 0x000fc400098f0c05 */
[----:B------:R-:W-:-:S03]  /*2070*/  LEA.HI.X R228, R6, UR33, R7, 0x1, P4 ;  /* 0x0000002106e47c11 */ /* 0x000fc6000a0f0c07 */
[----:B------:R-:W-:Y:S05]  /*2080*/  @P0 BRA `(.L_x_79) ;  /* 0x0000000800580947 */ /* 0x000fea0003800000 */
        /* <DEDUP_REMOVED lines=19> */
.L_x_80:
[----:B------:R-:W-:Y:S01]  /*21c0*/  @UP1 UIADD3 UR14, UR43, UR46, URZ ;  /* 0x0000002e2b0e1290 */ /* 0x000fe2000fffe03f */
[----:B------:R-:W-:-:S03]  /*21d0*/  @UP1 ULDC.64 UR6, c[0x0][0x458] ;  /* 0x0001160000061ab9 */ /* 0x000fc60000000a00 */
[----:B------:R-:W-:Y:S02]  /*21e0*/  @UP1 UIMAD.WIDE.U32 UR12, UR14, UR6, URZ ;  /* 0x000000060e0c12a5 */ /* 0x000fe4000f8e003f */
[----:B------:R-:W-:-:S04]  /*21f0*/  @UP1 UIMAD UR14, UR14, UR7, URZ ;  /* 0x000000070e0e12a4 */ /* 0x000fc8000f8e023f */
[----:B------:R-:W-:-:S03]  /*2200*/  @UP1 UIADD3 UR16, UR13, UR14, URZ ;  /* 0x0000000e0d101290 */ /* 0x000fc6000fffe03f */
[----:B------:R-:W-:Y:S01]  /*2210*/  @UP1 UMOV UR14, UR12 ;  /* 0x0000000c000e1c82 */ /* 0x000fe20008000000 */
[----:B------:R-:W-:Y:S08]  /*2220*/  @P1 BRA `(.L_x_81) ;  /* 0x0000000000301947 */ /* 0x000ff00003800000 */
        /* <DEDUP_REMOVED lines=12> */
.L_x_81:
[----:B------:R1:W5:Y:S04]  /*22f0*/  LDL R12, [R1+0x4] ;  /* 0x00000400010c7983 */ /* 0x0003680000100800 */
[----:B------:R1:W5:Y:S01]  /*2300*/  LDL R11, [R1+0x8] ;  /* 0x00000800010b7983 */ /* 0x0003620000100800 */
[----:B------:R-:W-:Y:S01]  /*2310*/  UIMAD UR12, UR30, UR8, URZ ;  /* 0x000000081e0c72a4 */ /* 0x000fe2000f8e023f */
[----:B------:R-:W-:Y:S01]  /*2320*/  IMAD.U32 R4, RZ, RZ, UR8 ;  /* 0x00000008ff047e24 */ /* 0x000fe2000f8e00ff */
[----:B------:R-:W-:Y:S01]  /*2330*/  UIMAD UR5, UR44, -0x80, UR5 ;  /* 0xffffff802c0578a4 */ /* 0x000fe2000f8e0205 */
[----:B------:R-:W-:Y:S01]  /*2340*/  BSSY B0, `(.L_x_82) ;  /* 0x0000021000007945 */ /* 0x000fe20003800000 */
[----:B------:R-:W-:Y:S01]  /*2350*/  UIMAD UR12, UR45, UR9, UR12 ;  /* 0x000000092d0c72a4 */ /* 0x000fe2000f8e020c */
[----:B------:R-:W-:Y:S01]  /*2360*/  IMAD.WIDE.U32 R4, R4, UR45, R248 ;  /* 0x0000002d04047c25 */ /* 0x000fe2000f8e00f8 */
[----:B------:R-:W-:-:S02]  /*2370*/  USHF.R.S32.HI UR15, URZ, 0x1f, UR58 ;  /* 0x0000001f3f0f7899 */ /* 0x000fc4000801143a */
[C---:B------:R-:W-:Y:S02]  /*2380*/  ISETP.GE.AND P4, PT, R3.reuse, UR5, PT ;  /* 0x0000000503007c0c */ /* 0x040fe4000bf86270 */
[----:B------:R-:W-:Y:S01]  /*2390*/  MOV R0, UR12 ;  /* 0x0000000c00007c02 */ /* 0x000fe20008000f00 */
[----:B------:R-:W-:Y:S01]  /*23a0*/  ULDC.64 UR12, c[0x0][0x468] ;  /* 0x00011a00000c7ab9 */ /* 0x000fe20000000a00 */
[----:B------:R-:W-:Y:S01]  /*23b0*/  IADD3 R6, P0, R4, UR17, RZ ;  /* 0x0000001104067c10 */ /* 0x000fe2000ff1e0ff */
[----:B------:R-:W-:Y:S01]  /*23c0*/  UIMAD UR15, UR15, UR12, URZ ;  /* 0x0000000c0f0f72a4 */ /* 0x000fe2000f8e023f */
[----:B------:R-:W-:Y:S02]  /*23d0*/  VIADD R4, R3, 0x40 ;  /* 0x0000004003047836 */ /* 0x000fe40000000000 */
[----:B------:R-:W-:Y:S01]  /*23e0*/  IADD3.X R7, R5, UR18, R0, P0, !PT ;  /* 0x0000001205077c10 */ /* 0x000fe200087fe400 */
[----:B------:R-:W-:Y:S01]  /*23f0*/  UIMAD UR13, UR58, UR13, UR15 ;  /* 0x0000000d3a0d72a4 */ /* 0x000fe2000f8e020f */
[----:B------:R-:W-:-:S02]  /*2400*/  MOV R0, UR12 ;  /* 0x0000000c00007c02 */ /* 0x000fc40008000f00 */
[----:B------:R-:W-:-:S03]  /*2410*/  ISETP.GE.AND P3, PT, R4, UR5, PT ;  /* 0x0000000504007c0c */ /* 0x000fc6000bf66270 */
[----:B------:R-:W-:-:S04]  /*2420*/  IMAD.WIDE.U32 R6, R0, UR58, R6 ;  /* 0x0000003a00067c25 */ /* 0x000fc8000f8e0006 */
[----:B------:R-:W-:Y:S01]  /*2430*/  VIADD R10, R7, UR13 ;  /* 0x0000000d070a7c36 */ /* 0x000fe20008000000 */
        /* <DEDUP_REMOVED lines=17> */
.L_x_83:
[----:B------:R-:W-:Y:S05]  /*2550*/  BSYNC B0 ;  /* 0x0000000000007941 */ /* 0x000fea0003800000 */
.L_x_82:
        /* <DEDUP_REMOVED lines=19> */
.L_x_85:
[----:B------:R-:W-:Y:S05]  /*2690*/  BSYNC B0 ;  /* 0x0000000000007941 */ /* 0x000fea0003800000 */
.L_x_84:
        /* <DEDUP_REMOVED lines=17> */
[----:B------:R-:W-:Y:S01]  /*27b0*/  IMAD.MOV.U32 R4, RZ, RZ, R6 ;  /* 0x000000ffff047224 */ /* 0x000fe200078e0006 */
[----:B------:R-:W-:Y:S01]  /*27c0*/  ULDC UR5, c[0x0][0x2d0] ;  /* 0x0000b40000057ab9 */ /* 0x000fe20000000800 */
[----:B------:R-:W-:Y:S01]  /*27d0*/  IMAD R10, R21, UR6, RZ ;  /* 0x00000006150a7c24 */ /* 0x000fe2000f8e02ff */
[----:B------:R-:W-:Y:S01]  /*27e0*/  ISETP.GE.AND P2, PT, R248, UR5, PT ;  /* 0x00000005f8007c0c */ /* 0x000fe2000bf46270 */
[----:B------:R-:W-:Y:S01]  /*27f0*/  IMAD.WIDE.U32 R8, R3, UR6, R4 ;  /* 0x0000000603087c25 */ /* 0x000fe2000f8e0004 */
[----:B-----5:R-:W-:Y:S01]  /*2800*/  ISETP.GE.AND P1, PT, R12, UR5, PT ;  /* 0x000000050c007c0c */ /* 0x020fe2000bf26270 */
[----:B------:R-:W-:Y:S01]  /*2810*/  ULDC.64 UR8, c[0x0][0x3f8] ;  /* 0x0000fe0000087ab9 */ /* 0x000fe20000000a00 */
[----:B------:R-:W-:Y:S01]  /*2820*/  ISETP.GE.AND P0, PT, R11, UR5, PT ;  /* 0x000000050b007c0c */ /* 0x000fe2000bf06270 */
[----:B------:R-:W-:-:S04]  /*2830*/  IMAD R4, R3, UR7, R10 ;  /* 0x0000000703047c24 */ /* 0x000fc8000f8e020a */
[----:B------:R-:W-:Y:S01]  /*2840*/  IMAD.IADD R5, R9, 0x1, R4 ;  /* 0x0000000109057824 */ /* 0x000fe200078e0204 */
[----:B------:R-:W-:-:S04]  /*2850*/  LEA R4, P4, R8, UR8, 0x1 ;  /* 0x0000000808047c11 */ /* 0x000fc8000f8808ff */
[----:B------:R-:W-:-:S05]  /*2860*/  LEA.HI.X R5, R8, UR9, R5, 0x1, P4 ;  /* 0x0000000908057c11 */ /* 0x000fca000a0f0c05 */
[----:B------:R1:W-:Y:S04]  /*2870*/  @!P2 STG.E.128 desc[UR10][R4.64], RZ ;  /* 0x000000ff0400a986 */ /* 0x0003e8000c101d0a */
[----:B------:R1:W-:Y:S04]  /*2880*/  @!P1 STG.E.128 desc[UR10][R4.64+0x40], RZ ;  /* 0x000040ff04009986 */ /* 0x0003e8000c101d0a */
[----:B------:R1:W-:Y:S02]  /*2890*/  @!P0 STG.E.128 desc[UR10][R4.64+0x80], RZ ;  /* 0x000080ff04008986 */ /* 0x0003e4000c101d0a */
.L_x_87:
[----:B------:R-:W-:Y:S05]  /*28a0*/  BSYNC B0 ;  /* 0x0000000000007941 */ /* 0x000fea0003800000 */
.L_x_86:
        /* <DEDUP_REMOVED lines=8> */
[----:B------:R-:W-:-:S04]  /*2930*/  IMAD.WIDE.U32 R6, R3, UR6, R6 ;  /* 0x0000000603067c25 */ /* 0x000fc8000f8e0006 */
[----:B------:R-:W-:-:S04]  /*2940*/  IMAD R4, R4, UR6, RZ ;  /* 0x0000000604047c24 */ /* 0x000fc8000f8e02ff */
[----:B------:R-:W-:Y:S01]  /*2950*/  IMAD R3, R3, UR7, R4 ;  /* 0x0000000703037c24 */ /* 0x000fe2000f8e0204 */
[----:B------:R-:W-:-:S03]  /*2960*/  LEA R4, P2, R6, UR8, 0x1 ;  /* 0x0000000806047c11 */ /* 0x000fc6000f8408ff */
[----:B------:R-:W-:-:S05]  /*2970*/  IMAD.IADD R3, R7, 0x1, R3 ;  /* 0x0000000107037824 */ /* 0x000fca00078e0203 */
[----:B------:R-:W-:-:S05]  /*2980*/  LEA.HI.X R5, R6, UR9, R3, 0x1, P2 ;  /* 0x0000000906057c11 */ /* 0x000fca00090f0c03 */
[----:B------:R1:W-:Y:S04]  /*2990*/  @!P1 STG.E.128 desc[UR10][R4.64], RZ ;  /* 0x000000ff04009986 */ /* 0x0003e8000c101d0a */
[----:B------:R1:W-:Y:S01]  /*29a0*/  @!P0 STG.E.128 desc[UR10][R4.64+0x40], RZ ;  /* 0x000040ff04008986 */ /* 0x0003e2000c101d0a */
[----:B------:R-:W-:-:S13]  /*29b0*/  ISETP.GE.AND P0, PT, R11, UR5, PT ;  /* 0x000000050b007c0c */ /* 0x000fda000bf06270 */
[----:B------:R-:W-:Y:S05]  /*29c0*/  @P0 BRA `(.L_x_88) ;  /* 0x0000006800cc0947 */ /* 0x000fea0003800000 */
[----:B------:R2:W-:Y:S01]  /*29d0*/  STG.E.128 desc[UR10][R4.64+0x80], RZ ;  /* 0x000080ff04007986 */ /* 0x0005e2000c101d0a */
[----:B------:R-:W-:Y:S05]  /*29e0*/  BRA `(.L_x_88) ;  /* 0x0000006800c47947 */ /* 0x000fea0003800000 */
.L_x_79:
[----:B------:R-:W2:Y:S01]  /*29f0*/  LDL R18, [R1+0x14] ;  /* 0x0000140001127983 */ /* 0x000ea20000100800 */
[----:B------:R-:W-:Y:S01]  /*2a00*/  PLOP3.LUT P0, PT, PT, PT, UP4, 0x80, 0x0 ;  /* 0x000000000000781c */ /* 0x000fe20003f0f048 */
[----:B------:R-:W-:Y:S01]  /*2a10*/  UIMAD UR7, UR30, UR22, URZ ;  /* 0x000000161e0772a4 */ /* 0x000fe2000f8e023f */
[----:B------:R-:W-:Y:S01]  /*2a20*/  IMAD.U32 R4, RZ, RZ, UR22 ;  /* 0x00000016ff047e24 */ /* 0x000fe2000f8e00ff */
[----:B------:R-:W-:Y:S01]  /*2a30*/  UIMAD UR8, UR44, -0x80, UR5 ;  /* 0xffffff802c0878a4 */ /* 0x000fe2000f8e0205 */
[C---:B------:R-:W-:Y:S01]  /*2a40*/  VIADD R7, R3.reuse, 0x40 ;  /* 0x0000004003077836 */ /* 0x040fe20000000000 */
[----:B------:R-:W-:Y:S01]  /*2a50*/  UIMAD UR7, UR45, UR23, UR7 ;  /* 0x000000172d0772a4 */ /* 0x000fe2000f8e0207 */
[----:B------:R-:W-:Y:S01]  /*2a60*/  IMAD.WIDE.U32 R4, R4, UR45, R248 ;  /* 0x0000002d04047c25 */ /* 0x000fe2000f8e00f8 */
[----:B------:R-:W-:Y:S01]  /*2a70*/  ULEA.HI UR12, UR6, UR6, URZ, 0x1 ;  /* 0x00000006060c7291 */ /* 0x000fe2000f8f083f */
[----:B------:R-:W-:Y:S05]  /*2a80*/  BSSY B0, `(.L_x_89) ;  /* 0x000003f000007945 */ /* 0x000fea0003800000 */
[----:B------:R-:W-:Y:S01]  /*2a90*/  @P0 BAR.SYNC.DEFER_BLOCKING 0x0 ;  /* 0x0000000000000b1d */ /* 0x000fe20000010000 */
[----:B------:R-:W-:Y:S01]  /*2aa0*/  ISETP.GE.AND P1, PT, R3, UR8, PT ;  /* 0x0000000803007c0c */ /* 0x000fe2000bf26270 */
[----:B------:R-:W-:Y:S01]  /*2ab0*/  ULOP3.LUT UR12, UR12, 0xfffffffe, URZ, 0xc0, !UPT ;  /* 0xfffffffe0c0c7892 */ /* 0x000fe2000f8ec03f */
[----:B------:R-:W-:Y:S01]  /*2ac0*/  MOV R0, UR7 ;  /* 0x0000000700007c02 */ /* 0x000fe20008000f00 */
[----:B------:R-:W-:Y:S01]  /*2ad0*/  UIMAD UR7, UR6, -0x40, UR13 ;  /* 0xffffffc0060778a4 */ /* 0x000fe2000f8e020d */
[----:B------:R-:W-:Y:S01]  /*2ae0*/  IADD3 R6, P2, R4, UR39, RZ ;  /* 0x0000002704067c10 */ /* 0x000fe2000ff5e0ff */
[----:B------:R-:W-:Y:S01]  /*2af0*/  ULDC.64 UR24, c[0x0][0x268] ;  /* 0x00009a0000187ab9 */ /* 0x000fe20000000a00 */
[----:B------:R-:W-:Y:S01]  /*2b00*/  ISETP.GE.AND P4, PT, R7, UR8, PT ;  /* 0x0000000807007c0c */ /* 0x000fe2000bf86270 */
[----:B------:R-:W-:Y:S01]  /*2b10*/  IMAD R4, R15, UR24, RZ ;  /* 0x000000180f047c24 */ /* 0x000fe2000f8e02ff */
[----:B------:R-:W-:Y:S01]  /*2b20*/  IADD3.X R7, R5, UR40, R0, P2, !PT ;  /* 0x0000002805077c10 */ /* 0x000fe200097fe400 */
[----:B------:R-:W-:Y:S01]  /*2b30*/  UIADD3 UR12, UR6, -UR12, URZ ;  /* 0x8000000c060c7290 */ /* 0x000fe2000fffe03f */
[----:B------:R-:W-:Y:S01]  /*2b40*/  ISETP.GE.AND P6, PT, R3, UR7, PT ;  /* 0x0000000703007c0c */ /* 0x000fe2000bfc6270 */
[----:B------:R-:W-:-:S02]  /*2b50*/  IMAD R4, R14, UR25, R4 ;  /* 0x000000190e047c24 */ /* 0x000fc4000f8e0204 */
[----:B------:R-:W-:Y:S01]  /*2b60*/  IMAD.WIDE.U32 R6, R14, UR24, R6 ;  /* 0x000000180e067c25 */ /* 0x000fe2000f8e0006 */
[----:B------:R-:W-:-:S03]  /*2b70*/  UISETP.NE.AND UP0, UPT, UR12, 0x1, UPT ;  /* 0x000000010c00788c */ /* 0x000fc6000bf05270 */
[----:B------:R-:W-:Y:S01]  /*2b80*/  IMAD.IADD R9, R7, 0x1, R4 ;  /* 0x0000000107097824 */ /* 0x000fe200078e0204 */
        /* <DEDUP_REMOVED lines=11> */
[----:B------:R-:W-:Y:S02]  /*2c40*/  IMAD.MOV.U32 R4, RZ, RZ, R6 ;  /* 0x000000ffff047224 */ /* 0x000fe400078e0006 */
[----:B------:R-:W-:Y:S02]  /*2c50*/  IMAD.MOV.U32 R5, RZ, RZ, R9 ;  /* 0x000000ffff057224 */ /* 0x000fe400078e0009 */
[----:B------:R-:W-:-:S08]  /*2c60*/  IMAD.WIDE.U32 R4, R3, UR22, R4 ;  /* 0x0000001603047c25 */ /* 0x000fd0000f8e0004 */
[----:B------:R-:W4:Y:S01]  /*2c70*/  @!P5 LDC.64 R12, c[0x0][0x220] ;  /* 0x00008800ff0cdb82 */ /* 0x000f220000000a00 */
[----:B------:R1:W-:Y:S04]  /*2c80*/  @P5 STS [R0+0xf000], RZ ;  /* 0x00f000ff00005388 */ /* 0x0003e80000000800 */
[----:B------:R1:W-:Y:S04]  /*2c90*/  @P5 STS [R0+0xf004], RZ ;  /* 0x00f004ff00005388 */ /* 0x0003e80000000800 */
[----:B------:R1:W-:Y:S01]  /*2ca0*/  @P5 STS.64 [R0+0xf008], RZ ;  /* 0x00f008ff00005388 */ /* 0x0003e20000000a00 */
[----:B----4-:R-:W-:-:S02]  /*2cb0*/  @!P5 LEA R12, P0, R4, R12, 0x1 ;  /* 0x0000000c040cd211 */ /* 0x010fc400078008ff */
[----:B--2---:R-:W-:Y:S01]  /*2cc0*/  ISETP.GE.AND P3, PT, R8, UR12, PT ;  /* 0x0000000c08007c0c */ /* 0x004fe2000bf66270 */
[----:B------:R-:W-:Y:S01]  /*2cd0*/  IMAD R8, R21, UR22, RZ ;  /* 0x0000001615087c24 */ /* 0x000fe2000f8e02ff */
[----:B---3--:R-:W-:-:S03]  /*2ce0*/  ISETP.GE.AND P2, PT, R16, UR12, PT ;  /* 0x0000000c10007c0c */ /* 0x008fc6000bf46270 */
[----:B------:R-:W-:-:S04]  /*2cf0*/  IMAD R8, R3, UR23, R8 ;  /* 0x0000001703087c24 */ /* 0x000fc8000f8e0208 */
[----:B------:R-:W-:-:S04]  /*2d00*/  IMAD.IADD R8, R5, 0x1, R8 ;  /* 0x0000000105087824 */ /* 0x000fc800078e0208 */
[----:B------:R-:W2:Y:S01]  /*2d10*/  @!P3 LDC.64 R10, c[0x0][0x220] ;  /* 0x00008800ff0abb82 */ /* 0x000ea20000000a00 */
[----:B------:R-:W-:-:S05]  /*2d20*/  @!P5 LEA.HI.X R13, R4, R13, R8, 0x1, P0 ;  /* 0x0000000d040dd211 */ /* 0x000fca00000f0c08 */
[----:B------:R-:W-:Y:S01]  /*2d30*/  @!PT LDS RZ, [RZ] ;  /* 0x00000000fffff984 */ /* 0x000fe20000000800 */
[----:B------:R-:W-:Y:S01]  /*2d40*/  @!PT LDS RZ, [RZ] ;  /* 0x00000000fffff984 */ /* 0x000fe20000000800 */
[----:B------:R-:W-:Y:S01]  /*2d50*/  @!PT LDS RZ, [RZ] ;  /* 0x00000000fffff984 */ /* 0x000fe20000000800 */
[----:B------:R1:W-:Y:S04]  /*2d60*/  @!P5 LDGSTS.E.BYPASS.LTC128B.128 [R0+0xf000], desc[UR10][R12.64] ;  /* 0x0f0000000c00dfae */ /* 0x0003e8000b901d4a */
[----:B------:R1:W-:Y:S01]  /*2d70*/  @P3 STS.128 [R0+0x11000], RZ ;  /* 0x011000ff00003388 */ /* 0x0003e20000000c00 */
[----:B--2---:R-:W-:-:S04]  /*2d80*/  @!P3 LEA R10, P0, R4, R10, 0x1 ;  /* 0x0000000a040ab211 */ /* 0x004fc800078008ff */
        /* <DEDUP_REMOVED lines=14> */
.L_x_90:
[----:B------:R-:W-:Y:S05]  /*2e70*/  BSYNC B0 ;  /* 0x0000000000007941 */ /* 0x000fea0003800000 */
.L_x_89:
[----:B------:R3:W-:Y:S01]  /*2e80*/  @P4 STS.128 [R0+0x10000], RZ ;  /* 0x010000ff00004388 */ /* 0x0007e20000000c00 */
[----:B------:R-:W-:Y:S03]  /*2e90*/  BSSY B0, `(.L_x_91) ;  /* 0x000002b000007945 */ /* 0x000fe60003800000 */
[----:B------:R3:W-:Y:S04]  /*2ea0*/  @P4 STS.128 [R0+0x12000], RZ ;  /* 0x012000ff00004388 */ /* 0x0007e80000000c00 */
[----:B------:R3:W-:Y:S01]  /*2eb0*/  @P4 STS.128 [R0+0x14000], RZ ;  /* 0x014000ff00004388 */ /* 0x0007e20000000c00 */
[----:B------:R-:W-:Y:S05]  /*2ec0*/  @P4 BRA `(.L_x_92) ;  /* 0x00000000009c4947 */ /* 0x000fea0003800000 */
[----:B------:R-:W4:Y:S01]  /*2ed0*/  LDL R4, [R1+0x4] ;  /* 0x0000040001047983 */ /* 0x000f220000100800 */
[----:B------:R-:W-:-:S03]  /*2ee0*/  ULDC UR8, c[0x0][0x2d0] ;  /* 0x0000b40000087ab9 */ /* 0x000fc60000000800 */
[----:B-12---:R-:W2:Y:S01]  /*2ef0*/  LDL R11, [R1+0x8] ;  /* 0x00000800010b7983 */ /* 0x006ea20000100800 */
[----:B------:R-:W-:Y:S01]  /*2f00*/  ISETP.GE.AND P5, PT, R248, UR8, PT ;  /* 0x00000008f8007c0c */ /* 0x000fe2000bfa6270 */
[----:B------:R-:W-:Y:S01]  /*2f10*/  IMAD.MOV.U32 R5, RZ, RZ, R9 ;  /* 0x000000ffff057224 */ /* 0x000fe200078e0009 */
[----:B------:R-:W-:-:S11]  /*2f20*/  IADD3 R7, P0, R3, 0x40, RZ ;  /* 0x0000004003077810 */ /* 0x000fd60007f1e0ff */
[----:B------:R-:W1:Y:S01]  /*2f30*/  @!P5 LDC.64 R12, c[0x0][0x220] ;  /* 0x00008800ff0cdb82 */ /* 0x000e620000000a00 */
[----:B------:R1:W-:Y:S01]  /*2f40*/  @P5 STS.128 [R0+0x10000], RZ ;  /* 0x010000ff00005388 */ /* 0x0003e20000000c00 */
[----:B----4-:R-:W-:Y:S01]  /*2f50*/  ISETP.GE.AND P3, PT, R4, UR8, PT ;  /* 0x0000000804007c0c */ /* 0x010fe2000bf66270 */
[----:B------:R-:W-:Y:S01]  /*2f60*/  IMAD.X R4, RZ, RZ, R21, P0 ;  /* 0x000000ffff047224 */ /* 0x000fe200000e0615 */
[----:B--2---:R-:W-:-:S03]  /*2f70*/  ISETP.GE.AND P0, PT, R11, UR8, PT ;  /* 0x000000080b007c0c */ /* 0x004fc6000bf06270 */
[----:B------:R-:W-:Y:S02]  /*2f80*/  IMAD R10, R4, UR22, RZ ;  /* 0x00000016040a7c24 */ /* 0x000fe4000f8e02ff */
[----:B------:R-:W-:Y:S02]  /*2f90*/  IMAD.MOV.U32 R4, RZ, RZ, R6 ;  /* 0x000000ffff047224 */ /* 0x000fe400078e0006 */
[C---:B------:R-:W-:Y:S02]  /*2fa0*/  IMAD R10, R7.reuse, UR23, R10 ;  /* 0x00000017070a7c24 */ /* 0x040fe4000f8e020a */
[----:B------:R-:W-:Y:S02]  /*2fb0*/  IMAD.WIDE.U32 R4, R7, UR22, R4 ;  /* 0x0000001607047c25 */ /* 0x000fe4000f8e0004 */
[----:B------:R-:W2:Y:S02]  /*2fc0*/  @!P3 LDC.64 R16, c[0x0][0x220] ;  /* 0x00008800ff10bb82 */ /* 0x000ea40000000a00 */
[----:B------:R-:W-:Y:S01]  /*2fd0*/  IMAD.IADD R10, R5, 0x1, R10 ;  /* 0x00000001050a7824 */ /* 0x000fe200078e020a */
[----:B-1----:R-:W-:-:S04]  /*2fe0*/  @!P5 LEA R8, P2, R4, R12, 0x1 ;  /* 0x0000000c0408d211 */ /* 0x002fc800078408ff */
        /* <DEDUP_REMOVED lines=21> */
.L_x_92:
[----:B------:R-:W-:Y:S05]  /*3140*/  BSYNC B0 ;  /* 0x0000000000007941 */ /* 0x000fea0003800000 */
.L_x_91:
        /* <DEDUP_REMOVED lines=11> */
[----:B-1--4-:R-:W4:Y:S01]  /*3200*/  LDL R6, [R1+0x4] ;  /* 0x0000040001067983 */ /* 0x012f220000100800 */
[----:B------:R-:W-:-:S03]  /*3210*/  ULDC UR8, c[0x0][0x2d0] ;  /* 0x0000b40000087ab9 */ /* 0x000fc60000000800 */
[----:B------:R-:W5:Y:S01]  /*3220*/  LDL R5, [R1+0x8] ;  /* 0x0000080001057983 */ /* 0x000f620000100800 */
[----:B------:R-:W-:-:S13]  /*3230*/  ISETP.GE.AND P5, PT, R248, UR8, PT ;  /* 0x00000008f8007c0c */ /* 0x000fda000bfa6270 */
[----:B------:R-:W-:Y:S01]  /*3240*/  @!P5 IMAD.MOV.U32 R7, RZ, RZ, R229 ;  /* 0x000000ffff07d224 */ /* 0x000fe200078e00e5 */
[----:B------:R1:W-:Y:S04]  /*3250*/  @P5 STS [R0+0x6000], RZ ;  /* 0x006000ff00005388 */ /* 0x0003e80000000800 */
[----:B------:R1:W-:Y:S04]  /*3260*/  @P5 STS [R0+0x6004], RZ ;  /* 0x006004ff00005388 */ /* 0x0003e80000000800 */
[----:B------:R1:W-:Y:S01]  /*3270*/  @P5 STS.64 [R0+0x6008], RZ ;  /* 0x006008ff00005388 */ /* 0x0003e20000000a00 */
[----:B----4-:R-:W-:Y:S01]  /*3280*/  ISETP.GE.AND P3, PT, R6, UR8, PT ;  /* 0x0000000806007c0c */ /* 0x010fe2000bf66270 */
[----:B------:R-:W-:Y:S01]  /*3290*/  @!P5 IMAD.MOV.U32 R6, RZ, RZ, R231 ;  /* 0x000000ffff06d224 */ /* 0x000fe200078e00e7 */
[----:B-----5:R-:W-:-:S04]  /*32a0*/  ISETP.GE.AND P2, PT, R5, UR8, PT ;  /* 0x0000000805007c0c */ /* 0x020fc8000bf46270 */
[----:B------:R-:W-:Y:S01]  /*32b0*/  @!PT LDS RZ, [RZ] ;  /* 0x00000000fffff984 */ /* 0x000fe20000000800 */
[----:B------:R-:W-:Y:S01]  /*32c0*/  @!PT LDS RZ, [RZ] ;  /* 0x00000000fffff984 */ /* 0x000fe20000000800 */
[----:B------:R-:W-:Y:S01]  /*32d0*/  @!PT LDS RZ, [RZ] ;  /* 0x00000000fffff984 */ /* 0x000fe20000000800 */
[----:B------:R1:W-:Y:S07]  /*32e0*/  @!P5 LDGSTS.E.BYPASS.LTC128B.128 [R0+0x6000], desc[UR10][R6.64] ;  /* 0x060000000600dfae */ /* 0x0003ee000b901d4a */
        /* <DEDUP_REMOVED lines=9> */
[----:B-1----:R-:W-:Y:S02]  /*3380*/  MOV R4, R231 ;  /* 0x000000e700047202 */ /* 0x002fe40000000f00 */
[----:B------:R-:W-:-:S05]  /*3390*/  MOV R5, R229 ;  /* 0x000000e500057202 */ /* 0x000fca0000000f00 */
[----:B------:R-:W-:Y:S01]  /*33a0*/  @!PT LDS RZ, [RZ] ;  /* 0x00000000fffff984 */ /* 0x000fe20000000800 */
[----:B------:R-:W-:Y:S01]  /*33b0*/  @!PT LDS RZ, [RZ] ;  /* 0x00000000fffff984 */ /* 0x000fe20000000800 */
[----:B------:R-:W-:Y:S01]  /*33c0*/  @!PT LDS RZ, [RZ] ;  /* 0x00000000fffff984 */ /* 0x000fe20000000800 */
[----:B------:R1:W-:Y:S02]  /*33d0*/  LDGSTS.E.BYPASS.LTC128B.128 [R0+0x8000], desc[UR10][R4.64+0x80] ;  /* 0x0800008004007fae */ /* 0x0003e4000b901d4a */
.L_x_94:
[----:B------:R-:W-:Y:S05]  /*33e0*/  BSYNC B0 ;  /* 0x0000000000007941 */ /* 0x000fea0003800000 */
.L_x_93:
        /* <DEDUP_REMOVED lines=16> */
.L_x_96:
[----:B-1----:R-:W5:Y:S01]  /*34f0*/  LDL R5, [R1+0x4] ;  /* 0x0000040001057983 */ /* 0x002f620000100800 */
[----:B------:R-:W-:-:S03]  /*3500*/  ULDC UR8, c[0x0][0x2d0] ;  /* 0x0000b40000087ab9 */ /* 0x000fc60000000800 */
[----:B------:R-:W2:Y:S01]  /*3510*/  LDL R4, [R1+0x8] ;  /* 0x0000080001047983 */ /* 0x000ea20000100800 */
        /* <DEDUP_REMOVED lines=11> */
[----:B-----5:R-:W-:-:S02]  /*35d0*/  ISETP.GE.AND P3, PT, R5, UR8, PT ;  /* 0x0000000805007c0c */ /* 0x020fc4000bf66270 */
[----:B--2---:R-:W-:-:S11]  /*35e0*/  ISETP.GE.AND P2, PT, R4, UR8, PT ;  /* 0x0000000804007c0c */ /* 0x004fd6000bf46270 */
        /* <DEDUP_REMOVED lines=15> */
[----:B-1----:R-:W-:Y:S02]  /*36e0*/  MOV R4, R230 ;  /* 0x000000e600047202 */ /* 0x002fe40000000f00 */
[----:B------:R-:W-:-:S05]  /*36f0*/  MOV R5, R228 ;  /* 0x000000e400057202 */ /* 0x000fca0000000f00 */
[----:B------:R-:W-:Y:S01]  /*3700*/  @!PT LDS RZ, [RZ] ;  /* 0x00000000fffff984 */ /* 0x000fe20000000800 */
[----:B------:R-:W-:Y:S01]  /*3710*/  @!PT LDS RZ, [RZ] ;  /* 0x00000000fffff984 */ /* 0x000fe20000000800 */
[----:B------:R-:W-:Y:S01]  /*3720*/  @!PT LDS RZ, [RZ] ;  /* 0x00000000fffff984 */ /* 0x000fe20000000800 */
[----:B------:R1:W-:Y:S02]  /*3730*/  LDGSTS.E.BYPASS.LTC128B.128 [R220+0x2000], desc[UR10][R4.64+0x80] ;  /* 0x0200008004dc7fae */ /* 0x0003e4000b901d4a */
.L_x_97:
[----:B------:R-:W-:Y:S05]  /*3740*/  BSYNC B0 ;  /* 0x0000000000007941 */ /* 0x000fea0003800000 */
.L_x_95:
[----:B------:R-:W5:Y:S01]  /*3750*/  LDL R22, [R1+0x10] ;  /* 0x0000100001167983 */ /* 0x000f620000100800 */
[----:B-1--4-:R-:W-:Y:S01]  /*3760*/  IMAD.U32 R6, RZ, RZ, UR26 ;  /* 0x0000001aff067e24 */ /* 0x012fe2000f8e00ff */
[----:B------:R-:W-:Y:S01]  /*3770*/  UIMAD UR8, UR30, UR26, URZ ;  /* 0x0000001a1e0872a4 */ /* 0x000fe2000f8e023f */
[----:B------:R-:W-:Y:S01]  /*3780*/  BSSY B0, `(.L_x_98) ;  /* 0x0000049000007945 */ /* 0x000fe20003800000 */
[----:B------:R1:W-:Y:S01]  /*3790*/  @P1 STS [R0+0x9000], RZ ;  /* 0x009000ff00001388 */ /* 0x0003e20000000800 */
[----:B------:R-:W-:Y:S01]  /*37a0*/  IMAD.WIDE.U32 R6, R6, UR45, R248 ;  /* 0x0000002d06067c25 */ /* 0x000fe2000f8e00f8 */
[----:B------:R-:W-:Y:S02]  /*37b0*/  UIMAD UR8, UR45, UR27, UR8 ;  /* 0x0000001b2d0872a4 */ /* 0x000fe4000f8e0208 */
[----:B------:R1:W-:Y:S01]  /*37c0*/  @P1 STS [R0+0x9004], RZ ;  /* 0x009004ff00001388 */ /* 0x0003e20000000800 */
[----:B------:R-:W-:Y:S01]  /*37d0*/  ULDC.64 UR22, c[0x0][0x260] ;  /* 0x0000980000167ab9 */ /* 0x000fe20000000a00 */
[----:B------:R-:W-:Y:S01]  /*37e0*/  IADD3 R8, P2, R6, UR31, RZ ;  /* 0x0000001f06087c10 */ /* 0x000fe2000ff5e0ff */
[----:B--2---:R-:W-:Y:S01]  /*37f0*/  IMAD R11, R15, UR22, RZ ;  /* 0x000000160f0b7c24 */ /* 0x004fe2000f8e02ff */
[----:B------:R1:W-:Y:S01]  /*3800*/  @P1 STS.64 [R0+0x9008], RZ ;  /* 0x009008ff00001388 */ /* 0x0003e20000000a00 */
[----:B------:R-:W-:-:S02]  /*3810*/  IMAD.U32 R6, RZ, RZ, UR8 ;  /* 0x00000008ff067e24 */ /* 0x000fc4000f8e00ff */
[----:B------:R-:W-:Y:S01]  /*3820*/  IMAD R11, R14, UR23, R11 ;  /* 0x000000170e0b7c24 */ /* 0x000fe2000f8e020b */
[----:B------:R1:W-:Y:S04]  /*3830*/  @P1 STS.128 [R0+0xb000], RZ ;  /* 0x00b000ff00001388 */ /* 0x0003e80000000c00 */
[----:B------:R1:W-:Y:S01]  /*3840*/  @P1 STS.128 [R0+0xd000], RZ ;  /* 0x00d000ff00001388 */ /* 0x0003e20000000c00 */
[C---:B-----5:R-:W-:Y:S01]  /*3850*/  VIADD R4, R22.reuse, 0x28 ;  /* 0x0000002816047836 */ /* 0x060fe20000000000 */
[----:B------:R-:W-:Y:S01]  /*3860*/  SHF.R.S32.HI R20, RZ, 0x1f, R22 ;  /* 0x0000001fff147819 */ /* 0x000fe20000011416 */
[C---:B------:R-:W-:Y:S02]  /*3870*/  VIADD R9, R22.reuse, 0x8 ;  /* 0x0000000816097836 */ /* 0x040fe40000000000 */
[----:B------:R-:W-:Y:S01]  /*3880*/  VIADD R5, R22, 0x20 ;  /* 0x0000002016057836 */ /* 0x000fe20000000000 */
[----:B------:R-:W-:-:S02]  /*3890*/  ISETP.GE.AND P5, PT, R4, UR7, PT ;  /* 0x0000000704007c0c */ /* 0x000fc4000bfa6270 */
[----:B------:R-:W-:Y:S02]  /*38a0*/  ISETP.GE.AND P3, PT, R9, UR7, PT ;  /* 0x0000000709007c0c */ /* 0x000fe4000bf66270 */
[----:B------:R-:W-:Y:S02]  /*38b0*/  ISETP.GE.AND P6, PT, R5, UR7, PT ;  /* 0x0000000705007c0c */ /* 0x000fe4000bfc6270 */
[----:B------:R-:W-:Y:S01]  /*38c0*/  IADD3.X R9, R7, UR35, R6, P2, !PT ;  /* 0x0000002307097c10 */ /* 0x000fe200097fe406 */
[----:B------:R-:W-:Y:S01]  /*38d0*/  IMAD.SHL.U32 R6, R22, 0x4, RZ ;  /* 0x0000000416067824 */ /* 0x000fe200078e00ff */
[----:B------:R-:W-:Y:S02]  /*38e0*/  SHF.R.S32.HI R5, RZ, 0x1f, R4 ;  /* 0x0000001fff057819 */ /* 0x000fe40000011404 */
[----:B------:R-:W-:Y:S01]  /*38f0*/  P2R R19, PR, RZ, 0x8 ;  /* 0x00000008ff137803 */ /* 0x000fe20000000000 */
[----:B------:R-:W-:Y:S02]  /*3900*/  IMAD.WIDE.U32 R8, R14, UR22, R8 ;  /* 0x000000160e087c25 */ /* 0x000fe4000f8e0008 */
[----:B------:R-:W-:-:S02]  /*3910*/  @!P5 LEA R16, P2, R4, UR16, 0x2 ;  /* 0x000000100410dc11 */ /* 0x000fc4000f8410ff */
[----:B------:R-:W-:Y:S02]  /*3920*/  IMAD.IADD R11, R9, 0x1, R11 ;  /* 0x00000001090b7824 */ /* 0x000fe400078e020b */
[----:B------:R-:W-:Y:S02]  /*3930*/  @!P5 LEA.HI.X R17, R4, UR15, R5, 0x2, P2 ;  /* 0x0000000f0411dc11 */ /* 0x000fe400090f1405 */
[----:B------:R-:W-:Y:S02]  /*3940*/  IADD3 R6, P2, R6, UR16, RZ ;  /* 0x0000001006067c10 */ /* 0x000fe4000ff5e0ff */
[----:B------:R-:W-:-:S04]  /*3950*/  SHF.L.U64.HI R4, R22, 0x2, R20 ;  /* 0x0000000216047819 */ /* 0x000fc80000010214 */
[----:B------:R-:W-:Y:S02]  /*3960*/  IADD3.X R7, R4, UR15, RZ, P2, !PT ;  /* 0x0000000f04077c10 */ /* 0x000fe400097fe4ff */
[----:B------:R-:W-:-:S04]  /*3970*/  ISETP.GE.AND P2, PT, R22, UR7, PT ;  /* 0x0000000716007c0c */ /* 0x000fc8000bf46270 */
[----:B------:R-:W-:Y:S01]  /*3980*/  P2R R18, PR, RZ, 0x4 ;  /* 0x00000004ff127803 */ /* 0x000fe20000000000 */
[----:B-1----:R-:W-:Y:S08]  /*3990*/  @P1 BRA `(.L_x_99) ;  /* 0x00000000009c1947 */ /* 0x002ff00003800000 */
        /* <DEDUP_REMOVED lines=9> */
[----:B------:R-:W1:Y:S01]  /*3a30*/  @!P3 LDC.64 R14, c[0x0][0x218] ;  /* 0x00008600ff0ebb82 */ /* 0x000e620000000a00 */
[----:B------:R-:W-:Y:S01]  /*3a40*/  IMAD.IADD R10, R5, 0x1, R10 ;  /* 0x00000001050a7824 */ /* 0x000fe200078e020a */
[----:B------:R1:W-:Y:S04]  /*3a50*/  @P3 STS [R0+0x9000], RZ ;  /* 0x009000ff00003388 */ /* 0x0003e80000000800 */
[----:B------:R1:W-:Y:S04]  /*3a60*/  @P3 STS [R0+0x9004], RZ ;  /* 0x009004ff00003388 */ /* 0x0003e80000000800 */
[----:B------:R1:W-:Y:S02]  /*3a70*/  @P3 STS.64 [R0+0x9008], RZ ;  /* 0x009008ff00003388 */ /* 0x0003e40000000a00 */
[----:B-1----:R-:W-:-:S04]  /*3a80*/  @!P3 LEA R14, P1, R4, R14, 0x1 ;  /* 0x0000000e040eb211 */ /* 0x002fc800078208ff */
        /* <DEDUP_REMOVED lines=24> */
.L_x_99:
[----:B------:R-:W-:Y:S05]  /*3c10*/  BSYNC B0 ;  /* 0x0000000000007941 */ /* 0x000fea0003800000 */
.L_x_98:
[----:B------:R4:W-:Y:S01]  /*3c20*/  @P4 STS.128 [R0+0xa000], RZ ;  /* 0x00a000ff00004388 */ /* 0x0009e20000000c00 */
[----:B------:R-:W-:Y:S03]  /*3c30*/  BSSY B0, `(.L_x_100) ;  /* 0x000002a000007945 */ /* 0x000fe60003800000 */
[----:B------:R4:W-:Y:S04]  /*3c40*/  @P4 STS.128 [R0+0xc000], RZ ;  /* 0x00c000ff00004388 */ /* 0x0009e80000000c00 */
[----:B------:R4:W-:Y:S01]  /*3c50*/  @P4 STS.128 [R0+0xe000], RZ ;  /* 0x00e000ff00004388 */ /* 0x0009e20000000c00 */
[----:B------:R-:W-:Y:S05]  /*3c60*/  @P4 BRA `(.L_x_101) ;  /* 0x0000000000984947 */ /* 0x000fea0003800000 */
[----:B------:R-:W5:Y:S01]  /*3c70*/  LDL R10, [R1+0x4] ;  /* 0x00000400010a7983 */ /* 0x000f620000100800 */
[----:B------:R-:W-:-:S03]  /*3c80*/  ULDC UR7, c[0x0][0x2d0] ;  /* 0x0000b40000077ab9 */ /* 0x000fc60000000800 */
[----:B-1----:R-:W3:Y:S01]  /*3c90*/  LDL R14, [R1+0x8] ;  /* 0x00000800010e7983 */ /* 0x002ee20000100800 */
        /* <DEDUP_REMOVED lines=35> */
.L_x_101:
[----:B------:R-:W-:Y:S05]  /*3ed0*/  BSYNC B0 ;  /* 0x0000000000007941 */ /* 0x000fea0003800000 */
.L_x_100:
[----:B------:R-:W-:Y:S01]  /*3ee0*/  ISETP.NE.AND P1, PT, R19, RZ, PT ;  /* 0x000000ff1300720c */ /* 0x000fe20003f25270 */
[----:B-1234-:R-:W-:Y:S01]  /*3ef0*/  IMAD.MOV.U32 R0, RZ, RZ, 0x7f800000 ;  /* 0x7f800000ff007424 */ /* 0x01efe200078e00ff */
[----:B------:R-:W0:Y:S01]  /*3f00*/  LDGDEPBAR ;  /* 0x00000000000079af */ /* 0x000e220000000000 */
[----:B------:R-:W-:Y:S01]  /*3f10*/  ISETP.NE.AND P2, PT, R18, RZ, PT ;  /* 0x000000ff1200720c */ /* 0x000fe20003f45270 */
[----:B------:R-:W-:Y:S01]  /*3f20*/  IMAD.MOV.U32 R251, RZ, RZ, 0x7f800000 ;  /* 0x7f800000fffb7424 */ /* 0x000fe200078e00ff */
[----:B------:R-:W-:Y:S01]  /*3f30*/  ULDC UR42, c[0x0][0x2d0] ;  /* 0x0000b400002a7ab9 */ /* 0x000fe20000000800 */
[----:B------:R-:W-:Y:S02]  /*3f40*/  IMAD.MOV.U32 R252, RZ, RZ, 0x7f800000 ;  /* 0x7f800000fffc7424 */ /* 0x000fe400078e00ff */
[----:B------:R-:W-:Y:S02]  /*3f50*/  IMAD.MOV.U32 R250, RZ, RZ, 0x7f800000 ;  /* 0x7f800000fffa7424 */ /* 0x000fe400078e00ff */
[----:B------:R-:W-:Y:S01]  /*3f60*/  IMAD R5, RZ, RZ, -UR9 ;  /* 0x80000009ff057e24 */ /* 0x000fe2000f8e02ff */
[----:B------:R1:W5:Y:S01]  /*3f70*/  @!P5 LDG.E R251, desc[UR10][R16.64] ;  /* 0x0000000a10fbd981 */ /* 0x000362000c1e1900 */
[----:B------:R-:W-:Y:S01]  /*3f80*/  IMAD.SHL.U32 R3, R22, 0x4, RZ ;  /* 0x0000000416037824 */ /* 0x000fe200078e00ff */
[----:B------:R-:W-:-:S02]  /*3f90*/  USHF.L.U32 UR20, UR34, 0x4, URZ ;  /* 0x0000000422147899 */ /* 0x000fc4000800063f */
[----:B------:R-:W2:Y:S01]  /*3fa0*/  @!P1 LDG.E R0, desc[UR10][R6.64+0x20] ;  /* 0x0000200a06009981 */ /* 0x000ea2000c1e1900 */
[----:B------:R-:W-:Y:S01]  /*3fb0*/  USHF.L.U32 UR19, UR34, 0x3, URZ ;  /* 0x0000000322137899 */ /* 0x000fe2000800063f */
[----:B------:R-:W-:Y:S02]  /*3fc0*/  VIADD R208, R219, 0x1800 ;  /* 0x00001800dbd07836 */ /* 0x000fe40000000000 */
[----:B------:R-:W-:Y:S01]  /*3fd0*/  VIADD R4, R217, 0x1800 ;  /* 0x00001800d9047836 */ /* 0x000fe20000000000 */
[----:B------:R1:W5:Y:S01]  /*3fe0*/  @!P2 LDG.E R252, desc[UR10][R6.64] ;  /* 0x0000000a06fca981 */ /* 0x000362000c1e1900 */
[----:B------:R-:W-:Y:S01]  /*3ff0*/  UIADD3 UR39, UR45, UR13, URZ ;  /* 0x0000000d2d277290 */ /* 0x000fe2000fffe03f */
[----:B------:R-:W-:Y:S01]  /*4000*/  IMAD.MOV.U32 R243, RZ, RZ, R220 ;  /* 0x000000fffff37224 */ /* 0x000fe200078e00dc */
[----:B------:R-:W-:Y:S01]  /*4010*/  CS2R R126, SRZ ;  /* 0x00000000007e7805 */ /* 0x000fe2000001ff00 */
[----:B------:R1:W5:Y:S01]  /*4020*/  @!P6 LDG.E R250, desc[UR10][R6.64+0x80] ;  /* 0x0000800a06fae981 */ /* 0x000362000c1e1900 */
[----:B------:R-:W-:Y:S01]  /*4030*/  CS2R R124, SRZ ;  /* 0x00000000007c7805 */ /* 0x000fe2000001ff00 */
[----:B------:R-:W-:-:S04]  /*4040*/  DEPBAR.LE SB0, 0x1 ;  /* 0x000080400000791a */ /* 0x000fc80000000000 */
[----:B------:R-:W-:Y:S01]  /*4050*/  BAR.SYNC.DEFER_BLOCKING 0x0 ;  /* 0x0000000000007b1d */ /* 0x000fe20000010000 */
[----:B------:R-:W-:Y:S02]  /*4060*/  UIADD3 UR31, UR20, 0x20, URZ ;  /* 0x00000020141f7890 */ /* 0x000fe4000fffe03f */
        /* <DEDUP_REMOVED lines=21> */
[----:B------:R-:W3:Y:S01]  /*41c0*/  LDSM.16.M88.4 R156, [R209+0xf000] ;  /* 0x00f00000d19c783b */ /* 0x000ee20000000200 */
        /* <DEDUP_REMOVED lines=33> */
[----:B------:R-:W-:Y:S01]  /*43e0*/  CS2R R36, SRZ ;  /* 0x0000000000247805 */ /* 0x000fe2000001ff00 */
[----:B------:R-:W-:Y:S01]  /*43f0*/  ULDC UR7, c[0x0][0x394] ;  /* 0x0000e50000077ab9 */ /* 0x000fe20000000800 */
[----:B------:R-:W1:Y:S01]  /*4400*/  LDSM.16.M88.4 R192, [R209+0x13400] ;  /* 0x01340000d1c0783b */ /* 0x000e620000000200 */
[----:B------:R-:W-:-:S02]  /*4410*/  UIMAD UR38, UR34, 0x18, URZ ;  /* 0x00000018222678a4 */ /* 0x000fc4000f8e023f */
[----:B------:R-:W-:Y:S01]  /*4420*/  USHF.L.U32 UR37, UR34, 0x5, URZ ;  /* 0x0000000522257899 */ /* 0x000fe2000800063f */
[----:B------:R-:W1:Y:S01]  /*4430*/  LDSM.16.M88.4 R196, [R210+0x13000] ;  /* 0x01300000d2c4783b */ /* 0x000e620000000200 */
[----:B------:R-:W-:Y:S02]  /*4440*/  UIMAD UR36, UR34, 0x28, URZ ;  /* 0x00000028222478a4 */ /* 0x000fe4000f8e023f */
[----:B------:R-:W-:Y:S01]  /*4450*/  UIMAD UR35, UR34, 0x30, URZ ;  /* 0x00000030222378a4 */ /* 0x000fe2000f8e023f */
[----:B------:R-:W1:Y:S01]  /*4460*/  LDSM.16.M88.4 R200, [R210+0x13400] ;  /* 0x01340000d2c8783b */ /* 0x000e620000000200 */
[----:B------:R-:W-:Y:S02]  /*4470*/  UIADD3 UR30, UR19, UR31, URZ ;  /* 0x0000001f131e7290 */ /* 0x000fe4000fffe03f */
[----:B------:R-:W-:Y:S02]  /*4480*/  UIADD3 UR25, UR19, UR26, URZ ;  /* 0x0000001a13197290 */ /* 0x000fe4000fffe03f */
[----:B------:R-:W-:-:S02]  /*4490*/  UIADD3 UR29, UR19, UR30, URZ ;  /* 0x0000001e131d7290 */ /* 0x000fc4000fffe03f */
[----:B------:R-:W-:Y:S01]  /*44a0*/  UIADD3 UR24, UR19, UR25, URZ ;  /* 0x0000001913187290 */ /* 0x000fe2000fffe03f */
[----:B------:R-:W-:Y:S01]  /*44b0*/  SEL R208, R208, R219, !P0 ;  /* 0x000000dbd0d07207 */ /* 0x000fe20004000000 */
[----:B------:R-:W-:Y:S02]  /*44c0*/  UIADD3 UR28, UR19, UR29, URZ ;  /* 0x0000001d131c7290 */ /* 0x000fe4000fffe03f */
[----:B------:R-:W-:Y:S02]  /*44d0*/  UIADD3 UR23, UR19, UR24, URZ ;  /* 0x0000001813177290 */ /* 0x000fe4000fffe03f */
[----:B------:R-:W-:Y:S01]  /*44e0*/  UIADD3 UR40, -UR5, 0x80, UR39 ;  /* 0x0000008005287890 */ /* 0x000fe2000fffe127 */
[----:B------:R-:W-:Y:S01]  /*44f0*/  LEA R208, R208, UR4, 0x1 ;  /* 0x00000004d0d07c11 */ /* 0x000fe2000f8e08ff */
[----:B------:R-:W-:Y:S02]  /*4500*/  UIADD3 UR27, UR19, UR28, URZ ;  /* 0x0000001c131b7290 */ /* 0x000fe4000fffe03f */
[----:B------:R-:W-:-:S02]  /*4510*/  UIADD3 UR22, UR19, UR23, URZ ;  /* 0x0000001713167290 */ /* 0x000fc4000fffe03f */
[----:B------:R-:W-:Y:S02]  /*4520*/  UIADD3 UR40, UR40, -UR47, URZ ;  /* 0x8000002f28287290 */ /* 0x000fe4000fffe03f */
[----:B------:R-:W-:Y:S02]  /*4530*/  UIADD3 UR41, UR45, 0x80, URZ ;  /* 0x000000802d297890 */ /* 0x000fe4000fffe03f */
[----:B------:R-:W-:Y:S02]  /*4540*/  UIMAD UR34, UR34, 0x38, URZ ;  /* 0x00000038222278a4 */ /* 0x000fe4000f8e023f */
[----:B------:R-:W-:Y:S02]  /*4550*/  UIADD3 UR33, UR19, UR27, URZ ;  /* 0x0000001b13217290 */ /* 0x000fe4000fffe03f */
[----:B------:R-:W-:Y:S01]  /*4560*/  UIADD3 UR32, UR19, UR22, URZ ;  /* 0x0000001613207290 */ /* 0x000fe2000fffe03f */
[----:B------:R-:W-:Y:S01]  /*4570*/  UMOV UR8, UR7 ;  /* 0x0000000700087c82 */ /* 0x000fe20008000000 */
[----:B------:R-:W-:Y:S01]  /*4580*/  ULDC UR47, c[0x0][0x398] ;  /* 0x0000e600002f7ab9 */ /* 0x000fe20000000800 */
[----:B------:R-:W-:Y:S01]  /*4590*/  ULDC UR12, c[0x0][0x2ec] ;  /* 0x0000bb00000c7ab9 */ /* 0x000fe20000000800 */
[----:B--2---:R2:W-:Y:S04]  /*45a0*/  STL [R1], R0 ;  /* 0x0000000001007387 */ /* 0x0045e80000100800 */
[----:B------:R-:W-:Y:S04]  /*45b0*/  STL [R1+0xc], R5 ;  /* 0x00000c0501007387 */ /* 0x000fe80000100800 */
[----:B------:R3:W-:Y:S01]  /*45c0*/  STL [R1+0x2c], R3 ;  /* 0x00002c0301007387 */ /* 0x0007e20000100800 */
[----:B--2---:R-:W-:-:S05]  /*45d0*/  VIADD R0, R22, 0xffffffc0 ;  /* 0xffffffc016007836 */ /* 0x004fca0000000000 */
[----:B---3--:R-:W-:-:S04]  /*45e0*/  SHF.R.S32.HI R3, RZ, 0x1f, R0 ;  /* 0x0000001fff037819 */ /* 0x008fc80000011400 */
[C---:B------:R-:W-:Y:S01]  /*45f0*/  SHF.L.U64.HI R3, R0.reuse, 0x2, R3 ;  /* 0x0000000200037819 */ /* 0x040fe20000010203 */
[----:B------:R-:W-:-:S04]  /*4600*/  IMAD.SHL.U32 R0, R0, 0x4, RZ ;  /* 0x0000000400007824 */ /* 0x000fc800078e00ff */
[----:B------:R-:W-:Y:S04]  /*4610*/  STL [R1+0x28], R3 ;  /* 0x0000280301007387 */ /* 0x000fe80000100800 */
[----:B------:R2:W-:Y:S02]  /*4620*/  STL [R1+0x24], R0 ;  /* 0x0000240001007387 */ /* 0x0005e40000100800 */
[----:B--2---:R-:W-:-:S05]  /*4630*/  SHF.L.U64.HI R0, R22, 0x2, R20 ;  /* 0x0000000216007819 */ /* 0x004fca0000010214 */
[----:B------:R2:W-:Y:S01]  /*4640*/  STL [R1+0x20], R0 ;  /* 0x0000200001007387 */ /* 0x0005e20000100800 */
[----:B------:R-:W-:-:S04]  /*4650*/  SEL R3, R4, R217, !P0 ;  /* 0x000000d904037207 */ /* 0x000fc80004000000 */
[----:B-1--4-:R-:W-:-:S07]  /*4660*/  LEA R3, R3, UR4, 0x1 ;  /* 0x0000000403037c11 */ /* 0x012fce000f8e08ff */
.L_x_106:
[----:B------:R-:W3:Y:S01]  /*4670*/  LDL R4, [R1+0x2c] ;  /* 0x00002c0001047983 */ /* 0x000ee20000100800 */
[----:B------:R-:W-:Y:S01]  /*4680*/  USHF.L.U32 UR7, UR6, 0x6, URZ ;  /* 0x0000000606077899 */ /* 0x000fe2000800063f */
[----:B------:R-:W-:Y:S01]  /*4690*/  IMAD.MOV.U32 R223, RZ, RZ, R221 ;  /* 0x000000ffffdf7224 */ /* 0x000fe200078e00dd */
[----:B------:R-:W-:Y:S01]  /*46a0*/  UMOV UR9, UR61 ;  /* 0x0000003d00097c82 */ /* 0x000fe20008000000 */
[----:B--2---:R-:W2:Y:S01]  /*46b0*/  LDL R0, [R1+0x20] ;  /* 0x0000200001007983 */ /* 0x004ea20000100800 */
[----:B------:R-:W-:Y:S03]  /*46c0*/  UISETP.GE.AND UP0, UPT, UR7, UR40, UPT ;  /* 0x000000280700728c */ /* 0x000fe6000bf06270 */
[----:B------:R-:W0:Y:S01]  /*46d0*/  LDGDEPBAR ;  /* 0x00000000000079af */ /* 0x000e220000000000 */
[----:B------:R-:W-:Y:S04]  /*46e0*/  DEPBAR.LE SB0, 0x0 ;  /* 0x000080000000791a */ /* 0x000fe80000000000 */
[----:B------:R-:W-:Y:S06]  /*46f0*/  BAR.SYNC.DEFER_BLOCKING 0x0 ;  /* 0x0000000000007b1d */ /* 0x000fec0000010000 */
[----:B------:R-:W-:Y:S04]  /*4700*/  LDSM.16.M88.4 R32, [R208] ;  /* 0x00000000d020783b */ /* 0x000fe80000000200 */
[----:B------:R-:W1:Y:S04]  /*4710*/  LDSM.16.M88.4 R16, [R209+0x9000] ;  /* 0x00900000d110783b */ /* 0x000e680000000200 */
[----:B------:R-:W4:Y:S04]  /*4720*/  LDSM.16.M88.4 R28, [R208+0x800] ;  /* 0x00080000d01c783b */ /* 0x000f280000000200 */
[----:B------:R-:W4:Y:S04]  /*4730*/  LDSM.16.M88.4 R132, [R209+0x9400] ;  /* 0x00940000d184783b */ /* 0x000f280000000200 */
[----:B------:R-:W-:Y:S04]  /*4740*/  LDSM.16.M88.4 R140, [R210+0x9000] ;  /* 0x00900000d28c783b */ /* 0x000fe80000000200 */
[----:B------:R-:W-:Y:S04]  /*4750*/  LDSM.16.M88.4 R148, [R210+0x9400] ;  /* 0x00940000d294783b */ /* 0x000fe80000000200 */
[----:B------:R-:W-:Y:S01]  /*4760*/  LDSM.16.M88.4 R152, [R208+0x1800] ;  /* 0x00180000d098783b */ /* 0x000fe20000000200 */
[----:B---3--:R-:W-:Y:S04]  /*4770*/  IADD3 R4, P0, R4, UR18, RZ ;  /* 0x0000001204047c10 */ /* 0x008fe8000ff1e0ff */
[----:B--2---:R-:W-:Y:S01]  /*4780*/  IADD3.X R5, R0, UR17, RZ, P0, !PT ;  /* 0x0000001100057c10 */ /* 0x004fe200087fe4ff */
[----:B------:R-:W-:Y:S01]  /*4790*/  IMAD.IADD R0, R218, 0x1, R208 ;  /* 0x00000001da007824 */ /* 0x000fe200078e02d0 */
[----:B------:R-:W-:Y:S03]  /*47a0*/  PLOP3.LUT P0, PT, PT, PT, UP0, 0x80, 0x0 ;  /* 0x000000000000781c */ /* 0x000fe60003f0f008 */
[----:B-----5:R-:W5:Y:S04]  /*47b0*/  LDG.E R207, desc[UR10][R4.64] ;  /* 0x0000000a04cf7981 */ /* 0x020f68000c1e1900 */
[----:B------:R-:W5:Y:S04]  /*47c0*/  LDG.E R206, desc[UR10][R4.64+0x20] ;  /* 0x0000200a04ce7981 */ /* 0x000f68000c1e1900 */
[----:B------:R-:W5:Y:S04]  /*47d0*/  LDG.E R205, desc[UR10][R4.64+0x80] ;  /* 0x0000800a04cd7981 */ /* 0x000f68000c1e1900 */
[----:B------:R1:W5:Y:S04]  /*47e0*/  LDG.E R204, desc[UR10][R4.64+0xa0] ;  /* 0x0000a00a04cc7981 */ /* 0x000368000c1e1900 */
[----:B------:R-:W2:Y:S04]  /*47f0*/  LDSM.16.M88.4 R136, [R0] ;  /* 0x000000000088783b */ /* 0x000ea80000000200 */
[----:B------:R-:W3:Y:S01]  /*4800*/  LDSM.16.M88.4 R144, [R0+0x800] ;  /* 0x000800000090783b */ /* 0x000ee20000000200 */
[-C--:B-1----:R-:W-:Y:S06]  /*4810*/  HMMA.16816.F32.BF16 R4, R32, R16.reuse, RZ ;  /* 0x000000102004723c */ /* 0x082fec00000418ff */
[C---:B----4-:R-:W-:Y:S06]  /*4820*/  HMMA.16816.F32.BF16 R8, R28.reuse, R16, RZ ;  /* 0x000000101c08723c */ /* 0x050fec00000418ff */
[-C--:B------:R-:W-:Y:S06]  /*4830*/  HMMA.16816.F32.BF16 R12, R28, R18.reuse, RZ ;  /* 0x000000121c0c723c */ /* 0x080fec00000418ff */
[C---:B------:R-:W-:Y:S06]  /*4840*/  HMMA.16816.F32.BF16 R16, R32.reuse, R18, RZ ;  /* 0x000000122010723c */ /* 0x040fec00000418ff */
[-C--:B------:R-:W-:Y:S06]  /*4850*/  HMMA.16816.F32.BF16 R20, R32, R132.reuse, RZ ;  /* 0x000000842014723c */ /* 0x080fec00000418ff */
[C---:B------:R-:W-:Y:S06]  /*4860*/  HMMA.16816.F32.BF16 R24, R28.reuse, R132, RZ ;  /* 0x000000841c18723c */ /* 0x040fec00000418ff */
[-C--:B------:R-:W-:Y:S06]  /*4870*/  HMMA.16816.F32.BF16 R28, R28, R134.reuse, RZ ;  /* 0x000000861c1c723c */ /* 0x080fec00000418ff */
[----:B------:R-:W-:Y:S01]  /*4880*/  HMMA.16816.F32.BF16 R32, R32, R134, RZ ;  /* 0x000000862020723c */ /* 0x000fe200000418ff */
[----:B------:R-:W-:Y:S05]  /*4890*/  LDSM.16.M88.4 R132, [R208+0x1000] ;  /* 0x00100000d084783b */ /* 0x000fea0000000200 */
[-C--:B--2---:R-:W-:Y:S06]  /*48a0*/  HMMA.16816.F32.BF16 R4, R136, R140.reuse, R4 ;  /* 0x0000008c8804723c */ /* 0x084fec0000041804 */
[C---:B---3--:R-:W-:Y:S06]  /*48b0*/  HMMA.16816.F32.BF16 R8, R144.reuse, R140, R8 ;  /* 0x0000008c9008723c */ /* 0x048fec0000041808 */
[-C--:B------:R-:W-:Y:S06]  /*48c0*/  HMMA.16816.F32.BF16 R12, R144, R142.reuse, R12 ;  /* 0x0000008e900c723c */ /* 0x080fec000004180c */
[C---:B------:R-:W-:Y:S01]  /*48d0*/  HMMA.16816.F32.BF16 R16, R136.reuse, R142, R16 ;  /* 0x0000008e8810723c */ /* 0x040fe20000041810 */
[----:B------:R-:W1:Y:S05]  /*48e0*/  LDSM.16.M88.4 R140, [R209+0xb000] ;  /* 0x00b00000d18c783b */ /* 0x000e6a0000000200 */
[-C--:B------:R-:W-:Y:S06]  /*48f0*/  HMMA.16816.F32.BF16 R20, R136, R148.reuse, R20 ;  /* 0x000000948814723c */ /* 0x080fec0000041814 */
[C---:B------:R-:W-:Y:S06]  /*4900*/  HMMA.16816.F32.BF16 R24, R144.reuse, R148, R24 ;  /* 0x000000949018723c */ /* 0x040fec0000041818 */
[-C--:B------:R-:W-:Y:S01]  /*4910*/  HMMA.16816.F32.BF16 R28, R144, R150.reuse, R28 ;  /* 0x00000096901c723c */ /* 0x080fe2000004181c */
[----:B------:R-:W2:Y:S05]  /*4920*/  LDSM.16.M88.4 R144, [R209+0xb400] ;  /* 0x00b40000d190783b */ /* 0x000eaa0000000200 */
[----:B------:R-:W-:Y:S01]  /*4930*/  HMMA.16816.F32.BF16 R32, R136, R150, R32 ;  /* 0x000000968820723c */ /* 0x000fe20000041820 */
[----:B------:R-:W-:Y:S04]  /*4940*/  LDSM.16.M88.4 R136, [R0+0x1000] ;  /* 0x001000000088783b */ /* 0x000fe80000000200 */
[----:B------:R-:W-:Y:S01]  /*4950*/  LDSM.16.M88.4 R148, [R0+0x1800] ;  /* 0x001800000094783b */ /* 0x000fe20000000200 */
[-C--:B-1----:R-:W-:Y:S06]  /*4960*/  HMMA.16816.F32.BF16 R4, R132, R140.reuse, R4 ;  /* 0x0000008c8404723c */ /* 0x082fec0000041804 */
[C---:B------:R-:W-:Y:S06]  /*4970*/  HMMA.16816.F32.BF16 R8, R152.reuse, R140, R8 ;  /* 0x0000008c9808723c */ /* 0x040fec0000041808 */
[-C--:B------:R-:W-:Y:S06]  /*4980*/  HMMA.16816.F32.BF16 R12, R152, R142.reuse, R12 ;  /* 0x0000008e980c723c */ /* 0x080fec000004180c */
[C---:B------:R-:W-:Y:S01]  /*4990*/  HMMA.16816.F32.BF16 R16, R132.reuse, R142, R16 ;  /* 0x0000008e8410723c */ /* 0x040fe20000041810 */
[----:B------:R-:W1:Y:S05]  /*49a0*/  LDSM.16.M88.4 R140, [R210+0xb000] ;  /* 0x00b00000d28c783b */ /* 0x000e6a0000000200 */
[-C--:B--2---:R-:W-:Y:S06]  /*49b0*/  HMMA.16816.F32.BF16 R20, R132, R144.reuse, R20 ;  /* 0x000000908414723c */ /* 0x084fec0000041814 */
        /* <DEDUP_REMOVED lines=27> */
[----:B------:R-:W-:Y:S06]  /*4b70*/  HMMA.16816.F32.BF16 R32, R132, R150, R32 ;  /* 0x000000968420723c */ /* 0x000fec0000041820 */
[-C--:B-1----:R-:W-:Y:S06]  /*4b80*/  HMMA.16816.F32.BF16 R4, R136, R140.reuse, R4 ;  /* 0x0000008c8804723c */ /* 0x082fec0000041804 */
[C---:B------:R-:W-:Y:S06]  /*4b90*/  HMMA.16816.F32.BF16 R8, R152.reuse, R140, R8 ;  /* 0x0000008c9808723c */ /* 0x040fec0000041808 */
[-C--:B------:R-:W-:Y:S06]  /*4ba0*/  HMMA.16816.F32.BF16 R12, R152, R142.reuse, R12 ;  /* 0x0000008e980c723c */ /* 0x080fec000004180c */
[C---:B------:R-:W-:Y:S06]  /*4bb0*/  HMMA.16816.F32.BF16 R16, R136.reuse, R142, R16 ;  /* 0x0000008e8810723c */ /* 0x040fec0000041810 */
[-C--:B--2---:R-:W-:Y:S06]  /*4bc0*/  HMMA.16816.F32.BF16 R20, R136, R144.reuse, R20 ;  /* 0x000000908814723c */ /* 0x084fec0000041814 */
[C---:B------:R-:W-:Y:S06]  /*4bd0*/  HMMA.16816.F32.BF16 R24, R152.reuse, R144, R24 ;  /* 0x000000909818723c */ /* 0x040fec0000041818 */
[-C--:B------:R-:W-:Y:S06]  /*4be0*/  HMMA.16816.F32.BF16 R28, R152, R146.reuse, R28 ;  /* 0x00000092981c723c */ /* 0x080fec000004181c */
[----:B------:R-:W-:Y:S01]  /*4bf0*/  HMMA.16816.F32.BF16 R32, R136, R146, R32 ;  /* 0x000000928820723c */ /* 0x000fe20000041820 */
[----:B------:R-:W-:Y:S11]  /*4c00*/  @!UPT UIADD3 URZ, URZ, URZ, URZ ;  /* 0x0000003f3f3ff290 */ /* 0x000ff6000fffe03f */
[----:B------:R-:W-:Y:S01]  /*4c10*/  @!UPT UIADD3 URZ, URZ, URZ, URZ ;  /* 0x0000003f3f3ff290 */ /* 0x000fe2000fffe03f */
[----:B------:R-:W-:Y:S11]  /*4c20*/  @!P0 BRA `(.L_x_102) ;  /* 0x0000000000248947 */ /* 0x000ff60003800000 */
[----:B------:R-:W-:Y:S01]  /*4c30*/  UIADD3 UR14, UR8, UR39, -UR5 ;  /* 0x00000027080e7290 */ /* 0x000fe2000fffe805 */
[----:B------:R-:W-:Y:S01]  /*4c40*/  IMAD.U32 R0, RZ, RZ, UR41 ;  /* 0x00000029ff007e24 */ /* 0x000fe2000f8e00ff */
[----:B------:R-:W-:Y:S04]  /*4c50*/  UIADD3 UR9, UR7, 0x40, URZ ;  /* 0x0000004007097890 */ /* 0x000fe8000fffe03f */
[----:B------:R-:W-:Y:S01]  /*4c60*/  ISETP.LT.AND P0, PT, R0, UR5, PT ;  /* 0x0000000500007c0c */ /* 0x000fe2000bf01270 */
[----:B------:R-:W-:Y:S03]  /*4c70*/  UISETP.GE.AND UP0, UPT, UR9, UR14, UPT ;  /* 0x0000000e0900728c */ /* 0x000fe6000bf06270 */
[----:B------:R-:W-:Y:S03]  /*4c80*/  UMOV UR9, UR8 ;  /* 0x0000000800097c82 */ /* 0x000fe60008000000 */
[----:B------:R-:W-:Y:S11]  /*4c90*/  PLOP3.LUT P1, PT, PT, PT, UP0, 0x80, 0x0 ;  /* 0x000000000000781c */ /* 0x000ff60003f2f008 */
[----:B------:R-:W-:Y:S02]  /*4ca0*/  @!UPT UIADD3 URZ, URZ, URZ, URZ ;  /* 0x0000003f3f3ff290 */ /* 0x000fe4000fffe03f */
[----:B------:R-:W-:Y:S05]  /*4cb0*/  @!P1 BRA P0, `(.L_x_103) ;  /* 0x0000000800089947 */ /* 0x000fea0000000000 */
.L_x_102:
[----:B------:R-:W2:Y:S01]  /*4cc0*/  LDL R133, [R1+0x10] ;  /* 0x0000100001857983 */ /* 0x000ea20000100800 */
[----:B------:R-:W-:Y:S01]  /*4cd0*/  UIADD3 UR14, UR5, 0x1, -UR13 ;  /* 0x00000001050e7890 */ /* 0x000fe2000fffe80d */
[----:B------:R-:W-:Y:S01]  /*4ce0*/  IMAD.U32 R0, RZ, RZ, UR44 ;  /* 0x0000002cff007e24 */ /* 0x000fe2000f8e00ff */
[----:B------:R-:W-:Y:S01]  /*4cf0*/  UIADD3 UR8, -UR9, UR5, -UR13 ;  /* 0x0000000509087290 */ /* 0x000fe2000fffe90d */
[----:B------:R-:W3:Y:S02]  /*4d00*/  LDL R132, [R1+0x30] ;  /* 0x0000300001847983 */ /* 0x000ee40000100800 */
[----:B---3--:R-:W-:Y:S02]  /*4d10*/  IMAD R0, R0, 0x80, R132 ;  /* 0x0000008000007824 */ /* 0x008fe400078e0284 */
[----:B--2---:R-:W-:Y:S01]  /*4d20*/  VIADD R134, R133, UR7 ;  /* 0x0000000785867c36 */ /* 0x004fe20008000000 */
[----:B------:R-:W-:Y:S01]  /*4d30*/  UIADD3 UR7, UR14, UR47, URZ ;  /* 0x0000002f0e077290 */ /* 0x000fe2000fffe03f */
[C---:B------:R-:W-:Y:S02]  /*4d40*/  VIADD R142, R0.reuse, 0x1 ;  /* 0x00000001008e7836 */ /* 0x040fe40000000000 */
[----:B------:R-:W-:Y:S01]  /*4d50*/  VIADD R141, R0, 0x8 ;  /* 0x00000008008d7836 */ /* 0x000fe20000000000 */
[----:B------:R-:W-:Y:S01]  /*4d60*/  VIADDMNMX R133, R134, UR8, RZ, !PT ;  /* 0x0000000886857c46 */ /* 0x000fe2000f8001ff */
[C---:B------:R-:W-:Y:S02]  /*4d70*/  VIADD R140, R0.reuse, 0x9 ;  /* 0x00000009008c7836 */ /* 0x040fe40000000000 */
[----:B------:R-:W-:Y:S01]  /*4d80*/  IMAD.U32 R132, RZ, RZ, UR7 ;  /* 0x00000007ff847e24 */ /* 0x000fe2000f8e00ff */
[CC--:B------:R-:W-:Y:S01]  /*4d90*/  ISETP.GE.AND P3, PT, R0.reuse, R133.reuse, PT ;  /* 0x000000850000720c */ /* 0x0c0fe20003f66270 */
[----:B------:R-:W-:Y:S01]  /*4da0*/  VIADD R139, R0, 0x10 ;  /* 0x00000010008b7836 */ /* 0x000fe20000000000 */
[-C--:B------:R-:W-:Y:S01]  /*4db0*/  ISETP.GE.AND P2, PT, R142, R133.reuse, PT ;  /* 0x000000858e00720c */ /* 0x080fe20003f46270 */
[----:B------:R-:W-:Y:S01]  /*4dc0*/  VIADD R138, R0, 0x11 ;  /* 0x00000011008a7836 */ /* 0x000fe20000000000 */
[----:B------:R-:W-:Y:S01]  /*4dd0*/  VIADDMNMX R132, R134, R132, UR5, PT ;  /* 0x0000000586847e46 */ /* 0x000fe2000b800184 */
[C---:B------:R-:W-:Y:S01]  /*4de0*/  VIADD R137, R0.reuse, 0x18 ;  /* 0x0000001800897836 */ /* 0x040fe20000000000 */
[-C--:B------:R-:W-:Y:S01]  /*4df0*/  ISETP.GE.AND P1, PT, R141, R133.reuse, PT ;  /* 0x000000858d00720c */ /* 0x080fe20003f26270 */
[C---:B------:R-:W-:Y:S01]  /*4e00*/  VIADD R136, R0.reuse, 0x19 ;  /* 0x0000001900887836 */ /* 0x040fe20000000000 */
[-C--:B------:R-:W-:Y:S01]  /*4e10*/  ISETP.GE.OR P3, PT, R0, R132.reuse, !P3 ;  /* 0x000000840000720c */ /* 0x080fe20005f66670 */
[----:B------:R-:W-:Y:S01]  /*4e20*/  IMAD.U32 R144, RZ, RZ, UR7 ;  /* 0x00000007ff907e24 */ /* 0x000fe2000f8e00ff */
[-C--:B------:R-:W-:Y:S01]  /*4e30*/  ISETP.GE.AND P0, PT, R140, R133.reuse, PT ;  /* 0x000000858c00720c */ /* 0x080fe20003f06270 */
[----:B------:R-:W-:Y:S01]  /*4e40*/  VIADD R135, R134, 0x20 ;  /* 0x0000002086877836 */ /* 0x000fe20000000000 */
[----:B------:R-:W-:Y:S01]  /*4e50*/  FSEL R4, R4, -INF , !P3 ;  /* 0xff80000004047808 */ /* 0x000fe20005800000 */
[----:B------:R-:W-:Y:S01]  /*4e60*/  IMAD.U32 R143, RZ, RZ, UR7 ;  /* 0x00000007ff8f7e24 */ /* 0x000fe2000f8e00ff */
[-C--:B------:R-:W-:Y:S02]  /*4e70*/  ISETP.GE.AND P6, PT, R139, R133.reuse, PT ;  /* 0x000000858b00720c */ /* 0x080fe40003fc6270 */
[-C--:B------:R-:W-:Y:S02]  /*4e80*/  ISETP.GE.AND P5, PT, R138, R133.reuse, PT ;  /* 0x000000858a00720c */ /* 0x080fe40003fa6270 */
[-C--:B------:R-:W-:Y:S02]  /*4e90*/  ISETP.GE.AND P4, PT, R137, R133.reuse, PT ;  /* 0x000000858900720c */ /* 0x080fe40003f86270 */
[----:B------:R-:W-:Y:S01]  /*4ea0*/  ISETP.GE.AND P3, PT, R136, R133, PT ;  /* 0x000000858800720c */ /* 0x000fe20003f66270 */
[----:B------:R-:W-:Y:S01]  /*4eb0*/  VIADD R133, R134, 0x8 ;  /* 0x0000000886857836 */ /* 0x000fe20000000000 */
[-C--:B------:R-:W-:Y:S02]  /*4ec0*/  ISETP.GE.OR P2, PT, R142, R132.reuse, !P2 ;  /* 0x000000848e00720c */ /* 0x080fe40005746670 */
[-C--:B------:R-:W-:Y:S02]  /*4ed0*/  ISETP.GE.OR P1, PT, R141, R132.reuse, !P1 ;  /* 0x000000848d00720c */ /* 0x080fe40004f26670 */
[-C--:B------:R-:W-:Y:S02]  /*4ee0*/  ISETP.GE.OR P0, PT, R140, R132.reuse, !P0 ;  /* 0x000000848c00720c */ /* 0x080fe40004706670 */
[-C--:B------:R-:W-:Y:S02]  /*4ef0*/  ISETP.GE.OR P6, PT, R139, R132.reuse, !P6 ;  /* 0x000000848b00720c */ /* 0x080fe400077c6670 */
[-C--:B------:R-:W-:Y:S02]  /*4f00*/  ISETP.GE.OR P5, PT, R138, R132.reuse, !P5 ;  /* 0x000000848a00720c */ /* 0x080fe40006fa6670 */
[-C--:B------:R-:W-:Y:S02]  /*4f10*/  ISETP.GE.OR P4, PT, R137, R132.reuse, !P4 ;  /* 0x000000848900720c */ /* 0x080fe40006786670 */
[----:B------:R-:W-:Y:S01]  /*4f20*/  ISETP.GE.OR P3, PT, R136, R132, !P3 ;  /* 0x000000848800720c */ /* 0x000fe20005f66670 */
[----:B------:R-:W-:Y:S01]  /*4f30*/  IMAD.U32 R132, RZ, RZ, UR7 ;  /* 0x00000007ff847e24 */ /* 0x000fe2000f8e00ff */
[----:B------:R-:W-:Y:S02]  /*4f40*/  VIADDMNMX R133, R133, UR8, RZ, !PT ;  /* 0x0000000885857c46 */ /* 0x000fe4000f8001ff */
[----:B------:R-:W-:Y:S02]  /*4f50*/  FSEL R5, R5, -INF , !P2 ;  /* 0xff80000005057808 */ /* 0x000fe40005000000 */
[--C-:B------:R-:W-:Y:S02]  /*4f60*/  IADD3 R132, R132, 0x8, R134.reuse ;  /* 0x0000000884847810 */ /* 0x100fe40007ffe086 */
[-C--:B------:R-:W-:Y:S02]  /*4f70*/  ISETP.GE.AND P2, PT, R0, R133.reuse, PT ;  /* 0x000000850000720c */ /* 0x080fe40003f46270 */
[----:B------:R-:W-:Y:S02]  /*4f80*/  VIMNMX R132, R132, UR5, PT ;  /* 0x0000000584847c48 */ /* 0x000fe4000bfe0100 */
[----:B------:R-:W-:Y:S02]  /*4f90*/  FSEL R16, R16, -INF , !P1 ;  /* 0xff80000010107808 */ /* 0x000fe40004800000 */
[----:B------:R-:W-:Y:S02]  /*4fa0*/  FSEL R17, R17, -INF , !P0 ;  /* 0xff80000011117808 */ /* 0x000fe40004000000 */
[-C--:B------:R-:W-:Y:S02]  /*4fb0*/  ISETP.GE.AND P1, PT, R142, R133.reuse, PT ;  /* 0x000000858e00720c */ /* 0x080fe40003f26270 */
[CC--:B------:R-:W-:Y:S02]  /*4fc0*/  ISETP.GE.AND P0, PT, R141.reuse, R133.reuse, PT ;  /* 0x000000858d00720c */ /* 0x0c0fe40003f06270 */
[-C--:B------:R-:W-:Y:S02]  /*4fd0*/  ISETP.GE.OR P2, PT, R0, R132.reuse, !P2 ;  /* 0x000000840000720c */ /* 0x080fe40005746670 */
[-C--:B------:R-:W-:Y:S02]  /*4fe0*/  ISETP.GE.OR P1, PT, R142, R132.reuse, !P1 ;  /* 0x000000848e00720c */ /* 0x080fe40004f26670 */
[-C--:B------:R-:W-:Y:S02]  /*4ff0*/  ISETP.GE.OR P0, PT, R141, R132.reuse, !P0 ;  /* 0x000000848d00720c */ /* 0x080fe40004706670 */
[--C-:B------:R-:W-:Y:S02]  /*5000*/  IADD3 R144, R144, 0x20, R134.reuse ;  /* 0x0000002090907810 */ /* 0x100fe40007ffe086 */
[----:B------:R-:W-:Y:S02]  /*5010*/  VIADDMNMX R135, R135, UR8, RZ, !PT ;  /* 0x0000000887877c46 */ /* 0x000fe4000f8001ff */
[----:B------:R-:W-:Y:S02]  /*5020*/  FSEL R20, R20, -INF , !P6 ;  /* 0xff80000014147808 */ /* 0x000fe40007000000 */
[----:B------:R-:W-:Y:S02]  /*5030*/  FSEL R21, R21, -INF , !P5 ;  /* 0xff80000015157808 */ /* 0x000fe40006800000 */
[----:B------:R-:W-:Y:S02]  /*5040*/  FSEL R32, R32, -INF , !P4 ;  /* 0xff80000020207808 */ /* 0x000fe40006000000 */
[----:B------:R-:W-:Y:S02]  /*5050*/  FSEL R33, R33, -INF , !P3 ;  /* 0xff80000021217808 */ /* 0x000fe40005800000 */
[----:B------:R-:W-:Y:S02]  /*5060*/  FSEL R6, R6, -INF , !P2 ;  /* 0xff80000006067808 */ /* 0x000fe40005000000 */
[-C--:B------:R-:W-:Y:S02]  /*5070*/  ISETP.GE.AND P6, PT, R140, R133.reuse, PT ;  /* 0x000000858c00720c */ /* 0x080fe40003fc6270 */
[-C--:B------:R-:W-:Y:S02]  /*5080*/  ISETP.GE.AND P5, PT, R139, R133.reuse, PT ;  /* 0x000000858b00720c */ /* 0x080fe40003fa6270 */
[-C--:B------:R-:W-:Y:S02]  /*5090*/  ISETP.GE.AND P4, PT, R138, R133.reuse, PT ;  /* 0x000000858a00720c */ /* 0x080fe40003f86270 */
[-C--:B------:R-:W-:Y:S02]  /*50a0*/  ISETP.GE.AND P3, PT, R137, R133.reuse, PT ;  /* 0x000000858900720c */ /* 0x080fe40003f66270 */
[----:B------:R-:W-:Y:S01]  /*50b0*/  ISETP.GE.AND P2, PT, R136, R133, PT ;  /* 0x000000858800720c */ /* 0x000fe20003f46270 */
[----:B------:R-:W-:Y:S01]  /*50c0*/  VIADD R133, R134, 0x28 ;  /* 0x0000002886857836 */ /* 0x000fe20000000000 */
[----:B------:R-:W-:Y:S02]  /*50d0*/  IADD3 R143, R143, 0x28, R134 ;  /* 0x000000288f8f7810 */ /* 0x000fe40007ffe086 */
[----:B------:R-:W-:Y:S02]  /*50e0*/  FSEL R7, R7, -INF , !P1 ;  /* 0xff80000007077808 */ /* 0x000fe40004800000 */
[----:B------:R-:W-:Y:S02]  /*50f0*/  FSEL R18, R18, -INF , !P0 ;  /* 0xff80000012127808 */ /* 0x000fe40004000000 */
[-C--:B------:R-:W-:Y:S02]  /*5100*/  ISETP.GE.AND P1, PT, R0, R135.reuse, PT ;  /* 0x000000870000720c */ /* 0x080fe40003f26270 */
[-C--:B------:R-:W-:Y:S02]  /*5110*/  ISETP.GE.AND P0, PT, R142, R135.reuse, PT ;  /* 0x000000878e00720c */ /* 0x080fe40003f06270 */
[----:B------:R-:W-:Y:S02]  /*5120*/  VIMNMX R134, R144, UR5, PT ;  /* 0x0000000590867c48 */ /* 0x000fe4000bfe0100 */
[-C--:B------:R-:W-:Y:S02]  /*5130*/  ISETP.GE.OR P6, PT, R140, R132.reuse, !P6 ;  /* 0x000000848c00720c */ /* 0x080fe400077c6670 */
[-C--:B------:R-:W-:Y:S02]  /*5140*/  ISETP.GE.OR P5, PT, R139, R132.reuse, !P5 ;  /* 0x000000848b00720c */ /* 0x080fe40006fa6670 */
[-C--:B------:R-:W-:Y:S02]  /*5150*/  ISETP.GE.OR P4, PT, R138, R132.reuse, !P4 ;  /* 0x000000848a00720c */ /* 0x080fe40006786670 */
[-C--:B------:R-:W-:Y:S02]  /*5160*/  ISETP.GE.OR P3, PT, R137, R132.reuse, !P3 ;  /* 0x000000848900720c */ /* 0x080fe40005f66670 */
[----:B------:R-:W-:Y:S02]  /*5170*/  ISETP.GE.OR P2, PT, R136, R132, !P2 ;  /* 0x000000848800720c */ /* 0x000fe40005746670 */
[-C--:B------:R-:W-:Y:S02]  /*5180*/  ISETP.GE.OR P1, PT, R0, R134.reuse, !P1 ;  /* 0x000000860000720c */ /* 0x080fe40004f26670 */
[-C--:B------:R-:W-:Y:S02]  /*5190*/  ISETP.GE.OR P0, PT, R142, R134.reuse, !P0 ;  /* 0x000000868e00720c */ /* 0x080fe40004706670 */
[----:B------:R-:W-:Y:S01]  /*51a0*/  VIADDMNMX R133, R133, UR8, RZ, !PT ;  /* 0x0000000885857c46 */ /* 0x000fe2000f8001ff */
[----:B------:R-:W-:Y:S01]  /*51b0*/  UMOV UR8, UR9 ;  /* 0x0000000900087c82 */ /* 0x000fe20008000000 */
[----:B------:R-:W-:Y:S02]  /*51c0*/  FSEL R19, R19, -INF , !P6 ;  /* 0xff80000013137808 */ /* 0x000fe40007000000 */
[----:B------:R-:W-:Y:S02]  /*51d0*/  FSEL R22, R22, -INF , !P5 ;  /* 0xff80000016167808 */ /* 0x000fe40006800000 */
        /* <DEDUP_REMOVED lines=9> */
[-C--:B------:R-:W-:Y:S02]  /*5270*/  ISETP.GE.AND P2, PT, R137, R135.reuse, PT ;  /* 0x000000878900720c */ /* 0x080fe40003f46270 */
[----:B------:R-:W-:Y:S02]  /*5280*/  ISETP.GE.AND P1, PT, R136, R135, PT ;  /* 0x000000878800720c */ /* 0x000fe40003f26270 */
[-C--:B------:R-:W-:Y:S02]  /*5290*/  ISETP.GE.AND P0, PT, R0, R133.reuse, PT ;  /* 0x000000850000720c */ /* 0x080fe40003f06270 */
[----:B------:R-:W-:Y:S02]  /*52a0*/  VIMNMX R132, R143, UR5, PT ;  /* 0x000000058f847c48 */ /* 0x000fe4000bfe0100 */
[-C--:B------:R-:W-:Y:S02]  /*52b0*/  ISETP.GE.OR P6, PT, R141, R134.reuse, !P6 ;  /* 0x000000868d00720c */ /* 0x080fe400077c6670 */
[-C--:B------:R-:W-:Y:S02]  /*52c0*/  ISETP.GE.OR P5, PT, R140, R134.reuse, !P5 ;  /* 0x000000868c00720c */ /* 0x080fe40006fa6670 */
[-C--:B------:R-:W-:Y:S02]  /*52d0*/  ISETP.GE.OR P4, PT, R139, R134.reuse, !P4 ;  /* 0x000000868b00720c */ /* 0x080fe40006786670 */
[-C--:B------:R-:W-:Y:S02]  /*52e0*/  ISETP.GE.OR P3, PT, R138, R134.reuse, !P3 ;  /* 0x000000868a00720c */ /* 0x080fe40005f66670 */
[-C--:B------:R-:W-:Y:S02]  /*52f0*/  ISETP.GE.OR P2, PT, R137, R134.reuse, !P2 ;  /* 0x000000868900720c */ /* 0x080fe40005746670 */
[----:B------:R-:W-:Y:S02]  /*5300*/  ISETP.GE.OR P1, PT, R136, R134, !P1 ;  /* 0x000000868800720c */ /* 0x000fe40004f26670 */
[-C--:B------:R-:W-:Y:S02]  /*5310*/  ISETP.GE.OR P0, PT, R0, R132.reuse, !P0 ;  /* 0x000000840000720c */ /* 0x080fe40004706670 */
        /* <DEDUP_REMOVED lines=12> */
[-C--:B------:R-:W-:Y:S02]  /*53e0*/  ISETP.GE.AND P1, PT, R137, R133.reuse, PT ;  /* 0x000000858900720c */ /* 0x080fe40003f26270 */
[----:B------:R-:W-:Y:S02]  /*53f0*/  ISETP.GE.AND P0, PT, R136, R133, PT ;  /* 0x000000858800720c */ /* 0x000fe40003f06270 */
[-C--:B------:R-:W-:Y:S02]  /*5400*/  ISETP.GE.OR P6, PT, R142, R132.reuse, !P6 ;  /* 0x000000848e00720c */ /* 0x080fe400077c6670 */
[-C--:B------:R-:W-:Y:S02]  /*5410*/  ISETP.GE.OR P5, PT, R141, R132.reuse, !P5 ;  /* 0x000000848d00720c */ /* 0x080fe40006fa6670 */
[-C--:B------:R-:W-:Y:S02]  /*5420*/  ISETP.GE.OR P4, PT, R140, R132.reuse, !P4 ;  /* 0x000000848c00720c */ /* 0x080fe40006786670 */
[-C--:B------:R-:W-:Y:S02]  /*5430*/  ISETP.GE.OR P3, PT, R139, R132.reuse, !P3 ;  /* 0x000000848b00720c */ /* 0x080fe40005f66670 */
[-C--:B------:R-:W-:Y:S02]  /*5440*/  ISETP.GE.OR P2, PT, R138, R132.reuse, !P2 ;  /* 0x000000848a00720c */ /* 0x080fe40005746670 */
[-C--:B------:R-:W-:Y:S02]  /*5450*/  ISETP.GE.OR P1, PT, R137, R132.reuse, !P1 ;  /* 0x000000848900720c */ /* 0x080fe40004f26670 */
[----:B------:R-:W-:Y:S02]  /*5460*/  ISETP.GE.OR P0, PT, R136, R132, !P0 ;  /* 0x000000848800720c */ /* 0x000fe40004706670 */
[----:B------:R-:W-:Y:S02]  /*5470*/  FSEL R11, R11, -INF , !P6 ;  /* 0xff8000000b0b7808 */ /* 0x000fe40007000000 */
[----:B------:R-:W-:Y:S02]  /*5480*/  FSEL R14, R14, -INF , !P5 ;  /* 0xff8000000e0e7808 */ /* 0x000fe40006800000 */
[----:B------:R-:W-:Y:S02]  /*5490*/  FSEL R15, R15, -INF , !P4 ;  /* 0xff8000000f0f7808 */ /* 0x000fe40006000000 */
[----:B------:R-:W-:Y:S02]  /*54a0*/  FSEL R26, R26, -INF , !P3 ;  /* 0xff8000001a1a7808 */ /* 0x000fe40005800000 */
[----:B------:R-:W-:Y:S02]  /*54b0*/  FSEL R27, R27, -INF , !P2 ;  /* 0xff8000001b1b7808 */ /* 0x000fe40005000000 */
[----:B------:R-:W-:Y:S02]  /*54c0*/  FSEL R30, R30, -INF , !P1 ;  /* 0xff8000001e1e7808 */ /* 0x000fe40004800000 */
[----:B------:R-:W-:Y:S07]  /*54d0*/  FSEL R31, R31, -INF , !P0 ;  /* 0xff8000001f1f7808 */ /* 0x000fee0004000000 */
.L_x_103:
[----:B------:R-:W2:Y:S01]  /*54e0*/  LDL R0, [R1] ;  /* 0x0000000001007983 */ /* 0x000ea20000100800 */
[C---:B------:R-:W-:Y:S01]  /*54f0*/  FMUL.FTZ R133, R252.reuse, 1.4426950216293334961 ;  /* 0x3fb8aa3bfc857820 */ /* 0x040fe20000410000 */
[----:B------:R-:W-:Y:S01]  /*5500*/  FSETP.NEU.FTZ.AND P0, PT, R252, -INF , PT ;  /* 0xff800000fc00780b */ /* 0x000fe20003f1d000 */
[----:B------:R-:W-:Y:S03]  /*5510*/  UISETP.GT.AND UP3, UPT, UR6, UR21, UPT ;  /* 0x000000150600728c */ /* 0x000fe6000bf64270 */
[----:B------:R-:W-:Y:S05]  /*5520*/  FSEL R133, R133, RZ, P0 ;  /* 0x000000ff85857208 */ /* 0x000fea0000000000 */
[--C-:B------:R-:W-:Y:S01]  /*5530*/  FFMA.FTZ R4, R4, UR12, -R133.reuse ;  /* 0x0000000c04047c23 */ /* 0x100fe20008010885 */
[--C-:B------:R-:W-:Y:S01]  /*5540*/  FFMA.FTZ R5, R5, UR12, -R133.reuse ;  /* 0x0000000c05057c23 */ /* 0x100fe20008010885 */
[--C-:B------:R-:W-:Y:S01]  /*5550*/  FFMA.FTZ R16, R16, UR12, -R133.reuse ;  /* 0x0000000c10107c23 */ /* 0x100fe20008010885 */
[--C-:B------:R-:W-:Y:S01]  /*5560*/  FFMA.FTZ R17, R17, UR12, -R133.reuse ;  /* 0x0000000c11117c23 */ /* 0x100fe20008010885 */
[----:B------:R1:W-:Y:S01]  /*5570*/  MUFU.EX2 R142, R4 ;  /* 0x00000004008e7308 */ /* 0x0003e20000000800 */
[--C-:B------:R-:W-:Y:S01]  /*5580*/  FFMA.FTZ R20, R20, UR12, -R133.reuse ;  /* 0x0000000c14147c23 */ /* 0x100fe20008010885 */
[--C-:B------:R-:W-:Y:S01]  /*5590*/  FFMA.FTZ R21, R21, UR12, -R133.reuse ;  /* 0x0000000c15157c23 */ /* 0x100fe20008010885 */
[--C-:B------:R-:W-:Y:S01]  /*55a0*/  FFMA.FTZ R32, R32, UR12, -R133.reuse ;  /* 0x0000000c20207c23 */ /* 0x100fe20008010885 */
[----:B------:R-:W-:Y:S06]  /*55b0*/  FFMA.FTZ R133, R33, UR12, -R133 ;  /* 0x0000000c21857c23 */ /* 0x000fec0008010885 */
[----:B------:R-:W3:Y:S10]  /*55c0*/  MUFU.EX2 R141, R5 ;  /* 0x00000005008d7308 */ /* 0x000ef40000000800 */
[----:B------:R-:W-:Y:S01]  /*55d0*/  MUFU.EX2 R242, R16 ;  /* 0x0000001000f27308 */ /* 0x000fe20000000800 */
[----:B-1----:R-:W-:Y:S09]  /*55e0*/  FMUL.FTZ R4, R250, 1.4426950216293334961 ;  /* 0x3fb8aa3bfa047820 */ /* 0x002ff20000410000 */
[----:B------:R-:W1:Y:S10]  /*55f0*/  MUFU.EX2 R241, R17 ;  /* 0x0000001100f17308 */ /* 0x000e740000000800 */
[----:B------:R-:W-:Y:S10]  /*5600*/  MUFU.EX2 R238, R20 ;  /* 0x0000001400ee7308 */ /* 0x000ff40000000800 */
[----:B------:R-:W-:Y:S10]  /*5610*/  MUFU.EX2 R237, R21 ;  /* 0x0000001500ed7308 */ /* 0x000ff40000000800 */
[----:B------:R-:W-:Y:S10]  /*5620*/  MUFU.EX2 R247, R32 ;  /* 0x0000002000f77308 */ /* 0x000ff40000000800 */
[----:B------:R-:W-:Y:S01]  /*5630*/  MUFU.EX2 R246, R133 ;  /* 0x0000008500f67308 */ /* 0x000fe20000000800 */
[C---:B--2---:R-:W-:Y:S01]  /*5640*/  FMUL.FTZ R132, R0.reuse, 1.4426950216293334961 ;  /* 0x3fb8aa3b00847820 */ /* 0x044fe20000410000 */
[----:B------:R-:W-:Y:S01]  /*5650*/  FSETP.NEU.FTZ.AND P0, PT, R0, -INF , PT ;  /* 0xff8000000000780b */ /* 0x000fe20003f1d000 */
[----:B------:R-:W-:Y:S01]  /*5660*/  FMUL.FTZ R0, R251, 1.4426950216293334961 ;  /* 0x3fb8aa3bfb007820 */ /* 0x000fe20000410000 */
[----:B---3--:R-:W-:Y:S02]  /*5670*/  F2FP.BF16.F32.PACK_AB R5, R141, R142 ;  /* 0x0000008e8d05723e */ /* 0x008fe400000010ff */
[----:B------:R-:W-:Y:S02]  /*5680*/  FSEL R132, R132, RZ, P0 ;  /* 0x000000ff84847208 */ /* 0x000fe40000000000 */
[----:B------:R-:W-:Y:S01]  /*5690*/  FSETP.NEU.FTZ.AND P0, PT, R250, -INF , PT ;  /* 0xff800000fa00780b */ /* 0x000fe20003f1d000 */
[----:B------:R2:W-:Y:S02]  /*56a0*/  STS [R227+0x13000], R5 ;  /* 0x01300005e3007388 */ /* 0x0005e40000000800 */
[--C-:B------:R-:W-:Y:S01]  /*56b0*/  FFMA.FTZ R6, R6, UR12, -R132.reuse ;  /* 0x0000000c06067c23 */ /* 0x100fe20008010884 */
[----:B------:R-:W-:Y:S01]  /*56c0*/  FSEL R4, R4, RZ, P0 ;  /* 0x000000ff04047208 */ /* 0x000fe20000000000 */
[--C-:B------:R-:W-:Y:S01]  /*56d0*/  FFMA.FTZ R7, R7, UR12, -R132.reuse ;  /* 0x0000000c07077c23 */ /* 0x100fe20008010884 */
[----:B------:R-:W-:Y:S01]  /*56e0*/  FSETP.NEU.FTZ.AND P0, PT, R251, -INF , PT ;  /* 0xff800000fb00780b */ /* 0x000fe20003f1d000 */
[----:B------:R-:W-:Y:S01]  /*56f0*/  MUFU.EX2 R140, R6 ;  /* 0x00000006008c7308 */ /* 0x000fe20000000800 */
[----:B------:R-:W-:Y:S01]  /*5700*/  FFMA.FTZ R18, R18, UR12, -R132 ;  /* 0x0000000c12127c23 */ /* 0x000fe20008010884 */
[--C-:B------:R-:W-:Y:S01]  /*5710*/  FFMA.FTZ R28, R28, UR12, -R4.reuse ;  /* 0x0000000c1c1c7c23 */ /* 0x100fe20008010804 */
[--C-:B------:R-:W-:Y:S01]  /*5720*/  FFMA.FTZ R8, R8, UR12, -R4.reuse ;  /* 0x0000000c08087c23 */ /* 0x100fe20008010804 */
[--C-:B------:R-:W-:Y:S01]  /*5730*/  FFMA.FTZ R9, R9, UR12, -R4.reuse ;  /* 0x0000000c09097c23 */ /* 0x100fe20008010804 */
[--C-:B------:R-:W-:Y:S01]  /*5740*/  FFMA.FTZ R12, R12, UR12, -R4.reuse ;  /* 0x0000000c0c0c7c23 */ /* 0x100fe20008010804 */
[--C-:B------:R-:W-:Y:S01]  /*5750*/  FFMA.FTZ R13, R13, UR12, -R4.reuse ;  /* 0x0000000c0d0d7c23 */ /* 0x100fe20008010804 */
[--C-:B------:R-:W-:Y:S01]  /*5760*/  FFMA.FTZ R24, R24, UR12, -R4.reuse ;  /* 0x0000000c18187c23 */ /* 0x100fe20008010804 */
[--C-:B------:R-:W-:Y:S01]  /*5770*/  FFMA.FTZ R25, R25, UR12, -R4.reuse ;  /* 0x0000000c19197c23 */ /* 0x100fe20008010804 */
[----:B------:R-:W-:Y:S01]  /*5780*/  FFMA.FTZ R4, R29, UR12, -R4 ;  /* 0x0000000c1d047c23 */ /* 0x000fe20008010804 */
[----:B------:R1:W3:Y:S01]  /*5790*/  MUFU.EX2 R147, R7 ;  /* 0x0000000700937308 */ /* 0x0002e20000000800 */
[--C-:B------:R-:W-:Y:S01]  /*57a0*/  FFMA.FTZ R19, R19, UR12, -R132.reuse ;  /* 0x0000000c13137c23 */ /* 0x100fe20008010884 */
[----:B------:R-:W-:Y:S01]  /*57b0*/  FSEL R0, R0, RZ, P0 ;  /* 0x000000ff00007208 */ /* 0x000fe20000000000 */
[--C-:B------:R-:W-:Y:S01]  /*57c0*/  FFMA.FTZ R22, R22, UR12, -R132.reuse ;  /* 0x0000000c16167c23 */ /* 0x100fe20008010884 */
[--C-:B------:R-:W-:Y:S01]  /*57d0*/  FFMA.FTZ R23, R23, UR12, -R132.reuse ;  /* 0x0000000c17177c23 */ /* 0x100fe20008010884 */
[--C-:B------:R-:W-:Y:S01]  /*57e0*/  FFMA.FTZ R34, R34, UR12, -R132.reuse ;  /* 0x0000000c22227c23 */ /* 0x100fe20008010884 */
[----:B------:R-:W-:Y:S01]  /*57f0*/  FFMA.FTZ R132, R35, UR12, -R132 ;  /* 0x0000000c23847c23 */ /* 0x000fe20008010884 */
[--C-:B------:R-:W-:Y:S03]  /*5800*/  FFMA.FTZ R10, R10, UR12, -R0.reuse ;  /* 0x0000000c0a0a7c23 */ /* 0x100fe60008010800 */
[----:B------:R3:W-:Y:S01]  /*5810*/  MUFU.EX2 R232, R4 ;  /* 0x0000000400e87308 */ /* 0x0007e20000000800 */
[--C-:B------:R-:W-:Y:S01]  /*5820*/  FFMA.FTZ R11, R11, UR12, -R0.reuse ;  /* 0x0000000c0b0b7c23 */ /* 0x100fe20008010800 */
[--C-:B------:R-:W-:Y:S01]  /*5830*/  FFMA.FTZ R14, R14, UR12, -R0.reuse ;  /* 0x0000000c0e0e7c23 */ /* 0x100fe20008010800 */
[--C-:B------:R-:W-:Y:S01]  /*5840*/  FFMA.FTZ R15, R15, UR12, -R0.reuse ;  /* 0x0000000c0f0f7c23 */ /* 0x100fe20008010800 */
[--C-:B------:R-:W-:Y:S01]  /*5850*/  FFMA.FTZ R30, R30, UR12, -R0.reuse ;  /* 0x0000000c1e1e7c23 */ /* 0x100fe20008010800 */
[--C-:B------:R-:W-:Y:S01]  /*5860*/  FFMA.FTZ R26, R26, UR12, -R0.reuse ;  /* 0x0000000c1a1a7c23 */ /* 0x100fe20008010800 */
[--C-:B------:R-:W-:Y:S01]  /*5870*/  FFMA.FTZ R27, R27, UR12, -R0.reuse ;  /* 0x0000000c1b1b7c23 */ /* 0x100fe20008010800 */
[----:B------:R-:W-:Y:S03]  /*5880*/  FFMA.FTZ R0, R31, UR12, -R0 ;  /* 0x0000000c1f007c23 */ /* 0x000fe60008010800 */
[----:B------:R-:W-:Y:S01]  /*5890*/  MUFU.EX2 R240, R18 ;  /* 0x0000001200f07308 */ /* 0x000fe20000000800 */
[----:B-1----:R-:W-:Y:S02]  /*58a0*/  F2FP.BF16.F32.PACK_AB R7, R241, R242 ;  /* 0x000000f2f107723e */ /* 0x002fe400000010ff */
[----:B------:R-:W-:Y:S07]  /*58b0*/  PLOP3.LUT P0, PT, PT, PT, UP3, 0x80, 0x0 ;  /* 0x000000000000781c */ /* 0x000fee0003f0f038 */
[----:B------:R-:W1:Y:S01]  /*58c0*/  MUFU.EX2 R239, R19 ;  /* 0x0000001300ef7308 */ /* 0x000e620000000800 */
[----:B---3--:R-:W-:Y:S05]  /*58d0*/  F2FP.BF16.F32.PACK_AB R4, R147, R140 ;  /* 0x0000008c9304723e */ /* 0x008fea00000010ff */
[----:B------:R3:W-:Y:S04]  /*58e0*/  STS [R227+0x13400], R4 ;  /* 0x01340004e3007388 */ /* 0x0007e80000000800 */
[----:B------:R-:W-:Y:S01]  /*58f0*/  MUFU.EX2 R146, R8 ;  /* 0x0000000800927308 */ /* 0x000fe20000000800 */
[----:B------:R-:W-:Y:S09]  /*5900*/  STS [R226+0x13000], R7 ;  /* 0x01300007e2007388 */ /* 0x000ff20000000800 */
[----:B------:R-:W2:Y:S01]  /*5910*/  MUFU.EX2 R145, R9 ;  /* 0x0000000900917308 */ /* 0x000ea20000000800 */
[----:B-1----:R-:W-:Y:S05]  /*5920*/  F2FP.BF16.F32.PACK_AB R6, R239, R240 ;  /* 0x000000f0ef06723e */ /* 0x002fea00000010ff */
[----:B------:R-:W-:Y:S04]  /*5930*/  STS [R226+0x13400], R6 ;  /* 0x01340006e2007388 */ /* 0x000fe80000000800 */
[----:B------:R-:W-:Y:S10]  /*5940*/  MUFU.EX2 R144, R10 ;  /* 0x0000000a00907308 */ /* 0x000ff40000000800 */
[----:B------:R-:W3:Y:S01]  /*5950*/  MUFU.EX2 R143, R11 ;  /* 0x0000000b008f7308 */ /* 0x000ee20000000800 */
[----:B--2---:R-:W-:Y:S05]  /*5960*/  F2FP.BF16.F32.PACK_AB R5, R145, R146 ;  /* 0x000000929105723e */ /* 0x004fea00000010ff */
[----:B------:R1:W-:Y:S04]  /*5970*/  STS [R227+0x14000], R5 ;  /* 0x01400005e3007388 */ /* 0x0003e80000000800 */
[----:B------:R-:W-:Y:S10]  /*5980*/  MUFU.EX2 R148, R12 ;  /* 0x0000000c00947308 */ /* 0x000ff40000000800 */
[----:B------:R-:W2:Y:S01]  /*5990*/  MUFU.EX2 R151, R13 ;  /* 0x0000000d00977308 */ /* 0x000ea20000000800 */
[----:B---3--:R-:W-:Y:S05]  /*59a0*/  F2FP.BF16.F32.PACK_AB R4, R143, R144 ;  /* 0x000000908f04723e */ /* 0x008fea00000010ff */
[----:B------:R3:W-:Y:S04]  /*59b0*/  STS [R227+0x14400], R4 ;  /* 0x01440004e3007388 */ /* 0x0007e80000000800 */
[----:B------:R-:W-:Y:S01]  /*59c0*/  MUFU.EX2 R150, R14 ;  /* 0x0000000e00967308 */ /* 0x000fe20000000800 */
[----:B-1----:R-:W-:Y:S09]  /*59d0*/  F2FP.BF16.F32.PACK_AB R5, R237, R238 ;  /* 0x000000eeed05723e */ /* 0x002ff200000010ff */
[----:B------:R-:W1:Y:S01]  /*59e0*/  MUFU.EX2 R149, R15 ;  /* 0x0000000f00957308 */ /* 0x000e620000000800 */
[----:B--2---:R-:W-:Y:S05]  /*59f0*/  F2FP.BF16.F32.PACK_AB R7, R151, R148 ;  /* 0x000000949707723e */ /* 0x004fea00000010ff */
[----:B------:R-:W-:Y:S04]  /*5a00*/  STS [R226+0x14000], R7 ;  /* 0x01400007e2007388 */ /* 0x000fe80000000800 */
[----:B------:R-:W-:Y:S10]  /*5a10*/  MUFU.EX2 R236, R22 ;  /* 0x0000001600ec7308 */ /* 0x000ff40000000800 */
[----:B------:R-:W3:Y:S01]  /*5a20*/  MUFU.EX2 R234, R23 ;  /* 0x0000001700ea7308 */ /* 0x000ee20000000800 */
[----:B-1----:R-:W-:Y:S05]  /*5a30*/  F2FP.BF16.F32.PACK_AB R6, R149, R150 ;  /* 0x000000969506723e */ /* 0x002fea00000010ff */
[----:B------:R-:W-:Y:S04]  /*5a40*/  STS [R226+0x14400], R6 ;  /* 0x01440006e2007388 */ /* 0x000fe80000000800 */
[----:B------:R1:W-:Y:S01]  /*5a50*/  MUFU.EX2 R152, R0 ;  /* 0x0000000000987308 */ /* 0x0003e20000000800 */
[----:B------:R2:W-:Y:S09]  /*5a60*/  STS [R225+0x13000], R5 ;  /* 0x01300005e1007388 */ /* 0x0005f20000000800 */
[----:B------:R-:W-:Y:S01]  /*5a70*/  MUFU.EX2 R245, R34 ;  /* 0x0000002200f57308 */ /* 0x000fe20000000800 */
[----:B---3--:R-:W-:Y:S05]  /*5a80*/  F2FP.BF16.F32.PACK_AB R4, R234, R236 ;  /* 0x000000ecea04723e */ /* 0x008fea00000010ff */
[----:B------:R3:W-:Y:S04]  /*5a90*/  STS [R225+0x13400], R4 ;  /* 0x01340004e1007388 */ /* 0x0007e80000000800 */
[----:B------:R-:W2:Y:S01]  /*5aa0*/  MUFU.EX2 R244, R132 ;  /* 0x0000008400f47308 */ /* 0x000ea20000000800 */
[----:B-1----:R-:W-:Y:S05]  /*5ab0*/  F2FP.BF16.F32.PACK_AB R0, R246, R247 ;  /* 0x000000f7f600723e */ /* 0x002fea00000010ff */
[----:B------:R1:W-:Y:S04]  /*5ac0*/  STS [R224+0x13000], R0 ;  /* 0x01300000e0007388 */ /* 0x0003e80000000800 */
[----:B------:R-:W-:Y:S10]  /*5ad0*/  MUFU.EX2 R233, R24 ;  /* 0x0000001800e97308 */ /* 0x000ff40000000800 */
[----:B------:R-:W4:Y:S01]  /*5ae0*/  MUFU.EX2 R221, R25 ;  /* 0x0000001900dd7308 */ /* 0x000f220000000800 */
[----:B--2---:R-:W-:Y:S05]  /*5af0*/  F2FP.BF16.F32.PACK_AB R5, R244, R245 ;  /* 0x000000f5f405723e */ /* 0x004fea00000010ff */
[----:B------:R-:W-:Y:S04]  /*5b00*/  STS [R224+0x13400], R5 ;  /* 0x01340005e0007388 */ /* 0x000fe80000000800 */
[----:B------:R-:W-:Y:S10]  /*5b10*/  MUFU.EX2 R155, R26 ;  /* 0x0000001a009b7308 */ /* 0x000ff40000000800 */
[----:B------:R-:W2:Y:S01]  /*5b20*/  MUFU.EX2 R154, R27 ;  /* 0x0000001b009a7308 */ /* 0x000ea20000000800 */
[----:B----4-:R-:W-:Y:S05]  /*5b30*/  F2FP.BF16.F32.PACK_AB R7, R221, R233 ;  /* 0x000000e9dd07723e */ /* 0x010fea00000010ff */
[----:B------:R-:W-:Y:S04]  /*5b40*/  STS [R225+0x14000], R7 ;  /* 0x01400007e1007388 */ /* 0x000fe80000000800 */
[----:B------:R-:W3:Y:S10]  /*5b50*/  MUFU.EX2 R235, R28 ;  /* 0x0000001c00eb7308 */ /* 0x000ef40000000800 */
[----:B------:R-:W1:Y:S01]  /*5b60*/  MUFU.EX2 R153, R30 ;  /* 0x0000001e00997308 */ /* 0x000e620000000800 */
[----:B--2---:R-:W-:Y:S05]  /*5b70*/  F2FP.BF16.F32.PACK_AB R6, R154, R155 ;  /* 0x0000009b9a06723e */ /* 0x004fea00000010ff */
[----:B------:R-:W-:Y:S01]  /*5b80*/  STS [R225+0x14400], R6 ;  /* 0x01440006e1007388 */ /* 0x000fe20000000800 */
[----:B---3--:R-:W-:Y:S05]  /*5b90*/  F2FP.BF16.F32.PACK_AB R4, R232, R235 ;  /* 0x000000ebe804723e */ /* 0x008fea00000010ff */
[----:B------:R-:W-:Y:S01]  /*5ba0*/  STS [R224+0x14000], R4 ;  /* 0x01400004e0007388 */ /* 0x000fe20000000800 */
[----:B-1----:R-:W-:Y:S05]  /*5bb0*/  F2FP.BF16.F32.PACK_AB R0, R152, R153 ;  /* 0x000000999800723e */ /* 0x002fea00000010ff */
[----:B------:R-:W-:Y:S04]  /*5bc0*/  STS [R224+0x14400], R0 ;  /* 0x01440000e0007388 */ /* 0x000fe80000000800 */
[----:B------:R-:W1:Y:S08]  /*5bd0*/  LDSM.16.M88.4 R32, [R211+UR4+0x6000] ;  /* 0x00600004d320783b */ /* 0x000e700008000200 */
[----:B------:R-:W2:Y:S08]  /*5be0*/  LDSM.16.M88.4 R28, [R211+UR4+0x6800] ;  /* 0x00680004d31c783b */ /* 0x000eb00008000200 */
[----:B------:R-:W3:Y:S08]  /*5bf0*/  LDSM.16.M88.4 R132, [R212] ;  /* 0x00000000d484783b */ /* 0x000ef00000000200 */
[----:B------:R-:W4:Y:S01]  /*5c00*/  LDSM.16.M88.4 R136, [R212+0x800] ;  /* 0x00080000d488783b */ /* 0x000f220000000200 */
[-C--:B-1----:R-:W-:Y:S06]  /*5c10*/  HMMA.16816.F32.BF16 R4, R32, R156.reuse, RZ ;  /* 0x0000009c2004723c */ /* 0x082fec00000418ff */
[C---:B--2---:R-:W-:Y:S06]  /*5c20*/  HMMA.16816.F32.BF16 R8, R28.reuse, R156, RZ ;  /* 0x0000009c1c08723c */ /* 0x044fec00000418ff */
[-C--:B------:R-:W-:Y:S06]  /*5c30*/  HMMA.16816.F32.BF16 R12, R28, R158.reuse, RZ ;  /* 0x0000009e1c0c723c */ /* 0x080fec00000418ff */
[C---:B------:R-:W-:Y:S06]  /*5c40*/  HMMA.16816.F32.BF16 R16, R32.reuse, R158, RZ ;  /* 0x0000009e2010723c */ /* 0x040fec00000418ff */
[-C--:B------:R-:W-:Y:S06]  /*5c50*/  HMMA.16816.F32.BF16 R20, R32, R160.reuse, RZ ;  /* 0x000000a02014723c */ /* 0x080fec00000418ff */
[C---:B------:R-:W-:Y:S06]  /*5c60*/  HMMA.16816.F32.BF16 R24, R28.reuse, R160, RZ ;  /* 0x000000a01c18723c */ /* 0x040fec00000418ff */
[-C--:B------:R-:W-:Y:S06]  /*5c70*/  HMMA.16816.F32.BF16 R28, R28, R162.reuse, RZ ;  /* 0x000000a21c1c723c */ /* 0x080fec00000418ff */
[----:B------:R-:W-:Y:S06]  /*5c80*/  HMMA.16816.F32.BF16 R32, R32, R162, RZ ;  /* 0x000000a22020723c */ /* 0x000fec00000418ff */
[-C--:B---3--:R-:W-:Y:S06]  /*5c90*/  HMMA.16816.F32.BF16 R4, R132, R164.reuse, R4 ;  /* 0x000000a48404723c */ /* 0x088fec0000041804 */
[C---:B----4-:R-:W-:Y:S06]  /*5ca0*/  HMMA.16816.F32.BF16 R8, R136.reuse, R164, R8 ;  /* 0x000000a48808723c */ /* 0x050fec0000041808 */
[-C--:B------:R-:W-:Y:S06]  /*5cb0*/  HMMA.16816.F32.BF16 R12, R136, R166.reuse, R12 ;  /* 0x000000a6880c723c */ /* 0x080fec000004180c */
[C---:B------:R-:W-:Y:S06]  /*5cc0*/  HMMA.16816.F32.BF16 R16, R132.reuse, R166, R16 ;  /* 0x000000a68410723c */ /* 0x040fec0000041810 */
[-C--:B------:R-:W-:Y:S06]  /*5cd0*/  HMMA.16816.F32.BF16 R20, R132, R168.reuse, R20 ;  /* 0x000000a88414723c */ /* 0x080fec0000041814 */
[C---:B------:R-:W-:Y:S06]  /*5ce0*/  HMMA.16816.F32.BF16 R24, R136.reuse, R168, R24 ;  /* 0x000000a88818723c */ /* 0x040fec0000041818 */
[-C--:B------:R-:W-:Y:S01]  /*5cf0*/  HMMA.16816.F32.BF16 R28, R136, R170.reuse, R28 ;  /* 0x000000aa881c723c */ /* 0x080fe2000004181c */
[----:B------:R-:W-:Y:S05]  /*5d00*/  LDSM.16.M88.4 R136, [R211+UR4+0x7800] ;  /* 0x00780004d388783b */ /* 0x000fea0008000200 */
[----:B------:R-:W-:Y:S03]  /*5d10*/  HMMA.16816.F32.BF16 R32, R132, R170, R32 ;  /* 0x000000aa8420723c */ /* 0x000fe60000041820 */
[----:B------:R-:W1:Y:S03]  /*5d20*/  LDSM.16.M88.4 R132, [R211+UR4+0x7000] ;  /* 0x00700004d384783b */ /* 0x000e660008000200 */
[-C--:B-1----:R-:W-:Y:S06]  /*5d30*/  HMMA.16816.F32.BF16 R4, R132, R172.reuse, R4 ;  /* 0x000000ac8404723c */ /* 0x082fec0000041804 */
[C---:B------:R-:W-:Y:S06]  /*5d40*/  HMMA.16816.F32.BF16 R8, R136.reuse, R172, R8 ;  /* 0x000000ac8808723c */ /* 0x040fec0000041808 */
[-C--:B------:R-:W-:Y:S06]  /*5d50*/  HMMA.16816.F32.BF16 R12, R136, R174.reuse, R12 ;  /* 0x000000ae880c723c */ /* 0x080fec000004180c */
[C---:B------:R-:W-:Y:S06]  /*5d60*/  HMMA.16816.F32.BF16 R16, R132.reuse, R174, R16 ;  /* 0x000000ae8410723c */ /* 0x040fec0000041810 */
[-C--:B------:R-:W-:Y:S06]  /*5d70*/  HMMA.16816.F32.BF16 R20, R132, R176.reuse, R20 ;  /* 0x000000b08414723c */ /* 0x080fec0000041814 */
[C---:B------:R-:W-:Y:S06]  /*5d80*/  HMMA.16816.F32.BF16 R24, R136.reuse, R176, R24 ;  /* 0x000000b08818723c */ /* 0x040fec0000041818 */
[-C--:B------:R-:W-:Y:S01]  /*5d90*/  HMMA.16816.F32.BF16 R28, R136, R178.reuse, R28 ;  /* 0x000000b2881c723c */ /* 0x080fe2000004181c */
[----:B------:R-:W-:Y:S05]  /*5da0*/  LDSM.16.M88.4 R136, [R212+0x1800] ;  /* 0x00180000d488783b */ /* 0x000fea0000000200 */
[----:B------:R-:W-:Y:S03]  /*5db0*/  HMMA.16816.F32.BF16 R32, R132, R178, R32 ;  /* 0x000000b28420723c */ /* 0x000fe60000041820 */
[----:B------:R-:W1:Y:S03]  /*5dc0*/  LDSM.16.M88.4 R132, [R212+0x1000] ;  /* 0x00100000d484783b */ /* 0x000e660000000200 */
[-C--:B-1----:R-:W-:Y:S06]  /*5dd0*/  HMMA.16816.F32.BF16 R4, R132, R180.reuse, R4 ;  /* 0x000000b48404723c */ /* 0x082fec0000041804 */
[C---:B------:R-:W-:Y:S06]  /*5de0*/  HMMA.16816.F32.BF16 R8, R136.reuse, R180, R8 ;  /* 0x000000b48808723c */ /* 0x040fec0000041808 */
        /* <DEDUP_REMOVED lines=22> */
[C---:B-----5:R-:W-:Y:S01]  /*5f50*/  FADD.FTZ R4, -R207.reuse, R4 ;  /* 0x00000004cf047221 */ /* 0x060fe20000010100 */
[----:B------:R-:W-:Y:S01]  /*5f60*/  FADD.FTZ R5, -R207, R5 ;  /* 0x00000005cf057221 */ /* 0x000fe20000010100 */
[-C--:B------:R-:W-:Y:S03]  /*5f70*/  HMMA.16816.F32.BF16 R20, R132, R200.reuse, R20 ;  /* 0x000000c88414723c */ /* 0x080fe60000041814 */
[----:B------:R-:W-:Y:S01]  /*5f80*/  FMUL.FTZ R4, R142, R4 ;  /* 0x000000048e047220 */ /* 0x000fe20000410000 */
[----:B------:R-:W-:Y:S01]  /*5f90*/  FMUL.FTZ R5, R141, R5 ;  /* 0x000000058d057220 */ /* 0x000fe20000410000 */
[----:B------:R-:W-:Y:S01]  /*5fa0*/  FADD.FTZ R11, -R204, R11 ;  /* 0x0000000bcc0b7221 */ /* 0x000fe20000010100 */
[C---:B------:R-:W-:Y:S05]  /*5fb0*/  HMMA.16816.F32.BF16 R24, R136.reuse, R200, R24 ;  /* 0x000000c88818723c */ /* 0x040fea0000041818 */
[----:B------:R-:W-:Y:S01]  /*5fc0*/  FADD.FTZ R13, -R205, R13 ;  /* 0x0000000dcd0d7221 */ /* 0x000fe20000010100 */
[----:B------:R-:W-:Y:S01]  /*5fd0*/  FMUL.FTZ R11, R143, R11 ;  /* 0x0000000b8f0b7220 */ /* 0x000fe20000410000 */
[----:B------:R-:W-:Y:S01]  /*5fe0*/  F2FP.BF16.F32.PACK_AB R143, R5, R4 ;  /* 0x00000004058f723e */ /* 0x000fe200000010ff */
[-C--:B------:R-:W-:Y:S03]  /*5ff0*/  HMMA.16816.F32.BF16 R28, R136, R202.reuse, R28 ;  /* 0x000000ca881c723c */ /* 0x080fe6000004181c */
[C---:B------:R-:W-:Y:S01]  /*6000*/  FADD.FTZ R16, -R207.reuse, R16 ;  /* 0x00000010cf107221 */ /* 0x040fe20000010100 */
[----:B------:R-:W-:Y:S01]  /*6010*/  FADD.FTZ R17, -R207, R17 ;  /* 0x00000011cf117221 */ /* 0x000fe20000010100 */
[----:B------:R-:W-:Y:S01]  /*6020*/  FMUL.FTZ R4, R151, R13 ;  /* 0x0000000d97047220 */ /* 0x000fe20000410000 */
[----:B------:R-:W-:Y:S05]  /*6030*/  HMMA.16816.F32.BF16 R32, R132, R202, R32 ;  /* 0x000000ca8420723c */ /* 0x000fea0000041820 */
[----:B------:R-:W-:Y:S01]  /*6040*/  FMUL.FTZ R16, R242, R16 ;  /* 0x00000010f2107220 */ /* 0x000fe20000410000 */
[----:B------:R-:W-:Y:S01]  /*6050*/  FMUL.FTZ R13, R241, R17 ;  /* 0x00000011f10d7220 */ /* 0x000fe20000410000 */
[----:B------:R1:W5:Y:S01]  /*6060*/  LDL R242, [R1+0x8] ;  /* 0x0000080001f27983 */ /* 0x0003620000100800 */
[----:B------:R-:W-:Y:S03]  /*6070*/  FADD.FTZ R14, -R204, R14 ;  /* 0x0000000ecc0e7221 */ /* 0x000fe60000010100 */
[----:B------:R1:W5:Y:S01]  /*6080*/  LDL R241, [R1+0x4] ;  /* 0x0000040001f17983 */ /* 0x0003620000100800 */
[C---:B------:R-:W-:Y:S01]  /*6090*/  FADD.FTZ R6, -R206.reuse, R6 ;  /* 0x00000006ce067221 */ /* 0x040fe20000010100 */
[----:B------:R-:W-:Y:S01]  /*60a0*/  FADD.FTZ R7, -R206, R7 ;  /* 0x00000007ce077221 */ /* 0x000fe20000010100 */
[C---:B------:R-:W-:Y:S01]  /*60b0*/  FADD.FTZ R8, -R205.reuse, R8 ;  /* 0x00000008cd087221 */ /* 0x040fe20000010100 */
[C---:B------:R-:W-:Y:S01]  /*60c0*/  FADD.FTZ R9, -R205.reuse, R9 ;  /* 0x00000009cd097221 */ /* 0x040fe20000010100 */
[C---:B------:R-:W-:Y:S01]  /*60d0*/  FADD.FTZ R10, -R204.reuse, R10 ;  /* 0x0000000acc0a7221 */ /* 0x040fe20000010100 */
[----:B------:R-:W-:Y:S01]  /*60e0*/  FADD.FTZ R12, -R205, R12 ;  /* 0x0000000ccd0c7221 */ /* 0x000fe20000010100 */
[----:B------:R-:W-:Y:S01]  /*60f0*/  FADD.FTZ R15, -R204, R15 ;  /* 0x0000000fcc0f7221 */ /* 0x000fe20000010100 */
[----:B------:R-:W-:Y:S01]  /*6100*/  FMUL.FTZ R0, R150, R14 ;  /* 0x0000000e96007220 */ /* 0x000fe20000410000 */
[----:B------:R-:W-:Y:S01]  /*6110*/  FMUL.FTZ R6, R140, R6 ;  /* 0x000000068c067220 */ /* 0x000fe20000410000 */
[----:B------:R-:W-:Y:S01]  /*6120*/  FMUL.FTZ R7, R147, R7 ;  /* 0x0000000793077220 */ /* 0x000fe20000410000 */
[----:B------:R-:W-:Y:S01]  /*6130*/  FMUL.FTZ R8, R146, R8 ;  /* 0x0000000892087220 */ /* 0x000fe20000410000 */
[----:B------:R-:W-:Y:S01]  /*6140*/  FMUL.FTZ R9, R145, R9 ;  /* 0x0000000991097220 */ /* 0x000fe20000410000 */
[----:B------:R-:W-:Y:S01]  /*6150*/  FMUL.FTZ R10, R144, R10 ;  /* 0x0000000a900a7220 */ /* 0x000fe20000410000 */
[----:B------:R-:W-:Y:S01]  /*6160*/  FMUL.FTZ R5, R148, R12 ;  /* 0x0000000c94057220 */ /* 0x000fe20000410000 */
[----:B------:R-:W-:Y:S01]  /*6170*/  FMUL.FTZ R14, R149, R15 ;  /* 0x0000000f950e7220 */ /* 0x000fe20000410000 */
[C---:B------:R-:W-:Y:S01]  /*6180*/  FADD.FTZ R18, -R206.reuse, R18 ;  /* 0x00000012ce127221 */ /* 0x040fe20000010100 */
[C---:B------:R-:W-:Y:S01]  /*6190*/  FADD.FTZ R19, -R206.reuse, R19 ;  /* 0x00000013ce137221 */ /* 0x040fe20000010100 */
[C---:B------:R-:W-:Y:S01]  /*61a0*/  FADD.FTZ R20, -R207.reuse, R20 ;  /* 0x00000014cf147221 */ /* 0x040fe20000010100 */
[----:B------:R-:W-:Y:S01]  /*61b0*/  FADD.FTZ R21, -R207, R21 ;  /* 0x00000015cf157221 */ /* 0x000fe20000010100 */
[C---:B------:R-:W-:Y:S01]  /*61c0*/  FADD.FTZ R22, -R206.reuse, R22 ;  /* 0x00000016ce167221 */ /* 0x040fe20000010100 */
        /* <DEDUP_REMOVED lines=8> */
[----:B------:R-:W-:Y:S01]  /*6250*/  F2FP.BF16.F32.PACK_AB R140, R11, R10 ;  /* 0x0000000a0b8c723e */ /* 0x000fe200000010ff */
[----:B------:R-:W-:Y:S01]  /*6260*/  FADD.FTZ R29, -R205, R29 ;  /* 0x0000001dcd1d7221 */ /* 0x000fe20000010100 */
[----:B------:R-:W-:Y:S01]  /*6270*/  FADD.FTZ R30, -R204, R30 ;  /* 0x0000001ecc1e7221 */ /* 0x000fe20000010100 */
[----:B------:R-:W-:Y:S01]  /*6280*/  F2FP.BF16.F32.PACK_AB R15, R4, R5 ;  /* 0x00000005040f723e */ /* 0x000fe200000010ff */
[----:B------:R-:W-:Y:S01]  /*6290*/  FADD.FTZ R31, -R204, R31 ;  /* 0x0000001fcc1f7221 */ /* 0x000fe20000010100 */
[C---:B------:R-:W-:Y:S01]  /*62a0*/  FADD.FTZ R32, -R207.reuse, R32 ;  /* 0x00000020cf207221 */ /* 0x040fe20000010100 */
[----:B------:R-:W-:Y:S01]  /*62b0*/  F2FP.BF16.F32.PACK_AB R14, R14, R0 ;  /* 0x000000000e0e723e */ /* 0x000fe200000010ff */
[----:B------:R-:W-:Y:S01]  /*62c0*/  FADD.FTZ R33, -R207, R33 ;  /* 0x00000021cf217221 */ /* 0x000fe20000010100 */
[C---:B------:R-:W-:Y:S01]  /*62d0*/  FADD.FTZ R34, -R206.reuse, R34 ;  /* 0x00000022ce227221 */ /* 0x040fe20000010100 */
[----:B------:R-:W-:Y:S01]  /*62e0*/  F2FP.BF16.F32.PACK_AB R13, R13, R16 ;  /* 0x000000100d0d723e */ /* 0x000fe200000010ff */
        /* <DEDUP_REMOVED lines=11> */
[----:B------:R-:W-:Y:S01]  /*63a0*/  F2FP.BF16.F32.PACK_AB R10, R10, R22 ;  /* 0x000000160a0a723e */ /* 0x000fe200000010ff */
[----:B------:R-:W-:Y:S01]  /*63b0*/  FMUL.FTZ R26, R155, R26 ;  /* 0x0000001a9b1a7220 */ /* 0x000fe20000410000 */
[----:B------:R-:W-:Y:S01]  /*63c0*/  FMUL.FTZ R5, R154, R27 ;  /* 0x0000001b9a057220 */ /* 0x000fe20000410000 */
[----:B------:R-:W-:Y:S01]  /*63d0*/  FMUL.FTZ R28, R235, R28 ;  /* 0x0000001ceb1c7220 */ /* 0x000fe20000410000 */
[----:B------:R-:W-:Y:S01]  /*63e0*/  F2FP.BF16.F32.PACK_AB R6, R6, R24 ;  /* 0x000000180606723e */ /* 0x000fe200000010ff */
        /* <DEDUP_REMOVED lines=9> */
[----:B------:R-:W-:Y:S02]  /*6480*/  FMUL.FTZ R0, R244, R35 ;  /* 0x00000023f4007220 */ /* 0x000fe40000410000 */
[----:B------:R-:W-:Y:S03]  /*6490*/  F2FP.BF16.F32.PACK_AB R4, R4, R32 ;  /* 0x000000200404723e */ /* 0x000fe600000010ff */
[----:B------:R-:W-:Y:S01]  /*64a0*/  F2FP.BF16.F32.PACK_AB R0, R0, R34 ;  /* 0x000000220000723e */ /* 0x000fe200000010ff */
[----:B-1----:R-:W-:Y:S06]  /*64b0*/  @!P0 BRA `(.L_x_104) ;  /* 0x0000000000c48947 */ /* 0x002fec0003800000 */
[----:B------:R-:W1:Y:S01]  /*64c0*/  LDC R7, c[0x0][0x240] ;  /* 0x00009000ff077b82 */ /* 0x000e620000000800 */
[----:B------:R-:W-:Y:S01]  /*64d0*/  ULOP3.LUT UR7, UR6, 0x1, URZ, 0xc0, !UPT ;  /* 0x0000000106077892 */ /* 0x000fe2000f8ec03f */
[----:B------:R-:W-:Y:S01]  /*64e0*/  ISETP.GE.AND P3, PT, R248, UR42, PT ;  /* 0x0000002af8007c0c */ /* 0x000fe2000bf66270 */
[----:B------:R-:W-:Y:S01]  /*64f0*/  UMOV UR9, 0xffffd000 ;  /* 0xffffd00000097882 */ /* 0x000fe20000000000 */
        /* <DEDUP_REMOVED lines=45> */
.L_x_104:
[----:B------:R-:W-:Y:S04]  /*67d0*/  STS [R227+0xf000], R143 ;  /* 0x00f0008fe3007388 */ /* 0x000fe80000000800 */
        /* <DEDUP_REMOVED lines=12> */
[----:B------:R-:W-:Y:S04]  /*68a0*/  STS [R225+0x10400], R5 ;  /* 0x01040005e1007388 */ /* 0x000fe80000000800 */
[----:B------:R-:W-:Y:S04]  /*68b0*/  STS [R224+0x10000], R9 ;  /* 0x01000009e0007388 */ /* 0x000fe80000000800 */
[----:B------:R-:W-:Y:S01]  /*68c0*/  STS [R224+0x10400], R8 ;  /* 0x01040008e0007388 */ /* 0x000fe20000000800 */
[----:B------:R-:W-:Y:S01]  /*68d0*/  BAR.SYNC.DEFER_BLOCKING 0x0 ;  /* 0x0000000000007b1d */ /* 0x000fe20000010000 */
[----:B-1----:R-:W-:Y:S05]  /*68e0*/  LEA R0, R217, UR4, 0x1 ;  /* 0x00000004d9007c11 */ /* 0x002fea000f8e08ff */
[----:B------:R-:W-:Y:S04]  /*68f0*/  LDSM.16.MT88.4 R4, [R2+0x13000] ;  /* 0x013000000204783b */ /* 0x000fe80000004200 */
[----:B------:R-:W1:Y:S04]  /*6900*/  LDSM.16.MT88.4 R8, [R0+0x6000] ;  /* 0x006000000008783b */ /* 0x000e680000004200 */
[----:B------:R-:W3:Y:S04]  /*6910*/  LDSM.16.MT88.4 R12, [R2+0x15000] ;  /* 0x01500000020c783b */ /* 0x000ee80000004200 */
[----:B--2---:R-:W2:Y:S04]  /*6920*/  LDSM.16.MT88.4 R16, [R0+0x7000] ;  /* 0x007000000010783b */ /* 0x004ea80000004200 */
[----:B------:R-:W4:Y:S04]  /*6930*/  LDSM.16.MT88.4 R20, [R0+0x8000] ;  /* 0x008000000014783b */ /* 0x000f280000004200 */
[----:B------:R-:W-:Y:S04]  /*6940*/  LDSM.16.MT88.4 R24, [R2+0x13800] ;  /* 0x013800000218783b */ /* 0x000fe80000004200 */
[----:B------:R-:W4:Y:S04]  /*6950*/  LDSM.16.MT88.4 R28, [R0+0x6400] ;  /* 0x00640000001c783b */ /* 0x000f280000004200 */
[----:B------:R-:W4:Y:S04]  /*6960*/  LDSM.16.MT88.4 R32, [R2+0x15800] ;  /* 0x015800000220783b */ /* 0x000f280000004200 */
[----:B------:R-:W4:Y:S04]  /*6970*/  LDSM.16.MT88.4 R132, [R0+0x7400] ;  /* 0x007400000084783b */ /* 0x000f280000004200 */
[----:B------:R-:W4:Y:S04]  /*6980*/  LDSM.16.MT88.4 R136, [R0+0x8400] ;  /* 0x008400000088783b */ /* 0x000f280000004200 */
[----:B------:R2:W5:Y:S01]  /*6990*/  LDL R232, [R1+0x14] ;  /* 0x0000140001e87983 */ /* 0x0005620000100800 */
[-C--:B-1----:R-:W-:Y:S06]  /*69a0*/  HMMA.16816.F32.BF16 R36, R4, R8.reuse, R36 ;  /* 0x000000080424723c */ /* 0x082fec0000041824 */
[C---:B---3--:R-:W-:Y:S06]  /*69b0*/  HMMA.16816.F32.BF16 R40, R12.reuse, R8, R40 ;  /* 0x000000080c28723c */ /* 0x048fec0000041828 */
        /* <DEDUP_REMOVED lines=8> */
[-C--:B----4-:R-:W-:Y:S06]  /*6a40*/  HMMA.16816.F32.BF16 R68, R4, R20.reuse, R68 ;  /* 0x000000140444723c */ /* 0x090fec0000041844 */
        /* <DEDUP_REMOVED lines=53> */
[----:B-----5:R-:W-:Y:S02]  /*6da0*/  ISETP.GE.AND P2, PT, R241, UR42, PT ;  /* 0x0000002af1007c0c */ /* 0x020fe4000bf46270 */
[----:B------:R-:W-:Y:S02]  /*6db0*/  LEA R4, R232, UR4, 0x1 ;  /* 0x00000004e8047c11 */ /* 0x000fe4000f8e08ff */
        /* <DEDUP_REMOVED lines=29> */
.L_x_105:
[----:B------:R-:W3:Y:S01]  /*6f90*/  LDL R235, [R1+0x24] ;  /* 0x0000240001eb7983 */ /* 0x000ee20000100800 */
[----:B------:R-:W-:Y:S02]  /*6fa0*/  ULOP3.LUT UR7, UR6, 0x1, URZ, 0xc0, !UPT ;  /* 0x0000000106077892 */ /* 0x000fe4000f8ec03f */
[----:B------:R-:W-:Y:S01]  /*6fb0*/  UISETP.GT.AND UP2, UPT, UR6, UR21, UPT ;  /* 0x000000150600728c */ /* 0x000fe2000bf44270 */
[----:B------:R-:W4:Y:S01]  /*6fc0*/  LDL R234, [R1+0x28] ;  /* 0x0000280001ea7983 */ /* 0x000f220000100800 */
[----:B------:R-:W-:Y:S02]  /*6fd0*/  UISETP.NE.U32.AND UP0, UPT, UR7, 0x1, UPT ;  /* 0x000000010700788c */ /* 0x000fe4000bf05070 */
[----:B------:R-:W-:Y:S01]  /*6fe0*/  UIADD3 UR6, UR6, -0x1, URZ ;  /* 0xffffffff06067890 */ /* 0x000fe2000fffe03f */
[----:B------:R-:W-:Y:S04]  /*6ff0*/  LDSM.16.M88.4 R24, [R213] ;  /* 0x00000000d518783b */ /* 0x000fe80000000200 */
[----:B--2---:R-:W1:Y:S04]  /*7000*/  LDSM.16.MT88.4 R8, [R0+0x9000] ;  /* 0x009000000008783b */ /* 0x004e680000004200 */
[----:B------:R-:W2:Y:S04]  /*7010*/  LDL R233, [R1] ;  /* 0x0000000001e97983 */ /* 0x000ea80000100800 */
[----:B------:R-:W1:Y:S04]  /*7020*/  LDSM.16.MT88.4 R16, [R0+0xb000] ;  /* 0x00b000000010783b */ /* 0x000e680000004200 */
[----:B------:R-:W1:Y:S04]  /*7030*/  LDSM.16.MT88.4 R28, [R0+0xd000] ;  /* 0x00d00000001c783b */ /* 0x000e680000004200 */
[----:B------:R-:W-:Y:S04]  /*7040*/  LDSM.16.M88.4 R32, [R214] ;  /* 0x00000000d620783b */ /* 0x000fe80000000200 */
[----:B------:R-:W1:Y:S04]  /*7050*/  LDSM.16.MT88.4 R132, [R0+0x9400] ;  /* 0x009400000084783b */ /* 0x000e680000004200 */
[----:B------:R-:W1:Y:S04]  /*7060*/  LDSM.16.MT88.4 R136, [R0+0xb400] ;  /* 0x00b400000088783b */ /* 0x000e680000004200 */
[----:B------:R-:W1:Y:S04]  /*7070*/  LDSM.16.MT88.4 R140, [R0+0xd400] ;  /* 0x00d40000008c783b */ /* 0x000e680000004200 */
[----:B------:R-:W-:Y:S04]  /*7080*/  LDSM.16.M88.4 R144, [R216] ;  /* 0x00000000d890783b */ /* 0x000fe80000000200 */
[----:B------:R-:W1:Y:S02]  /*7090*/  LDSM.16.MT88.4 R148, [R0+0x9800] ;  /* 0x009800000094783b */ /* 0x000e640000004200 */
[C---:B-1----:R-:W-:Y:S02]  /*70a0*/  HMMA.16816.F32.BF16 R4, R24.reuse, R8, RZ ;  /* 0x000000081804723c */ /* 0x042fe400000418ff */
[----:B------:R-:W1:Y:S04]  /*70b0*/  LDSM.16.MT88.4 R152, [R0+0xb800] ;  /* 0x00b800000098783b */ /* 0x000e680000004200 */
[----:B------:R-:W-:Y:S01]  /*70c0*/  LDSM.16.MT88.4 R204, [R0+0xbc00] ;  /* 0x00bc000000cc783b */ /* 0x000fe20000004200 */
[C---:B------:R-:W-:Y:S03]  /*70d0*/  HMMA.16816.F32.BF16 R8, R24.reuse, R10, RZ ;  /* 0x0000000a1808723c */ /* 0x040fe600000418ff */
[----:B------:R-:W2:Y:S03]  /*70e0*/  LDL R221, [R1+0xc] ;  /* 0x00000c0001dd7983 */ /* 0x000ea60000100800 */
[C---:B------:R-:W-:Y:S06]  /*70f0*/  HMMA.16816.F32.BF16 R12, R24.reuse, R16, RZ ;  /* 0x00000010180c723c */ /* 0x040fec00000418ff */
        /* <DEDUP_REMOVED lines=16> */
[----:B------:R-:W1:Y:S05]  /*7200*/  LDSM.16.MT88.4 R148, [R0+0xa000] ;  /* 0x00a000000094783b */ /* 0x000e6a0000004200 */
[C---:B-1----:R-:W-:Y:S06]  /*7210*/  HMMA.16816.F32.BF16 R12, R144.reuse, R152, R12 ;  /* 0x00000098900c723c */ /* 0x042fec000004180c */
        /* <DEDUP_REMOVED lines=19> */
[C---:B-1----:R-:W-:Y:S06]  /*7350*/  HMMA.16816.F32.BF16 R12, R140.reuse, R152, R12 ;  /* 0x000000988c0c723c */ /* 0x042fec000004180c */
        /* <DEDUP_REMOVED lines=8> */
[----:B------:R-:W4:Y:S05]  /*73e0*/  LDSM.16.MT88.4 R144, [R0+0xac00] ;  /* 0x00ac00000090783b */ /* 0x000f2a0000004200 */
[C---:B------:R-:W-:Y:S06]  /*73f0*/  HMMA.16816.F32.BF16 R12, R136.reuse, R204, R12 ;  /* 0x000000cc880c723c */ /* 0x040fec000004180c */
[C---:B------:R-:W-:Y:S01]  /*7400*/  HMMA.16816.F32.BF16 R16, R136.reuse, R206, R16 ;  /* 0x000000ce8810723c */ /* 0x040fe20000041810 */
[----:B------:R-:W4:Y:S05]  /*7410*/  LDSM.16.MT88.4 R204, [R0+0xcc00] ;  /* 0x00cc000000cc783b */ /* 0x000f2a0000004200 */
[C---:B------:R-:W-:Y:S06]  /*7420*/  HMMA.16816.F32.BF16 R20, R136.reuse, R32, R20 ;  /* 0x000000208814723c */ /* 0x040fec0000041814 */
[----:B------:R-:W-:Y:S01]  /*7430*/  HMMA.16816.F32.BF16 R24, R136, R34, R24 ;  /* 0x000000228818723c */ /* 0x000fe20000041818 */
[----:B------:R1:W2:Y:S04]  /*7440*/  LDSM.16.MT88.4 R32, [R0+0xec00] ;  /* 0x00ec00000020783b */ /* 0x0002a80000004200 */
[----:B------:R-:W-:Y:S01]  /*7450*/  LDSM.16.MT88.4 R136, [R3+0x2400] ;  /* 0x002400000388783b */ /* 0x000fe20000004200 */
[C---:B---3--:R-:W-:Y:S06]  /*7460*/  HMMA.16816.F32.BF16 R4, R132.reuse, R148, R4 ;  /* 0x000000948404723c */ /* 0x048fec0000041804 */
[C---:B------:R-:W-:Y:S06]  /*7470*/  HMMA.16816.F32.BF16 R8, R132.reuse, R150, R8 ;  /* 0x000000968408723c */ /* 0x040fec0000041808 */
[C---:B-1----:R-:W-:Y:S06]  /*7480*/  HMMA.16816.F32.BF16 R12, R132.reuse, R152, R12 ;  /* 0x00000098840c723c */ /* 0x042fec000004180c */
[C---:B------:R-:W-:Y:S01]  /*7490*/  HMMA.16816.F32.BF16 R16, R132.reuse, R154, R16 ;  /* 0x0000009a8410723c */ /* 0x040fe20000041810 */
[----:B------:R-:W-:Y:S05]  /*74a0*/  IMAD.U32 R0, RZ, RZ, UR19 ;  /* 0x00000013ff007e24 */ /* 0x000fea000f8e00ff */
[C---:B------:R-:W-:Y:S06]  /*74b0*/  HMMA.16816.F32.BF16 R20, R132.reuse, R28, R20 ;  /* 0x0000001c8414723c */ /* 0x040fec0000041814 */
[----:B------:R-:W-:Y:S06]  /*74c0*/  HMMA.16816.F32.BF16 R24, R132, R30, R24 ;  /* 0x0000001e8418723c */ /* 0x000fec0000041818 */
[C---:B----4-:R-:W-:Y:S01]  /*74d0*/  HMMA.16816.F32.BF16 R4, R140.reuse, R144, R4 ;  /* 0x000000908c04723c */ /* 0x050fe20000041804 */
[----:B------:R-:W-:Y:S04]  /*74e0*/  IMAD.U32 R132, RZ, RZ, UR19 ;  /* 0x00000013ff847e24 */ /* 0x000fe8000f8e00ff */
[----:B------:R-:W-:Y:S01]  /*74f0*/  @P0 IADD3 R30, P2, R235, UR16, RZ ;  /* 0x00000010eb1e0c10 */ /* 0x000fe2000ff5e0ff */
[C---:B------:R-:W-:Y:S01]  /*7500*/  HMMA.16816.F32.BF16 R8, R140.reuse, R146, R8 ;  /* 0x000000928c08723c */ /* 0x040fe20000041808 */
[----:B------:R-:W-:Y:S01]  /*7510*/  LDSM.16.MT88.4 R144, [R3+0x1c00] ;  /* 0x001c00000390783b */ /* 0x000fe20000004200 */
[----:B------:R-:W-:Y:S03]  /*7520*/  @UP3 UIADD3 UR16, UP1, UR16, -0x100, URZ ;  /* 0xffffff0010103890 */ /* 0x000fe6000ff3e03f */
[----:B------:R-:W-:Y:S01]  /*7530*/  @P0 IADD3.X R31, R234, UR15, RZ, P2, !PT ;  /* 0x0000000fea1f0c10 */ /* 0x000fe200097fe4ff */
[C---:B------:R-:W-:Y:S01]  /*7540*/  HMMA.16816.F32.BF16 R12, R140.reuse, R204, R12 ;  /* 0x000000cc8c0c723c */ /* 0x040fe2000004180c */
[----:B------:R-:W-:Y:S03]  /*7550*/  @UP3 UIADD3.X UR15, UR15, -0x1, URZ, UP1, !UPT ;  /* 0xffffffff0f0f3890 */ /* 0x000fe60008ffe43f */
[----:B--2---:R-:W2:Y:S02]  /*7560*/  @P0 LDG.E R233, desc[UR10][R30.64+0x20] ;  /* 0x0000200a1ee90981 */ /* 0x004ea4000c1e1900 */
[C---:B------:R-:W-:Y:S02]  /*7570*/  HMMA.16816.F32.BF16 R16, R140.reuse, R206, R16 ;  /* 0x000000ce8c10723c */ /* 0x040fe40000041810 */
[----:B------:R-:W5:Y:S04]  /*7580*/  @P0 LDG.E R252, desc[UR10][R30.64] ;  /* 0x0000000a1efc0981 */ /* 0x000f68000c1e1900 */
        /* <DEDUP_REMOVED lines=22> */
[----:B---3--:R-:W-:Y:S05]  /*76f0*/  IMAD.U32 R5, RZ, RZ, UR37 ;  /* 0x00000025ff057e24 */ /* 0x008fea000f8e00ff */
[-C--:B------:R-:W-:Y:S01]  /*7700*/  LEA.HI.X.SX32 R31, R5, R29.reuse, 0x2, P1 ;  /* 0x0000001d051f7211 */ /* 0x080fe200008f16ff */
[----:B--2---:R-:W-:Y:S01]  /*7710*/  @P0 STL [R1], R233 ;  /* 0x000000e901000387 */ /* 0x004fe20000100800 */
        /* <DEDUP_REMOVED lines=86> */
[----:B------:R-:W-:Y:S01]  /*7c80*/  PLOP3.LUT P0, PT, PT, PT, UP2, 0x80, 0x0 ;  /* 0x000000000000781c */ /* 0x000fe20003f0f028 */
[----:B------:R-:W-:Y:S02]  /*7c90*/  @UP3 UIADD3 UR18, UP0, UR18, -0x100, URZ ;  /* 0xffffff0012123890 */ /* 0x000fe4000ff1e03f */
[----:B------:R-:W-:Y:S02]  /*7ca0*/  REDG.E.ADD.F32.FTZ.RN.STRONG.GPU desc[UR10][R4.64], R27 ;  /* 0x0000001b040079a6 */ /* 0x000fe4000c10f38a */
        /* <DEDUP_REMOVED lines=177> */
[----:B--2---:R-:W-:Y:S04]  /*87c0*/  STS [R149], R25 ;  /* 0x0000001995007388 */ /* 0x004fe80000000800 */
[----:B------:R-:W-:Y:S04]  /*87d0*/  STS [R149+0x200], R24 ;  /* 0x0002001895007388 */ /* 0x000fe80000000800 */
[----:B---3--:R-:W-:Y:S04]  /*87e0*/  STS [R148], R21 ;  /* 0x0000001594007388 */ /* 0x008fe80000000800 */
        /* <DEDUP_REMOVED lines=44> */
[----:B-1----:R-:W1:Y:S03]  /*8ab0*/  S2R R8, SR_TID.X ;  /* 0x0000000000087919 */ /* 0x002e660000002100 */
        /* <DEDUP_REMOVED lines=15> */
.L_x_107:
[----:B------:R-:W-:Y:S01]  /*8bb0*/  @UP0 UIADD3 UR14, UR43, UR46, URZ ;  /* 0x0000002e2b0e0290 */ /* 0x000fe2000fffe03f */
[----:B--2--5:R-:W-:Y:S01]  /*8bc0*/  LEA R0, R232, UR4, 0x1 ;  /* 0x00000004e8007c11 */ /* 0x024fe2000f8e08ff */
[----:B------:R-:W-:Y:S02]  /*8bd0*/  @UP0 ULDC.64 UR8, c[0x0][0x458] ;  /* 0x0001160000080ab9 */ /* 0x000fe40000000a00 */
        /* <DEDUP_REMOVED lines=18> */
.L_x_108:
[----:B------:R-:W-:Y:S01]  /*8d00*/  BAR.SYNC.DEFER_BLOCKING 0x0 ;  /* 0x0000000000007b1d */ /* 0x000fe20000010000 */
[----:B------:R-:W-:Y:S01]  /*8d10*/  USHF.R.S32.HI UR12, URZ, 0x1f, UR45 ;  /* 0x0000001f3f0c7899 */ /* 0x000fe2000801142d */
[----:B-1----:R-:W-:Y:S01]  /*8d20*/  SHF.R.S32.HI R4, RZ, 0x1f, R8 ;  /* 0x0000001fff047819 */ /* 0x002fe20000011408 */
[----:B------:R-:W-:Y:S01]  /*8d30*/  IMAD.U32 R3, RZ, RZ, UR6 ;  /* 0x00000006ff037e24 */ /* 0x000fe2000f8e00ff */
[--C-:B------:R-:W-:Y:S01]  /*8d40*/  SHF.R.S32.HI R7, RZ, 0x1f, R248.reuse ;  /* 0x0000001fff077819 */ /* 0x100fe200000114f8 */
[----:B------:R-:W-:Y:S01]  /*8d50*/  UIMAD UR14, UR12, UR6, URZ ;  /* 0x000000060c0e72a4 */ /* 0x000fe2000f8e023f */
[----:B------:R-:W-:Y:S01]  /*8d60*/  IMAD.MOV.U32 R6, RZ, RZ, R248 ;  /* 0x000000ffff067224 */ /* 0x000fe200078e00f8 */
[----:B------:R-:W-:Y:S01]  /*8d70*/  LEA.HI R8, R4, R8, RZ, 0x2 ;  /* 0x0000000804087211 */ /* 0x000fe200078f10ff */
[----:B------:R-:W-:Y:S01]  /*8d80*/  UIMAD UR5, UR44, -0x80, UR5 ;  /* 0xffffff802c0578a4 */ /* 0x000fe2000f8e0205 */
[----:B------:R-:W-:Y:S01]  /*8d90*/  BSSY B0, `(.L_x_109) ;  /* 0x000002c000007945 */ /* 0x000fe20003800000 */
[----:B------:R-:W-:Y:S01]  /*8da0*/  UIMAD UR14, UR45, UR7, UR14 ;  /* 0x000000072d0e72a4 */ /* 0x000fe2000f8e020e */
[----:B------:R-:W-:Y:S01]  /*8db0*/  IMAD.WIDE.U32 R4, R3, UR45, R6 ;  /* 0x0000002d03047c25 */ /* 0x000fe2000f8e0006 */
[----:B------:R-:W-:Y:S01]  /*8dc0*/  SHF.R.S32.HI R3, RZ, 0x2, R8 ;  /* 0x00000002ff037819 */ /* 0x000fe20000011408 */
[----:B------:R-:W-:-:S03]  /*8dd0*/  USHF.R.S32.HI UR16, URZ, 0x1f, UR58 ;  /* 0x0000001f3f107899 */ /* 0x000fc6000801143a */
[----:B------:R-:W-:Y:S01]  /*8de0*/  IMAD.U32 R8, RZ, RZ, UR14 ;  /* 0x0000000eff087e24 */ /* 0x000fe2000f8e00ff */
[----:B------:R-:W-:Y:S01]  /*8df0*/  IADD3 R4, P0, R4, UR18, RZ ;  /* 0x0000001204047c10 */ /* 0x000fe2000ff1e0ff */
[----:B------:R-:W-:Y:S01]  /*8e00*/  ULDC.64 UR14, c[0x0][0x468] ;  /* 0x00011a00000e7ab9 */ /* 0x000fe20000000a00 */
[C---:B------:R-:W-:Y:S01]  /*8e10*/  ISETP.GE.AND P4, PT, R3.reuse, UR5, PT ;  /* 0x0000000503007c0c */ /* 0x040fe2000bf86270 */
[----:B------:R-:W-:Y:S01]  /*8e20*/  VIADD R9, R3, 0x40 ;  /* 0x0000004003097836 */ /* 0x000fe20000000000 */
[----:B------:R-:W-:Y:S01]  /*8e30*/  UIMAD UR16, UR16, UR14, URZ ;  /* 0x0000000e101072a4 */ /* 0x000fe2000f8e023f */
[----:B------:R-:W-:Y:S01]  /*8e40*/  IADD3.X R5, R5, UR19, R8, P0, !PT ;  /* 0x0000001305057c10 */ /* 0x000fe200087fe408 */
[----:B------:R-:W-:Y:S01]  /*8e50*/  IMAD.U32 R8, RZ, RZ, UR14 ;  /* 0x0000000eff087e24 */ /* 0x000fe2000f8e00ff */
[----:B------:R1:W2:Y:S01]  /*8e60*/  LDS.128 R36, [R0+0xa000] ;  /* 0x00a0000000247984 */ /* 0x0002a20000000c00 */
[----:B------:R-:W-:Y:S01]  /*8e70*/  UIMAD UR15, UR58, UR15, UR16 ;  /* 0x0000000f3a0f72a4 */ /* 0x000fe2000f8e0210 */
[----:B------:R-:W-:Y:S01]  /*8e80*/  ISETP.GE.AND P3, PT, R9, UR5, PT ;  /* 0x0000000509007c0c */ /* 0x000fe2000bf66270 */
[----:B------:R-:W-:Y:S01]  /*8e90*/  IMAD.WIDE.U32 R8, R8, UR58, R4 ;  /* 0x0000003a08087c25 */ /* 0x000fe2000f8e0004 */
[----:B------:R1:W3:Y:S01]  /*8ea0*/  LDS.128 R32, [R0+0xc000] ;  /* 0x00c0000000207984 */ /* 0x0002e20000000c00 */
[----:B------:R-:W-:-:S02]  /*8eb0*/  SHF.R.S32.HI R26, RZ, 0x1f, R3 ;  /* 0x0000001fff1a7819 */ /* 0x000fc40000011403 */
[----:B------:R-:W-:Y:S01]  /*8ec0*/  VIADD R24, R9, UR15 ;  /* 0x0000000f09187c36 */ /* 0x000fe20008000000 */
[----:B------:R1:W4:Y:S04]  /*8ed0*/  LDS.128 R28, [R0+0xe000] ;  /* 0x00e00000001c7984 */ /* 0x0003280000000c00 */
[----:B------:R1:W1:Y:S04]  /*8ee0*/  LDS.128 R48, [R0+0x10000] ;  /* 0x0100000000307984 */ /* 0x0002680000000c00 */
[----:B------:R1:W1:Y:S04]  /*8ef0*/  LDS.128 R44, [R0+0x12000] ;  /* 0x01200000002c7984 */ /* 0x0002680000000c00 */
[----:B------:R1:W1:Y:S01]  /*8f00*/  LDS.128 R40, [R0+0x14000] ;  /* 0x0140000000287984 */ /* 0x0002620000000c00 */
[----:B------:R-:W-:Y:S05]  /*8f10*/  @P4 BRA `(.L_x_110) ;  /* 0x00000000004c4947 */ /* 0x000fea0003800000 */
[----:B------:R-:W-:Y:S01]  /*8f20*/  ULDC UR16, c[0x0][0x2d0] ;  /* 0x0000b40000107ab9 */ /* 0x000fe20000000800 */
[----:B------:R-:W5:Y:S01]  /*8f30*/  LDS.128 R20, [R0+0xb000] ;  /* 0x00b0000000147984 */ /* 0x000f620000000c00 */
[----:B------:R-:W-:Y:S01]  /*8f40*/  ISETP.GE.AND P2, PT, R248, UR16, PT ;  /* 0x00000010f8007c0c */ /* 0x000fe2000bf46270 */
[----:B------:R-:W-:Y:S01]  /*8f50*/  IMAD.MOV.U32 R4, RZ, RZ, R8 ;  /* 0x000000ffff047224 */ /* 0x000fe200078e0008 */
[----:B------:R-:W-:Y:S01]  /*8f60*/  MOV R5, R24 ;  /* 0x0000001800057202 */ /* 0x000fe20000000f00 */
[----:B------:R-:W2:Y:S01]  /*8f70*/  LDS.128 R16, [R0+0xd000] ;  /* 0x00d0000000107984 */ /* 0x000ea20000000c00 */
[----:B------:R-:W-:Y:S01]  /*8f80*/  IMAD R25, R26, UR6, RZ ;  /* 0x000000061a197c24 */ /* 0x000fe2000f8e02ff */
[----:B------:R-:W-:Y:S01]  /*8f90*/  ISETP.GE.AND P1, PT, R241, UR16, PT ;  /* 0x00000010f1007c0c */ /* 0x000fe2000bf26270 */
[----:B------:R-:W-:Y:S01]  /*8fa0*/  ULDC.64 UR14, c[0x0][0x3f0] ;  /* 0x0000fc00000e7ab9 */ /* 0x000fe20000000a00 */
[----:B------:R-:W-:Y:S01]  /*8fb0*/  IMAD.WIDE.U32 R10, R3, UR6, R4 ;  /* 0x00000006030a7c25 */ /* 0x000fe2000f8e0004 */
[----:B------:R-:W-:-:S03]  /*8fc0*/  ISETP.GE.AND P0, PT, R242, UR16, PT ;  /* 0x00000010f2007c0c */ /* 0x000fc6000bf06270 */
[----:B------:R-:W-:Y:S02]  /*8fd0*/  IMAD R4, R3, UR7, R25 ;  /* 0x0000000703047c24 */ /* 0x000fe4000f8e0219 */
[----:B------:R-:W3:Y:S02]  /*8fe0*/  @!P2 LDS.128 R12, [R0+0x9000] ;  /* 0x00900000000ca984 */ /* 0x000ee40000000c00 */
[----:B------:R-:W-:Y:S01]  /*8ff0*/  IMAD.IADD R5, R4, 0x1, R11 ;  /* 0x0000000104057824 */ /* 0x000fe200078e020b */
[----:B------:R-:W-:-:S04]  /*9000*/  LEA R4, P5, R10, UR14, 0x1 ;  /* 0x0000000e0a047c11 */ /* 0x000fc8000f8a08ff */
[----:B------:R-:W-:-:S05]  /*9010*/  LEA.HI.X R5, R10, UR15, R5, 0x1, P5 ;  /* 0x0000000f0a057c11 */ /* 0x000fca000a8f0c05 */
[----:B-----5:R1:W-:Y:S04]  /*9020*/  @!P1 STG.E.128 desc[UR10][R4.64+0x40], R20 ;  /* 0x0000401404009986 */ /* 0x0203e8000c101d0a */
[----:B--2---:R2:W-:Y:S04]  /*9030*/  @!P0 STG.E.128 desc[UR10][R4.64+0x80], R16 ;  /* 0x0000801004008986 */ /* 0x0045e8000c101d0a */
[----:B---3--:R2:W-:Y:S02]  /*9040*/  @!P2 STG.E.128 desc[UR10][R4.64], R12 ;  /* 0x0000000c0400a986 */ /* 0x0085e4000c101d0a */
.L_x_110:
[----:B------:R-:W-:Y:S05]  /*9050*/  BSYNC B0 ;  /* 0x0000000000007941 */ /* 0x000fea0003800000 */
.L_x_109:
[----:B------:R-:W-:Y:S04]  /*9060*/  BSSY B0, `(.L_x_111) ;  /* 0x0000013000007945 */ /* 0x000fe80003800000 */
[----:B------:R-:W-:Y:S05]  /*9070*/  @P3 BRA `(.L_x_112) ;  /* 0x0000000000443947 */ /* 0x000fea0003800000 */
[----:B-12---:R-:W-:Y:S01]  /*9080*/  IADD3 R4, P0, R3, 0x40, RZ ;  /* 0x0000004003047810 */ /* 0x006fe20007f1e0ff */
[----:B------:R-:W-:Y:S01]  /*9090*/  IMAD.MOV.U32 R9, RZ, RZ, R24 ;  /* 0x000000ffff097224 */ /* 0x000fe200078e0018 */
[----:B------:R-:W-:Y:S01]  /*90a0*/  ULDC UR5, c[0x0][0x2d0] ;  /* 0x0000b40000057ab9 */ /* 0x000fe20000000800 */
[----:B------:R-:W-:Y:S01]  /*90b0*/  ULDC.64 UR14, c[0x0][0x3f0] ;  /* 0x0000fc00000e7ab9 */ /* 0x000fe20000000a00 */
[----:B------:R-:W-:Y:S01]  /*90c0*/  ISETP.GE.AND P2, PT, R248, UR5, PT ;  /* 0x00000005f8007c0c */ /* 0x000fe2000bf46270 */
[----:B------:R-:W-:Y:S01]  /*90d0*/  IMAD.X R5, RZ, RZ, R26, P0 ;  /* 0x000000ffff057224 */ /* 0x000fe200000e061a */
[----:B------:R-:W-:Y:S01]  /*90e0*/  ISETP.GE.AND P1, PT, R241, UR5, PT ;  /* 0x00000005f1007c0c */ /* 0x000fe2000bf26270 */
[----:B------:R-:W-:Y:S01]  /*90f0*/  IMAD.WIDE.U32 R8, R4, UR6, R8 ;  /* 0x0000000604087c25 */ /* 0x000fe2000f8e0008 */
[----:B------:R-:W-:-:S03]  /*9100*/  ISETP.GE.AND P0, PT, R242, UR5, PT ;  /* 0x00000005f2007c0c */ /* 0x000fc6000bf06270 */
[----:B------:R-:W-:-:S04]  /*9110*/  IMAD R5, R5, UR6, RZ ;  /* 0x0000000605057c24 */ /* 0x000fc8000f8e02ff */
[----:B------:R-:W-:Y:S01]  /*9120*/  IMAD R5, R4, UR7, R5 ;  /* 0x0000000704057c24 */ /* 0x000fe2000f8e0205 */
[----:B------:R-:W-:-:S03]  /*9130*/  LEA R4, P5, R8, UR14, 0x1 ;  /* 0x0000000e08047c11 */ /* 0x000fc6000f8a08ff */
[----:B------:R-:W-:-:S05]  /*9140*/  IMAD.IADD R5, R5, 0x1, R9 ;  /* 0x0000000105057824 */ /* 0x000fca00078e0209 */
[----:B------:R-:W-:-:S05]  /*9150*/  LEA.HI.X R5, R8, UR15, R5, 0x1, P5 ;  /* 0x0000000f08057c11 */ /* 0x000fca000a8f0c05 */
[----:B------:R1:W-:Y:S04]  /*9160*/  @!P2 STG.E.128 desc[UR10][R4.64], R36 ;  /* 0x000000240400a986 */ /* 0x0003e8000c101d0a */
[----:B---3--:R1:W-:Y:S04]  /*9170*/  @!P1 STG.E.128 desc[UR10][R4.64+0x40], R32 ;  /* 0x0000402004009986 */ /* 0x0083e8000c101d0a */
[----:B----4-:R1:W-:Y:S02]  /*9180*/  @!P0 STG.E.128 desc[UR10][R4.64+0x80], R28 ;  /* 0x0000801c04008986 */ /* 0x0103e4000c101d0a */
.L_x_112:
[----:B------:R-:W-:Y:S05]  /*9190*/  BSYNC B0 ;  /* 0x0000000000007941 */ /* 0x000fea0003800000 */
.L_x_111:
[----:B------:R-:W-:Y:S01]  /*91a0*/  UIMAD UR5, UR12, UR8, URZ ;  /* 0x000000080c0572a4 */ /* 0x000fe2000f8e023f */
[----:B-12---:R-:W-:Y:S01]  /*91b0*/  IMAD.U32 R4, RZ, RZ, UR8 ;  /* 0x00000008ff047e24 */ /* 0x006fe2000f8e00ff */
[----:B------:R-:W1:Y:S01]  /*91c0*/  LDS.128 R20, [R0+0xf000] ;  /* 0x00f0000000147984 */ /* 0x000e620000000c00 */
[----:B------:R-:W-:Y:S01]  /*91d0*/  USHF.R.S32.HI UR14, URZ, 0x1f, UR58 ;  /* 0x0000001f3f0e7899 */ /* 0x000fe2000801143a */
[----:B------:R-:W-:Y:S01]  /*91e0*/  BSSY B0, `(.L_x_113) ;  /* 0x000001f000007945 */ /* 0x000fe20003800000 */
[----:B------:R-:W-:Y:S01]  /*91f0*/  UIMAD UR5, UR45, UR9, UR5 ;  /* 0x000000092d0572a4 */ /* 0x000fe2000f8e0205 */
[----:B------:R-:W-:Y:S01]  /*9200*/  IMAD.WIDE.U32 R6, R4, UR45, R6 ;  /* 0x0000002d04067c25 */ /* 0x000fe2000f8e0006 */
[----:B------:R-:W2:Y:S01]  /*9210*/  LDS.128 R16, [R0+0x11000] ;  /* 0x0110000000107984 */ /* 0x000ea20000000c00 */
[----:B------:R-:W-:-:S03]  /*9220*/  ULDC.64 UR6, c[0x0][0x470] ;  /* 0x00011c0000067ab9 */ /* 0x000fc60000000a00 */
[----:B------:R5:W1:Y:S01]  /*9230*/  LDS.128 R12, [R0+0x13000] ;  /* 0x01300000000c7984 */ /* 0x000a620000000c00 */
[----:B------:R-:W-:Y:S01]  /*9240*/  IADD3 R6, P0, R6, UR13, RZ ;  /* 0x0000000d06067c10 */ /* 0x000fe2000ff1e0ff */
[----:B-----5:R-:W-:Y:S01]  /*9250*/  IMAD.U32 R0, RZ, RZ, UR5 ;  /* 0x00000005ff007e24 */ /* 0x020fe2000f8e00ff */
[----:B------:R-:W-:-:S04]  /*9260*/  UIMAD UR5, UR14, UR6, URZ ;  /* 0x000000060e0572a4 */ /* 0x000fc8000f8e023f */
[----:B------:R-:W-:Y:S01]  /*9270*/  IADD3.X R7, R7, UR17, R0, P0, !PT ;  /* 0x0000001107077c10 */ /* 0x000fe200087fe400 */
[----:B------:R-:W-:Y:S01]  /*9280*/  UIMAD UR7, UR58, UR7, UR5 ;  /* 0x000000073a0772a4 */ /* 0x000fe2000f8e0205 */
[----:B------:R-:W-:-:S05]  /*9290*/  MOV R0, UR6 ;  /* 0x0000000600007c02 */ /* 0x000fca0008000f00 */
[----:B------:R-:W-:-:S05]  /*92a0*/  IMAD.WIDE.U32 R6, R0, UR58, R6 ;  /* 0x0000003a00067c25 */ /* 0x000fca000f8e0006 */
[----:B------:R-:W-:Y:S01]  /*92b0*/  IADD3 R0, R7, UR7, RZ ;  /* 0x0000000707007c10 */ /* 0x000fe2000fffe0ff */
[----:B-12---:R-:W-:Y:S06]  /*92c0*/  @P4 BRA `(.L_x_114) ;  /* 0x0000000000404947 */ /* 0x006fec0003800000 */
[----:B------:R-:W-:Y:S01]  /*92d0*/  MOV R5, R0 ;  /* 0x0000000000057202 */ /* 0x000fe20000000f00 */
[----:B------:R-:W-:Y:S01]  /*92e0*/  IMAD.MOV.U32 R4, RZ, RZ, R6 ;  /* 0x000000ffff047224 */ /* 0x000fe200078e0006 */
[----:B------:R-:W-:Y:S01]  /*92f0*/  ULDC UR5, c[0x0][0x2d0] ;  /* 0x0000b40000057ab9 */ /* 0x000fe20000000800 */
[----:B------:R-:W-:Y:S01]  /*9300*/  IMAD R10, R26, UR8, RZ ;  /* 0x000000081a0a7c24 */ /* 0x000fe2000f8e02ff */
[----:B------:R-:W-:Y:S01]  /*9310*/  ISETP.GE.AND P2, PT, R248, UR5, PT ;  /* 0x00000005f8007c0c */ /* 0x000fe2000bf46270 */
[----:B------:R-:W-:Y:S01]  /*9320*/  IMAD.WIDE.U32 R8, R3, UR8, R4 ;  /* 0x0000000803087c25 */ /* 0x000fe2000f8e0004 */
[----:B------:R-:W-:Y:S01]  /*9330*/  ISETP.GE.AND P1, PT, R241, UR5, PT ;  /* 0x00000005f1007c0c */ /* 0x000fe2000bf26270 */
[----:B------:R-:W-:Y:S01]  /*9340*/  ULDC.64 UR6, c[0x0][0x3f8] ;  /* 0x0000fe0000067ab9 */ /* 0x000fe20000000a00 */
[----:B------:R-:W-:Y:S01]  /*9350*/  ISETP.GE.AND P0, PT, R242, UR5, PT ;  /* 0x00000005f2007c0c */ /* 0x000fe2000bf06270 */
[----:B------:R-:W-:-:S04]  /*9360*/  IMAD R4, R3, UR9, R10 ;  /* 0x0000000903047c24 */ /* 0x000fc8000f8e020a */
[----:B------:R-:W-:Y:S01]  /*9370*/  IMAD.IADD R5, R4, 0x1, R9 ;  /* 0x0000000104057824 */ /* 0x000fe200078e0209 */
[----:B------:R-:W-:-:S04]  /*9380*/  LEA R4, P4, R8, UR6, 0x1 ;  /* 0x0000000608047c11 */ /* 0x000fc8000f8808ff */
[----:B------:R-:W-:-:S05]  /*9390*/  LEA.HI.X R5, R8, UR7, R5, 0x1, P4 ;  /* 0x0000000708057c11 */ /* 0x000fca000a0f0c05 */
[----:B------:R1:W-:Y:S04]  /*93a0*/  @!P2 STG.E.128 desc[UR10][R4.64], R20 ;  /* 0x000000140400a986 */ /* 0x0003e8000c101d0a */
[----:B------:R1:W-:Y:S04]  /*93b0*/  @!P1 STG.E.128 desc[UR10][R4.64+0x40], R16 ;  /* 0x0000401004009986 */ /* 0x0003e8000c101d0a */
[----:B------:R1:W-:Y:S02]  /*93c0*/  @!P0 STG.E.128 desc[UR10][R4.64+0x80], R12 ;  /* 0x0000800c04008986 */ /* 0x0003e4000c101d0a */
.L_x_114:
[----:B------:R-:W-:Y:S05]  /*93d0*/  BSYNC B0 ;  /* 0x0000000000007941 */ /* 0x000fea0003800000 */
.L_x_113:
[----:B------:R-:W-:Y:S05]  /*93e0*/  @P3 BRA `(.L_x_88) ;  /* 0x0000000000443947 */ /* 0x000fea0003800000 */
[----:B------:R-:W-:Y:S01]  /*93f0*/  IADD3 R3, P0, R3, 0x40, RZ ;  /* 0x0000004003037810 */ /* 0x000fe20007f1e0ff */
[----:B------:R-:W-:Y:S01]  /*9400*/  IMAD.MOV.U32 R7, RZ, RZ, R0 ;  /* 0x000000ffff077224 */ /* 0x000fe200078e0000 */
[----:B------:R-:W-:Y:S01]  /*9410*/  ULDC UR5, c[0x0][0x2d0] ;  /* 0x0000b40000057ab9 */ /* 0x000fe20000000800 */
[----:B------:R-:W-:Y:S01]  /*9420*/  ULDC.64 UR6, c[0x0][0x3f8] ;  /* 0x0000fe0000067ab9 */ /* 0x000fe20000000a00 */
[----:B------:R-:W-:Y:S01]  /*9430*/  ISETP.GE.AND P2, PT, R248, UR5, PT ;  /* 0x00000005f8007c0c */ /* 0x000fe2000bf46270 */
[----:B-1----:R-:W-:Y:S01]  /*9440*/  IMAD.X R4, RZ, RZ, R26, P0 ;  /* 0x000000ffff047224 */ /* 0x002fe200000e061a */
        /* <DEDUP_REMOVED lines=9> */
[----:B------:R2:W-:Y:S04]  /*94e0*/  @!P1 STG.E.128 desc[UR10][R4.64+0x40], R44 ;  /* 0x0000402c04009986 */ /* 0x0005e8000c101d0a */
[----:B------:R2:W-:Y:S02]  /*94f0*/  @!P0 STG.E.128 desc[UR10][R4.64+0x80], R40 ;  /* 0x0000802804008986 */ /* 0x0005e4000c101d0a */
.L_x_88:
[----:B------:R-:W-:Y:S05]  /*9500*/  BSYNC B1 ;  /* 0x0000000000017941 */ /* 0x000fea0003800000 */
.L_x_74:
[----:B------:R-:W3:Y:S01]  /*9510*/  LDL R3, [R1+0x34] ;  /* 0x0000340001037983 */ /* 0x000ee20000100800 */
[----:B------:R-:W-:Y:S02]  /*9520*/  ULDC UR5, c[0x0][0xc] ;  /* 0x0000030000057ab9 */ /* 0x000fe40000000800 */
[----:B------:R-:W-:Y:S01]  /*9530*/  UIADD3 UR44, UR5, UR44, URZ ;  /* 0x0000002c052c7290 */ /* 0x000fe2000fffe03f */
[----:B---3--:R-:W-:-:S13]  /*9540*/  R2UR UR6, R3 ;  /* 0x00000000030672ca */ /* 0x008fda00000e0000 */
[----:B------:R-:W-:-:S06]  /*9550*/  UISETP.GE.AND UP0, UPT, UR44, UR6, UPT ;  /* 0x000000062c00728c */ /* 0x000fcc000bf06270 */
[----:B------:R-:W-:-:S13]  /*9560*/  PLOP3.LUT P0, PT, PT, PT, UP0, 0x80, 0x0 ;  /* 0x000000000000781c */ /* 0x000fda0003f0f008 */
[----:B------:R-:W-:Y:S05]  /*9570*/  @P0 BRA `(.L_x_115) ;  /* 0x0000000000040947 */ /* 0x000fea0003800000 */
[----:B------:R-:W-:Y:S05]  /*9580*/  BRA `(.L_x_116) ;  /* 0xffffff7400c87947 */ /* 0x000fea000383ffff */
.L_x_115:
[----:B------:R-:W-:Y:S05]  /*9590*/  EXIT ;  /* 0x000000000000794d */ /* 0x000fea0003800000 */
.L_x_117:
        /* <DEDUP_REMOVED lines=14> */
.L_x_1280:


//--------------------- .text._ZN5flash44flash_bwd_dq_dk_dv_loop_seqk_parallel_kernelI23Flash_bwd_kernel_traitsILi96ELi64ELi128ELi8ELi2ELi4ELi4ELb1ELb0EN7cutlass10bfloat16_tE19Flash_kernel_traitsILi96ELi64ELi128ELi8ES3_EELb0ELb0ELb0ELb0ELb1ELb1ELb0EEEvNS_16Flash_bwd_paramsE --------------------------
	.section	.text._ZN5flash44flash_bwd_dq_dk_dv_loop_seqk_parallel_kernelI23Flash_bwd_kernel_traitsILi96ELi64ELi128ELi8ELi2ELi4ELi4ELb1ELb0EN7cutlass10bfloat16_tE19Flash_kernel_traitsILi96ELi64ELi128ELi8ES3_EELb0ELb0ELb0ELb0ELb1ELb1ELb0EEEvNS_16Flash_bwd_paramsE,"ax",@progbits
	.align	128
        .global         _ZN5flash44flash_bwd_dq_dk_dv_loop_seqk_parallel_kernelI23Flash_bwd_kernel_traitsILi96ELi64ELi128ELi8ELi2ELi4ELi4ELb1ELb0EN7cutlass10bfloat16_tE19Flash_kernel_traitsILi96ELi64ELi128ELi8ES3_EELb0ELb0ELb0ELb0ELb1ELb1ELb0EEEvNS_16Flash_bwd_paramsE
        .type           _ZN5flash44flash_bwd_dq_dk_dv_loop_seqk_parallel_kernelI23Flash_bwd_kernel_traitsILi96ELi64ELi128ELi8ELi2ELi4ELi4ELb1ELb0EN7cutlass10bfloat16_tE19Flash_kernel_traitsILi96ELi64ELi128ELi8ES3_EELb0ELb0ELb0ELb0ELb1ELb1ELb0EEEvNS_16Flash_bwd_paramsE,@function
        .size           _ZN5flash44flash_bwd_dq_dk_dv_loop_seqk_parallel_kernelI23Flash_bwd_kernel_traitsILi96ELi64ELi128ELi8ELi2ELi4ELi4ELb1ELb0EN7cutlass10bfloat16_tE19Flash_kernel_traitsILi96ELi64ELi128ELi8ES3_EELb0ELb0ELb0ELb0ELb1ELb1ELb0EEEvNS_16Flash_bwd_paramsE,(.L_x_1281 - _ZN5flash44flash_bwd_dq_dk_dv_loop_seqk_parallel_kernelI23Flash_bwd_kernel_traitsILi96ELi64ELi128ELi8ELi2ELi4ELi4ELb1ELb0EN7cutlass10bfloat16_tE19Flash_kernel_traitsILi96ELi64ELi128ELi8ES3_EELb0ELb0ELb0ELb0ELb1ELb1ELb0EEEvNS_16Flash_bwd_paramsE)
        .other          _ZN5flash44flash_bwd_dq_dk_dv_loop_seqk_parallel_kernelI23Flash_bwd_kernel_traitsILi96ELi64ELi128ELi8ELi2ELi4ELi4ELb1ELb0EN7cutlass10bfloat16_tE19Flash_kernel_traitsILi96ELi64ELi128ELi8ES3_EELb0ELb0ELb0ELb0ELb1ELb1ELb0EEEvNS_16Flash_bwd_paramsE,@"STO_CUDA_ENTRY STV_DEFAULT"
_ZN5flash44flash_bwd_dq_dk_dv_loop_seqk_parallel_kernelI23Flash_bwd_kernel_traitsILi96ELi64ELi128ELi8ELi2ELi4ELi4ELb1ELb0EN7cutlass10bfloat16_tE19Flash_kernel_traitsILi96ELi64ELi128ELi8ES3_EELb0ELb0ELb0ELb0ELb1ELb1ELb0EEEvNS_16Flash_bwd_paramsE:
.text._ZN5flash44flash_bwd_dq_dk_dv_loop_seqk_parallel_kernelI23Flash_bwd_kernel_traitsILi96ELi64ELi128ELi8ELi2ELi4ELi4ELb1ELb0EN7cutlass10bfloat16_tE19Flash_kernel_traitsILi96ELi64ELi128ELi8ES3_EELb0ELb0ELb0ELb0ELb1ELb1ELb0EEEvNS_16Flash_bwd_paramsE:
        /* <DEDUP_REMOVED lines=15> */
[----:B------:R-:W-:Y:S01]  /*00f0*/  ULDC.64 UR22, c[0x0][0x208] ;  /* 0x0000820000167ab9 */ /* 0x000fe20000000a00 */
[----:B------:R-:W-:Y:S01]  /*0100*/  IMAD.MOV.U32 R238, RZ, RZ, -0x10 ;  /* 0xfffffff0ffee7424 */ /* 0x000fe200078e00ff */
[----:B------:R-:W-:Y:S01]  /*0110*/  UMOV UR19, 0xffffd000 ;  /* 0xffffd00000137882 */ /* 0x000fe20000000000 */
[----:B------:R-:W-:Y:S01]  /*0120*/  IMAD.MOV.U32 R226, RZ, RZ, -0x40 ;  /* 0xffffffc0ffe27424 */ /* 0x000fe200078e00ff */
[----:B------:R-:W-:Y:S01]  /*0130*/  ULDC.64 UR14, c[0x0][0x300] ;  /* 0x0000c000000e7ab9 */ /* 0x000fe20000000a00 */
[----:B------:R-:W3:Y:S01]  /*0140*/  S2UR UR18, SR_CTAID.Y ;  /* 0x00000000001279c3 */ /* 0x000ee20000002600 */
[----:B------:R-:W-:-:S07]  /*0150*/  ULDC.64 UR12, c[0x0][0x308] ;  /* 0x0000c200000c7ab9 */ /* 0x000fce0000000a00 */
[----:B------:R-:W4:Y:S08]  /*0160*/  S2UR UR20, SR_CTAID.Z ;  /* 0x00000000001479c3 */ /* 0x000f300000002700 */
[----:B------:R-:W5:Y:S01]  /*0170*/  S2UR UR17, SR_CTAID.Z ;  /* 0x00000000001179c3 */ /* 0x000f620000002700 */
[----:B--2---:R-:W-:-:S04]  /*0180*/  ULEA UR5, UR5, UR4, 0x18 ;  /* 0x0000000405057291 */ /* 0x004fc8000f8ec03f */
[----:B------:R-:W-:Y:S01]  /*0190*/  UIADD3 UR4, UR5, 0xf000, URZ ;  /* 0x0000f00005047890 */ /* 0x000fe2000fffe03f */
[----:B-1----:R-:W-:Y:S02]  /*01a0*/  SHF.R.S32.HI R4, RZ, 0x1f, R11 ;  /* 0x0000001fff047819 */ /* 0x002fe4000001140b */
[----:B------:R-:W1:Y:S01]  /*01b0*/  S2UR UR16, SR_CTAID.Y ;  /* 0x00000000001079c3 */ /* 0x000e620000002600 */
[----:B------:R-:W-:Y:S01]  /*01c0*/  UIADD3 UR6, UR5, 0x9000, URZ ;  /* 0x0000900005067890 */ /* 0x000fe2000fffe03f */
[CC--:B------:R-:W-:Y:S01]  /*01d0*/  LEA.HI R2, R4.reuse, R11.reuse, RZ, 0x4 ;  /* 0x0000000b04027211 */ /* 0x0c0fe200078f20ff */
[----:B---3--:R-:W-:Y:S01]  /*01e0*/  USHF.R.S32.HI UR27, URZ, 0x1f, UR18 ;  /* 0x0000001f3f1b7899 */ /* 0x008fe20008011412 */
[CC--:B------:R-:W-:Y:S01]  /*01f0*/  LEA.HI R14, R4.reuse, R11.reuse, RZ, 0x3 ;  /* 0x0000000b040e7211 */ /* 0x0c0fe200078f18ff */
[----:B------:R-:W-:Y:S01]  /*0200*/  UIMAD.WIDE UR40, UR18, 0x80, URZ ;  /* 0x00000080122878a5 */ /* 0x000fe2000f8e023f */
[----:B------:R-:W-:Y:S01]  /*0210*/  SHF.R.S32.HI R3, RZ, 0x4, R2 ;  /* 0x00000004ff037819 */ /* 0x000fe20000011402 */
[----:B----4-:R-:W-:Y:S01]  /*0220*/  USHF.R.S32.HI UR26, URZ, 0x1f, UR20 ;  /* 0x0000001f3f1a7899 */ /* 0x010fe20008011414 */
[----:B------:R-:W-:-:S02]  /*0230*/  LEA.HI R10, R4, R11, RZ, 0x5 ;  /* 0x0000000b040a7211 */ /* 0x000fc400078f28ff */
[----:B------:R-:W-:Y:S02]  /*0240*/  LEA.HI R0, R2, R3, RZ, 0x1 ;  /* 0x0000000302007211 */ /* 0x000fe400078f08ff */
[-C--:B------:R-:W-:Y:S02]  /*0250*/  LEA.HI R5, R4, R11.reuse, RZ, 0x2 ;  /* 0x0000000b04057211 */ /* 0x080fe400078f10ff */
[----:B------:R-:W-:Y:S01]  /*0260*/  LOP3.LUT R0, R0, 0xfffffffe, RZ, 0xc0, !PT ;  /* 0xfffffffe00007812 */ /* 0x000fe200078ec0ff */
[----:B-----5:R-:W-:Y:S01]  /*0270*/  USHF.R.S32.HI UR25, URZ, 0x1f, UR17 ;  /* 0x0000001f3f197899 */ /* 0x020fe20008011411 */
[-C--:B------:R-:W-:Y:S02]  /*0280*/  LEA.HI R22, R4, R11.reuse, RZ, 0x7 ;  /* 0x0000000b04167211 */ /* 0x080fe400078f38ff */
[----:B------:R-:W-:Y:S01]  /*0290*/  LOP3.LUT R8, R2, 0xfffffff0, RZ, 0xc0, !PT ;  /* 0xfffffff002087812 */ /* 0x000fe200078ec0ff */
[----:B------:R-:W-:Y:S01]  /*02a0*/  IMAD.IADD R17, R3, 0x1, -R0 ;  /* 0x0000000103117824 */ /* 0x000fe200078e0a00 */
[----:B------:R-:W-:-:S02]  /*02b0*/  LEA.HI R3, R4, R11, RZ, 0x6 ;  /* 0x0000000b04037211 */ /* 0x000fc400078f30ff */
[----:B------:R-:W-:Y:S01]  /*02c0*/  LOP3.LUT R4, R14, 0xfffffff8, RZ, 0xc0, !PT ;  /* 0xfffffff80e047812 */ /* 0x000fe200078ec0ff */
[----:B-1----:R-:W-:Y:S01]  /*02d0*/  USHF.R.S32.HI UR24, URZ, 0x1f, UR16 ;  /* 0x0000001f3f187899 */ /* 0x002fe20008011410 */
[----:B------:R-:W-:Y:S02]  /*02e0*/  SHF.R.S32.HI R0, RZ, 0x3, R14 ;  /* 0x00000003ff007819 */ /* 0x000fe4000001140e */
[----:B------:R-:W-:Y:S01]  /*02f0*/  LOP3.LUT R2, R5, 0xfffffffc, RZ, 0xc0, !PT ;  /* 0xfffffffc05027812 */ /* 0x000fe200078ec0ff */
[C---:B------:R-:W-:Y:S01]  /*0300*/  IMAD.IADD R7, R11.reuse, 0x1, -R4 ;  /* 0x000000010b077824 */ /* 0x040fe200078e0a04 */
[----:B------:R-:W-:Y:S01]  /*0310*/  SHF.R.S32.HI R18, RZ, 0x6, R3 ;  /* 0x00000006ff127819 */ /* 0x000fe20000011403 */
[----:B------:R-:W-:Y:S01]  /*0320*/  IMAD.SHL.U32 R0, R0, 0x40, RZ ;  /* 0x0000004000007824 */ /* 0x000fe200078e00ff */
[----:B------:R-:W-:Y:S01]  /*0330*/  SHF.R.S32.HI R15, RZ, 0x2, R5 ;  /* 0x00000002ff0f7819 */ /* 0x000fe20000011405 */
[----:B------:R-:W-:Y:S01]  /*0340*/  IMAD.IADD R19, R11, 0x1, -R2 ;  /* 0x000000010b137824 */ /* 0x000fe200078e0a02 */
[----:B------:R-:W-:-:S02]  /*0350*/  LEA.HI R9, R7, R7, RZ, 0x1 ;  /* 0x0000000707097211 */ /* 0x000fc400078f08ff */
[----:B------:R-:W-:Y:S01]  /*0360*/  LOP3.LUT R0, R0, 0xc0, RZ, 0xc0, !PT ;  /* 0x000000c000007812 */ /* 0x000fe200078ec0ff */
[----:B------:R-:W-:Y:S01]  /*0370*/  IMAD.SHL.U32 R20, R19, 0x8, RZ ;  /* 0x0000000813147824 */ /* 0x000fe200078e00ff */
[----:B------:R-:W-:Y:S02]  /*0380*/  LOP3.LUT R2, R9, 0x3fffffe, RZ, 0xc0, !PT ;  /* 0x03fffffe09027812 */ /* 0x000fe400078ec0ff */
[----:B------:R-:W-:Y:S02]  /*0390*/  SHF.R.U32.HI R6, RZ, 0x3, R0 ;  /* 0x00000003ff067819 */ /* 0x000fe40000011600 */
[----:B------:R-:W-:Y:S01]  /*03a0*/  LOP3.LUT R4, R0, 0x18, R20, 0xf8, !PT ;  /* 0x0000001800047812 */ /* 0x000fe200078ef814 */
[----:B------:R-:W-:Y:S01]  /*03b0*/  IMAD.IADD R3, R7, 0x1, -R2 ;  /* 0x0000000107037824 */ /* 0x000fe200078e0a02 */
[----:B------:R-:W-:Y:S01]  /*03c0*/  LOP3.LUT R12, R10, 0xffffffe0, RZ, 0xc0, !PT ;  /* 0xffffffe00a0c7812 */ /* 0x000fe200078ec0ff */
[----:B------:R-:W-:Y:S01]  /*03d0*/  IMAD R2, R18, 0x4, R17 ;  /* 0x0000000412027824 */ /* 0x000fe200078e0211 */
[----:B------:R-:W-:Y:S01]  /*03e0*/  SHF.R.S32.HI R25, RZ, 0x5, R10 ;  /* 0x00000005ff197819 */ /* 0x000fe2000001140a */
[----:B------:R-:W-:Y:S01]  /*03f0*/  IMAD.IADD R0, R11, 0x1, -R8 ;  /* 0x000000010b007824 */ /* 0x000fe200078e0a08 */
[----:B------:R-:W-:Y:S01]  /*0400*/  LOP3.LUT R8, R4, R6, RZ, 0x3c, !PT ;  /* 0x0000000604087212 */ /* 0x000fe200078e3cff */
[----:B------:R-:W-:Y:S01]  /*0410*/  IMAD R23, R2, 0x8, R3 ;  /* 0x0000000802177824 */ /* 0x000fe200078e0203 */
[----:B------:R-:W-:Y:S01]  /*0420*/  LEA.HI R2, R5, R15, RZ, 0x1 ;  /* 0x0000000f05027211 */ /* 0x000fe200078f08ff */
[----:B------:R-:W-:Y:S01]  /*0430*/  IMAD.IADD R24, R11, 0x1, -R12 ;  /* 0x000000010b187824 */ /* 0x000fe200078e0a0c */
[----:B------:R-:W-:Y:S01]  /*0440*/  SHF.R.S32.HI R3, RZ, 0x1f, R0 ;  /* 0x0000001fff037819 */ /* 0x000fe20000011400 */
[----:B------:R1:W-:Y:S01]  /*0450*/  STL [R1+0x18], R20 ;  /* 0x0000181401007387 */ /* 0x0003e20000100800 */
[----:B------:R-:W-:-:S02]  /*0460*/  LOP3.LUT R2, R2, 0x7fffffe, RZ, 0xc0, !PT ;  /* 0x07fffffe02027812 */ /* 0x000fc400078ec0ff */
[----:B------:R-:W-:Y:S01]  /*0470*/  SHF.R.S32.HI R6, RZ, 0x1f, R5 ;  /* 0x0000001fff067819 */ /* 0x000fe20000011405 */
[----:B------:R-:W-:Y:S01]  /*0480*/  STL [R1+0x24], R24 ;  /* 0x0000241801007387 */ /* 0x000fe20000100800 */
[CC--:B------:R-:W-:Y:S02]  /*0490*/  LEA.HI R5, R0.reuse, R0.reuse, RZ, 0x1 ;  /* 0x0000000000057211 */ /* 0x0c0fe400078f08ff */
[----:B------:R-:W-:Y:S01]  /*04a0*/  LEA.HI R13, R3, R0, RZ, 0x3 ;  /* 0x00000000030d7211 */ /* 0x000fe200078f18ff */
[----:B------:R-:W-:Y:S01]  /*04b0*/  IMAD.IADD R3, R15, 0x1, -R2 ;  /* 0x000000010f037824 */ /* 0x000fe200078e0a02 */
[----:B------:R-:W-:Y:S02]  /*04c0*/  LOP3.LUT R4, R5, 0x7fffffe, RZ, 0xc0, !PT ;  /* 0x07fffffe05047812 */ /* 0x000fe400078ec0ff */
[----:B------:R-:W-:Y:S01]  /*04d0*/  LOP3.LUT R2, R13, 0xfffffff8, RZ, 0xc0, !PT ;  /* 0xfffffff80d027812 */ /* 0x000fe200078ec0ff */
[----:B------:R-:W-:Y:S01]  /*04e0*/  IMAD R3, R25, 0x8, R3 ;  /* 0x0000000819037824 */ /* 0x000fe200078e0203 */
[----:B------:R-:W-:Y:S01]  /*04f0*/  SHF.R.S32.HI R11, RZ, 0x1f, R10 ;  /* 0x0000001fff0b7819 */ /* 0x000fe2000001140a */
[----:B------:R-:W-:-:S02]  /*0500*/  IMAD.IADD R21, R0, 0x1, -R4 ;  /* 0x0000000100157824 */ /* 0x000fc400078e0a04 */
[----:B------:R-:W-:Y:S01]  /*0510*/  IMAD.SHL.U32 R4, R7, 0x40, RZ ;  /* 0x0000004007047824 */ /* 0x000fe200078e00ff */
[--C-:B------:R-:W-:Y:S02]  /*0520*/  SHF.R.S32.HI R7, RZ, 0x1, R5.reuse ;  /* 0x00000001ff077819 */ /* 0x100fe40000011405 */
[----:B------:R-:W-:Y:S02]  /*0530*/  SHF.R.S32.HI R5, RZ, 0x1f, R5 ;  /* 0x0000001fff057819 */ /* 0x000fe40000011405 */
[----:B------:R-:W-:Y:S02]  /*0540*/  LOP3.LUT R12, R4, 0x1c0, RZ, 0xc0, !PT ;  /* 0x000001c0040c7812 */ /* 0x000fe400078ec0ff */
[----:B------:R-:W-:Y:S01]  /*0550*/  LEA.HI R5, R5, R7, RZ, 0x2 ;  /* 0x0000000705057211 */ /* 0x000fe200078f10ff */
[----:B-1----:R-:W-:Y:S01]  /*0560*/  IMAD.IADD R20, R0, 0x1, -R2 ;  /* 0x0000000100147824 */ /* 0x002fe200078e0a02 */
[----:B------:R-:W-:Y:S02]  /*0570*/  LEA.HI R0, R11, R25, RZ, 0x2 ;  /* 0x000000190b007211 */ /* 0x000fe400078f10ff */
[----:B------:R-:W-:Y:S01]  /*0580*/  LEA.HI R2, R6, R15, RZ, 0x3 ;  /* 0x0000000f06027211 */ /* 0x000fe200078f18ff */
[----:B------:R-:W-:Y:S01]  /*0590*/  IMAD.U32 R6, R3, 0x20, R8 ;  /* 0x0000002003067824 */ /* 0x000fe200078e0008 */
[----:B------:R-:W-:-:S02]  /*05a0*/  LOP3.LUT R3, R0, 0xfffffffc, RZ, 0xc0, !PT ;  /* 0xfffffffc00037812 */ /* 0x000fc400078ec0ff */
[----:B------:R-:W-:Y:S02]  /*05b0*/  LOP3.LUT R2, R2, 0xfffffff8, RZ, 0xc0, !PT ;  /* 0xfffffff802027812 */ /* 0x000fe400078ec0ff */
[----:B------:R-:W-:Y:S01]  /*05c0*/  SHF.R.S32.HI R0, RZ, 0x1, R9 ;  /* 0x00000001ff007819 */ /* 0x000fe20000011409 */
[----:B------:R-:W-:Y:S01]  /*05d0*/  IMAD.IADD R8, R25, 0x1, -R3 ;  /* 0x0000000119087824 */ /* 0x000fe200078e0a03 */
[----:B------:R1:W-:Y:S01]  /*05e0*/  STL [R1], R6 ;  /* 0x0000000601007387 */ /* 0x0003e20000100800 */
[----:B------:R-:W-:Y:S01]  /*05f0*/  IMAD.IADD R2, R15, 0x1, -R2 ;  /* 0x000000010f027824 */ /* 0x000fe200078e0a02 */
[C---:B------:R-:W-:Y:S01]  /*0600*/  LOP3.LUT P6, RZ, R0.reuse, 0x2, RZ, 0xc0, !PT ;  /* 0x0000000200ff7812 */ /* 0x040fe200078cc0ff */
[----:B------:R-:W-:Y:S01]  /*0610*/  IMAD.SHL.U32 R0, R0, 0x40, RZ ;  /* 0x0000004000007824 */ /* 0x000fe200078e00ff */
[----:B------:R-:W-:Y:S01]  /*0620*/  LOP3.LUT R5, R5, 0xfffffffc, RZ, 0xc0, !PT ;  /* 0xfffffffc05057812 */ /* 0x000fe200078ec0ff */
[----:B------:R-:W-:Y:S01]  /*0630*/  IMAD.SHL.U32 R3, R8, 0x10, RZ ;  /* 0x0000001008037824 */ /* 0x000fe200078e00ff */
[----:B------:R-:W-:-:S02]  /*0640*/  LOP3.LUT R4, R2, 0x1, RZ, 0xc0, !PT ;  /* 0x0000000102047812 */ /* 0x000fc400078ec0ff */
[----:B------:R-:W-:Y:S01]  /*0650*/  LOP3.LUT R0, R0, 0xc0, RZ, 0xc0, !PT ;  /* 0x000000c000007812 */ /* 0x000fe200078ec0ff */
[----:B------:R-:W-:Y:S01]  /*0660*/  IMAD.IADD R15, R7, 0x1, -R5 ;  /* 0x00000001070f7824 */ /* 0x000fe200078e0a05 */
[----:B------:R-:W-:Y:S01]  /*0670*/  ISETP.NE.U32.AND P5, PT, R4, 0x1, PT ;  /* 0x000000010400780c */ /* 0x000fe20003fa5070 */
[----:B------:R-:W-:Y:S01]  /*0680*/  IMAD.SHL.U32 R5, R19, 0x2, RZ ;  /* 0x0000000213057824 */ /* 0x000fe200078e00ff */
[----:B------:R-:W-:Y:S02]  /*0690*/  SHF.R.U32.HI R4, RZ, 0x3, R0 ;  /* 0x00000003ff047819 */ /* 0x000fe40000011600 */
[----:B------:R-:W-:Y:S02]  /*06a0*/  LOP3.LUT R3, R12, 0x30, R3, 0xf8, !PT ;  /* 0x000000300c037812 */ /* 0x000fe400078ef803 */
[----:B------:R-:W-:Y:S02]  /*06b0*/  LEA.HI R11, R2, R2, RZ, 0x1 ;  /* 0x00000002020b7211 */ /* 0x000fe400078f08ff */
[----:B------:R-:W-:-:S02]  /*06c0*/  LOP3.LUT R16, R3, 0x8, R14, 0xf8, !PT ;  /* 0x0000000803107812 */ /* 0x000fc400078ef80e */
[----:B------:R-:W-:Y:S02]  /*06d0*/  SHF.R.S32.HI R3, RZ, 0x3, R13 ;  /* 0x00000003ff037819 */ /* 0x000fe4000001140d */
[----:B------:R-:W-:Y:S02]  /*06e0*/  LOP3.LUT P4, RZ, R2, 0x2, RZ, 0xc0, !PT ;  /* 0x0000000202ff7812 */ /* 0x000fe4000788c0ff */
[----:B------:R-:W-:Y:S02]  /*06f0*/  SHF.R.S32.HI R9, RZ, 0x7, R22 ;  /* 0x00000007ff097819 */ /* 0x000fe40000011416 */
[----:B-1----:R-:W-:Y:S02]  /*0700*/  LOP3.LUT R6, R0, 0x8, R14, 0xf8, !PT ;  /* 0x0000000800067812 */ /* 0x002fe400078ef80e */
[----:B------:R-:W-:Y:S01]  /*0710*/  LEA.HI R0, R10, R25, RZ, 0x1 ;  /* 0x000000190a007211 */ /* 0x000fe200078f08ff */
[----:B------:R-:W-:Y:S01]  /*0720*/  IMAD.SHL.U32 R10, R18, 0x20, RZ ;  /* 0x00000020120a7824 */ /* 0x000fe200078e00ff */
[----:B------:R-:W-:Y:S01]  /*0730*/  LOP3.LUT R222, R6, R4, RZ, 0x3c, !PT ;  /* 0x0000000406de7212 */ /* 0x000fe200078e3cff */
[----:B------:R-:W-:Y:S01]  /*0740*/  IMAD R18, R3, 0x8, R21 ;  /* 0x0000000803127824 */ /* 0x000fe200078e0215 */
[----:B------:R-:W-:Y:S01]  /*0750*/  LOP3.LUT R0, R0, 0xfffffffe, RZ, 0xc0, !PT ;  /* 0xfffffffe00007812 */ /* 0x000fe200078ec0ff */
[C---:B------:R-:W-:Y:S01]  /*0760*/  IMAD R6, R8.reuse, 0x200, R5 ;  /* 0x0000020008067824 */ /* 0x040fe200078e0205 */
[----:B------:R-:W-:Y:S01]  /*0770*/  SHF.R.S32.HI R4, RZ, 0x1f, R24 ;  /* 0x0000001fff047819 */ /* 0x000fe20000011418 */
[----:B------:R-:W-:Y:S01]  /*0780*/  IMAD.U32 R222, R23, 0x20, R222 ;  /* 0x0000002017de7824 */ /* 0x000fe200078e00de */
[----:B------:R-:W-:Y:S01]  /*0790*/  SHF.R.U32.HI R7, RZ, 0x3, R12 ;  /* 0x00000003ff077819 */ /* 0x000fe2000001160c */
[----:B------:R-:W-:Y:S01]  /*07a0*/  IMAD.IADD R14, R25, 0x1, -R0 ;  /* 0x00000001190e7824 */ /* 0x000fe200078e0a00 */
[----:B------:R-:W-:Y:S01]  /*07b0*/  LOP3.LUT R0, R11, 0x3fffffe, RZ, 0xc0, !PT ;  /* 0x03fffffe0b007812 */ /* 0x000fe200078ec0ff */
[----:B------:R-:W-:Y:S01]  /*07c0*/  IMAD R12, R8, 0x2, R3 ;  /* 0x00000002080c7824 */ /* 0x000fe200078e0203 */
[----:B------:R-:W-:-:S02]  /*07d0*/  LEA.HI R4, R4, R24, RZ, 0x2 ;  /* 0x0000001804047211 */ /* 0x000fc400078f10ff */
[----:B------:R-:W-:Y:S01]  /*07e0*/  R2P PR, R20, 0x6 ;  /* 0x0000000614007804 */ /* 0x000fe20000000000 */
[----:B------:R-:W-:Y:S01]  /*07f0*/  IMAD.IADD R13, R2, 0x1, -R0 ;  /* 0x00000001020d7824 */ /* 0x000fe200078e0a00 */
[----:B------:R-:W-:Y:S01]  /*0800*/  SEL R238, R238, 0x10, !P5 ;  /* 0x00000010eeee7807 */ /* 0x000fe20006800000 */
[----:B------:R-:W-:Y:S01]  /*0810*/  IMAD.SHL.U32 R0, R2, 0x40, RZ ;  /* 0x0000004002007824 */ /* 0x000fe200078e00ff */
[----:B------:R-:W-:Y:S01]  /*0820*/  SHF.R.S32.HI R2, RZ, 0x2, R4 ;  /* 0x00000002ff027819 */ /* 0x000fe20000011404 */
[----:B------:R-:W-:Y:S01]  /*0830*/  IMAD R13, R13, 0x20, R6 ;  /* 0x000000200d0d7824 */ /* 0x000fe200078e0206 */
[----:B------:R-:W-:Y:S02]  /*0840*/  SEL R225, R228, 0xffffffe0, !P1 ;  /* 0xffffffe0e4e17807 */ /* 0x000fe40004800000 */
[----:B------:R-:W-:Y:S01]  /*0850*/  LOP3.LUT R0, R0, 0x1c0, RZ, 0xc0, !PT ;  /* 0x000001c000007812 */ /* 0x000fe200078ec0ff */
[----:B------:R-:W-:Y:S01]  /*0860*/  IMAD R19, R14, 0x10, R2 ;  /* 0x000000100e137824 */ /* 0x000fe200078e0202 */
[----:B------:R-:W-:-:S02]  /*0870*/  SEL R226, R226, 0x40, P2 ;  /* 0x00000040e2e27807 */ /* 0x000fc40001000000 */
[----:B------:R-:W-:Y:S01]  /*0880*/  LOP3.LUT R4, R0, 0x20, R10, 0xf8, !PT ;  /* 0x0000002000047812 */ /* 0x000fe200078ef80a */
[----:B------:R-:W-:Y:S01]  /*0890*/  VIADD R3, R19, 0xffffffc0 ;  /* 0xffffffc013037836 */ /* 0x000fe20000000000 */
[----:B------:R-:W-:Y:S01]  /*08a0*/  SHF.R.U32.HI R2, RZ, 0x3, R0 ;  /* 0x00000003ff027819 */ /* 0x000fe20000011600 */
[----:B------:R-:W-:Y:S01]  /*08b0*/  IMAD R0, R9, 0x1000, R5 ;  /* 0x0000100009007824 */ /* 0x000fe200078e0205 */
[----:B------:R-:W-:Y:S01]  /*08c0*/  STL [R1+0x20], R19 ;  /* 0x0000201301007387 */ /* 0x000fe20000100800 */
[----:B------:R-:W-:Y:S02]  /*08d0*/  LOP3.LUT R5, R16, R7, RZ, 0x3c, !PT ;  /* 0x0000000710057212 */ /* 0x000fe400078e3cff */
[----:B------:R-:W-:Y:S01]  /*08e0*/  LOP3.LUT R4, R4, R2, RZ, 0x3c, !PT ;  /* 0x0000000204047212 */ /* 0x000fe200078e3cff */
[----:B------:R-:W-:Y:S01]  /*08f0*/  IMAD R2, R14, 0x400, R0 ;  /* 0x000004000e027824 */ /* 0x000fe200078e0200 */
[----:B------:R-:W-:Y:S01]  /*0900*/  SHF.R.S32.HI R0, RZ, 0x1f, R3 ;  /* 0x0000001fff007819 */ /* 0x000fe20000011403 */
[----:B------:R-:W-:Y:S01]  /*0910*/  IMAD R5, R17, 0x200, R5 ;  /* 0x0000020011057824 */ /* 0x000fe200078e0205 */
[----:B------:R-:W-:Y:S01]  /*0920*/  SEL R223, R228, 0xffffffe0, !P6 ;  /* 0xffffffe0e4df7807 */ /* 0x000fe20007000000 */
[----:B------:R-:W-:Y:S01]  /*0930*/  IMAD.IADD R241, R4, 0x1, R2 ;  /* 0x0000000104f17824 */ /* 0x000fe200078e0202 */
[----:B------:R-:W-:Y:S01]  /*0940*/  SHF.L.U64.HI R0, R3, 0x2, R0 ;  /* 0x0000000203007819 */ /* 0x000fe20000010200 */
[----:B------:R-:W-:Y:S01]  /*0950*/  IMAD.SHL.U32 R3, R20, 0x40, RZ ;  /* 0x0000004014037824 */ /* 0x000fe200078e00ff */
[----:B------:R-:W-:Y:S01]  /*0960*/  LEA R222, R222, UR5, 0x1 ;  /* 0x00000005dede7c11 */ /* 0x000fe2000f8e08ff */
[----:B------:R-:W-:Y:S01]  /*0970*/  IMAD.SHL.U32 R4, R17, 0x8, RZ ;  /* 0x0000000811047824 */ /* 0x000fe200078e00ff */
[----:B------:R-:W-:Y:S01]  /*0980*/  LEA R241, R241, UR5, 0x1 ;  /* 0x00000005f1f17c11 */ /* 0x000fe2000f8e08ff */
[----:B------:R1:W-:Y:S01]  /*0990*/  STL [R1+0x10], R0 ;  /* 0x0000100001007387 */ /* 0x0003e20000100800 */
[----:B------:R-:W-:Y:S01]  /*09a0*/  LOP3.LUT R3, R3, 0x1c0, RZ, 0xc0, !PT ;  /* 0x000001c003037812 */ /* 0x000fe200078ec0ff */
[----:B------:R-:W-:Y:S01]  /*09b0*/  IMAD.SHL.U32 R2, R15, 0x40, RZ ;  /* 0x000000400f027824 */ /* 0x000fe200078e00ff */
[----:B------:R-:W-:Y:S01]  /*09c0*/  LOP3.LUT R4, R4, 0x8, RZ, 0xc0, !PT ;  /* 0x0000000804047812 */ /* 0x000fe200078ec0ff */
[C---:B------:R-:W-:Y:S01]  /*09d0*/  VIADD R240, R241.reuse, 0x20 ;  /* 0x00000020f1f07836 */ /* 0x040fe20000000000 */
[----:B------:R-:W-:Y:S01]  /*09e0*/  SHF.R.U32.HI R224, RZ, 0x3, R3 ;  /* 0x00000003ffe07819 */ /* 0x000fe20000011603 */
[C---:B------:R-:W-:Y:S01]  /*09f0*/  @P4 VIADD R240, R241.reuse, 0xffffffe0 ;  /* 0xffffffe0f1f04836 */ /* 0x040fe20000000000 */
[----:B------:R-:W-:Y:S01]  /*0a00*/  LOP3.LUT R2, R2, 0xc0, RZ, 0xc0, !PT ;  /* 0x000000c002027812 */ /* 0x000fe200078ec0ff */
[----:B------:R-:W-:Y:S01]  /*0a10*/  IMAD.IADD R239, R241, 0x1, R238 ;  /* 0x00000001f1ef7824 */ /* 0x000fe200078e02ee */
[----:B------:R-:W-:Y:S01]  /*0a20*/  LOP3.LUT R224, R224, R3, R4, 0x1e, !PT ;  /* 0x00000003e0e07212 */ /* 0x000fe200078e1e04 */
[----:B------:R-:W-:Y:S01]  /*0a30*/  IMAD.IADD R223, R223, 0x1, R222 ;  /* 0x00000001dfdf7824 */ /* 0x000fe200078e02de */
[----:B------:R-:W-:Y:S01]  /*0a40*/  SHF.R.U32.HI R6, RZ, 0x3, R2 ;  /* 0x00000003ff067819 */ /* 0x000fe20000011602 */
[----:B------:R-:W-:Y:S01]  /*0a50*/  IMAD.IADD R238, R238, 0x1, R240 ;  /* 0x00000001eeee7824 */ /* 0x000fe200078e02f0 */
[----:B------:R-:W-:Y:S01]  /*0a60*/  LOP3.LUT P0, RZ, R15, 0x2, RZ, 0xc0, !PT ;  /* 0x000000020fff7812 */ /* 0x000fe2000780c0ff */
[----:B------:R-:W-:Y:S01]  /*0a70*/  IMAD.U32 R224, R12, 0x200, R224 ;  /* 0x000002000ce07824 */ /* 0x000fe200078e00e0 */
[----:B------:R-:W-:-:S02]  /*0a80*/  LOP3.LUT R3, R6, R2, R4, 0x1e, !PT ;  /* 0x0000000206037212 */ /* 0x000fc400078e1e04 */
[----:B------:R-:W-:Y:S02]  /*0a90*/  SEL R228, R228, 0xffffffe0, !P0 ;  /* 0xffffffe0e4e47807 */ /* 0x000fe40004000000 */
[----:B------:R-:W-:-:S05]  /*0aa0*/  LEA R224, R224, UR4, 0x1 ;  /* 0x00000004e0e07c11 */ /* 0x000fca000f8e08ff */
[C---:B------:R-:W-:Y:S02]  /*0ab0*/  IMAD.IADD R225, R224.reuse, 0x1, R225 ;  /* 0x00000001e0e17824 */ /* 0x040fe400078e02e1 */
[----:B-1----:R-:W-:Y:S02]  /*0ac0*/  IMAD.SHL.U32 R0, R9, 0x8, RZ ;  /* 0x0000000809007824 */ /* 0x002fe400078e00ff */
[----:B------:R-:W-:Y:S02]  /*0ad0*/  IMAD.SHL.U32 R9, R17, 0x10, RZ ;  /* 0x0000001011097824 */ /* 0x000fe400078e00ff */
[--C-:B------:R-:W-:Y:S01]  /*0ae0*/  IMAD.IADD R227, R224, 0x1, R226.reuse ;  /* 0x00000001e0e37824 */ /* 0x100fe200078e02e2 */
[----:B------:R-:W-:Y:S01]  /*0af0*/  LOP3.LUT R7, R0, 0x8, RZ, 0xc0, !PT ;  /* 0x0000000800077812 */ /* 0x000fe200078ec0ff */
[----:B------:R-:W-:Y:S01]  /*0b00*/  IMAD.IADD R226, R225, 0x1, R226 ;  /* 0x00000001e1e27824 */ /* 0x000fe200078e02e2 */
[----:B------:R-:W-:Y:S02]  /*0b10*/  SHF.R.S32.HI R0, RZ, 0x1, R11 ;  /* 0x00000001ff007819 */ /* 0x000fe4000001140b */
[----:B------:R-:W-:-:S02]  /*0b20*/  LOP3.LUT R9, R7, 0x10, R9, 0xf8, !PT ;  /* 0x0000001007097812 */ /* 0x000fc400078ef809 */
[C---:B------:R-:W-:Y:S01]  /*0b30*/  LOP3.LUT P3, RZ, R0.reuse, 0x2, RZ, 0xc0, !PT ;  /* 0x0000000200ff7812 */ /* 0x040fe2000786c0ff */
[----:B------:R-:W-:Y:S01]  /*0b40*/  IMAD.SHL.U32 R0, R0, 0x40, RZ ;  /* 0x0000004000007824 */ /* 0x000fe200078e00ff */
[----:B------:R-:W-:-:S04]  /*0b50*/  LOP3.LUT R2, R6, R9, R2, 0x1e, !PT ;  /* 0x0000000906027212 */ /* 0x000fc800078e1e02 */
[----:B------:R-:W-:-:S04]  /*0b60*/  LOP3.LUT R0, R0, 0xc0, RZ, 0xc0, !PT ;  /* 0x000000c000007812 */ /* 0x000fc800078ec0ff */
[----:B------:R-:W-:-:S04]  /*0b70*/  SHF.R.U32.HI R8, RZ, 0x3, R0 ;  /* 0x00000003ff087819 */ /* 0x000fc80000011600 */
[----:B------:R-:W-:Y:S01]  /*0b80*/  LOP3.LUT R8, R8, R0, R7, 0x1e, !PT ;  /* 0x0000000008087212 */ /* 0x000fe200078e1e07 */
[----:B------:R-:W-:-:S04]  /*0b90*/  IMAD.SHL.U32 R0, R18, 0x20, RZ ;  /* 0x0000002012007824 */ /* 0x000fc800078e00ff */
[----:B------:R-:W-:Y:S02]  /*0ba0*/  IMAD.IADD R8, R8, 0x1, R13 ;  /* 0x0000000108087824 */ /* 0x000fe400078e020d */
[----:B------:R-:W-:Y:S02]  /*0bb0*/  IMAD R4, R14, 0x200, R0 ;  /* 0x000002000e047824 */ /* 0x000fe400078e0200 */
[----:B------:R-:W-:Y:S01]  /*0bc0*/  IMAD.IADD R229, R0, 0x1, R2 ;  /* 0x0000000100e57824 */ /* 0x000fe200078e0202 */
[----:B------:R-:W-:Y:S01]  /*0bd0*/  LEA R251, R8, UR6, 0x1 ;  /* 0x0000000608fb7c11 */ /* 0x000fe2000f8e08ff */
[----:B------:R-:W-:Y:S01]  /*0be0*/  IMAD.IADD R230, R4, 0x1, R3 ;  /* 0x0000000104e67824 */ /* 0x000fe200078e0203 */
[----:B------:R-:W-:-:S03]  /*0bf0*/  LEA R3, R5, UR5, 0x1 ;  /* 0x0000000505037c11 */ /* 0x000fc6000f8e08ff */
[C---:B------:R-:W-:Y:S02]  /*0c00*/  VIADD R252, R251.reuse, 0x20 ;  /* 0x00000020fbfc7836 */ /* 0x040fe40000000000 */
[----:B------:R-:W-:-:S07]  /*0c10*/  @P3 VIADD R252, R251, 0xffffffe0 ;  /* 0xffffffe0fbfc3836 */ /* 0x000fce0000000000 */
.L_x_126:
[----:B------:R-:W-:Y:S02]  /*0c20*/  ISETP.NE.U32.AND P0, PT, RZ, UR14, PT ;  /* 0x0000000eff007c0c */ /* 0x000fe4000bf05070 */
[----:B------:R-:W-:Y:S02]  /*0c30*/  ISETP.NE.U32.AND P1, PT, RZ, UR12, PT ;  /* 0x0000000cff007c0c */ /* 0x000fe4000bf25070 */
[----:B------:R-:W-:Y:S02]  /*0c40*/  ISETP.NE.AND.EX P0, PT, RZ, UR15, PT, P0 ;  /* 0x0000000fff007c0c */ /* 0x000fe4000bf05300 */
[----:B------:R-:W-:-:S11]  /*0c50*/  ISETP.NE.AND.EX P1, PT, RZ, UR13, PT, P1 ;  /* 0x0000000dff007c0c */ /* 0x000fd6000bf25310 */
[----:B------:R-:W1:Y:S01]  /*0c60*/  @P0 S2R R0, SR_CTAID.Y ;  /* 0x0000000000000919 */ /* 0x000e620000002600 */
[----:B--2---:R-:W1:Y:S01]  /*0c70*/  @P0 LDC.64 R4, c[0x0][0x300] ;  /* 0x0000c000ff040b82 */ /* 0x004e620000000a00 */
[----:B------:R-:W2:Y:S07]  /*0c80*/  @P1 S2R R8, SR_CTAID.Y ;  /* 0x0000000000081919 */ /* 0x000eae0000002600 */
[----:B------:R-:W2:Y:S01]  /*0c90*/  @P1 LDC.64 R6, c[0x0][0x308] ;  /* 0x0000c200ff061b82 */ /* 0x000ea20000000a00 */
[----:B-1----:R-:W-:-:S05]  /*0ca0*/  @P0 IMAD.WIDE R4, R0, 0x4, R4 ;  /* 0x0000000400040825 */ /* 0x002fca00078e0204 */
[----:B------:R2:W3:Y:S02]  /*0cb0*/  @P0 LDG.E R2, desc[UR22][R4.64] ;  /* 0x0000001604020981 */ /* 0x0004e4000c1e1900 */
[----:B--2---:R-:W-:Y:S02]  /*0cc0*/  @P1 IMAD.WIDE R4, R8, 0x4, R6 ;  /* 0x0000000408041825 */ /* 0x004fe400078e0206 */
[----:B------:R-:W1:Y:S03]  /*0cd0*/  @!P1 LDC.64 R6, c[0x0][0x2c8] ;  /* 0x0000b200ff069b82 */ /* 0x000e660000000a00 */
[----:B------:R-:W2:Y:S01]  /*0ce0*/  @P1 LDG.E R0, desc[UR22][R4.64] ;  /* 0x0000001604001981 */ /* 0x000ea2000c1e1900 */
[----:B------:R-:W-:Y:S01]  /*0cf0*/  UMOV UR4, URZ ;  /* 0x0000003f00047c82 */ /* 0x000fe20008000000 */
[----:B------:R-:W-:-:S03]  /*0d00*/  USHF.L.U32 UR28, UR21, 0x7, URZ ;  /* 0x00000007151c7899 */ /* 0x000fc6000800063f */
[----:B------:R-:W4:Y:S01]  /*0d10*/  @!P1 LDC.64 R4, c[0x0][0x318] ;  /* 0x0000c600ff049b82 */ /* 0x000f220000000a00 */
[----:B---3--:R-:W-:Y:S02]  /*0d20*/  @P0 R2UR UR4, R2 ;  /* 0x00000000020402ca */ /* 0x008fe400000e0000 */
[----:B----4-:R-:W-:-:S04]  /*0d30*/  @!P1 ISETP.NE.U32.AND P0, PT, R4, RZ, PT ;  /* 0x000000ff0400920c */ /* 0x010fc80003f05070 */
[----:B------:R-:W-:-:S04]  /*0d40*/  @!P1 ISETP.NE.AND.EX P0, PT, R5, RZ, PT, P0 ;  /* 0x000000ff0500920c */ /* 0x000fc80003f05300 */
[----:B-1----:R-:W-:-:S03]  /*0d50*/  @!P1 SEL R2, R7, RZ, P0 ;  /* 0x000000ff07029207 */ /* 0x002fc60000000000 */
[----:B--2---:R-:W-:Y:S01]  /*0d60*/  @P1 VIADD R0, R0, -UR4 ;  /* 0x8000000400001c36 */ /* 0x004fe20008000000 */
[----:B------:R-:W-:-:S04]  /*0d70*/  @!P1 IADD3 R0, R2, -UR4, R6 ;  /* 0x8000000402009c10 */ /* 0x000fc8000fffe006 */
[----:B------:R-:W-:-:S13]  /*0d80*/  ISETP.LE.AND P0, PT, R0, UR28, PT ;  /* 0x0000001c00007c0c */ /* 0x000fda000bf03270 */
[----:B-----5:R-:W-:Y:S05]  /*0d90*/  @P0 BRA `(.L_x_118) ;  /* 0x0000005000dc0947 */ /* 0x020fea0003800000 */
[----:B------:R-:W1:Y:S01]  /*0da0*/  LDC R9, c[0x0][0x278] ;  /* 0x00009e00ff097b82 */ /* 0x000e620000000800 */
[----:B------:R-:W2:Y:S01]  /*0db0*/  S2R R2, SR_CTAID.Z ;  /* 0x0000000000027919 */ /* 0x000ea20000002700 */
[----:B------:R-:W-:Y:S01]  /*0dc0*/  ULDC UR32, c[0x0][0x2c4] ;  /* 0x0000b10000207ab9 */ /* 0x000fe20000000800 */
[----:B------:R-:W-:Y:S01]  /*0dd0*/  ULDC.U8 UR8, c[0x0][0x3d8] ;  /* 0x0000f60000087ab9 */ /* 0x000fe20000000000 */
[----:B------:R-:W-:Y:S01]  /*0de0*/  UIADD3 UR29, UR32, 0x3f, URZ ;  /* 0x0000003f201d7890 */ /* 0x000fe2000fffe03f */
[----:B------:R-:W3:Y:S01]  /*0df0*/  S2R R10, SR_CTAID.X ;  /* 0x00000000000a7919 */ /* 0x000ee20000002500 */
[----:B------:R-:W-:Y:S02]  /*0e00*/  UISETP.NE.AND UP0, UPT, UR8, URZ, UPT ;  /* 0x0000003f0800728c */ /* 0x000fe4000bf05270 */
[----:B------:R-:W3:Y:S01]  /*0e10*/  LDC.64 R6, c[0x0][0x488] ;  /* 0x00012200ff067b82 */ /* 0x000ee20000000a00 */
[----:B------:R-:W-:Y:S01]  /*0e20*/  USHF.R.S32.HI UR39, URZ, 0x1f, UR29 ;  /* 0x0000001f3f277899 */ /* 0x000fe2000801141d */
[----:B------:R-:W-:Y:S01]  /*0e30*/  ULDC.64 UR6, c[0x0][0x2f0] ;  /* 0x0000bc0000067ab9 */ /* 0x000fe20000000a00 */
[----:B------:R-:W-:-:S02]  /*0e40*/  ULDC UR31, c[0x0][0x270] ;  /* 0x00009c00001f7ab9 */ /* 0x000fc40000000800 */
[----:B------:R-:W-:Y:S02]  /*0e50*/  ULEA.HI UR39, UR39, UR29, URZ, 0x6 ;  /* 0x0000001d27277291 */ /* 0x000fe4000f8f303f */
[----:B------:R-:W-:Y:S02]  /*0e60*/  UISETP.NE.U32.AND UP1, UPT, UR6, URZ, UPT ;  /* 0x0000003f0600728c */ /* 0x000fe4000bf25070 */
[----:B------:R-:W-:Y:S01]  /*0e70*/  ULOP3.LUT UR42, UR39, 0xffffffc0, URZ, 0xc0, !UPT ;  /* 0xffffffc0272a7892 */ /* 0x000fe2000f8ec03f */
[----:B------:R-:W-:Y:S01]  /*0e80*/  ULDC UR30, c[0x0][0x2dc] ;  /* 0x0000b700001e7ab9 */ /* 0x000fe20000000800 */
[----:B------:R-:W-:Y:S02]  /*0e90*/  @UP0 UIMAD UR11, UR18, UR32, URZ ;  /* 0x00000020120b02a4 */ /* 0x000fe4000f8e023f */
[----:B------:R-:W-:Y:S01]  /*0ea0*/  UISETP.NE.AND.EX UP1, UPT, UR7, URZ, UPT, UP1 ;  /* 0x0000003f0700728c */ /* 0x000fe2000bf25310 */
[----:B-1----:R-:W-:Y:S01]  /*0eb0*/  IABS R8, R9 ;  /* 0x0000000900087213 */ /* 0x002fe20000000000 */
[----:B------:R-:W-:Y:S01]  /*0ec0*/  UIMAD UR38, UR20, UR30, URZ ;  /* 0x0000001e142672a4 */ /* 0x000fe2000f8e023f */
[----:B------:R-:W-:Y:S01]  /*0ed0*/  ISETP.NE.AND P2, PT, R9, RZ, PT ;  /* 0x000000ff0900720c */ /* 0x000fe20003f45270 */
[----:B------:R-:W-:Y:S01]  /*0ee0*/  @!UP0 UIMAD UR8, UR18, UR31, UR20 ;  /* 0x0000001f120882a4 */ /* 0x000fe2000f8e0214 */
[----:B------:R-:W1:Y:S01]  /*0ef0*/  I2F.RP R4, R8 ;  /* 0x0000000800047306 */ /* 0x000e620000209400 */
[----:B------:R-:W-:Y:S01]  /*0f00*/  UIADD3 UR42, UR42, -0x40, URZ ;  /* 0xffffffc02a2a7890 */ /* 0x000fe2000fffe03f */
[----:B------:R-:W-:Y:S01]  /*0f10*/  ULDC.U8 UR9, c[0x0][0x480] ;  /* 0x0001200000097ab9 */ /* 0x000fe20000000000 */
[----:B------:R-:W-:Y:S01]  /*0f20*/  @UP0 ULDC UR10, c[0x0][0x2e4] ;  /* 0x0000b900000a0ab9 */ /* 0x000fe20000000800 */
[----:B--2---:R-:W-:Y:S01]  /*0f30*/  IABS R2, R2 ;  /* 0x0000000200027213 */ /* 0x004fe20000000000 */
[----:B------:R-:W-:-:S02]  /*0f40*/  @UP0 UIMAD UR10, UR20, UR10, UR11 ;  /* 0x0000000a140a02a4 */ /* 0x000fc4000f8e020b */
[----:B------:R-:W-:Y:S02]  /*0f50*/  USHF.R.S32.HI UR7, URZ, 0x1f, UR4 ;  /* 0x0000001f3f077899 */ /* 0x000fe40008011404 */
[----:B------:R-:W-:Y:S02]  /*0f60*/  USHF.R.S32.HI UR6, URZ, 0x1f, UR28 ;  /* 0x0000001f3f067899 */ /* 0x000fe4000801141c */
[----:B------:R-:W-:Y:S02]  /*0f70*/  USHF.R.S32.HI UR36, URZ, 0x1f, UR31 ;  /* 0x0000001f3f247899 */ /* 0x000fe4000801141f */
[----:B------:R-:W-:Y:S01]  /*0f80*/  USHF.R.S32.HI UR35, URZ, 0x1f, UR38 ;  /* 0x0000001f3f237899 */ /* 0x000fe20008011426 */
[----:B-1----:R-:W1:Y:S01]  /*0f90*/  MUFU.RCP R4, R4 ;  /* 0x0000000400047308 */ /* 0x002e620000001000 */
[----:B------:R-:W-:Y:S02]  /*0fa0*/  USEL UR34, UR40, URZ, UP1 ;  /* 0x0000003f28227287 */ /* 0x000fe40008800000 */
[----:B------:R-:W-:-:S02]  /*0fb0*/  USEL UR33, UR41, URZ, UP1 ;  /* 0x0000003f29217287 */ /* 0x000fc40008800000 */
[----:B------:R-:W-:Y:S02]  /*0fc0*/  @!UP0 UIMAD UR10, UR8, UR32, URZ ;  /* 0x00000020080a82a4 */ /* 0x000fe4000f8e023f */
[----:B------:R-:W-:Y:S01]  /*0fd0*/  USHF.R.S32.HI UR43, URZ, 0x1f, UR42 ;  /* 0x0000001f3f2b7899 */ /* 0x000fe2000801142a */
[----:B-1----:R-:W-:-:S04]  /*0fe0*/  VIADD R4, R4, 0xffffffe ;  /* 0x0ffffffe04047836 */ /* 0x002fc80000000000 */
[----:B------:R-:W1:Y:S02]  /*0ff0*/  F2I.FTZ.U32.TRUNC.NTZ R5, R4 ;  /* 0x0000000400057305 */ /* 0x000e64000021f000 */
[----:B-1----:R-:W-:Y:S02]  /*1000*/  IMAD.MOV R0, RZ, RZ, -R5 ;  /* 0x000000ffff007224 */ /* 0x002fe400078e0a05 */
[----:B------:R-:W-:Y:S02]  /*1010*/  IMAD.MOV.U32 R4, RZ, RZ, RZ ;  /* 0x000000ffff047224 */ /* 0x000fe400078e00ff */
[----:B------:R-:W-:-:S04]  /*1020*/  IMAD R0, R0, R8, RZ ;  /* 0x0000000800007224 */ /* 0x000fc800078e02ff */
[----:B------:R-:W-:-:S04]  /*1030*/  IMAD.HI.U32 R0, R5, R0, R4 ;  /* 0x0000000005007227 */ /* 0x000fc800078e0004 */
[----:B------:R-:W-:-:S04]  /*1040*/  IMAD.MOV.U32 R4, RZ, RZ, R2 ;  /* 0x000000ffff047224 */ /* 0x000fc800078e0002 */
[----:B------:R-:W-:-:S05]  /*1050*/  IMAD.HI.U32 R0, R0, R4, RZ ;  /* 0x0000000400007227 */ /* 0x000fca00078e00ff */
[----:B------:R-:W-:-:S05]  /*1060*/  IADD3 R2, -R0, RZ, RZ ;  /* 0x000000ff00027210 */ /* 0x000fca0007ffe1ff */
[----:B------:R-:W-:Y:S02]  /*1070*/  IMAD R2, R8, R2, R4 ;  /* 0x0000000208027224 */ /* 0x000fe400078e0204 */
[----:B---3--:R-:W-:-:S03]  /*1080*/  IMAD.WIDE.U32 R4, R10, R6, RZ ;  /* 0x000000060a047225 */ /* 0x008fc600078e00ff */
[----:B------:R-:W-:Y:S01]  /*1090*/  ISETP.GT.U32.AND P1, PT, R8, R2, PT ;  /* 0x000000020800720c */ /* 0x000fe20003f24070 */
[----:B------:R-:W-:-:S12]  /*10a0*/  IMAD R7, R10, R7, R5 ;  /* 0x000000070a077224 */ /* 0x000fd800078e0205 */
[----:B------:R-:W-:Y:S02]  /*10b0*/  @!P1 IMAD.IADD R2, R2, 0x1, -R8 ;  /* 0x0000000102029824 */ /* 0x000fe400078e0a08 */
[----:B------:R-:W-:Y:S01]  /*10c0*/  @!P1 VIADD R0, R0, 0x1 ;  /* 0x0000000100009836 */ /* 0x000fe20000000000 */
[----:B------:R-:W-:Y:S02]  /*10d0*/  ISETP.NE.AND P1, PT, RZ, UR9, PT ;  /* 0x00000009ff007c0c */ /* 0x000fe4000bf25270 */
[----:B------:R-:W-:Y:S02]  /*10e0*/  ISETP.GE.U32.AND P3, PT, R2, R8, PT ;  /* 0x000000080200720c */ /* 0x000fe40003f66070 */
[----:B------:R-:W-:Y:S02]  /*10f0*/  LOP3.LUT R2, R9, UR20, RZ, 0x3c, !PT ;  /* 0x0000001409027c12 */ /* 0x000fe4000f8e3cff */
[----:B------:R-:W-:Y:S02]  /*1100*/  SEL R28, R4, RZ, P1 ;  /* 0x000000ff041c7207 */ /* 0x000fe40000800000 */
[----:B------:R-:W-:-:S02]  /*1110*/  ISETP.GE.AND P0, PT, R2, RZ, PT ;  /* 0x000000ff0200720c */ /* 0x000fc40003f06270 */
[----:B------:R-:W-:-:S05]  /*1120*/  SEL R29, R7, RZ, P1 ;  /* 0x000000ff071d7207 */ /* 0x000fca0000800000 */
[----:B------:R-:W-:-:S06]  /*1130*/  @P3 IADD3 R0, R0, 0x1, RZ ;  /* 0x0000000100003810 */ /* 0x000fcc0007ffe0ff */
[----:B------:R-:W-:Y:S01]  /*1140*/  @!P0 IMAD.MOV R0, RZ, RZ, -R0 ;  /* 0x000000ffff008224 */ /* 0x000fe200078e0a00 */
[----:B------:R-:W-:Y:S02]  /*1150*/  PLOP3.LUT P0, PT, PT, PT, UP0, 0x80, 0x0 ;  /* 0x000000000000781c */ /* 0x000fe40003f0f008 */
[----:B------:R-:W-:-:S04]  /*1160*/  @!P2 LOP3.LUT R0, RZ, R9, RZ, 0x33, !PT ;  /* 0x00000009ff00a212 */ /* 0x000fc800078e33ff */
[----:B------:R-:W-:-:S07]  /*1170*/  SHF.R.S32.HI R26, RZ, 0x1f, R0 ;  /* 0x0000001fff1a7819 */ /* 0x000fce0000011400 */
[----:B------:R-:W-:Y:S05]  /*1180*/  @!P0 BRA `(.L_x_119) ;  /* 0x0000000000208947 */ /* 0x000fea0003800000 */
[----:B------:R-:W-:Y:S01]  /*1190*/  ULDC UR29, c[0x0][0x2d4] ;  /* 0x0000b500001d7ab9 */ /* 0x000fe20000000800 */
[----:B------:R-:W-:Y:S01]  /*11a0*/  ULDC UR9, c[0x0][0x2c0] ;  /* 0x0000b00000097ab9 */ /* 0x000fe20000000800 */
[----:B------:R-:W-:Y:S01]  /*11b0*/  UIADD3 UR11, UR29, 0x80, URZ ;  /* 0x000000801d0b7890 */ /* 0x000fe2000fffe03f */
[----:B------:R-:W-:Y:S02]  /*11c0*/  ULDC UR8, c[0x0][0x2e4] ;  /* 0x0000b90000087ab9 */ /* 0x000fe40000000800 */
[----:B------:R-:W-:Y:S02]  /*11d0*/  ULEA UR8, UR9, UR8, 0x7 ;  /* 0x0000000809087291 */ /* 0x000fe4000f8e383f */
[----:B------:R-:W-:-:S04]  /*11e0*/  UIMAD UR11, UR11, UR18, URZ ;  /* 0x000000120b0b72a4 */ /* 0x000fc8000f8e023f */
[----:B------:R-:W-:Y:S01]  /*11f0*/  UIMAD UR37, UR8, UR20, UR11 ;  /* 0x00000014082572a4 */ /* 0x000fe2000f8e020b */
[----:B------:R-:W-:Y:S11]  /*1200*/  BRA `(.L_x_120) ;  /* 0x00000000000c7947 */ /* 0x000ff60003800000 */
.L_x_119:
[----:B------:R-:W-:Y:S01]  /*1210*/  UIMAD UR37, UR18, UR31, UR20 ;  /* 0x0000001f122572a4 */ /* 0x000fe2000f8e0214 */
[----:B------:R-:W-:-:S03]  /*1220*/  ULDC UR29, c[0x0][0x2d4] ;  /* 0x0000b500001d7ab9 */ /* 0x000fc60000000800 */
[----:B------:R-:W-:-:S12]  /*1230*/  UIMAD UR37, UR37, UR29, URZ ;  /* 0x0000001d252572a4 */ /* 0x000fd8000f8e023f */
.L_x_120:
[----:B------:R-:W2:Y:S01]  /*1240*/  LDL.64 R4, [R1+0x18] ;  /* 0x0000180001047983 */ /* 0x000ea20000100a00 */
[----:B------:R-:W1:Y:S03]  /*1250*/  LDC.64 R16, c[0x0][0x250] ;  /* 0x00009400ff107b82 */ /* 0x000e660000000a00 */
[----:B------:R-:W2:Y:S04]  /*1260*/  LDL.64 R34, [R1+0x18] ;  /* 0x0000180001227983 */ /* 0x000ea80000100a00 */
[----:B------:R-:W3:Y:S01]  /*1270*/  LDL R30, [R1] ;  /* 0x00000000011e7983 */ /* 0x000ee20000100800 */
[----:B------:R-:W4:Y:S01]  /*1280*/  LDC.64 R6, c[0x0][0x238] ;  /* 0x00008e00ff067b82 */ /* 0x000f220000000a00 */
[----:B------:R-:W-:Y:S01]  /*1290*/  UIADD3 UR28, UP0, UR28, UR4, URZ ;  /* 0x000000041c1c7290 */ /* 0x000fe2000ff1e03f */
[----:B------:R-:W4:Y:S01]  /*12a0*/  S2R R31, SR_TID.X ;  /* 0x00000000001f7919 */ /* 0x000f220000002100 */
[----:B------:R-:W-:-:S02]  /*12b0*/  ULDC.64 UR8, c[0x0][0x420] ;  /* 0x0001080000087ab9 */ /* 0x000fc40000000a00 */
[----:B------:R-:W-:Y:S01]  /*12c0*/  UIADD3.X UR4, UR7, UR6, URZ, UP0, !UPT ;  /* 0x0000000607047290 */ /* 0x000fe200087fe43f */
[----:B------:R-:W4:Y:S02]  /*12d0*/  S2R R32, SR_TID.X ;  /* 0x0000000000207919 */ /* 0x000f240000002100 */
[----:B------:R-:W4:Y:S01]  /*12e0*/  LDC.64 R20, c[0x0][0x418] ;  /* 0x00010600ff147b82 */ /* 0x000f220000000a00 */
[----:B------:R-:W-:-:S07]  /*12f0*/  ULDC.64 UR6, c[0x0][0x268] ;  /* 0x00009a0000067ab9 */ /* 0x000fce0000000a00 */
[----:B------:R-:W4:Y:S01]  /*1300*/  LDC.64 R22, c[0x0][0x248] ;  /* 0x00009200ff167b82 */ /* 0x000f220000000a00 */
[----:B-1----:R-:W-:-:S07]  /*1310*/  IMAD R2, R16, UR4, RZ ;  /* 0x0000000410027c24 */ /* 0x002fce000f8e02ff */
[----:B------:R-:W1:Y:S01]  /*1320*/  LDC.64 R24, c[0x0][0x230] ;  /* 0x00008c00ff187b82 */ /* 0x000e620000000a00 */
[----:B------:R-:W-:Y:S01]  /*1330*/  IMAD R2, R17, UR28, R2 ;  /* 0x0000001c11027c24 */ /* 0x000fe2000f8e0202 */
[----:B------:R-:W-:Y:S01]  /*1340*/  UIADD3 UR46, UR42, UR10, URZ ;  /* 0x0000000a2a2e7290 */ /* 0x000fe2000fffe03f */
[----:B----4-:R-:W-:Y:S01]  /*1350*/  IMAD R8, R6, UR27, RZ ;  /* 0x0000001b06087c24 */ /* 0x010fe2000f8e02ff */
[----:B------:R-:W-:Y:S01]  /*1360*/  ULEA.HI.SX32 UR39, UR39, 0xffffffff, 0x1a ;  /* 0xffffffff27277891 */ /* 0x000fe2000f8fd23f */
[----:B------:R-:W-:Y:S02]  /*1370*/  ULDC.64 UR10, c[0x0][0x258] ;  /* 0x00009600000a7ab9 */ /* 0x000fe40000000a00 */
[----:B------:R-:W-:Y:S01]  /*1380*/  IMAD R7, R7, UR18, R8 ;  /* 0x0000001207077c24 */ /* 0x000fe2000f8e0208 */
[----:B------:R-:W-:Y:S01]  /*1390*/  ULDC.64 UR48, c[0x0][0x2b0] ;  /* 0x0000ac0000307ab9 */ /* 0x000fe20000000a00 */
[----:B------:R-:W-:Y:S01]  /*13a0*/  IMAD R13, R20, UR27, RZ ;  /* 0x0000001b140d7c24 */ /* 0x000fe2000f8e02ff */
[----:B------:R-:W-:-:S04]  /*13b0*/  SHF.R.S32.HI R31, RZ, 0x1f, R31 ;  /* 0x0000001fff1f7819 */ /* 0x000fc8000001141f */
[----:B------:R-:W-:Y:S01]  /*13c0*/  LEA.HI R31, R31, R32, RZ, 0x2 ;  /* 0x000000201f1f7211 */ /* 0x000fe200078f10ff */
[----:B------:R-:W-:-:S03]  /*13d0*/  IMAD R12, R22, UR4, RZ ;  /* 0x00000004160c7c24 */ /* 0x000fc6000f8e02ff */
[----:B------:R-:W-:-:S04]  /*13e0*/  SHF.R.S32.HI R31, RZ, 0x2, R31 ;  /* 0x00000002ff1f7819 */ /* 0x000fc8000001141f */
[----:B------:R-:W-:-:S05]  /*13f0*/  SHF.R.S32.HI R27, RZ, 0x1f, R31 ;  /* 0x0000001fff1b7819 */ /* 0x000fca000001141f */
[----:B------:R-:W-:-:S04]  /*1400*/  IMAD R8, R27, R16, RZ ;  /* 0x000000101b087224 */ /* 0x000fc800078e02ff */
[----:B------:R-:W-:Y:S01]  /*1410*/  IMAD R8, R31, R17, R8 ;  /* 0x000000111f087224 */ /* 0x000fe200078e0208 */
[----:B------:R-:W-:Y:S01]  /*1420*/  @P1 BAR.SYNC.DEFER_BLOCKING 0x0 ;  /* 0x0000000000001b1d */ /* 0x000fe20000010000 */
[----:B--2---:R-:W-:-:S05]  /*1430*/  IMAD.MOV.U32 R34, RZ, RZ, R4 ;  /* 0x000000ffff227224 */ /* 0x004fca00078e0004 */
[----:B------:R-:W-:-:S03]  /*1440*/  SHF.R.S32.HI R35, RZ, 0x1f, R34 ;  /* 0x0000001fff237819 */ /* 0x000fc60000011422 */
[----:B------:R-:W-:Y:S02]  /*1450*/  IMAD.WIDE.U32 R4, R16, UR28, R34 ;  /* 0x0000001c10047c25 */ /* 0x000fe4000f8e0022 */
[----:B------:R2:W-:Y:S02]  /*1460*/  STL [R1+0x1c], R35 ;  /* 0x00001c2301007387 */ /* 0x0005e40000100800 */
[----:B------:R-:W-:Y:S02]  /*1470*/  IMAD.IADD R5, R5, 0x1, R2 ;  /* 0x0000000105057824 */ /* 0x000fe400078e0202 */
[----:B------:R-:W-:Y:S02]  /*1480*/  IMAD R2, R26, UR6, RZ ;  /* 0x000000061a027c24 */ /* 0x000fe4000f8e02ff */
[----:B------:R-:W-:-:S04]  /*1490*/  IMAD.WIDE.U32 R4, R6, UR18, R4 ;  /* 0x0000001206047c25 */ /* 0x000fc8000f8e0004 */
[----:B------:R-:W-:Y:S01]  /*14a0*/  IMAD R6, R0, UR7, R2 ;  /* 0x0000000700067c24 */ /* 0x000fe2000f8e0202 */
[----:B------:R-:W-:Y:S01]  /*14b0*/  IADD3 R2, P0, R31, UR42, RZ ;  /* 0x0000002a1f027c10 */ /* 0x000fe2000ff1e0ff */
[----:B------:R-:W-:-:S03]  /*14c0*/  IMAD.IADD R5, R5, 0x1, R7 ;  /* 0x0000000105057824 */ /* 0x000fc600078e0207 */
[----:B------:R-:W-:Y:S01]  /*14d0*/  IADD3.X R18, R27, UR43, RZ, P0, !PT ;  /* 0x0000002b1b127c10 */ /* 0x000fe200087fe4ff */
[----:B------:R-:W-:Y:S01]  /*14e0*/  IMAD.WIDE.U32 R4, R0, UR6, R4 ;  /* 0x0000000600047c25 */ /* 0x000fe2000f8e0004 */
[----:B------:R-:W-:-:S03]  /*14f0*/  ULDC.64 UR6, c[0x0][0x240] ;  /* 0x0000900000067ab9 */ /* 0x000fc60000000a00 */
[----:B------:R-:W-:Y:S02]  /*1500*/  IMAD R9, R18, UR6, RZ ;  /* 0x0000000612097c24 */ /* 0x000fe4000f8e02ff */
[----:B------:R-:W-:-:S04]  /*1510*/  IMAD.WIDE.U32 R10, R2, UR6, R34 ;  /* 0x00000006020a7c25 */ /* 0x000fc8000f8e0022 */
[----:B------:R-:W-:Y:S01]  /*1520*/  IMAD R14, R2, UR7, R9 ;  /* 0x00000007020e7c24 */ /* 0x000fe2000f8e0209 */
[----:B------:R-:W-:Y:S01]  /*1530*/  ULDC.64 UR6, c[0x0][0x220] ;  /* 0x0000880000067ab9 */ /* 0x000fe20000000a00 */
[----:B------:R-:W-:Y:S02]  /*1540*/  IMAD.IADD R5, R5, 0x1, R6 ;  /* 0x0000000105057824 */ /* 0x000fe400078e0206 */
[----:B------:R-:W-:Y:S02]  /*1550*/  IMAD.IADD R15, R11, 0x1, R14 ;  /* 0x000000010b0f7824 */ /* 0x000fe400078e020e */
[----:B------:R-:W-:Y:S02]  /*1560*/  IMAD R11, R21, UR18, R13 ;  /* 0x00000012150b7c24 */ /* 0x000fe4000f8e020d */
[----:B------:R-:W4:Y:S01]  /*1570*/  LDL R21, [R1+0x20] ;  /* 0x0000200001157983 */ /* 0x000f220000100800 */
[----:B------:R-:W-:-:S04]  /*1580*/  IMAD.WIDE.U32 R6, R31, R16, R4 ;  /* 0x000000101f067225 */ /* 0x000fc800078e0004 */
[----:B------:R-:W-:Y:S01]  /*1590*/  IMAD.IADD R5, R7, 0x1, R8 ;  /* 0x0000000107057824 */ /* 0x000fe200078e0208 */
[----:B------:R-:W-:Y:S01]  /*15a0*/  LEA R4, P0, R6, UR6, 0x1 ;  /* 0x0000000606047c11 */ /* 0x000fe2000f8008ff */
[----:B------:R-:W-:Y:S02]  /*15b0*/  IMAD R7, R23, UR28, R12 ;  /* 0x0000001c17077c24 */ /* 0x000fe4000f8e020c */
[----:B------:R-:W-:Y:S01]  /*15c0*/  IMAD.WIDE.U32 R12, R20, UR18, R34 ;  /* 0x00000012140c7c25 */ /* 0x000fe2000f8e0022 */
[----:B------:R-:W-:Y:S01]  /*15d0*/  LEA.HI.X R5, R6, UR7, R5, 0x1, P0 ;  /* 0x0000000706057c11 */ /* 0x000fe200080f0c05 */
[----:B------:R-:W2:Y:S02]  /*15e0*/  LDL R20, [R1+0x24] ;  /* 0x0000240001147983 */ /* 0x000ea40000100800 */
[----:B------:R-:W-:Y:S01]  /*15f0*/  IMAD.MOV.U32 R14, RZ, RZ, R10 ;  /* 0x000000ffff0e7224 */ /* 0x000fe200078e000a */
[----:B------:R-:W-:Y:S01]  /*1600*/  ULDC.64 UR6, c[0x0][0x260] ;  /* 0x0000980000067ab9 */ /* 0x000fe20000000a00 */
[----:B-1----:R-:W-:-:S02]  /*1610*/  IMAD R10, R24, UR27, RZ ;  /* 0x0000001b180a7c24 */ /* 0x002fc4000f8e02ff */
[----:B------:R-:W-:Y:S02]  /*1620*/  IMAD.IADD R11, R13, 0x1, R11 ;  /* 0x000000010d0b7824 */ /* 0x000fe400078e020b */
[----:B------:R-:W-:-:S04]  /*1630*/  IMAD.WIDE.U32 R8, R22, UR28, R34 ;  /* 0x0000001c16087c25 */ /* 0x000fc8000f8e0022 */
[----:B------:R-:W-:Y:S02]  /*1640*/  IMAD R13, R25, UR18, R10 ;  /* 0x00000012190d7c24 */ /* 0x000fe4000f8e020a */
[----:B------:R-:W-:Y:S02]  /*1650*/  IMAD.MOV.U32 R10, RZ, RZ, R12 ;  /* 0x000000ffff0a7224 */ /* 0x000fe400078e000c */
[----:B------:R-:W-:Y:S02]  /*1660*/  IMAD R12, R18, UR8, RZ ;  /* 0x00000008120c7c24 */ /* 0x000fe4000f8e02ff */
[----:B------:R-:W1:Y:S01]  /*1670*/  LDC.64 R18, c[0x0][0x228] ;  /* 0x00008a00ff127b82 */ /* 0x000e620000000a00 */
[----:B------:R-:W-:Y:S01]  /*1680*/  IMAD.IADD R9, R9, 0x1, R7 ;  /* 0x0000000109097824 */ /* 0x000fe200078e0207 */
[----:B------:R-:W-:Y:S01]  /*1690*/  LEA R6, P0, R16, R4, 0x7 ;  /* 0x0000000410067211 */ /* 0x000fe200078038ff */
[----:B------:R-:W-:-:S03]  /*16a0*/  IMAD.WIDE.U32 R8, R24, UR18, R8 ;  /* 0x0000001218087c25 */ /* 0x000fc6000f8e0008 */
[----:B------:R-:W-:Y:S01]  /*16b0*/  LEA.HI.X R7, R16, R5, R17, 0x7, P0 ;  /* 0x0000000510077211 */ /* 0x000fe200000f3c11 */
[----:B------:R-:W-:Y:S02]  /*16c0*/  IMAD.IADD R9, R9, 0x1, R13 ;  /* 0x0000000109097824 */ /* 0x000fe400078e020d */
[C---:B------:R-:W-:Y:S02]  /*16d0*/  IMAD R17, R2.reuse, UR9, R12 ;  /* 0x0000000902117c24 */ /* 0x040fe4000f8e020c */
[----:B------:R-:W-:Y:S01]  /*16e0*/  IMAD.WIDE.U32 R12, R2, UR8, R10 ;  /* 0x00000008020c7c25 */ /* 0x000fe2000f8e000a */
[----:B---3--:R-:W-:Y:S01]  /*16f0*/  LEA R2, R30, UR5, 0x1 ;  /* 0x000000051e027c11 */ /* 0x008fe2000f8e08ff */
[----:B------:R-:W-:Y:S02]  /*1700*/  UIMAD.WIDE UR46, UR46, 0x4, UR48 ;  /* 0x000000042e2e78a5 */ /* 0x000fe4000f8e0230 */
[----:B------:R-:W-:Y:S01]  /*1710*/  IMAD R16, R26, UR6, RZ ;  /* 0x000000061a107c24 */ /* 0x000fe2000f8e02ff */
[----:B------:R-:W-:Y:S01]  /*1720*/  ULDC.64 UR8, c[0x0][0x428] ;  /* 0x00010a0000087ab9 */ /* 0x000fe20000000a00 */
[C---:B------:R-:W-:Y:S01]  /*1730*/  IMAD.WIDE.U32 R10, R0.reuse, UR6, R8 ;  /* 0x00000006000a7c25 */ /* 0x040fe2000f8e0008 */
[----:B------:R-:W-:Y:S01]  /*1740*/  @!PT LDS RZ, [RZ] ;  /* 0x00000000fffff984 */ /* 0x000fe20000000800 */
[----:B------:R-:W-:Y:S01]  /*1750*/  @!PT LDS RZ, [RZ] ;  /* 0x00000000fffff984 */ /* 0x000fe20000000800 */
[----:B------:R-:W-:Y:S01]  /*1760*/  @!PT LDS RZ, [RZ] ;  /* 0x00000000fffff984 */ /* 0x000fe20000000800 */
[----:B------:R-:W-:Y:S03]  /*1770*/  LDGSTS.E.BYPASS.LTC128B.128 [R2+0xf000], desc[UR22][R4.64] ;  /* 0x0f00000004027fae */ /* 0x000fe6000b901d56 */
[----:B------:R-:W-:Y:S01]  /*1780*/  IMAD R16, R0, UR7, R16 ;  /* 0x0000000700107c24 */ /* 0x000fe2000f8e0210 */
[----:B------:R-:W-:Y:S01]  /*1790*/  LDGSTS.E.BYPASS.LTC128B.128 [R2+0x11000], desc[UR22][R4.64+0x40] ;  /* 0x1100004004027fae */ /* 0x000fe2000b901d56 */
[----:B------:R-:W-:Y:S01]  /*17a0*/  IMAD R0, R27, R22, RZ ;  /* 0x000000161b007224 */ /* 0x000fe200078e02ff */
[----:B------:R-:W-:-:S02]  /*17b0*/  ULDC.64 UR6, c[0x0][0x218] ;  /* 0x0000860000067ab9 */ /* 0x000fc40000000a00 */
[----:B------:R3:W-:Y:S01]  /*17c0*/  LDGSTS.E.BYPASS.LTC128B.128 [R2+0x13000], desc[UR22][R4.64+0x80] ;  /* 0x1300008004027fae */ /* 0x0007e2000b901d56 */
[----:B------:R-:W-:-:S03]  /*17d0*/  IMAD R0, R31, R23, R0 ;  /* 0x000000171f007224 */ /* 0x000fc600078e0200 */
[----:B------:R-:W-:Y:S04]  /*17e0*/  LDGSTS.E.BYPASS.LTC128B.128 [R2+0x10000], desc[UR22][R6.64] ;  /* 0x1000000006027fae */ /* 0x000fe8000b901d56 */
[----:B------:R-:W-:Y:S04]  /*17f0*/  LDGSTS.E.BYPASS.LTC128B.128 [R2+0x12000], desc[UR22][R6.64+0x40] ;  /* 0x1200004006027fae */ /* 0x000fe8000b901d56 */
[----:B------:R1:W-:Y:S01]  /*1800*/  LDGSTS.E.BYPASS.LTC128B.128 [R2+0x14000], desc[UR22][R6.64+0x80] ;  /* 0x1400008006027fae */ /* 0x0003e2000b901d56 */
[----:B------:R-:W-:Y:S02]  /*1810*/  IMAD.IADD R9, R13, 0x1, R17 ;  /* 0x000000010d097824 */ /* 0x000fe400078e0211 */
[----:B---3--:R-:W-:Y:S01]  /*1820*/  IMAD.IADD R5, R11, 0x1, R16 ;  /* 0x000000010b057824 */ /* 0x008fe200078e0210 */
[----:B------:R-:W-:Y:S01]  /*1830*/  UIMAD UR45, UR26, UR8, URZ ;  /* 0x000000081a2d72a4 */ /* 0x000fe2000f8e023f */
[----:B------:R-:W-:Y:S01]  /*1840*/  IMAD.MOV.U32 R4, RZ, RZ, R10 ;  /* 0x000000ffff047224 */ /* 0x000fe200078e000a */
[----:B------:R-:W-:Y:S01]  /*1850*/  UIMAD UR44, UR26, UR10, URZ ;  /* 0x0000000a1a2c72a4 */ /* 0x000fe2000f8e023f */
[C---:B-1----:R-:W-:Y:S01]  /*1860*/  IMAD R16, R18.reuse, UR27, RZ ;  /* 0x0000001b12107c24 */ /* 0x042fe2000f8e02ff */
[----:B------:R-:W0:Y:S01]  /*1870*/  LDGDEPBAR ;  /* 0x00000000000079af */ /* 0x000e220000000000 */
[----:B------:R-:W-:-:S04]  /*1880*/  IMAD.WIDE.U32 R10, R18, UR18, R14 ;  /* 0x00000012120a7c25 */ /* 0x000fc8000f8e000e */
[----:B------:R-:W-:-:S04]  /*1890*/  IMAD.WIDE.U32 R6, R31, R22, R4 ;  /* 0x000000161f067225 */ /* 0x000fc800078e0004 */
[----:B------:R-:W-:Y:S01]  /*18a0*/  IMAD.IADD R0, R7, 0x1, R0 ;  /* 0x0000000107007824 */ /* 0x000fe200078e0200 */
[C---:B------:R-:W-:Y:S01]  /*18b0*/  LEA R4, P0, R6.reuse, UR6, 0x1 ;  /* 0x0000000606047c11 */ /* 0x040fe2000f8008ff */
[----:B------:R-:W-:Y:S01]  /*18c0*/  IMAD R16, R19, UR18, R16 ;  /* 0x0000001213107c24 */ /* 0x000fe2000f8e0210 */
[----:B------:R-:W-:Y:S02]  /*18d0*/  ULEA.HI UR6, UR39, UR39, URZ, 0x1 ;  /* 0x0000002727067291 */ /* 0x000fe4000f8f083f */
[----:B------:R-:W-:Y:S01]  /*18e0*/  LEA.HI.X R5, R6, UR7, R0, 0x1, P0 ;  /* 0x0000000706057c11 */ /* 0x000fe200080f0c00 */
[----:B------:R-:W-:Y:S01]  /*18f0*/  IMAD.IADD R7, R11, 0x1, R16 ;  /* 0x000000010b077824 */ /* 0x000fe200078e0210 */
[----:B------:R-:W1:Y:S01]  /*1900*/  S2R R17, SR_TID.X ;  /* 0x0000000000117919 */ /* 0x000e620000002100 */
[----:B------:R-:W-:Y:S02]  /*1910*/  IMAD.U32 R11, RZ, RZ, UR10 ;  /* 0x0000000aff0b7e24 */ /* 0x000fe4000f8e00ff */
[----:B------:R-:W-:Y:S01]  /*1920*/  IMAD.MOV.U32 R6, RZ, RZ, R10 ;  /* 0x000000ffff067224 */ /* 0x000fe200078e000a */
[----:B------:R-:W-:Y:S01]  /*1930*/  ULOP3.LUT UR6, UR6, 0xfffffffe, URZ, 0xc0, !UPT ;  /* 0xfffffffe06067892 */ /* 0x000fe2000f8ec03f */
[----:B------:R-:W3:Y:S02]  /*1940*/  S2R R19, SR_TID.X ;  /* 0x0000000000137919 */ /* 0x000ee40000002100 */
[----:B------:R-:W-:Y:S01]  /*1950*/  IMAD.WIDE.U32 R10, R11, UR20, R6 ;  /* 0x000000140b0a7c25 */ /* 0x000fe2000f8e0006 */
[----:B------:R-:W-:-:S03]  /*1960*/  UIADD3 UR6, UR39, -UR6, URZ ;  /* 0x8000000627067290 */ /* 0x000fc6000fffe03f */
[----:B------:R-:W-:Y:S01]  /*1970*/  IMAD.MOV.U32 R8, RZ, RZ, R12 ;  /* 0x000000ffff087224 */ /* 0x000fe200078e000c */
[----:B------:R-:W-:Y:S01]  /*1980*/  UMOV UR10, UR46 ;  /* 0x0000002e000a7c82 */ /* 0x000fe20008000000 */
[----:B------:R-:W-:Y:S01]  /*1990*/  IMAD.U32 R12, RZ, RZ, UR8 ;  /* 0x00000008ff0c7e24 */ /* 0x000fe2000f8e00ff */
[----:B------:R-:W-:Y:S02]  /*19a0*/  UIMAD UR45, UR20, UR9, UR45 ;  /* 0x00000009142d72a4 */ /* 0x000fe4000f8e022d */
[----:B------:R-:W-:Y:S01]  /*19b0*/  UIMAD UR44, UR20, UR11, UR44 ;  /* 0x0000000b142c72a4 */ /* 0x000fe2000f8e022c */
[----:B------:R-:W-:Y:S01]  /*19c0*/  IMAD.WIDE.U32 R12, R12, UR20, R8 ;  /* 0x000000140c0c7c25 */ /* 0x000fe2000f8e0008 */
[----:B------:R-:W-:Y:S01]  /*19d0*/  UISETP.NE.AND UP0, UPT, UR6, 0x1, UPT ;  /* 0x000000010600788c */ /* 0x000fe2000bf05270 */
[----:B------:R-:W-:Y:S02]  /*19e0*/  UMOV UR11, UR47 ;  /* 0x0000002f000b7c82 */ /* 0x000fe40008000000 */
[----:B------:R-:W-:Y:S01]  /*19f0*/  ULDC.64 UR6, c[0x0][0x3e0] ;  /* 0x0000f80000067ab9 */ /* 0x000fe20000000a00 */
[----:B------:R-:W-:Y:S01]  /*1a00*/  VIADD R14, R30, 0x1800 ;  /* 0x000018001e0e7836 */ /* 0x000fe20000000000 */
[----:B------:R-:W-:Y:S01]  /*1a10*/  LEA R242, P2, R12, UR6, 0x1 ;  /* 0x000000060cf27c11 */ /* 0x000fe2000f8408ff */
[----:B------:R-:W-:Y:S01]  /*1a20*/  ULDC.64 UR8, c[0x0][0x210] ;  /* 0x0000840000087ab9 */ /* 0x000fe20000000a00 */
[----:B------:R-:W-:Y:S01]  /*1a30*/  VIADD R9, R11, UR44 ;  /* 0x0000002c0b097c36 */ /* 0x000fe20008000000 */
[----:B------:R-:W-:-:S02]  /*1a40*/  LEA R244, P3, R10, UR8, 0x1 ;  /* 0x000000080af47c11 */ /* 0x000fc4000f8608ff */
[----:B------:R-:W-:Y:S02]  /*1a50*/  LEA R8, P1, R22, R4, 0x7 ;  /* 0x0000000416087211 */ /* 0x000fe400078238ff */
[----:B------:R-:W-:Y:S02]  /*1a60*/  LEA.HI.X R245, R10, UR9, R9, 0x1, P3 ;  /* 0x000000090af57c11 */ /* 0x000fe400098f0c09 */
[----:B------:R-:W-:Y:S02]  /*1a70*/  LEA.HI.X R9, R22, R5, R23, 0x7, P1 ;  /* 0x0000000516097211 */ /* 0x000fe400008f3c17 */
[----:B-1----:R-:W-:-:S04]  /*1a80*/  SHF.R.S32.HI R17, RZ, 0x1f, R17 ;  /* 0x0000001fff117819 */ /* 0x002fc80000011411 */
[----:B---3--:R-:W-:Y:S01]  /*1a90*/  LEA.HI R17, R17, R19, RZ, 0x5 ;  /* 0x0000001311117211 */ /* 0x008fe200078f28ff */
[----:B------:R-:W-:-:S03]  /*1aa0*/  USHF.R.S32.HI UR6, URZ, 0x1f, UR30 ;  /* 0x0000001f3f067899 */ /* 0x000fc6000801141e */
[----:B------:R-:W-:Y:S01]  /*1ab0*/  SHF.R.S32.HI R17, RZ, 0x5, R17 ;  /* 0x00000005ff117819 */ /* 0x000fe20000011411 */
[----:B------:R-:W-:Y:S02]  /*1ac0*/  UIMAD UR6, UR6, UR31, URZ ;  /* 0x0000001f060672a4 */ /* 0x000fe4000f8e023f */
[----:B------:R-:W-:Y:S02]  /*1ad0*/  UIMAD.WIDE UR46, UR18, UR29, UR42 ;  /* 0x0000001d122e72a5 */ /* 0x000fe4000f8e022a */
[----:B------:R-:W-:Y:S02]  /*1ae0*/  UIMAD.WIDE.U32 UR48, UR30, UR31, URZ ;  /* 0x0000001f1e3072a5 */ /* 0x000fe4000f8e003f */
[----:B------:R-:W-:-:S04]  /*1af0*/  UIMAD UR6, UR36, UR30, UR6 ;  /* 0x0000001e240672a4 */ /* 0x000fc8000f8e0206 */
[----:B------:R-:W-:Y:S02]  /*1b00*/  UIADD3 UR6, UR49, UR6, URZ ;  /* 0x0000000631067290 */ /* 0x000fe4000fffe03f */
[----:B------:R-:W-:Y:S01]  /*1b10*/  UIADD3 UR37, UR42, UR37, URZ ;  /* 0x000000252a257290 */ /* 0x000fe2000fffe03f */
        /* <DEDUP_REMOVED lines=47> */
[----:B------:R-:W-:Y:S01]  /*1e10*/  CS2R R36, SRZ ;  /* 0x0000000000247805 */ /* 0x000fe2000001ff00 */
[----:B----4-:R-:W-:Y:S01]  /*1e20*/  IMAD.SHL.U32 R6, R21, 0x4, RZ ;  /* 0x0000000415067824 */ /* 0x010fe200078e00ff */
[----:B------:R-:W-:-:S04]  /*1e30*/  SHF.R.S32.HI R15, RZ, 0x1f, R21 ;  /* 0x0000001fff0f7819 */ /* 0x000fc80000011415 */
[----:B------:R-:W-:Y:S02]  /*1e40*/  SHF.L.U64.HI R0, R21, 0x2, R15 ;  /* 0x0000000215007819 */ /* 0x000fe4000001020f */
[----:B------:R-:W-:-:S04]  /*1e50*/  IADD3 R6, P0, R6, UR10, RZ ;  /* 0x0000000a06067c10 */ /* 0x000fc8000ff1e0ff */
[----:B------:R-:W-:Y:S01]  /*1e60*/  IADD3.X R7, R0, UR11, RZ, P0, !PT ;  /* 0x0000000b00077c10 */ /* 0x000fe200087fe4ff */
[----:B------:R-:W-:Y:S01]  /*1e70*/  VIADD R0, R13, UR45 ;  /* 0x0000002d0d007c36 */ /* 0x000fe20008000000 */
[----:B------:R-:W-:-:S03]  /*1e80*/  PLOP3.LUT P0, PT, PT, PT, UP0, 0x80, 0x0 ;  /* 0x000000000000781c */ /* 0x000fc60003f0f008 */
[----:B------:R-:W5:Y:S01]  /*1e90*/  LDG.E R250, desc[UR22][R6.64] ;  /* 0x0000001606fa7981 */ /* 0x000f62000c1e1900 */
[----:B------:R-:W-:Y:S02]  /*1ea0*/  LEA.HI.X R243, R12, UR7, R0, 0x1, P2 ;  /* 0x000000070cf37c11 */ /* 0x000fe400090f0c00 */
[----:B------:R-:W-:Y:S01]  /*1eb0*/  SEL R0, R14, R30, !P0 ;  /* 0x0000001e0e007207 */ /* 0x000fe20004000000 */
[----:B------:R-:W5:Y:S03]  /*1ec0*/  LDG.E R249, desc[UR22][R6.64+0x20] ;  /* 0x0000201606f97981 */ /* 0x000f66000c1e1900 */
[----:B------:R-:W-:Y:S01]  /*1ed0*/  LEA R246, R0, UR5, 0x1 ;  /* 0x0000000500f67c11 */ /* 0x000fe2000f8e08ff */
[----:B------:R-:W-:Y:S04]  /*1ee0*/  LDGSTS.E.BYPASS.LTC128B.128 [R2+0x6000], desc[UR22][R242.64] ;  /* 0x06000000f2027fae */ /* 0x000fe8000b901d56 */
[----:B------:R-:W-:Y:S04]  /*1ef0*/  LDGSTS.E.BYPASS.LTC128B.128 [R2+0x7000], desc[UR22][R242.64+0x40] ;  /* 0x07000040f2027fae */ /* 0x000fe8000b901d56 */
[----:B------:R-:W-:Y:S04]  /*1f00*/  LDGSTS.E.BYPASS.LTC128B.128 [R2+0x8000], desc[UR22][R242.64+0x80] ;  /* 0x08000080f2027fae */ /* 0x000fe8000b901d56 */
[----:B------:R-:W-:Y:S04]  /*1f10*/  LDGSTS.E.BYPASS.LTC128B.128 [R246], desc[UR22][R244.64] ;  /* 0x00000000f4f67fae */ /* 0x000fe8000b901d56 */
[----:B------:R-:W-:Y:S04]  /*1f20*/  LDGSTS.E.BYPASS.LTC128B.128 [R246+0x1000], desc[UR22][R244.64+0x40] ;  /* 0x01000040f4f67fae */ /* 0x000fe8000b901d56 */
[----:B------:R-:W-:Y:S04]  /*1f30*/  LDGSTS.E.BYPASS.LTC128B.128 [R246+0x2000], desc[UR22][R244.64+0x80] ;  /* 0x02000080f4f67fae */ /* 0x000fe8000b901d56 */
[----:B------:R-:W-:Y:S04]  /*1f40*/  LDGSTS.E.BYPASS.LTC128B.128 [R2+0x9000], desc[UR22][R4.64] ;  /* 0x0900000004027fae */ /* 0x000fe8000b901d56 */
[----:B------:R-:W-:Y:S04]  /*1f50*/  LDGSTS.E.BYPASS.LTC128B.128 [R2+0xb000], desc[UR22][R4.64+0x40] ;  /* 0x0b00004004027fae */ /* 0x000fe8000b901d56 */
[----:B------:R1:W-:Y:S04]  /*1f60*/  LDGSTS.E.BYPASS.LTC128B.128 [R2+0xd000], desc[UR22][R4.64+0x80] ;  /* 0x0d00008004027fae */ /* 0x0003e8000b901d56 */
[----:B------:R-:W-:Y:S01]  /*1f70*/  LDGSTS.E.BYPASS.LTC128B.128 [R2+0xa000], desc[UR22][R8.64] ;  /* 0x0a00000008027fae */ /* 0x000fe2000b901d56 */
[----:B------:R-:W-:-:S03]  /*1f80*/  UIMAD UR45, UR31, UR30, URZ ;  /* 0x0000001e1f2d72a4 */ /* 0x000fc6000f8e023f */
[----:B------:R-:W-:Y:S04]  /*1f90*/  LDGSTS.E.BYPASS.LTC128B.128 [R2+0xc000], desc[UR22][R8.64+0x40] ;  /* 0x0c00004008027fae */ /* 0x000fe8000b901d56 */
[----:B------:R3:W-:Y:S04]  /*1fa0*/  LDGSTS.E.BYPASS.LTC128B.128 [R2+0xe000], desc[UR22][R8.64+0x80] ;  /* 0x0e00008008027fae */ /* 0x0007e8000b901d56 */
[----:B------:R-:W0:Y:S01]  /*1fb0*/  LDGDEPBAR ;  /* 0x00000000000079af */ /* 0x000e220000000000 */
[----:B------:R-:W-:Y:S01]  /*1fc0*/  USHF.L.U32 UR7, UR45, 0x6, URZ ;  /* 0x000000062d077899 */ /* 0x000fe2000800063f */
[----:B--2---:R-:W-:-:S02]  /*1fd0*/  IMAD R0, R17, UR45, R20 ;  /* 0x0000002d11007c24 */ /* 0x004fc4000f8e0214 */
[----:B------:R-:W5:Y:S01]  /*1fe0*/  LDG.E R248, desc[UR22][R6.64+0x80] ;  /* 0x0000801606f87981 */ /* 0x000f62000c1e1900 */
[----:B------:R-:W-:-:S03]  /*1ff0*/  USHF.R.S32.HI UR8, URZ, 0x1f, UR7 ;  /* 0x0000001f3f087899 */ /* 0x000fc60008011407 */
[----:B------:R2:W5:Y:S01]  /*2000*/  LDG.E R247, desc[UR22][R6.64+0xa0] ;  /* 0x0000a01606f77981 */ /* 0x000562000c1e1900 */
[----:B-1----:R-:W-:-:S05]  /*2010*/  IMAD.U32 R4, RZ, RZ, UR38 ;  /* 0x00000026ff047e24 */ /* 0x002fca000f8e00ff */
[----:B------:R-:W-:Y:S02]  /*2020*/  IADD3 R4, P2, P1, R0, UR7, R4 ;  /* 0x0000000700047c10 */ /* 0x000fe4000f95e004 */
[----:B------:R-:W-:Y:S01]  /*2030*/  SHF.R.S32.HI R0, RZ, 0x1f, R0 ;  /* 0x0000001fff007819 */ /* 0x000fe20000011400 */
[----:B---3--:R-:W-:Y:S01]  /*2040*/  IMAD.U32 R2, RZ, RZ, UR35 ;  /* 0x00000023ff027e24 */ /* 0x008fe2000f8e00ff */
[----:B------:R-:W-:Y:S01]  /*2050*/  UIADD3 UR34, UP0, UR46, UR34, URZ ;  /* 0x000000222e227290 */ /* 0x000fe2000ff1e03f */
[----:B------:R-:W-:-:S04]  /*2060*/  DEPBAR.LE SB0, 0x1 ;  /* 0x000080400000791a */ /* 0x000fc80000000000 */
[----:B------:R-:W-:Y:S01]  /*2070*/  IADD3.X R0, R0, UR8, R2, P2, P1 ;  /* 0x0000000800007c10 */ /* 0x000fe200097e2402 */
[----:B------:R-:W-:Y:S01]  /*2080*/  UIADD3.X UR33, UR47, UR33, URZ, UP0, !UPT ;  /* 0x000000212f217290 */ /* 0x000fe200087fe43f */
[----:B------:R-:W-:Y:S01]  /*2090*/  BAR.SYNC.DEFER_BLOCKING 0x0 ;  /* 0x0000000000007b1d */ /* 0x000fe20000010000 */
[----:B------:R-:W-:Y:S01]  /*20a0*/  IADD3 R4, P1, R4, R28, RZ ;  /* 0x0000001c04047210 */ /* 0x000fe20007f3e0ff */
[----:B------:R-:W-:Y:S01]  /*20b0*/  UIMAD UR6, UR6, UR34, URZ ;  /* 0x00000022060672a4 */ /* 0x000fe2000f8e023f */
[----:B--2---:R-:W-:-:S03]  /*20c0*/  IMAD.U32 R6, RZ, RZ, UR48 ;  /* 0x00000030ff067e24 */ /* 0x004fc6000f8e00ff */
[----:B------:R-:W-:Y:S01]  /*20d0*/  IMAD.X R5, R0, 0x1, R29, P1 ;  /* 0x0000000100057824 */ /* 0x000fe200008e061d */
[----:B------:R-:W-:Y:S01]  /*20e0*/  UIMAD UR33, UR33, UR48, UR6 ;  /* 0x00000030212172a4 */ /* 0x000fe2000f8e0206 */
[----:B------:R-:W-:Y:S01]  /*20f0*/  ULDC.64 UR8, c[0x0][0x478] ;  /* 0x00011e0000087ab9 */ /* 0x000fe20000000a00 */
[----:B------:R-:W-:Y:S01]  /*2100*/  IMAD.WIDE.U32 R4, R6, UR34, R4 ;  /* 0x0000002206047c25 */ /* 0x000fe2000f8e0004 */
[----:B------:R-:W-:Y:S01]  /*2110*/  ULDC.64 UR6, c[0x0][0x400] ;  /* 0x0001000000067ab9 */ /* 0x000fe20000000a00 */
[----:B------:R-:W-:Y:S02]  /*2120*/  UISETP.GE.AND UP0, UPT, UR32, 0x1, UPT ;  /* 0x000000012000788c */ /* 0x000fe4000bf06270 */
[----:B------:R-:W-:Y:S01]  /*2130*/  VIADD R0, R5, UR33 ;  /* 0x0000002105007c36 */ /* 0x000fe20008000000 */
[----:B------:R-:W-:-:S04]  /*2140*/  LEA R232, P1, R4, UR6, 0x2 ;  /* 0x0000000604e87c11 */ /* 0x000fc8000f8210ff */
[----:B------:R-:W-:Y:S02]  /*2150*/  LEA.HI.X R233, R4, UR7, R0, 0x2, P1 ;  /* 0x0000000704e97c11 */ /* 0x000fe400088f1400 */
[----:B------:R-:W-:Y:S01]  /*2160*/  PLOP3.LUT P1, PT, PT, PT, UP0, 0x80, 0x0 ;  /* 0x000000000000781c */ /* 0x000fe20003f2f008 */
[----:B------:R-:W-:Y:S01]  /*2170*/  IMAD.U32 R7, RZ, RZ, UR49 ;  /* 0x00000031ff077e24 */ /* 0x000fe2000f8e00ff */
[----:B------:R-:W-:Y:S01]  /*2180*/  UIMAD.WIDE UR42, UR37, 0x4, UR8 ;  /* 0x00000004252a78a5 */ /* 0x000fe2000f8e0208 */
[----:B------:R1:W2:Y:S04]  /*2190*/  LDSM.16.M88.4 R172, [R222+0xf000] ;  /* 0x00f00000deac783b */ /* 0x0002a80000000200 */
[----:B------:R1:W3:Y:S04]  /*21a0*/  LDSM.16.M88.4 R176, [R222+0xf400] ;  /* 0x00f40000deb0783b */ /* 0x0002e80000000200 */
[----:B------:R1:W4:Y:S04]  /*21b0*/  LDSM.16.M88.4 R180, [R223+0xf000] ;  /* 0x00f00000dfb4783b */ /* 0x0003280000000200 */
[----:B------:R1:W1:Y:S04]  /*21c0*/  LDSM.16.M88.4 R184, [R223+0xf400] ;  /* 0x00f40000dfb8783b */ /* 0x0002680000000200 */
[----:B------:R1:W1:Y:S04]  /*21d0*/  LDSM.16.M88.4 R188, [R222+0x11000] ;  /* 0x01100000debc783b */ /* 0x0002680000000200 */
[----:B------:R1:W1:Y:S04]  /*21e0*/  LDSM.16.M88.4 R192, [R222+0x11400] ;  /* 0x01140000dec0783b */ /* 0x0002680000000200 */
[----:B------:R1:W1:Y:S04]  /*21f0*/  LDSM.16.M88.4 R196, [R223+0x11000] ;  /* 0x01100000dfc4783b */ /* 0x0002680000000200 */
[----:B------:R1:W1:Y:S04]  /*2200*/  LDSM.16.M88.4 R200, [R223+0x11400] ;  /* 0x01140000dfc8783b */ /* 0x0002680000000200 */
[----:B------:R1:W1:Y:S04]  /*2210*/  LDSM.16.M88.4 R204, [R222+0x13000] ;  /* 0x01300000decc783b */ /* 0x0002680000000200 */
[----:B------:R1:W1:Y:S04]  /*2220*/  LDSM.16.M88.4 R208, [R222+0x13400] ;  /* 0x01340000ded0783b */ /* 0x0002680000000200 */
[----:B------:R1:W1:Y:S04]  /*2230*/  LDSM.16.M88.4 R212, [R223+0x13000] ;  /* 0x01300000dfd4783b */ /* 0x0002680000000200 */
[----:B------:R1:W1:Y:S01]  /*2240*/  LDSM.16.M88.4 R216, [R223+0x13400] ;  /* 0x01340000dfd8783b */ /* 0x0002620000000200 */
[----:B--23--:R-:W-:Y:S05]  /*2250*/  @!P1 BRA `(.L_x_121) ;  /* 0x0000003000149947 */ /* 0x00cfea0003800000 */
[C---:B------:R-:W-:Y:S01]  /*2260*/  IADD3 R4, R21.reuse, -0x40, RZ ;  /* 0xffffffc015047810 */ /* 0x040fe20007ffe0ff */
[C---:B------:R-:W-:Y:S01]  /*2270*/  IMAD.SHL.U32 R5, R21.reuse, 0x4, RZ ;  /* 0x0000000415057824 */ /* 0x040fe200078e00ff */
[----:B------:R-:W-:Y:S01]  /*2280*/  SHF.L.U64.HI R0, R21, 0x2, R15 ;  /* 0x0000000215007819 */ /* 0x000fe2000001020f */
[----:B------:R-:W-:Y:S01]  /*2290*/  USHF.L.U32 UR50, UR45, 0x4, URZ ;  /* 0x000000042d327899 */ /* 0x000fe2000800063f */
[----:B------:R-:W-:Y:S01]  /*22a0*/  VIADD R2, R229, 0x1800 ;  /* 0x00001800e5027836 */ /* 0x000fe20000000000 */
[----:B------:R-:W-:Y:S01]  /*22b0*/  USHF.L.U32 UR51, UR45, 0x3, URZ ;  /* 0x000000032d337899 */ /* 0x000fe2000800063f */
[----:B------:R-:W-:Y:S01]  /*22c0*/  IMAD.SHL.U32 R4, R4, 0x4, RZ ;  /* 0x0000000404047824 */ /* 0x000fe200078e00ff */
[----:B------:R2:W-:Y:S01]  /*22d0*/  STL [R1+0xc], R0 ;  /* 0x00000c0001007387 */ /* 0x0005e20000100800 */
[----:B------:R-:W-:Y:S01]  /*22e0*/  UIADD3 UR32, UR50, 0x40, URZ ;  /* 0x0000004032207890 */ /* 0x000fe2000fffe03f */
[----:B------:R-:W-:Y:S01]  /*22f0*/  MOV R127, RZ ;  /* 0x000000ff007f7202 */ /* 0x000fe20000000f00 */
[----:B------:R-:W-:Y:S01]  /*2300*/  UIADD3 UR36, UR50, 0x20, URZ ;  /* 0x0000002032247890 */ /* 0x000fe2000fffe03f */
[----:B------:R3:W-:Y:S01]  /*2310*/  STL [R1+0x8], R5 ;  /* 0x0000080501007387 */ /* 0x0007e20000100800 */
[----:B------:R-:W-:Y:S01]  /*2320*/  UIADD3 UR31, UR51, UR32, URZ ;  /* 0x00000020331f7290 */ /* 0x000fe2000fffe03f */
[----:B------:R-:W-:Y:S01]  /*2330*/  SEL R2, R2, R229, !P0 ;  /* 0x000000e502027207 */ /* 0x000fe20004000000 */
[----:B------:R-:W-:Y:S01]  /*2340*/  UIADD3 UR35, UR51, UR36, URZ ;  /* 0x0000002433237290 */ /* 0x000fe2000fffe03f */
[----:B------:R3:W-:Y:S01]  /*2350*/  STL [R1+0x4], R4 ;  /* 0x0000040401007387 */ /* 0x0007e20000100800 */
[----:B------:R-:W-:-:S02]  /*2360*/  UIADD3 UR30, UR51, UR31, URZ ;  /* 0x0000001f331e7290 */ /* 0x000fc4000fffe03f */
[----:B------:R-:W-:Y:S02]  /*2370*/  UIADD3 UR34, UR51, UR35, URZ ;  /* 0x0000002333227290 */ /* 0x000fe4000fffe03f */
[----:B------:R-:W-:Y:S02]  /*2380*/  UIADD3 UR29, UR51, UR30, URZ ;  /* 0x0000001e331d7290 */ /* 0x000fe4000fffe03f */
[----:B------:R-:W-:Y:S02]  /*2390*/  UIADD3 UR33, UR51, UR34, URZ ;  /* 0x0000002233217290 */ /* 0x000fe4000fffe03f */
[----:B------:R-:W-:Y:S02]  /*23a0*/  UIADD3 UR9, UR51, UR29, URZ ;  /* 0x0000001d33097290 */ /* 0x000fe4000fffe03f */
[----:B------:R-:W-:Y:S02]  /*23b0*/  UIADD3 UR7, UR51, UR33, URZ ;  /* 0x0000002133077290 */ /* 0x000fe4000fffe03f */
[----:B------:R-:W-:-:S02]  /*23c0*/  UIMAD UR49, UR45, 0x18, URZ ;  /* 0x000000182d3178a4 */ /* 0x000fc4000f8e023f */
[----:B------:R-:W-:Y:S01]  /*23d0*/  USHF.L.U32 UR48, UR45, 0x5, URZ ;  /* 0x000000052d307899 */ /* 0x000fe2000800063f */
[----:B--2---:R-:W-:Y:S01]  /*23e0*/  VIADD R0, R230, 0x1800 ;  /* 0x00001800e6007836 */ /* 0x004fe20000000000 */
[----:B------:R-:W-:Y:S02]  /*23f0*/  UIMAD UR47, UR45, 0x28, URZ ;  /* 0x000000282d2f78a4 */ /* 0x000fe4000f8e023f */
[----:B------:R-:W-:Y:S02]  /*2400*/  UIMAD UR46, UR45, 0x30, URZ ;  /* 0x000000302d2e78a4 */ /* 0x000fe4000f8e023f */
[----:B------:R-:W-:Y:S01]  /*2410*/  SEL R0, R0, R230, !P0 ;  /* 0x000000e600007207 */ /* 0x000fe20004000000 */
[----:B------:R-:W-:Y:S01]  /*2420*/  UMOV UR44, UR42 ;  /* 0x0000002a002c7c82 */ /* 0x000fe20008000000 */
[----:B------:R-:W-:Y:S02]  /*2430*/  UIMAD UR45, UR45, 0x38, URZ ;  /* 0x000000382d2d78a4 */ /* 0x000fe4000f8e023f */
[----:B------:R-:W-:-:S02]  /*2440*/  UIADD3 UR8, UR51, UR9, URZ ;  /* 0x0000000933087290 */ /* 0x000fc4000fffe03f */
[----:B------:R-:W-:Y:S01]  /*2450*/  UIADD3 UR6, UR51, UR7, URZ ;  /* 0x0000000733067290 */ /* 0x000fe2000fffe03f */
[----:B------:R-:W-:Y:S01]  /*2460*/  LEA R220, R2, UR5, 0x1 ;  /* 0x0000000502dc7c11 */ /* 0x000fe2000f8e08ff */
[----:B------:R-:W-:Y:S01]  /*2470*/  ULDC UR38, c[0x0][0x270] ;  /* 0x00009c0000267ab9 */ /* 0x000fe20000000800 */
[----:B------:R-:W-:Y:S01]  /*2480*/  LEA R221, R0, UR5, 0x1 ;  /* 0x0000000500dd7c11 */ /* 0x000fe2000f8e08ff */
[----:B---3--:R-:W-:-:S08]  /*2490*/  ULDC UR42, c[0x0][0x2ec] ;  /* 0x0000bb00002a7ab9 */ /* 0x008fd00000000800 */
.L_x_124:
[----:B------:R-:W0:Y:S01]  /*24a0*/  LDGDEPBAR ;  /* 0x00000000000079af */ /* 0x000e220000000000 */
[----:B------:R-:W-:Y:S01]  /*24b0*/  IADD3 R0, R228, R221, RZ ;  /* 0x000000dde4007210 */ /* 0x000fe20007ffe0ff */
[----:B-----5:R-:W-:Y:S01]  /*24c0*/  FMUL.FTZ R2, R248, 1.4426950216293334961 ;  /* 0x3fb8aa3bf8027820 */ /* 0x020fe20000410000 */
[C---:B------:R-:W-:Y:S01]  /*24d0*/  FSETP.NEU.FTZ.AND P0, PT, R250.reuse, -INF , PT ;  /* 0xff800000fa00780b */ /* 0x040fe20003f1d000 */
[----:B------:R-:W-:Y:S06]  /*24e0*/  UISETP.GE.AND UP2, UPT, UR39, 0x1, UPT ;  /* 0x000000012700788c */ /* 0x000fec000bf46270 */
[----:B------:R-:W-:Y:S01]  /*24f0*/  PLOP3.LUT P1, PT, PT, PT, UP2, 0x80, 0x0 ;  /* 0x000000000000781c */ /* 0x000fe20003f2f028 */
[----:B------:R-:W-:Y:S04]  /*2500*/  DEPBAR.LE SB0, 0x0 ;  /* 0x000080000000791a */ /* 0x000fe80000000000 */
[----:B------:R-:W-:Y:S06]  /*2510*/  BAR.SYNC.DEFER_BLOCKING 0x0 ;  /* 0x0000000000007b1d */ /* 0x000fec0000010000 */
[----:B------:R-:W-:Y:S08]  /*2520*/  LDSM.16.M88.4 R32, [R221] ;  /* 0x00000000dd20783b */ /* 0x000ff00000000200 */
[----:B------:R-:W2:Y:S08]  /*2530*/  LDSM.16.M88.4 R16, [R222+0x9000] ;  /* 0x00900000de10783b */ /* 0x000eb00000000200 */
[----:B------:R-:W3:Y:S08]  /*2540*/  LDSM.16.M88.4 R28, [R221+0x800] ;  /* 0x00080000dd1c783b */ /* 0x000ef00000000200 */
[----:B------:R-:W1:Y:S08]  /*2550*/  LDSM.16.M88.4 R132, [R222+0x9400] ;  /* 0x00940000de84783b */ /* 0x000e700000000200 */
[----:B------:R-:W-:Y:S08]  /*2560*/  LDSM.16.M88.4 R136, [R0] ;  /* 0x000000000088783b */ /* 0x000ff00000000200 */
[----:B------:R-:W4:Y:S01]  /*2570*/  LDSM.16.M88.4 R140, [R223+0x9000] ;  /* 0x00900000df8c783b */ /* 0x000f220000000200 */
[-C--:B--2---:R-:W-:Y:S07]  /*2580*/  HMMA.16816.F32.BF16 R4, R32, R16.reuse, RZ ;  /* 0x000000102004723c */ /* 0x084fee00000418ff */
[----:B------:R-:W2:Y:S01]  /*2590*/  LDSM.16.M88.4 R144, [R0+0x800] ;  /* 0x000800000090783b */ /* 0x000ea20000000200 */
[C---:B---3--:R-:W-:Y:S07]  /*25a0*/  HMMA.16816.F32.BF16 R8, R28.reuse, R16, RZ ;  /* 0x000000101c08723c */ /* 0x048fee00000418ff */
[----:B------:R-:W3:Y:S01]  /*25b0*/  LDSM.16.M88.4 R148, [R223+0x9400] ;  /* 0x00940000df94783b */ /* 0x000ee20000000200 */
[-C--:B------:R-:W-:Y:S07]  /*25c0*/  HMMA.16816.F32.BF16 R12, R28, R18.reuse, RZ ;  /* 0x000000121c0c723c */ /* 0x080fee00000418ff */
[----:B------:R-:W-:Y:S01]  /*25d0*/  LDSM.16.M88.4 R152, [R221+0x1000] ;  /* 0x00100000dd98783b */ /* 0x000fe20000000200 */
[C---:B------:R-:W-:Y:S07]  /*25e0*/  HMMA.16816.F32.BF16 R16, R32.reuse, R18, RZ ;  /* 0x000000122010723c */ /* 0x040fee00000418ff */
[----:B------:R-:W3:Y:S01]  /*25f0*/  LDSM.16.M88.4 R156, [R222+0xb000] ;  /* 0x00b00000de9c783b */ /* 0x000ee20000000200 */
[-C--:B-1----:R-:W-:Y:S06]  /*2600*/  HMMA.16816.F32.BF16 R20, R32, R132.reuse, RZ ;  /* 0x000000842014723c */ /* 0x082fec00000418ff */
[C---:B------:R-:W-:Y:S01]  /*2610*/  HMMA.16816.F32.BF16 R24, R28.reuse, R132, RZ ;  /* 0x000000841c18723c */ /* 0x040fe200000418ff */
[----:B------:R-:W1:Y:S05]  /*2620*/  LDSM.16.M88.4 R160, [R221+0x1800] ;  /* 0x00180000dda0783b */ /* 0x000e6a0000000200 */
[-C--:B------:R-:W-:Y:S03]  /*2630*/  HMMA.16816.F32.BF16 R28, R28, R134.reuse, RZ ;  /* 0x000000861c1c723c */ /* 0x080fe600000418ff */
[----:B------:R-:W-:Y:S03]  /*2640*/  LDSM.16.M88.4 R164, [R0+0x1000] ;  /* 0x0010000000a4783b */ /* 0x000fe60000000200 */
[----:B------:R-:W-:Y:S05]  /*2650*/  HMMA.16816.F32.BF16 R32, R32, R134, RZ ;  /* 0x000000862020723c */ /* 0x000fea00000418ff */
[----:B------:R-:W1:Y:S01]  /*2660*/  LDSM.16.M88.4 R132, [R222+0xb400] ;  /* 0x00b40000de84783b */ /* 0x000e620000000200 */
[-C--:B----4-:R-:W-:Y:S06]  /*2670*/  HMMA.16816.F32.BF16 R4, R136, R140.reuse, R4 ;  /* 0x0000008c8804723c */ /* 0x090fec0000041804 */
[C---:B--2---:R-:W-:Y:S01]  /*2680*/  HMMA.16816.F32.BF16 R8, R144.reuse, R140, R8 ;  /* 0x0000008c9008723c */ /* 0x044fe20000041808 */
[----:B------:R-:W2:Y:S05]  /*2690*/  LDSM.16.M88.4 R168, [R223+0xb000] ;  /* 0x00b00000dfa8783b */ /* 0x000eaa0000000200 */
[-C--:B------:R-:W-:Y:S06]  /*26a0*/  HMMA.16816.F32.BF16 R12, R144, R142.reuse, R12 ;  /* 0x0000008e900c723c */ /* 0x080fec000004180c */
[C---:B------:R-:W-:Y:S01]  /*26b0*/  HMMA.16816.F32.BF16 R16, R136.reuse, R142, R16 ;  /* 0x0000008e8810723c */ /* 0x040fe20000041810 */
[----:B------:R-:W-:Y:S05]  /*26c0*/  LDSM.16.M88.4 R140, [R223+0xb400] ;  /* 0x00b40000df8c783b */ /* 0x000fea0000000200 */
[-C--:B---3--:R-:W-:Y:S06]  /*26d0*/  HMMA.16816.F32.BF16 R20, R136, R148.reuse, R20 ;  /* 0x000000948814723c */ /* 0x088fec0000041814 */
[C---:B------:R-:W-:Y:S06]  /*26e0*/  HMMA.16816.F32.BF16 R24, R144.reuse, R148, R24 ;  /* 0x000000949018723c */ /* 0x040fec0000041818 */
[-C--:B------:R-:W-:Y:S01]  /*26f0*/  HMMA.16816.F32.BF16 R28, R144, R150.reuse, R28 ;  /* 0x00000096901c723c */ /* 0x080fe2000004181c */
[----:B------:R-:W-:Y:S05]  /*2700*/  LDSM.16.M88.4 R144, [R221+0x2000] ;  /* 0x00200000dd90783b */ /* 0x000fea0000000200 */
[----:B------:R-:W-:Y:S03]  /*2710*/  HMMA.16816.F32.BF16 R32, R136, R150, R32 ;  /* 0x000000968820723c */ /* 0x000fe60000041820 */
[----:B------:R-:W3:Y:S03]  /*2720*/  LDSM.16.M88.4 R136, [R0+0x1800] ;  /* 0x001800000088783b */ /* 0x000ee60000000200 */
[-C--:B------:R-:W-:Y:S05]  /*2730*/  HMMA.16816.F32.BF16 R4, R152, R156.reuse, R4 ;  /* 0x0000009c9804723c */ /* 0x080fea0000041804 */
[----:B------:R-:W4:Y:S01]  /*2740*/  LDSM.16.M88.4 R148, [R222+0xd000] ;  /* 0x00d00000de94783b */ /* 0x000f220000000200 */
[C---:B-1----:R-:W-:Y:S06]  /*2750*/  HMMA.16816.F32.BF16 R8, R160.reuse, R156, R8 ;  /* 0x0000009ca008723c */ /* 0x042fec0000041808 */
        /* <DEDUP_REMOVED lines=9> */
[-C--:B--2---:R-:W-:Y:S05]  /*27f0*/  HMMA.16816.F32.BF16 R4, R164, R168.reuse, R4 ;  /* 0x000000a8a404723c */ /* 0x084fea0000041804 */
[----:B------:R-:W2:Y:S01]  /*2800*/  LDSM.16.M88.4 R152, [R222+0xd400] ;  /* 0x00d40000de98783b */ /* 0x000ea20000000200 */
[C---:B---3--:R-:W-:Y:S06]  /*2810*/  HMMA.16816.F32.BF16 R8, R136.reuse, R168, R8 ;  /* 0x000000a88808723c */ /* 0x048fec0000041808 */
[-C--:B------:R-:W-:Y:S06]  /*2820*/  HMMA.16816.F32.BF16 R12, R136, R170.reuse, R12 ;  /* 0x000000aa880c723c */ /* 0x080fec000004180c */
[C---:B------:R-:W-:Y:S06]  /*2830*/  HMMA.16816.F32.BF16 R16, R164.reuse, R170, R16 ;  /* 0x000000aaa410723c */ /* 0x040fec0000041810 */
[-C--:B------:R-:W-:Y:S06]  /*2840*/  HMMA.16816.F32.BF16 R20, R164, R140.reuse, R20 ;  /* 0x0000008ca414723c */ /* 0x080fec0000041814 */
[C---:B------:R-:W-:Y:S01]  /*2850*/  HMMA.16816.F32.BF16 R24, R136.reuse, R140, R24 ;  /* 0x0000008c8818723c */ /* 0x040fe20000041818 */
[----:B------:R-:W3:Y:S04]  /*2860*/  LDL R140, [R1+0x8] ;  /* 0x00000800018c7983 */ /* 0x000ee80000100800 */
[----:B------:R-:W3:Y:S01]  /*2870*/  LDL R141, [R1+0xc] ;  /* 0x00000c00018d7983 */ /* 0x000ee20000100800 */
[-C--:B------:R-:W-:Y:S03]  /*2880*/  HMMA.16816.F32.BF16 R28, R136, R142.reuse, R28 ;  /* 0x0000008e881c723c */ /* 0x080fe6000004181c */
[----:B------:R-:W2:Y:S03]  /*2890*/  LDSM.16.M88.4 R136, [R0+0x2800] ;  /* 0x002800000088783b */ /* 0x000ea60000000200 */
[----:B------:R-:W-:Y:S06]  /*28a0*/  HMMA.16816.F32.BF16 R32, R164, R142, R32 ;  /* 0x0000008ea420723c */ /* 0x000fec0000041820 */
[-C--:B----4-:R-:W-:Y:S06]  /*28b0*/  HMMA.16816.F32.BF16 R4, R144, R148.reuse, R4 ;  /* 0x000000949004723c */ /* 0x090fec0000041804 */
[C---:B-1----:R-:W-:Y:S06]  /*28c0*/  HMMA.16816.F32.BF16 R8, R132.reuse, R148, R8 ;  /* 0x000000948408723c */ /* 0x042fec0000041808 */
[-C--:B------:R-:W-:Y:S06]  /*28d0*/  HMMA.16816.F32.BF16 R12, R132, R150.reuse, R12 ;  /* 0x00000096840c723c */ /* 0x080fec000004180c */
[C---:B------:R-:W-:Y:S06]  /*28e0*/  HMMA.16816.F32.BF16 R16, R144.reuse, R150, R16 ;  /* 0x000000969010723c */ /* 0x040fec0000041810 */
[-C--:B--2---:R-:W-:Y:S06]  /*28f0*/  HMMA.16816.F32.BF16 R20, R144, R152.reuse, R20 ;  /* 0x000000989014723c */ /* 0x084fec0000041814 */
[C---:B------:R-:W-:Y:S06]  /*2900*/  HMMA.16816.F32.BF16 R24, R132.reuse, R152, R24 ;  /* 0x000000988418723c */ /* 0x040fec0000041818 */
[-C--:B------:R-:W-:Y:S06]  /*2910*/  HMMA.16816.F32.BF16 R28, R132, R154.reuse, R28 ;  /* 0x0000009a841c723c */ /* 0x080fec000004181c */
[----:B------:R-:W-:Y:S05]  /*2920*/  HMMA.16816.F32.BF16 R32, R144, R154, R32 ;  /* 0x0000009a9020723c */ /* 0x000fea0000041820 */
[----:B------:R-:W-:Y:S01]  /*2930*/  FMUL.FTZ R133, R250, 1.4426950216293334961 ;  /* 0x3fb8aa3bfa857820 */ /* 0x000fe20000410000 */
[-C--:B------:R-:W-:Y:S05]  /*2940*/  HMMA.16816.F32.BF16 R4, R156, R160.reuse, R4 ;  /* 0x000000a09c04723c */ /* 0x080fea0000041804 */
[----:B------:R-:W-:Y:S01]  /*2950*/  FSEL R133, R133, RZ, P0 ;  /* 0x000000ff85857208 */ /* 0x000fe20000000000 */
[C---:B------:R-:W-:Y:S04]  /*2960*/  HMMA.16816.F32.BF16 R8, R136.reuse, R160, R8 ;  /* 0x000000a08808723c */ /* 0x040fe80000041808 */
[C---:B------:R-:W-:Y:S01]  /*2970*/  FSETP.NEU.FTZ.AND P0, PT, R249.reuse, -INF , PT ;  /* 0xff800000f900780b */ /* 0x040fe20003f1d000 */
[----:B------:R-:W-:Y:S01]  /*2980*/  FMUL.FTZ R132, R249, 1.4426950216293334961 ;  /* 0x3fb8aa3bf9847820 */ /* 0x000fe20000410000 */
[-C--:B------:R-:W-:Y:S05]  /*2990*/  HMMA.16816.F32.BF16 R12, R136, R162.reuse, R12 ;  /* 0x000000a2880c723c */ /* 0x080fea000004180c */
[----:B------:R-:W-:Y:S01]  /*29a0*/  FSEL R132, R132, RZ, P0 ;  /* 0x000000ff84847208 */ /* 0x000fe20000000000 */
[C---:B------:R-:W-:Y:S04]  /*29b0*/  HMMA.16816.F32.BF16 R16, R156.reuse, R162, R16 ;  /* 0x000000a29c10723c */ /* 0x040fe80000041810 */
[----:B------:R-:W-:Y:S02]  /*29c0*/  FSETP.NEU.FTZ.AND P0, PT, R248, -INF , PT ;  /* 0xff800000f800780b */ /* 0x000fe40003f1d000 */
[--C-:B------:R-:W-:Y:S01]  /*29d0*/  FFMA.FTZ R4, R4, UR42, -R133.reuse ;  /* 0x0000002a04047c23 */ /* 0x100fe20008010885 */
[--C-:B------:R-:W-:Y:S01]  /*29e0*/  FFMA.FTZ R5, R5, UR42, -R133.reuse ;  /* 0x0000002a05057c23 */ /* 0x100fe20008010885 */
[--C-:B------:R-:W-:Y:S02]  /*29f0*/  FFMA.FTZ R6, R6, UR42, -R132.reuse ;  /* 0x0000002a06067c23 */ /* 0x100fe40008010884 */
[----:B------:R-:W-:Y:S01]  /*2a00*/  MUFU.EX2 R143, R4 ;  /* 0x00000004008f7308 */ /* 0x000fe20000000800 */
[----:B------:R-:W-:Y:S01]  /*2a10*/  FFMA.FTZ R0, R7, UR42, -R132 ;  /* 0x0000002a07007c23 */ /* 0x000fe20008010884 */
[----:B------:R-:W-:Y:S02]  /*2a20*/  FSEL R2, R2, RZ, P0 ;  /* 0x000000ff02027208 */ /* 0x000fe40000000000 */
[----:B------:R-:W-:Y:S03]  /*2a30*/  FSETP.NEU.FTZ.AND P0, PT, R247, -INF , PT ;  /* 0xff800000f700780b */ /* 0x000fe60003f1d000 */
[--C-:B------:R-:W-:Y:S03]  /*2a40*/  FFMA.FTZ R8, R8, UR42, -R2.reuse ;  /* 0x0000002a08087c23 */ /* 0x100fe60008010802 */
[----:B------:R-:W-:Y:S01]  /*2a50*/  MUFU.EX2 R166, R5 ;  /* 0x0000000500a67308 */ /* 0x000fe20000000800 */
[--C-:B------:R-:W-:Y:S01]  /*2a60*/  FFMA.FTZ R9, R9, UR42, -R2.reuse ;  /* 0x0000002a09097c23 */ /* 0x100fe20008010802 */
[--C-:B------:R-:W-:Y:S01]  /*2a70*/  FFMA.FTZ R12, R12, UR42, -R2.reuse ;  /* 0x0000002a0c0c7c23 */ /* 0x100fe20008010802 */
[----:B------:R-:W-:Y:S01]  /*2a80*/  FFMA.FTZ R13, R13, UR42, -R2 ;  /* 0x0000002a0d0d7c23 */ /* 0x000fe20008010802 */
[--C-:B------:R-:W-:Y:S01]  /*2a90*/  FFMA.FTZ R16, R16, UR42, -R133.reuse ;  /* 0x0000002a10107c23 */ /* 0x100fe20008010885 */
[--C-:B------:R-:W-:Y:S05]  /*2aa0*/  FFMA.FTZ R17, R17, UR42, -R133.reuse ;  /* 0x0000002a11117c23 */ /* 0x100fea0008010885 */
[----:B------:R1:W-:Y:S01]  /*2ab0*/  MUFU.EX2 R168, R6 ;  /* 0x0000000600a87308 */ /* 0x0003e20000000800 */
[--C-:B------:R-:W-:Y:S01]  /*2ac0*/  FFMA.FTZ R18, R18, UR42, -R132.reuse ;  /* 0x0000002a12127c23 */ /* 0x100fe20008010884 */
[----:B------:R-:W-:Y:S08]  /*2ad0*/  FFMA.FTZ R19, R19, UR42, -R132 ;  /* 0x0000002a13137c23 */ /* 0x000ff00008010884 */
[----:B------:R2:W4:Y:S10]  /*2ae0*/  MUFU.EX2 R167, R0 ;  /* 0x0000000000a77308 */ /* 0x0005340000000800 */
[----:B------:R-:W-:Y:S01]  /*2af0*/  MUFU.EX2 R161, R16 ;  /* 0x0000001000a17308 */ /* 0x000fe20000000800 */
[----:B-1----:R-:W1:Y:S09]  /*2b00*/  LDSM.16.M88.4 R4, [R223+0xd400] ;  /* 0x00d40000df04783b */ /* 0x002e720000000200 */
[----:B------:R-:W-:Y:S01]  /*2b10*/  MUFU.EX2 R160, R17 ;  /* 0x0000001100a07308 */ /* 0x000fe20000000800 */
[----:B--2---:R-:W-:Y:S05]  /*2b20*/  FMUL.FTZ R0, R247, 1.4426950216293334961 ;  /* 0x3fb8aa3bf7007820 */ /* 0x004fea0000410000 */
[----:B------:R-:W-:Y:S04]  /*2b30*/  FSEL R0, R0, RZ, P0 ;  /* 0x000000ff00007208 */ /* 0x000fe80000000000 */
[----:B------:R-:W-:Y:S01]  /*2b40*/  MUFU.EX2 R164, R18 ;  /* 0x0000001200a47308 */ /* 0x000fe20000000800 */
[--C-:B------:R-:W-:Y:S01]  /*2b50*/  FFMA.FTZ R10, R10, UR42, -R0.reuse ;  /* 0x0000002a0a0a7c23 */ /* 0x100fe20008010800 */
[--C-:B------:R-:W-:Y:S01]  /*2b60*/  FFMA.FTZ R11, R11, UR42, -R0.reuse ;  /* 0x0000002a0b0b7c23 */ /* 0x100fe20008010800 */
[--C-:B------:R-:W-:Y:S01]  /*2b70*/  FFMA.FTZ R14, R14, UR42, -R0.reuse ;  /* 0x0000002a0e0e7c23 */ /* 0x100fe20008010800 */
[----:B------:R-:W-:Y:S06]  /*2b80*/  FFMA.FTZ R15, R15, UR42, -R0 ;  /* 0x0000002a0f0f7c23 */ /* 0x000fec0008010800 */
[----:B------:R-:W-:Y:S10]  /*2b90*/  MUFU.EX2 R163, R19 ;  /* 0x0000001300a37308 */ /* 0x000ff40000000800 */
[----:B------:R-:W-:Y:S10]  /*2ba0*/  MUFU.EX2 R234, R8 ;  /* 0x0000000800ea7308 */ /* 0x000ff40000000800 */
[----:B------:R-:W2:Y:S01]  /*2bb0*/  MUFU.EX2 R231, R9 ;  /* 0x0000000900e77308 */ /* 0x000ea20000000800 */
[-C--:B-1----:R-:W-:Y:S06]  /*2bc0*/  HMMA.16816.F32.BF16 R20, R156, R4.reuse, R20 ;  /* 0x000000049c14723c */ /* 0x082fec0000041814 */
[C---:B------:R-:W-:Y:S03]  /*2bd0*/  HMMA.16816.F32.BF16 R24, R136.reuse, R4, R24 ;  /* 0x000000048818723c */ /* 0x040fe60000041818 */
[----:B------:R-:W-:Y:S03]  /*2be0*/  MUFU.EX2 R237, R10 ;  /* 0x0000000a00ed7308 */ /* 0x000fe60000000800 */
[-C--:B------:R-:W-:Y:S07]  /*2bf0*/  HMMA.16816.F32.BF16 R28, R136, R6.reuse, R28 ;  /* 0x00000006881c723c */ /* 0x080fee000004181c */
[----:B------:R-:W1:Y:S01]  /*2c00*/  MUFU.EX2 R236, R11 ;  /* 0x0000000b00ec7308 */ /* 0x000e620000000800 */
[----:B----4-:R-:W-:Y:S01]  /*2c10*/  F2FP.BF16.F32.PACK_AB R4, R167, R168 ;  /* 0x000000a8a704723e */ /* 0x010fe200000010ff */
[----:B------:R-:W-:Y:S04]  /*2c20*/  HMMA.16816.F32.BF16 R32, R156, R6, R32 ;  /* 0x000000069c20723c */ /* 0x000fe80000041820 */
[----:B------:R1:W-:Y:S04]  /*2c30*/  STS [R241+0x13400], R4 ;  /* 0x01340004f1007388 */ /* 0x0003e80000000800 */
[----:B------:R-:W-:Y:S03]  /*2c40*/  MUFU.EX2 R170, R12 ;  /* 0x0000000c00aa7308 */ /* 0x000fe60000000800 */
[----:B--2---:R-:W-:Y:S01]  /*2c50*/  F2FP.BF16.F32.PACK_AB R5, R231, R234 ;  /* 0x000000eae705723e */ /* 0x004fe200000010ff */
[--C-:B------:R-:W-:Y:S01]  /*2c60*/  FFMA.FTZ R20, R20, UR42, -R133.reuse ;  /* 0x0000002a14147c23 */ /* 0x100fe20008010885 */
[----:B------:R-:W-:Y:S01]  /*2c70*/  F2FP.BF16.F32.PACK_AB R6, R163, R164 ;  /* 0x000000a4a306723e */ /* 0x000fe200000010ff */
[--C-:B------:R-:W-:Y:S01]  /*2c80*/  FFMA.FTZ R21, R21, UR42, -R133.reuse ;  /* 0x0000002a15157c23 */ /* 0x100fe20008010885 */
[--C-:B------:R-:W-:Y:S01]  /*2c90*/  FFMA.FTZ R24, R24, UR42, -R2.reuse ;  /* 0x0000002a18187c23 */ /* 0x100fe20008010802 */
[----:B------:R-:W-:Y:S02]  /*2ca0*/  FFMA.FTZ R25, R25, UR42, -R2 ;  /* 0x0000002a19197c23 */ /* 0x000fe40008010802 */
[----:B------:R-:W-:Y:S01]  /*2cb0*/  MUFU.EX2 R169, R13 ;  /* 0x0000000d00a97308 */ /* 0x000fe20000000800 */
[--C-:B------:R-:W-:Y:S01]  /*2cc0*/  FFMA.FTZ R22, R22, UR42, -R132.reuse ;  /* 0x0000002a16167c23 */ /* 0x100fe20008010884 */
[----:B------:R-:W-:Y:S01]  /*2cd0*/  FFMA.FTZ R23, R23, UR42, -R132 ;  /* 0x0000002a17177c23 */ /* 0x000fe20008010884 */
[----:B------:R-:W-:Y:S01]  /*2ce0*/  FFMA.FTZ R26, R26, UR42, -R0 ;  /* 0x0000002a1a1a7c23 */ /* 0x000fe20008010800 */
[--C-:B------:R-:W-:Y:S01]  /*2cf0*/  FFMA.FTZ R28, R28, UR42, -R2.reuse ;  /* 0x0000002a1c1c7c23 */ /* 0x100fe20008010802 */
[----:B------:R-:W-:Y:S01]  /*2d00*/  FFMA.FTZ R2, R29, UR42, -R2 ;  /* 0x0000002a1d027c23 */ /* 0x000fe20008010802 */
[--C-:B------:R-:W-:Y:S01]  /*2d10*/  FFMA.FTZ R30, R30, UR42, -R0.reuse ;  /* 0x0000002a1e1e7c23 */ /* 0x100fe20008010800 */
[--C-:B------:R-:W-:Y:S03]  /*2d20*/  FFMA.FTZ R27, R27, UR42, -R0.reuse ;  /* 0x0000002a1b1b7c23 */ /* 0x100fe60008010800 */
[----:B------:R-:W-:Y:S01]  /*2d30*/  MUFU.EX2 R235, R14 ;  /* 0x0000000e00eb7308 */ /* 0x000fe20000000800 */
[----:B------:R-:W-:Y:S01]  /*2d40*/  FFMA.FTZ R0, R31, UR42, -R0 ;  /* 0x0000002a1f007c23 */ /* 0x000fe20008010800 */
[--C-:B------:R-:W-:Y:S01]  /*2d50*/  FFMA.FTZ R32, R32, UR42, -R133.reuse ;  /* 0x0000002a20207c23 */ /* 0x100fe20008010885 */
[----:B------:R-:W-:Y:S01]  /*2d60*/  FFMA.FTZ R133, R33, UR42, -R133 ;  /* 0x0000002a21857c23 */ /* 0x000fe20008010885 */
[--C-:B------:R-:W-:Y:S01]  /*2d70*/  FFMA.FTZ R34, R34, UR42, -R132.reuse ;  /* 0x0000002a22227c23 */ /* 0x100fe20008010884 */
[----:B------:R-:W-:Y:S01]  /*2d80*/  FFMA.FTZ R132, R35, UR42, -R132 ;  /* 0x0000002a23847c23 */ /* 0x000fe20008010884 */
[----:B-1----:R-:W-:Y:S04]  /*2d90*/  F2FP.BF16.F32.PACK_AB R4, R236, R237 ;  /* 0x000000edec04723e */ /* 0x002fe800000010ff */
[----:B------:R1:W-:Y:S10]  /*2da0*/  MUFU.EX2 R152, R2 ;  /* 0x0000000200987308 */ /* 0x0003f40000000800 */
[----:B------:R-:W2:Y:S10]  /*2db0*/  MUFU.EX2 R171, R15 ;  /* 0x0000000f00ab7308 */ /* 0x000eb40000000800 */
[----:B------:R-:W-:Y:S01]  /*2dc0*/  MUFU.EX2 R151, R20 ;  /* 0x0000001400977308 */ /* 0x000fe20000000800 */
[----:B-1----:R-:W-:Y:S05]  /*2dd0*/  F2FP.BF16.F32.PACK_AB R2, R166, R143 ;  /* 0x0000008fa602723e */ /* 0x002fea00000010ff */
[----:B------:R1:W-:Y:S04]  /*2de0*/  STS [R241+0x13000], R2 ;  /* 0x01300002f1007388 */ /* 0x0003e80000000800 */
[----:B------:R-:W4:Y:S01]  /*2df0*/  MUFU.EX2 R150, R21 ;  /* 0x0000001500967308 */ /* 0x000f220000000800 */
[----:B------:R2:W-:Y:S09]  /*2e00*/  STS [R239+0x13400], R6 ;  /* 0x01340006ef007388 */ /* 0x0005f20000000800 */
[----:B------:R-:W-:Y:S10]  /*2e10*/  MUFU.EX2 R162, R22 ;  /* 0x0000001600a27308 */ /* 0x000ff40000000800 */
[----:B------:R-:W3:Y:S01]  /*2e20*/  MUFU.EX2 R153, R23 ;  /* 0x0000001700997308 */ /* 0x000ee20000000800 */
[----:B-1----:R-:W-:Y:S09]  /*2e30*/  F2FP.BF16.F32.PACK_AB R2, R160, R161 ;  /* 0x000000a1a002723e */ /* 0x002ff200000010ff */
[----:B------:R-:W-:Y:S01]  /*2e40*/  MUFU.EX2 R147, R32 ;  /* 0x0000002000937308 */ /* 0x000fe20000000800 */
[----:B--2---:R-:W-:Y:S01]  /*2e50*/  F2FP.BF16.F32.PACK_AB R6, R171, R235 ;  /* 0x000000ebab06723e */ /* 0x004fe200000010ff */
[----:B------:R1:W-:Y:S04]  /*2e60*/  STS [R239+0x13000], R2 ;  /* 0x01300002ef007388 */ /* 0x0003e80000000800 */
[----:B------:R4:W-:Y:S04]  /*2e70*/  STS [R241+0x14000], R5 ;  /* 0x01400005f1007388 */ /* 0x0009e80000000800 */
[----:B------:R-:W-:Y:S01]  /*2e80*/  MUFU.EX2 R146, R133 ;  /* 0x0000008500927308 */ /* 0x000fe20000000800 */
[----:B------:R3:W-:Y:S04]  /*2e90*/  STS [R241+0x14400], R4 ;  /* 0x01440004f1007388 */ /* 0x0007e80000000800 */
[----:B------:R-:W-:Y:S05]  /*2ea0*/  STS [R239+0x14400], R6 ;  /* 0x01440006ef007388 */ /* 0x000fea0000000800 */
[----:B------:R-:W-:Y:S10]  /*2eb0*/  MUFU.EX2 R149, R34 ;  /* 0x0000002200957308 */ /* 0x000ff40000000800 */
[----:B------:R-:W2:Y:S01]  /*2ec0*/  MUFU.EX2 R148, R132 ;  /* 0x0000008400947308 */ /* 0x000ea20000000800 */
[----:B-1----:R-:W-:Y:S09]  /*2ed0*/  F2FP.BF16.F32.PACK_AB R2, R169, R170 ;  /* 0x000000aaa902723e */ /* 0x002ff200000010ff */
[----:B------:R2:W-:Y:S01]  /*2ee0*/  MUFU.EX2 R154, R0 ;  /* 0x00000000009a7308 */ /* 0x0005e20000000800 */
[----:B------:R1:W-:Y:S01]  /*2ef0*/  STS [R239+0x14000], R2 ;  /* 0x01400002ef007388 */ /* 0x0003e20000000800 */
[----:B----4-:R-:W-:Y:S02]  /*2f00*/  F2FP.BF16.F32.PACK_AB R5, R150, R151 ;  /* 0x000000979605723e */ /* 0x010fe400000010ff */
[----:B---3--:R-:W-:Y:S02]  /*2f10*/  F2FP.BF16.F32.PACK_AB R4, R153, R162 ;  /* 0x000000a29904723e */ /* 0x008fe400000010ff */
[----:B------:R-:W-:Y:S01]  /*2f20*/  IADD3 R144, P0, R140, UR44, RZ ;  /* 0x0000002c8c907c10 */ /* 0x000fe2000ff1e0ff */
[----:B------:R3:W-:Y:S03]  /*2f30*/  STS [R240+0x13000], R5 ;  /* 0x01300005f0007388 */ /* 0x0007e60000000800 */
[----:B------:R-:W-:Y:S01]  /*2f40*/  MUFU.EX2 R165, R24 ;  /* 0x0000001800a57308 */ /* 0x000fe20000000800 */
[----:B------:R-:W-:Y:S01]  /*2f50*/  IADD3.X R145, R141, UR43, RZ, P0, !PT ;  /* 0x0000002b8d917c10 */ /* 0x000fe200087fe4ff */
[----:B------:R-:W-:Y:S04]  /*2f60*/  STS [R240+0x13400], R4 ;  /* 0x01340004f0007388 */ /* 0x000fe80000000800 */
[----:B------:R-:W4:Y:S04]  /*2f70*/  LDG.E R142, desc[UR22][R144.64] ;  /* 0x00000016908e7981 */ /* 0x000f28000c1e1900 */
[----:B------:R-:W3:Y:S01]  /*2f80*/  MUFU.EX2 R157, R25 ;  /* 0x00000019009d7308 */ /* 0x000ee20000000800 */
[----:B--2---:R-:W-:Y:S01]  /*2f90*/  F2FP.BF16.F32.PACK_AB R0, R148, R149 ;  /* 0x000000959400723e */ /* 0x004fe200000010ff */
[----:B------:R-:W2:Y:S04]  /*2fa0*/  LDG.E R141, desc[UR22][R144.64+0x20] ;  /* 0x00002016908d7981 */ /* 0x000ea8000c1e1900 */
[----:B------:R3:W-:Y:S04]  /*2fb0*/  STS [R238+0x13400], R0 ;  /* 0x01340000ee007388 */ /* 0x0007e80000000800 */
[----:B------:R-:W-:Y:S01]  /*2fc0*/  MUFU.EX2 R159, R26 ;  /* 0x0000001a009f7308 */ /* 0x000fe20000000800 */
[----:B-1----:R-:W-:Y:S01]  /*2fd0*/  F2FP.BF16.F32.PACK_AB R2, R146, R147 ;  /* 0x000000939202723e */ /* 0x002fe200000010ff */
[----:B------:R1:W5:Y:S04]  /*2fe0*/  LDG.E R140, desc[UR22][R144.64+0x80] ;  /* 0x00008016908c7981 */ /* 0x000368000c1e1900 */
[----:B------:R1:W-:Y:S04]  /*2ff0*/  STS [R238+0x13000], R2 ;  /* 0x01300002ee007388 */ /* 0x0003e80000000800 */
[----:B------:R-:W1:Y:S01]  /*3000*/  MUFU.EX2 R158, R27 ;  /* 0x0000001b009e7308 */ /* 0x000e620000000800 */
[----:B---3--:R-:W-:Y:S05]  /*3010*/  F2FP.BF16.F32.PACK_AB R6, R157, R165 ;  /* 0x000000a59d06723e */ /* 0x008fea00000010ff */
[----:B------:R-:W-:Y:S04]  /*3020*/  STS [R240+0x14000], R6 ;  /* 0x01400006f0007388 */ /* 0x000fe80000000800 */
[----:B------:R-:W3:Y:S10]  /*3030*/  MUFU.EX2 R155, R28 ;  /* 0x0000001c009b7308 */ /* 0x000ef40000000800 */
[----:B------:R-:W3:Y:S01]  /*3040*/  MUFU.EX2 R156, R30 ;  /* 0x0000001e009c7308 */ /* 0x000ee20000000800 */
[----:B-1----:R-:W-:Y:S02]  /*3050*/  F2FP.BF16.F32.PACK_AB R5, R158, R159 ;  /* 0x0000009f9e05723e */ /* 0x002fe400000010ff */
[----:B------:R-:W-:Y:S03]  /*3060*/  LEA R0, R230, UR5, 0x1 ;  /* 0x00000005e6007c11 */ /* 0x000fe6000f8e08ff */
[----:B------:R-:W-:Y:S01]  /*3070*/  STS [R240+0x14400], R5 ;  /* 0x01440005f0007388 */ /* 0x000fe20000000800 */
[----:B---3--:R-:W-:Y:S05]  /*3080*/  F2FP.BF16.F32.PACK_AB R4, R152, R155 ;  /* 0x0000009b9804723e */ /* 0x008fea00000010ff */
[----:B------:R-:W-:Y:S01]  /*3090*/  STS [R238+0x14000], R4 ;  /* 0x01400004ee007388 */ /* 0x000fe20000000800 */
[----:B------:R-:W-:Y:S05]  /*30a0*/  F2FP.BF16.F32.PACK_AB R2, R154, R156 ;  /* 0x0000009c9a02723e */ /* 0x000fea00000010ff */
[----:B------:R1:W-:Y:S04]  /*30b0*/  STS [R238+0x14400], R2 ;  /* 0x01440002ee007388 */ /* 0x0003e80000000800 */
[----:B------:R-:W3:Y:S08]  /*30c0*/  LDSM.16.M88.4 R32, [R0+0x6000] ;  /* 0x006000000020783b */ /* 0x000ef00000000200 */
[----:B------:R-:W3:Y:S01]  /*30d0*/  LDSM.16.M88.4 R28, [R0+0x6800] ;  /* 0x00680000001c783b */ /* 0x000ee20000000200 */
[----:B-1----:R-:W-:Y:S07]  /*30e0*/  IADD3 R2, R0, R228, RZ ;  /* 0x000000e400027210 */ /* 0x002fee0007ffe0ff */
[----:B------:R-:W1:Y:S08]  /*30f0*/  LDSM.16.M88.4 R132, [R2+0x6000] ;  /* 0x006000000284783b */ /* 0x000e700000000200 */
[----:B------:R-:W1:Y:S01]  /*3100*/  LDSM.16.M88.4 R136, [R2+0x6800] ;  /* 0x006800000288783b */ /* 0x000e620000000200 */
[-C--:B---3--:R-:W-:Y:S06]  /*3110*/  HMMA.16816.F32.BF16 R4, R32, R172.reuse, RZ ;  /* 0x000000ac2004723c */ /* 0x088fec00000418ff */
[C---:B------:R-:W-:Y:S06]  /*3120*/  HMMA.16816.F32.BF16 R8, R28.reuse, R172, RZ ;  /* 0x000000ac1c08723c */ /* 0x040fec00000418ff */
        /* <DEDUP_REMOVED lines=35> */
[----:B------:R3:W4:Y:S08]  /*3360*/  LDSM.16.M88.4 R132, [R0+0x8800] ;  /* 0x008800000084783b */ /* 0x0007300000000200 */
[----:B---3--:R3:W5:Y:S01]  /*3370*/  LDG.E R0, desc[UR22][R144.64+0xa0] ;  /* 0x0000a01690007981 */ /* 0x008762000c1e1900 */
[-C--:B-1----:R-:W-:Y:S06]  /*3380*/  HMMA.16816.F32.BF16 R4, R136, R204.reuse, R4 ;  /* 0x000000cc8804723c */ /* 0x082fec0000041804 */
[C---:B----4-:R-:W-:Y:S06]  /*3390*/  HMMA.16816.F32.BF16 R8, R132.reuse, R204, R8 ;  /* 0x000000cc8408723c */ /* 0x050fec0000041808 */
[-C--:B------:R-:W-:Y:S06]  /*33a0*/  HMMA.16816.F32.BF16 R12, R132, R206.reuse, R12 ;  /* 0x000000ce840c723c */ /* 0x080fec000004180c */
[C---:B------:R-:W-:Y:S06]  /*33b0*/  HMMA.16816.F32.BF16 R16, R136.reuse, R206, R16 ;  /* 0x000000ce8810723c */ /* 0x040fec0000041810 */
[-C--:B------:R-:W-:Y:S06]  /*33c0*/  HMMA.16816.F32.BF16 R20, R136, R208.reuse, R20 ;  /* 0x000000d08814723c */ /* 0x080fec0000041814 */
[C---:B------:R-:W-:Y:S06]  /*33d0*/  HMMA.16816.F32.BF16 R24, R132.reuse, R208, R24 ;  /* 0x000000d08418723c */ /* 0x040fec0000041818 */
[-C--:B------:R-:W-:Y:S01]  /*33e0*/  HMMA.16816.F32.BF16 R28, R132, R210.reuse, R28 ;  /* 0x000000d2841c723c */ /* 0x080fe2000004181c */
[----:B------:R-:W1:Y:S05]  /*33f0*/  LDSM.16.M88.4 R132, [R2+0x8000] ;  /* 0x008000000284783b */ /* 0x000e6a0000000200 */
[----:B------:R-:W-:Y:S03]  /*3400*/  HMMA.16816.F32.BF16 R32, R136, R210, R32 ;  /* 0x000000d28820723c */ /* 0x000fe60000041820 */
[----:B------:R-:W4:Y:S03]  /*3410*/  LDSM.16.M88.4 R136, [R2+0x8800] ;  /* 0x008800000288783b */ /* 0x000f260000000200 */
[-C--:B-1----:R-:W-:Y:S06]  /*3420*/  HMMA.16816.F32.BF16 R4, R132, R212.reuse, R4 ;  /* 0x000000d48404723c */ /* 0x082fec0000041804 */
[C---:B----4-:R-:W-:Y:S06]  /*3430*/  HMMA.16816.F32.BF16 R8, R136.reuse, R212, R8 ;  /* 0x000000d48808723c */ /* 0x050fec0000041808 */
[-C--:B------:R-:W-:Y:S06]  /*3440*/  HMMA.16816.F32.BF16 R12, R136, R214.reuse, R12 ;  /* 0x000000d6880c723c */ /* 0x080fec000004180c */
[C---:B------:R-:W-:Y:S06]  /*3450*/  HMMA.16816.F32.BF16 R16, R132.reuse, R214, R16 ;  /* 0x000000d68410723c */ /* 0x040fec0000041810 */
[C---:B------:R-:W-:Y:S01]  /*3460*/  FADD.FTZ R4, -R142.reuse, R4 ;  /* 0x000000048e047221 */ /* 0x040fe20000010100 */
[-C--:B------:R-:W-:Y:S04]  /*3470*/  HMMA.16816.F32.BF16 R20, R132, R216.reuse, R20 ;  /* 0x000000d88414723c */ /* 0x080fe80000041814 */
[----:B------:R-:W-:Y:S02]  /*3480*/  FMUL.FTZ R143, R143, R4 ;  /* 0x000000048f8f7220 */ /* 0x000fe40000410000 */
[C---:B------:R-:W-:Y:S05]  /*3490*/  HMMA.16816.F32.BF16 R24, R136.reuse, R216, R24 ;  /* 0x000000d88818723c */ /* 0x040fea0000041818 */
[C---:B------:R-:W-:Y:S01]  /*34a0*/  FADD.FTZ R2, -R142.reuse, R5 ;  /* 0x000000058e027221 */ /* 0x040fe20000010100 */
[-C--:B------:R-:W-:Y:S05]  /*34b0*/  HMMA.16816.F32.BF16 R28, R136, R218.reuse, R28 ;  /* 0x000000da881c723c */ /* 0x080fea000004181c */
[----:B--2---:R-:W-:Y:S01]  /*34c0*/  FADD.FTZ R7, -R141, R7 ;  /* 0x000000078d077221 */ /* 0x004fe20000010100 */
        /* <DEDUP_REMOVED lines=34> */
[----:B---3--:R-:W-:Y:S06]  /*36f0*/  @!P1 BRA `(.L_x_122) ;  /* 0x0000000000489947 */ /* 0x008fec0003800000 */
        /* <DEDUP_REMOVED lines=18> */
.L_x_122:
        /* <DEDUP_REMOVED lines=40> */
[----:B------:R-:W3:Y:S01]  /*3aa0*/  LDC R141, c[0x0][0x2dc] ;  /* 0x0000b700ff8d7b82 */ /* 0x000ee20000000800 */
[----:B------:R-:W-:Y:S02]  /*3ab0*/  F2FP.BF16.F32.PACK_AB R0, R0, R26 ;  /* 0x0000001a0000723e */ /* 0x000fe400000010ff */
[----:B------:R-:W-:Y:S02]  /*3ac0*/  F2FP.BF16.F32.PACK_AB R8, R8, R28 ;  /* 0x0000001c0808723e */ /* 0x000fe400000010ff */
[----:B------:R-:W-:Y:S02]  /*3ad0*/  F2FP.BF16.F32.PACK_AB R5, R5, R30 ;  /* 0x0000001e0505723e */ /* 0x000fe400000010ff */
[----:B--2---:R-:W-:Y:S01]  /*3ae0*/  F2FP.BF16.F32.PACK_AB R2, R9, R4 ;  /* 0x000000040902723e */ /* 0x004fe200000010ff */
[----:B------:R-:W-:Y:S04]  /*3af0*/  FMUL.FTZ R4, R236, R11 ;  /* 0x0000000bec047220 */ /* 0x000fe80000410000 */
[----:B------:R2:W-:Y:S01]  /*3b00*/  STS [R241+0x10000], R2 ;  /* 0x01000002f1007388 */ /* 0x0005e20000000800 */
[----:B------:R-:W-:Y:S05]  /*3b10*/  F2FP.BF16.F32.PACK_AB R4, R4, R10 ;  /* 0x0000000a0404723e */ /* 0x000fea00000010ff */
[----:B------:R-:W-:Y:S04]  /*3b20*/  STS [R241+0x10400], R4 ;  /* 0x01040004f1007388 */ /* 0x000fe80000000800 */
[----:B------:R-:W-:Y:S01]  /*3b30*/  STS [R239+0x10000], R7 ;  /* 0x01000007ef007388 */ /* 0x000fe20000000800 */
[----:B--2---:R-:W-:Y:S05]  /*3b40*/  F2FP.BF16.F32.PACK_AB R2, R15, R14 ;  /* 0x0000000e0f02723e */ /* 0x004fea00000010ff */
[----:B------:R3:W-:Y:S04]  /*3b50*/  STS [R239+0x10400], R2 ;  /* 0x01040002ef007388 */ /* 0x0007e80000000800 */
[----:B------:R-:W-:Y:S04]  /*3b60*/  STS [R240+0xf000], R20 ;  /* 0x00f00014f0007388 */ /* 0x000fe80000000800 */
[----:B------:R-:W-:Y:S04]  /*3b70*/  STS [R240+0xf400], R17 ;  /* 0x00f40011f0007388 */ /* 0x000fe80000000800 */
[----:B------:R-:W-:Y:S04]  /*3b80*/  STS [R238+0xf000], R18 ;  /* 0x00f00012ee007388 */ /* 0x000fe80000000800 */
[----:B------:R-:W-:Y:S04]  /*3b90*/  STS [R238+0xf400], R16 ;  /* 0x00f40010ee007388 */ /* 0x000fe80000000800 */
[----:B------:R-:W-:Y:S04]  /*3ba0*/  STS [R240+0x10000], R6 ;  /* 0x01000006f0007388 */ /* 0x000fe80000000800 */
[----:B------:R2:W-:Y:S01]  /*3bb0*/  STS [R240+0x10400], R0 ;  /* 0x01040000f0007388 */ /* 0x0005e20000000800 */
[----:B---3--:R-:W-:Y:S03]  /*3bc0*/  IMAD R2, R141, UR38, RZ ;  /* 0x000000268d027c24 */ /* 0x008fe6000f8e02ff */
[----:B------:R-:W-:Y:S02]  /*3bd0*/  STS [R238+0x10000], R8 ;  /* 0x01000008ee007388 */ /* 0x000fe40000000800 */
[----:B------:R-:W-:Y:S02]  /*3be0*/  LEA R2, -R2, RZ, 0x6 ;  /* 0x000000ff02027211 */ /* 0x000fe400078e31ff */
[----:B------:R-:W-:Y:S01]  /*3bf0*/  STS [R238+0x10400], R5 ;  /* 0x01040005ee007388 */ /* 0x000fe20000000800 */
[----:B------:R-:W-:Y:S01]  /*3c00*/  BAR.SYNC.DEFER_BLOCKING 0x0 ;  /* 0x0000000000007b1d */ /* 0x000fe20000010000 */
[C---:B------:R-:W-:Y:S04]  /*3c10*/  LEA R232, P0, R2.reuse, R232, 0x2 ;  /* 0x000000e802e87211 */ /* 0x040fe800078010ff */
[----:B------:R-:W-:Y:S02]  /*3c20*/  LEA.HI.X.SX32 R233, R2, R233, 0x2, P0 ;  /* 0x000000e902e97211 */ /* 0x000fe400000f16ff */
[----:B--2---:R-:W-:Y:S01]  /*3c30*/  LEA R0, R229, UR5, 0x1 ;  /* 0x00000005e5007c11 */ /* 0x004fe2000f8e08ff */
[----:B------:R-:W-:Y:S04]  /*3c40*/  LDSM.16.MT88.4 R4, [R3+0x13000] ;  /* 0x013000000304783b */ /* 0x000fe80000004200 */
[----:B------:R-:W2:Y:S04]  /*3c50*/  LDSM.16.MT88.4 R8, [R0+0x6000] ;  /* 0x006000000008783b */ /* 0x000ea80000004200 */
[----:B------:R-:W3:Y:S04]  /*3c60*/  LDSM.16.MT88.4 R12, [R3+0x15000] ;  /* 0x01500000030c783b */ /* 0x000ee80000004200 */
[----:B------:R-:W4:Y:S04]  /*3c70*/  LDSM.16.MT88.4 R16, [R0+0x7000] ;  /* 0x007000000010783b */ /* 0x000f280000004200 */
[----:B------:R-:W1:Y:S04]  /*3c80*/  LDSM.16.MT88.4 R20, [R0+0x8000] ;  /* 0x008000000014783b */ /* 0x000e680000004200 */
[----:B------:R-:W-:Y:S04]  /*3c90*/  LDSM.16.MT88.4 R24, [R3+0x13800] ;  /* 0x013800000318783b */ /* 0x000fe80000004200 */
[----:B------:R-:W1:Y:S04]  /*3ca0*/  LDSM.16.MT88.4 R28, [R0+0x6400] ;  /* 0x00640000001c783b */ /* 0x000e680000004200 */
[----:B------:R-:W1:Y:S04]  /*3cb0*/  LDSM.16.MT88.4 R32, [R3+0x15800] ;  /* 0x015800000320783b */ /* 0x000e680000004200 */
[----:B------:R-:W1:Y:S04]  /*3cc0*/  LDSM.16.MT88.4 R132, [R0+0x7400] ;  /* 0x007400000084783b */ /* 0x000e680000004200 */
[----:B------:R-:W1:Y:S01]  /*3cd0*/  LDSM.16.MT88.4 R136, [R0+0x8400] ;  /* 0x008400000088783b */ /* 0x000e620000004200 */
[-C--:B--2---:R-:W-:Y:S06]  /*3ce0*/  HMMA.16816.F32.BF16 R36, R4, R8.reuse, R36 ;  /* 0x000000080424723c */ /* 0x084fec0000041824 */
        /* <DEDUP_REMOVED lines=9> */
[-C--:B-1----:R-:W-:Y:S06]  /*3d80*/  HMMA.16816.F32.BF16 R68, R4, R20.reuse, R68 ;  /* 0x000000140444723c */ /* 0x082fec0000041844 */
        /* <DEDUP_REMOVED lines=51> */
[----:B------:R-:W2:Y:S01]  /*40c0*/  LDL R141, [R1] ;  /* 0x00000000018d7983 */ /* 0x000ea20000100800 */
[----:B------:R-:W1:Y:S01]  /*40d0*/  LDC R4, c[0x0][0x420] ;  /* 0x00010800ff047b82 */ /* 0x000e620000000800 */
[----:B--2---:R-:W-:Y:S01]  /*40e0*/  LEA R2, R141, UR5, 0x1 ;  /* 0x000000058d027c11 */ /* 0x004fe2000f8e08ff */
        /* <DEDUP_REMOVED lines=12> */
.L_x_123:
[----:B------:R-:W2:Y:S01]  /*41b0*/  LDL R160, [R1+0x4] ;  /* 0x0000040001a07983 */ /* 0x000ea20000100800 */
[----:B------:R-:W-:Y:S03]  /*41c0*/  ULOP3.LUT UR37, UR39, 0x1, URZ, 0xc0, !UPT ;  /* 0x0000000127257892 */ /* 0x000fe6000f8ec03f */
[----:B-1----:R-:W3:Y:S01]  /*41d0*/  LDL R2, [R1+0x10] ;  /* 0x0000100001027983 */ /* 0x002ee20000100800 */
[----:B------:R-:W-:Y:S02]  /*41e0*/  UISETP.NE.U32.AND UP0, UPT, UR37, 0x1, UPT ;  /* 0x000000012500788c */ /* 0x000fe4000bf05070 */
[----:B------:R-:W-:Y:S01]  /*41f0*/  UIADD3 UR37, UR39, -0x1, URZ ;  /* 0xffffffff27257890 */ /* 0x000fe2000fffe03f */
[----:B------:R-:W-:Y:S04]  /*4200*/  LDSM.16.M88.4 R24, [R224] ;  /* 0x00000000e018783b */ /* 0x000fe80000000200 */
[----:B------:R-:W1:Y:S04]  /*4210*/  LDSM.16.MT88.4 R8, [R0+0x9000] ;  /* 0x009000000008783b */ /* 0x000e680000004200 */
[----:B------:R-:W4:Y:S04]  /*4220*/  LDSM.16.MT88.4 R16, [R0+0xb000] ;  /* 0x00b000000010783b */ /* 0x000f280000004200 */
[----:B------:R-:W4:Y:S04]  /*4230*/  LDSM.16.MT88.4 R28, [R0+0xd000] ;  /* 0x00d00000001c783b */ /* 0x000f280000004200 */
[----:B------:R-:W-:Y:S04]  /*4240*/  LDSM.16.M88.4 R32, [R225] ;  /* 0x00000000e120783b */ /* 0x000fe80000000200 */
[----:B------:R-:W4:Y:S04]  /*4250*/  LDSM.16.MT88.4 R132, [R0+0x9400] ;  /* 0x009400000084783b */ /* 0x000f280000004200 */
[----:B------:R-:W4:Y:S04]  /*4260*/  LDSM.16.MT88.4 R136, [R0+0xb400] ;  /* 0x00b400000088783b */ /* 0x000f280000004200 */
[----:B------:R-:W4:Y:S04]  /*4270*/  LDSM.16.MT88.4 R140, [R0+0xd400] ;  /* 0x00d40000008c783b */ /* 0x000f280000004200 */
[----:B------:R-:W-:Y:S04]  /*4280*/  LDSM.16.M88.4 R144, [R227] ;  /* 0x00000000e390783b */ /* 0x000fe80000000200 */
[----:B------:R-:W4:Y:S04]  /*4290*/  LDSM.16.MT88.4 R148, [R0+0x9800] ;  /* 0x009800000094783b */ /* 0x000f280000004200 */
[----:B------:R-:W-:Y:S01]  /*42a0*/  LDSM.16.M88.4 R152, [R226] ;  /* 0x00000000e298783b */ /* 0x000fe20000000200 */
[C---:B-1----:R-:W-:Y:S03]  /*42b0*/  HMMA.16816.F32.BF16 R4, R24.reuse, R8, RZ ;  /* 0x000000081804723c */ /* 0x042fe600000418ff */
[----:B------:R-:W-:Y:S03]  /*42c0*/  LDSM.16.MT88.4 R156, [R0+0x9c00] ;  /* 0x009c0000009c783b */ /* 0x000fe60000004200 */
[C---:B------:R-:W-:Y:S06]  /*42d0*/  HMMA.16816.F32.BF16 R8, R24.reuse, R10, RZ ;  /* 0x0000000a1808723c */ /* 0x040fec00000418ff */
[C---:B----4-:R-:W-:Y:S06]  /*42e0*/  HMMA.16816.F32.BF16 R12, R24.reuse, R16, RZ ;  /* 0x00000010180c723c */ /* 0x050fec00000418ff */
[C---:B------:R-:W-:Y:S06]  /*42f0*/  HMMA.16816.F32.BF16 R16, R24.reuse, R18, RZ ;  /* 0x000000121810723c */ /* 0x040fec00000418ff */
[C---:B------:R-:W-:Y:S06]  /*4300*/  HMMA.16816.F32.BF16 R20, R24.reuse, R28, RZ ;  /* 0x0000001c1814723c */ /* 0x040fec00000418ff */
[----:B------:R-:W-:Y:S01]  /*4310*/  HMMA.16816.F32.BF16 R24, R24, R30, RZ ;  /* 0x0000001e1818723c */ /* 0x000fe200000418ff */
[----:B------:R-:W1:Y:S05]  /*4320*/  LDSM.16.MT88.4 R28, [R0+0xb800] ;  /* 0x00b80000001c783b */ /* 0x000e6a0000004200 */
[C---:B------:R-:W-:Y:S06]  /*4330*/  HMMA.16816.F32.BF16 R4, R32.reuse, R132, R4 ;  /* 0x000000842004723c */ /* 0x040fec0000041804 */
[C---:B------:R-:W-:Y:S01]  /*4340*/  HMMA.16816.F32.BF16 R8, R32.reuse, R134, R8 ;  /* 0x000000862008723c */ /* 0x040fe20000041808 */
[----:B------:R-:W4:Y:S05]  /*4350*/  LDSM.16.MT88.4 R132, [R0+0xd800] ;  /* 0x00d800000084783b */ /* 0x000f2a0000004200 */
[C---:B------:R-:W-:Y:S06]  /*4360*/  HMMA.16816.F32.BF16 R12, R32.reuse, R136, R12 ;  /* 0x00000088200c723c */ /* 0x040fec000004180c */
[C---:B------:R-:W-:Y:S01]  /*4370*/  HMMA.16816.F32.BF16 R16, R32.reuse, R138, R16 ;  /* 0x0000008a2010723c */ /* 0x040fe20000041810 */
[----:B------:R-:W-:Y:S05]  /*4380*/  LDSM.16.MT88.4 R136, [R0+0xdc00] ;  /* 0x00dc00000088783b */ /* 0x000fea0000004200 */
[C---:B------:R-:W-:Y:S06]  /*4390*/  HMMA.16816.F32.BF16 R20, R32.reuse, R140, R20 ;  /* 0x0000008c2014723c */ /* 0x040fec0000041814 */
[----:B------:R-:W-:Y:S01]  /*43a0*/  HMMA.16816.F32.BF16 R24, R32, R142, R24 ;  /* 0x0000008e2018723c */ /* 0x000fe20000041818 */
[----:B------:R-:W4:Y:S04]  /*43b0*/  LDSM.16.MT88.4 R32, [R0+0xbc00] ;  /* 0x00bc00000020783b */ /* 0x000f280000004200 */
[----:B------:R-:W-:Y:S01]  /*43c0*/  LDSM.16.M88.4 R140, [R224+0x2000] ;  /* 0x00200000e08c783b */ /* 0x000fe20000000200 */
[C---:B------:R-:W-:Y:S06]  /*43d0*/  HMMA.16816.F32.BF16 R4, R144.reuse, R148, R4 ;  /* 0x000000949004723c */ /* 0x040fec0000041804 */
[C---:B------:R-:W-:Y:S01]  /*43e0*/  HMMA.16816.F32.BF16 R8, R144.reuse, R150, R8 ;  /* 0x000000969008723c */ /* 0x040fe20000041808 */
[----:B------:R-:W4:Y:S05]  /*43f0*/  LDSM.16.MT88.4 R148, [R0+0xa000] ;  /* 0x00a000000094783b */ /* 0x000f2a0000004200 */
[C---:B-1----:R-:W-:Y:S06]  /*4400*/  HMMA.16816.F32.BF16 R12, R144.reuse, R28, R12 ;  /* 0x0000001c900c723c */ /* 0x042fec000004180c */
[C---:B------:R-:W-:Y:S01]  /*4410*/  HMMA.16816.F32.BF16 R16, R144.reuse, R30, R16 ;  /* 0x0000001e9010723c */ /* 0x040fe20000041810 */
[----:B------:R-:W1:Y:S05]  /*4420*/  LDSM.16.MT88.4 R28, [R0+0xc000] ;  /* 0x00c00000001c783b */ /* 0x000e6a0000004200 */
[C---:B----4-:R-:W-:Y:S06]  /*4430*/  HMMA.16816.F32.BF16 R20, R144.reuse, R132, R20 ;  /* 0x000000849014723c */ /* 0x050fec0000041814 */
[----:B------:R-:W-:Y:S01]  /*4440*/  HMMA.16816.F32.BF16 R24, R144, R134, R24 ;  /* 0x000000869018723c */ /* 0x000fe20000041818 */
[----:B------:R-:W4:Y:S04]  /*4450*/  LDSM.16.MT88.4 R132, [R0+0xe000] ;  /* 0x00e000000084783b */ /* 0x000f280000004200 */
        /* <DEDUP_REMOVED lines=9> */
[----:B------:R-:W4:Y:S04]  /*44f0*/  LDSM.16.MT88.4 R136, [R0+0xe400] ;  /* 0x00e400000088783b */ /* 0x000f280000004200 */
[----:B------:R-:W-:Y:S01]  /*4500*/  LDSM.16.MT88.4 R152, [R0+0xa800] ;  /* 0x00a800000098783b */ /* 0x000fe20000004200 */
[C---:B------:R-:W-:Y:S06]  /*4510*/  HMMA.16816.F32.BF16 R4, R140.reuse, R148, R4 ;  /* 0x000000948c04723c */ /* 0x040fec0000041804 */
[C---:B------:R-:W-:Y:S01]  /*4520*/  HMMA.16816.F32.BF16 R8, R140.reuse, R150, R8 ;  /* 0x000000968c08723c */ /* 0x040fe20000041808 */
[----:B------:R-:W4:Y:S05]  /*4530*/  LDSM.16.M88.4 R148, [R227+0x2000] ;  /* 0x00200000e394783b */ /* 0x000f2a0000000200 */
        /* <DEDUP_REMOVED lines=9> */
[----:B------:R-:W2:Y:S05]  /*45d0*/  LDSM.16.MT88.4 R156, [R0+0xac00] ;  /* 0x00ac0000009c783b */ /* 0x000eaa0000004200 */
[C---:B------:R-:W-:Y:S06]  /*45e0*/  HMMA.16816.F32.BF16 R12, R144.reuse, R32, R12 ;  /* 0x00000020900c723c */ /* 0x040fec000004180c */
[C---:B------:R-:W-:Y:S01]  /*45f0*/  HMMA.16816.F32.BF16 R16, R144.reuse, R34, R16 ;  /* 0x000000229010723c */ /* 0x040fe20000041810 */
[----:B------:R-:W3:Y:S05]  /*4600*/  LDSM.16.MT88.4 R32, [R0+0xcc00] ;  /* 0x00cc00000020783b */ /* 0x000eea0000004200 */
[C---:B------:R-:W-:Y:S06]  /*4610*/  HMMA.16816.F32.BF16 R20, R144.reuse, R136, R20 ;  /* 0x000000889014723c */ /* 0x040fec0000041814 */
[----:B------:R-:W-:Y:S01]  /*4620*/  HMMA.16816.F32.BF16 R24, R144, R138, R24 ;  /* 0x0000008a9018723c */ /* 0x000fe20000041818 */
[----:B------:R4:W3:Y:S04]  /*4630*/  LDSM.16.MT88.4 R136, [R0+0xec00] ;  /* 0x00ec00000088783b */ /* 0x0008e80000004200 */
[----:B------:R-:W-:Y:S01]  /*4640*/  LDSM.16.MT88.4 R144, [R220+0x1c00] ;  /* 0x001c0000dc90783b */ /* 0x000fe20000004200 */
[C---:B------:R-:W-:Y:S06]  /*4650*/  HMMA.16816.F32.BF16 R4, R148.reuse, R152, R4 ;  /* 0x000000989404723c */ /* 0x040fec0000041804 */
[C---:B------:R-:W-:Y:S06]  /*4660*/  HMMA.16816.F32.BF16 R8, R148.reuse, R154, R8 ;  /* 0x0000009a9408723c */ /* 0x040fec0000041808 */
[C---:B-1----:R-:W-:Y:S06]  /*4670*/  HMMA.16816.F32.BF16 R12, R148.reuse, R28, R12 ;  /* 0x0000001c940c723c */ /* 0x042fec000004180c */
[C---:B------:R-:W-:Y:S01]  /*4680*/  HMMA.16816.F32.BF16 R16, R148.reuse, R30, R16 ;  /* 0x0000001e9410723c */ /* 0x040fe20000041810 */
[----:B----4-:R-:W-:Y:S05]  /*4690*/  IMAD.U32 R0, RZ, RZ, UR51 ;  /* 0x00000033ff007e24 */ /* 0x010fea000f8e00ff */
[C---:B------:R-:W-:Y:S01]  /*46a0*/  HMMA.16816.F32.BF16 R20, R148.reuse, R132, R20 ;  /* 0x000000849414723c */ /* 0x040fe20000041814 */
[----:B------:R-:W-:Y:S04]  /*46b0*/  IMAD.U32 R30, RZ, RZ, UR49 ;  /* 0x00000031ff1e7e24 */ /* 0x000fe8000f8e00ff */
[----:B------:R-:W-:Y:S01]  /*46c0*/  IMAD.U32 R31, RZ, RZ, UR50 ;  /* 0x00000032ff1f7e24 */ /* 0x000fe2000f8e00ff */
[----:B------:R-:W-:Y:S01]  /*46d0*/  HMMA.16816.F32.BF16 R24, R148, R134, R24 ;  /* 0x000000869418723c */ /* 0x000fe20000041818 */
[----:B------:R-:W-:Y:S04]  /*46e0*/  LDSM.16.MT88.4 R132, [R220+0x1400] ;  /* 0x00140000dc84783b */ /* 0x000fe80000004200 */
[----:B--2---:R-:W-:Y:S01]  /*46f0*/  @P1 IADD3 R28, P0, R160, UR10, RZ ;  /* 0x0000000aa01c1c10 */ /* 0x004fe2000ff1e0ff */
[C---:B------:R-:W-:Y:S01]  /*4700*/  HMMA.16816.F32.BF16 R4, R140.reuse, R156, R4 ;  /* 0x0000009c8c04723c */ /* 0x040fe20000041804 */
[----:B------:R-:W-:Y:S04]  /*4710*/  @UP2 UIADD3 UR10, UP1, UR10, -0x100, URZ ;  /* 0xffffff000a0a2890 */ /* 0x000fe8000ff3e03f */
[----:B---3--:R-:W-:Y:S01]  /*4720*/  @P1 IADD3.X R29, R2, UR11, RZ, P0, !PT ;  /* 0x0000000b021d1c10 */ /* 0x008fe200087fe4ff */
[C---:B------:R-:W-:Y:S01]  /*4730*/  HMMA.16816.F32.BF16 R8, R140.reuse, R158, R8 ;  /* 0x0000009e8c08723c */ /* 0x040fe20000041808 */
[----:B------:R-:W-:Y:S01]  /*4740*/  IMAD.U32 R2, RZ, RZ, UR49 ;  /* 0x00000031ff027e24 */ /* 0x000fe2000f8e00ff */
[----:B------:R-:W-:Y:S02]  /*4750*/  @UP2 UIADD3.X UR11, UR11, -0x1, URZ, UP1, !UPT ;  /* 0xffffffff0b0b2890 */ /* 0x000fe40008ffe43f */
[----:B------:R-:W5:Y:S01]  /*4760*/  @P1 LDG.E R250, desc[UR22][R28.64] ;  /* 0x000000161cfa1981 */ /* 0x000f62000c1e1900 */
[-C--:B------:R-:W-:Y:S01]  /*4770*/  LEA R30, P0, R30, R232.reuse, 0x2 ;  /* 0x000000e81e1e7211 */ /* 0x080fe200078010ff */
[C---:B------:R-:W-:Y:S02]  /*4780*/  HMMA.16816.F32.BF16 R12, R140.reuse, R32, R12 ;  /* 0x000000208c0c723c */ /* 0x040fe4000004180c */
[----:B------:R-:W5:Y:S04]  /*4790*/  @P1 LDG.E R249, desc[UR22][R28.64+0x20] ;  /* 0x000020161cf91981 */ /* 0x000f68000c1e1900 */
[C---:B------:R-:W-:Y:S01]  /*47a0*/  HMMA.16816.F32.BF16 R16, R140.reuse, R34, R16 ;  /* 0x000000228c10723c */ /* 0x040fe20000041810 */
[----:B------:R-:W5:Y:S01]  /*47b0*/  @P1 LDG.E R248, desc[UR22][R28.64+0x80] ;  /* 0x000080161cf81981 */ /* 0x000f62000c1e1900 */
[----:B------:R-:W-:Y:S03]  /*47c0*/  IMAD.U32 R32, RZ, RZ, UR50 ;  /* 0x00000032ff207e24 */ /* 0x000fe6000f8e00ff */
[----:B------:R1:W5:Y:S01]  /*47d0*/  @P1 LDG.E R247, desc[UR22][R28.64+0xa0] ;  /* 0x0000a0161cf71981 */ /* 0x000362000c1e1900 */
[C---:B------:R-:W-:Y:S03]  /*47e0*/  HMMA.16816.F32.BF16 R20, R140.reuse, R136, R20 ;  /* 0x000000888c14723c */ /* 0x040fe60000041814 */
[----:B------:R2:W-:Y:S02]  /*47f0*/  REDG.E.ADD.F32.FTZ.RN.STRONG.GPU desc[UR22][R232.64], R4 ;  /* 0x00000004e80079a6 */ /* 0x0005e4000c10f396 */
[-C--:B------:R-:W-:Y:S01]  /*4800*/  LEA R32, P1, R32, R232.reuse, 0x2 ;  /* 0x000000e820207211 */ /* 0x080fe200078210ff */
[----:B------:R-:W-:Y:S01]  /*4810*/  HMMA.16816.F32.BF16 R24, R140, R138, R24 ;  /* 0x0000008a8c18723c */ /* 0x000fe20000041818 */
[----:B------:R-:W-:Y:S04]  /*4820*/  LDSM.16.MT88.4 R136, [R220+0x2400] ;  /* 0x00240000dc88783b */ /* 0x000fe80000004200 */
[-C--:B------:R-:W-:Y:S01]  /*4830*/  LEA.HI.X.SX32 R33, R31, R233.reuse, 0x2, P1 ;  /* 0x000000e91f217211 */ /* 0x080fe200008f16ff */
[----:B------:R-:W-:Y:S01]  /*4840*/  LDSM.16.MT88.4 R140, [R220+0x1800] ;  /* 0x00180000dc8c783b */ /* 0x000fe20000004200 */
[-C--:B------:R-:W-:Y:S01]  /*4850*/  LEA.HI.X.SX32 R31, R2, R233.reuse, 0x2, P0 ;  /* 0x000000e9021f7211 */ /* 0x080fe200000f16ff */
[----:B------:R-:W-:Y:S03]  /*4860*/  IMAD.U32 R2, RZ, RZ, UR46 ;  /* 0x0000002eff027e24 */ /* 0x000fe6000f8e00ff */
[----:B-1----:R-:W-:Y:S05]  /*4870*/  IMAD.U32 R28, RZ, RZ, UR51 ;  /* 0x00000033ff1c7e24 */ /* 0x002fea000f8e00ff */
[-C--:B------:R-:W-:Y:S01]  /*4880*/  LEA R28, P2, R28, R232.reuse, 0x2 ;  /* 0x000000e81c1c7211 */ /* 0x080fe200078410ff */
[----:B--2---:R-:W-:Y:S03]  /*4890*/  IMAD.U32 R4, RZ, RZ, UR45 ;  /* 0x0000002dff047e24 */ /* 0x004fe6000f8e00ff */
[-C--:B------:R-:W-:Y:S01]  /*48a0*/  LEA.HI.X.SX32 R29, R0, R233.reuse, 0x2, P2 ;  /* 0x000000e9001d7211 */ /* 0x080fe200010f16ff */
[----:B------:R-:W-:Y:S04]  /*48b0*/  IMAD.U32 R0, RZ, RZ, UR48 ;  /* 0x00000030ff007e24 */ /* 0x000fe8000f8e00ff */
[----:B------:R1:W-:Y:S04]  /*48c0*/  REDG.E.ADD.F32.FTZ.RN.STRONG.GPU desc[UR22][R28.64], R5 ;  /* 0x000000051c0079a6 */ /* 0x0003e8000c10f396 */
[----:B------:R2:W-:Y:S04]  /*48d0*/  REDG.E.ADD.F32.FTZ.RN.STRONG.GPU desc[UR22][R32.64], R6 ;  /* 0x00000006200079a6 */ /* 0x0005e8000c10f396 */
[----:B------:R3:W-:Y:S01]  /*48e0*/  REDG.E.ADD.F32.FTZ.RN.STRONG.GPU desc[UR22][R30.64], R7 ;  /* 0x000000071e0079a6 */ /* 0x0007e2000c10f396 */
[----:B-1----:R-:W-:Y:S02]  /*48f0*/  IMAD.U32 R5, RZ, RZ, UR47 ;  /* 0x0000002fff057e24 */ /* 0x002fe4000f8e00ff */
[----:B--2---:R-:W-:Y:S02]  /*4900*/  IMAD.U32 R32, RZ, RZ, UR48 ;  /* 0x00000030ff207e24 */ /* 0x004fe4000f8e00ff */
[----:B------:R-:W-:Y:S02]  /*4910*/  IMAD.U32 R6, RZ, RZ, UR46 ;  /* 0x0000002eff067e24 */ /* 0x000fe4000f8e00ff */
[----:B---3--:R-:W-:Y:S01]  /*4920*/  IMAD.U32 R30, RZ, RZ, UR47 ;  /* 0x0000002fff1e7e24 */ /* 0x008fe2000f8e00ff */
[-C--:B------:R-:W-:Y:S02]  /*4930*/  LEA R32, P0, R32, R232.reuse, 0x2 ;  /* 0x000000e820207211 */ /* 0x080fe400078010ff */
[-C--:B------:R-:W-:Y:S02]  /*4940*/  LEA R6, P1, R6, R232.reuse, 0x2 ;  /* 0x000000e806067211 */ /* 0x080fe400078210ff */
[-C--:B------:R-:W-:Y:S02]  /*4950*/  LEA R30, P2, R30, R232.reuse, 0x2 ;  /* 0x000000e81e1e7211 */ /* 0x080fe400078410ff */
[-C--:B------:R-:W-:Y:S01]  /*4960*/  LEA.HI.X.SX32 R33, R0, R233.reuse, 0x2, P0 ;  /* 0x000000e900217211 */ /* 0x080fe200000f16ff */
[----:B------:R-:W-:Y:S01]  /*4970*/  IMAD.U32 R0, RZ, RZ, UR45 ;  /* 0x0000002dff007e24 */ /* 0x000fe2000f8e00ff */
[-C--:B------:R-:W-:Y:S02]  /*4980*/  LEA.HI.X.SX32 R31, R5, R233.reuse, 0x2, P2 ;  /* 0x000000e9051f7211 */ /* 0x080fe400010f16ff */
[-C--:B------:R-:W-:Y:S01]  /*4990*/  LEA R4, P0, R4, R232.reuse, 0x2 ;  /* 0x000000e804047211 */ /* 0x080fe200078010ff */
[----:B------:R1:W-:Y:S01]  /*49a0*/  REDG.E.ADD.F32.FTZ.RN.STRONG.GPU desc[UR22][R32.64], R8 ;  /* 0x00000008200079a6 */ /* 0x0003e2000c10f396 */
[-C--:B------:R-:W-:Y:S01]  /*49b0*/  LEA.HI.X.SX32 R7, R2, R233.reuse, 0x2, P1 ;  /* 0x000000e902077211 */ /* 0x080fe200008f16ff */
[----:B------:R-:W-:Y:S01]  /*49c0*/  IMAD.U32 R2, RZ, RZ, UR35 ;  /* 0x00000023ff027e24 */ /* 0x000fe2000f8e00ff */
[-C--:B------:R-:W-:Y:S01]  /*49d0*/  LEA.HI.X.SX32 R5, R0, R233.reuse, 0x2, P0 ;  /* 0x000000e900057211 */ /* 0x080fe200000f16ff */
[----:B------:R-:W-:Y:S01]  /*49e0*/  REDG.E.ADD.F32.FTZ.RN.STRONG.GPU desc[UR22][R30.64], R9 ;  /* 0x000000091e0079a6 */ /* 0x000fe2000c10f396 */
[----:B------:R-:W-:Y:S03]  /*49f0*/  IMAD.U32 R0, RZ, RZ, UR34 ;  /* 0x00000022ff007e24 */ /* 0x000fe6000f8e00ff */
[----:B------:R2:W-:Y:S04]  /*4a00*/  REDG.E.ADD.F32.FTZ.RN.STRONG.GPU desc[UR22][R6.64], R10 ;  /* 0x0000000a060079a6 */ /* 0x0005e8000c10f396 */
[----:B------:R3:W-:Y:S04]  /*4a10*/  REDG.E.ADD.F32.FTZ.RN.STRONG.GPU desc[UR22][R4.64], R11 ;  /* 0x0000000b040079a6 */ /* 0x0007e8000c10f396 */
[----:B------:R4:W-:Y:S04]  /*4a20*/  REDG.E.ADD.F32.FTZ.RN.STRONG.GPU desc[UR22][R232.64+0x80], R12 ;  /* 0x0000800ce80079a6 */ /* 0x0009e8000c10f396 */
[----:B------:R-:W-:Y:S04]  /*4a30*/  REDG.E.ADD.F32.FTZ.RN.STRONG.GPU desc[UR22][R28.64+0x80], R13 ;  /* 0x0000800d1c0079a6 */ /* 0x000fe8000c10f396 */
[----:B------:R-:W-:Y:S01]  /*4a40*/  LDSM.16.MT88.4 R32, [R3+0x11800] ;  /* 0x011800000320783b */ /* 0x000fe20000004200 */
[----:B-1----:R-:W-:Y:S05]  /*4a50*/  IMAD.U32 R8, RZ, RZ, UR36 ;  /* 0x00000024ff087e24 */ /* 0x002fea000f8e00ff */
[-C--:B------:R-:W-:Y:S01]  /*4a60*/  LEA R8, P2, R8, R232.reuse, 0x2 ;  /* 0x000000e808087211 */ /* 0x080fe200078410ff */
[----:B--2---:R-:W-:Y:S02]  /*4a70*/  IMAD.U32 R6, RZ, RZ, UR35 ;  /* 0x00000023ff067e24 */ /* 0x004fe4000f8e00ff */
[----:B------:R-:W-:Y:S02]  /*4a80*/  IMAD.U32 R10, RZ, RZ, UR33 ;  /* 0x00000021ff0a7e24 */ /* 0x000fe4000f8e00ff */
[----:B---3--:R-:W-:Y:S01]  /*4a90*/  IMAD.U32 R5, RZ, RZ, UR36 ;  /* 0x00000024ff057e24 */ /* 0x008fe2000f8e00ff */
[-C--:B------:R-:W-:Y:S01]  /*4aa0*/  LEA R6, P1, R6, R232.reuse, 0x2 ;  /* 0x000000e806067211 */ /* 0x080fe200078210ff */
[----:B------:R-:W-:Y:S02]  /*4ab0*/  IMAD.U32 R4, RZ, RZ, UR34 ;  /* 0x00000022ff047e24 */ /* 0x000fe4000f8e00ff */
[----:B----4-:R-:W-:Y:S01]  /*4ac0*/  IMAD.U32 R12, RZ, RZ, UR31 ;  /* 0x0000001fff0c7e24 */ /* 0x010fe2000f8e00ff */
[-C--:B------:R-:W-:Y:S02]  /*4ad0*/  LEA.HI.X.SX32 R9, R5, R233.reuse, 0x2, P2 ;  /* 0x000000e905097211 */ /* 0x080fe400010f16ff */
[-C--:B------:R-:W-:Y:S02]  /*4ae0*/  LEA R4, P0, R4, R232.reuse, 0x2 ;  /* 0x000000e804047211 */ /* 0x080fe400078010ff */
[-C--:B------:R-:W-:Y:S01]  /*4af0*/  LEA.HI.X.SX32 R7, R2, R233.reuse, 0x2, P1 ;  /* 0x000000e902077211 */ /* 0x080fe200008f16ff */
[----:B------:R1:W-:Y:S01]  /*4b00*/  REDG.E.ADD.F32.FTZ.RN.STRONG.GPU desc[UR22][R8.64], R14 ;  /* 0x0000000e080079a6 */ /* 0x0003e2000c10f396 */
[-C--:B------:R-:W-:Y:S01]  /*4b10*/  LEA.HI.X.SX32 R5, R0, R233.reuse, 0x2, P0 ;  /* 0x000000e900057211 */ /* 0x080fe200000f16ff */
[----:B------:R-:W-:Y:S01]  /*4b20*/  IMAD.U32 R2, RZ, RZ, UR33 ;  /* 0x00000021ff027e24 */ /* 0x000fe2000f8e00ff */
[-C--:B------:R-:W-:Y:S01]  /*4b30*/  LEA R10, P2, R10, R232.reuse, 0x2 ;  /* 0x000000e80a0a7211 */ /* 0x080fe200078410ff */
[----:B------:R2:W-:Y:S01]  /*4b40*/  REDG.E.ADD.F32.FTZ.RN.STRONG.GPU desc[UR22][R6.64], R15 ;  /* 0x0000000f060079a6 */ /* 0x0005e2000c10f396 */
[----:B------:R-:W-:Y:S02]  /*4b50*/  IMAD.U32 R0, RZ, RZ, UR7 ;  /* 0x00000007ff007e24 */ /* 0x000fe4000f8e00ff */
[-C--:B------:R-:W-:Y:S01]  /*4b60*/  LEA.HI.X.SX32 R11, R2, R233.reuse, 0x2, P2 ;  /* 0x000000e9020b7211 */ /* 0x080fe200010f16ff */
[----:B------:R3:W-:Y:S01]  /*4b70*/  REDG.E.ADD.F32.FTZ.RN.STRONG.GPU desc[UR22][R4.64], R16 ;  /* 0x00000010040079a6 */ /* 0x0007e2000c10f396 */
[----:B------:R-:W-:Y:S03]  /*4b80*/  IMAD.U32 R2, RZ, RZ, UR32 ;  /* 0x00000020ff027e24 */ /* 0x000fe6000f8e00ff */
[----:B------:R4:W-:Y:S01]  /*4b90*/  REDG.E.ADD.F32.FTZ.RN.STRONG.GPU desc[UR22][R10.64], R17 ;  /* 0x000000110a0079a6 */ /* 0x0009e2000c10f396 */
[----:B-1----:R-:W-:Y:S02]  /*4ba0*/  IMAD.U32 R8, RZ, RZ, UR7 ;  /* 0x00000007ff087e24 */ /* 0x002fe4000f8e00ff */
[----:B--2---:R-:W-:Y:S03]  /*4bb0*/  IMAD.U32 R6, RZ, RZ, UR6 ;  /* 0x00000006ff067e24 */ /* 0x004fe6000f8e00ff */
[-C--:B------:R-:W-:Y:S01]  /*4bc0*/  LEA R8, P1, R8, R232.reuse, 0x2 ;  /* 0x000000e808087211 */ /* 0x080fe200078210ff */
[----:B---3--:R-:W-:Y:S01]  /*4bd0*/  IMAD.U32 R5, RZ, RZ, UR6 ;  /* 0x00000006ff057e24 */ /* 0x008fe2000f8e00ff */
[-C--:B------:R-:W-:Y:S01]  /*4be0*/  LEA R6, P0, R6, R232.reuse, 0x2 ;  /* 0x000000e806067211 */ /* 0x080fe200078010ff */
[----:B------:R-:W-:Y:S01]  /*4bf0*/  IMAD.U32 R4, RZ, RZ, UR32 ;  /* 0x00000020ff047e24 */ /* 0x000fe2000f8e00ff */
[-C--:B------:R-:W-:Y:S01]  /*4c00*/  LEA.HI.X.SX32 R9, R0, R233.reuse, 0x2, P1 ;  /* 0x000000e900097211 */ /* 0x080fe200008f16ff */
[----:B----4-:R-:W-:Y:S01]  /*4c10*/  IMAD.U32 R10, RZ, RZ, UR30 ;  /* 0x0000001eff0a7e24 */ /* 0x010fe2000f8e00ff */
[-C--:B------:R-:W-:Y:S01]  /*4c20*/  LEA.HI.X.SX32 R7, R5, R233.reuse, 0x2, P0 ;  /* 0x000000e905077211 */ /* 0x080fe200000f16ff */
[----:B------:R-:W-:Y:S01]  /*4c30*/  IMAD.U32 R0, RZ, RZ, UR8 ;  /* 0x00000008ff007e24 */ /* 0x000fe2000f8e00ff */
[-C--:B------:R-:W-:Y:S01]  /*4c40*/  LEA R4, P1, R4, R232.reuse, 0x2 ;  /* 0x000000e804047211 */ /* 0x080fe200078210ff */
[----:B------:R1:W-:Y:S01]  /*4c50*/  REDG.E.ADD.F32.FTZ.RN.STRONG.GPU desc[UR22][R8.64], R18 ;  /* 0x00000012080079a6 */ /* 0x0003e2000c10f396 */
[-C--:B------:R-:W-:Y:S02]  /*4c60*/  LEA R12, P0, R12, R232.reuse, 0x2 ;  /* 0x000000e80c0c7211 */ /* 0x080fe400078010ff */
[-C--:B------:R-:W-:Y:S01]  /*4c70*/  LEA.HI.X.SX32 R5, R2, R233.reuse, 0x2, P1 ;  /* 0x000000e902057211 */ /* 0x080fe200008f16ff */
[----:B------:R2:W-:Y:S01]  /*4c80*/  REDG.E.ADD.F32.FTZ.RN.STRONG.GPU desc[UR22][R6.64], R19 ;  /* 0x00000013060079a6 */ /* 0x0005e2000c10f396 */
[-C--:B------:R-:W-:Y:S01]  /*4c90*/  LEA R10, P3, R10, R232.reuse, 0x2 ;  /* 0x000000e80a0a7211 */ /* 0x080fe200078610ff */
[----:B------:R-:W-:Y:S02]  /*4ca0*/  IMAD.U32 R2, RZ, RZ, UR9 ;  /* 0x00000009ff027e24 */ /* 0x000fe4000f8e00ff */
[----:B------:R-:W-:Y:S04]  /*4cb0*/  REDG.E.ADD.F32.FTZ.RN.STRONG.GPU desc[UR22][R232.64+0x100], R20 ;  /* 0x00010014e80079a6 */ /* 0x000fe8000c10f396 */
[----:B------:R-:W-:Y:S04]  /*4cc0*/  REDG.E.ADD.F32.FTZ.RN.STRONG.GPU desc[UR22][R28.64+0x100], R21 ;  /* 0x000100151c0079a6 */ /* 0x000fe8000c10f396 */
[----:B------:R3:W-:Y:S04]  /*4cd0*/  REDG.E.ADD.F32.FTZ.RN.STRONG.GPU desc[UR22][R4.64], R22 ;  /* 0x00000016040079a6 */ /* 0x0007e8000c10f396 */
[----:B------:R-:W-:Y:S04]  /*4ce0*/  LDSM.16.MT88.4 R16, [R220+0x1000] ;  /* 0x00100000dc10783b */ /* 0x000fe80000004200 */
[----:B------:R-:W-:Y:S01]  /*4cf0*/  LDSM.16.MT88.4 R28, [R3+0xf800] ;  /* 0x00f80000031c783b */ /* 0x000fe20000004200 */
[----:B-1----:R-:W-:Y:S02]  /*4d00*/  IMAD.U32 R9, RZ, RZ, UR31 ;  /* 0x0000001fff097e24 */ /* 0x002fe4000f8e00ff */
[----:B------:R-:W-:Y:S02]  /*4d10*/  IMAD.U32 R8, RZ, RZ, UR29 ;  /* 0x0000001dff087e24 */ /* 0x000fe4000f8e00ff */
[----:B--2---:R-:W-:Y:S01]  /*4d20*/  IMAD.U32 R7, RZ, RZ, UR30 ;  /* 0x0000001eff077e24 */ /* 0x004fe2000f8e00ff */
[-C--:B------:R-:W-:Y:S01]  /*4d30*/  LEA.HI.X.SX32 R13, R9, R233.reuse, 0x2, P0 ;  /* 0x000000e9090d7211 */ /* 0x080fe200000f16ff */
[----:B------:R-:W-:Y:S01]  /*4d40*/  IMAD.U32 R6, RZ, RZ, UR9 ;  /* 0x00000009ff067e24 */ /* 0x000fe2000f8e00ff */
[-C--:B------:R-:W-:Y:S02]  /*4d50*/  LEA R8, P2, R8, R232.reuse, 0x2 ;  /* 0x000000e808087211 */ /* 0x080fe400078410ff */
[-C--:B------:R-:W-:Y:S01]  /*4d60*/  LEA.HI.X.SX32 R11, R7, R233.reuse, 0x2, P3 ;  /* 0x000000e9070b7211 */ /* 0x080fe200018f16ff */
[----:B------:R-:W-:Y:S01]  /*4d70*/  REDG.E.ADD.F32.FTZ.RN.STRONG.GPU desc[UR22][R12.64], R23 ;  /* 0x000000170c0079a6 */ /* 0x000fe2000c10f396 */
[-C--:B------:R-:W-:Y:S03]  /*4d80*/  LEA R6, P1, R6, R232.reuse, 0x2 ;  /* 0x000000e806067211 */ /* 0x080fe600078210ff */
[----:B------:R-:W-:Y:S01]  /*4d90*/  REDG.E.ADD.F32.FTZ.RN.STRONG.GPU desc[UR22][R10.64], R24 ;  /* 0x000000180a0079a6 */ /* 0x000fe2000c10f396 */
[-C--:B------:R-:W-:Y:S01]  /*4da0*/  LEA.HI.X.SX32 R7, R2, R233.reuse, 0x2, P1 ;  /* 0x000000e902077211 */ /* 0x080fe200008f16ff */
[----:B---3--:R-:W-:Y:S01]  /*4db0*/  IMAD.U32 R5, RZ, RZ, UR29 ;  /* 0x0000001dff057e24 */ /* 0x008fe2000f8e00ff */
[----:B------:R-:W-:Y:S01]  /*4dc0*/  ISETP.LT.AND P1, PT, RZ, UR39, PT ;  /* 0x00000027ff007c0c */ /* 0x000fe2000bf21270 */
[----:B------:R-:W-:Y:S01]  /*4dd0*/  IMAD.U32 R4, RZ, RZ, UR8 ;  /* 0x00000008ff047e24 */ /* 0x000fe2000f8e00ff */
[----:B------:R-:W-:Y:S01]  /*4de0*/  LDSM.16.MT88.4 R12, [R3+0x11000] ;  /* 0x01100000030c783b */ /* 0x000fe20000004200 */
[----:B------:R-:W-:Y:S01]  /*4df0*/  UMOV UR39, UR37 ;  /* 0x0000002500277c82 */ /* 0x000fe20008000000 */
[-C--:B------:R-:W-:Y:S02]  /*4e00*/  LEA.HI.X.SX32 R9, R5, R233.reuse, 0x2, P2 ;  /* 0x000000e905097211 */ /* 0x080fe400010f16ff */
[----:B------:R-:W-:Y:S01]  /*4e10*/  LEA R4, P0, R4, R232, 0x2 ;  /* 0x000000e804047211 */ /* 0x000fe200078010ff */
[----:B------:R-:W-:Y:S03]  /*4e20*/  LDSM.16.MT88.4 R20, [R220+0x2000] ;  /* 0x00200000dc14783b */ /* 0x000fe60000004200 */
[----:B------:R-:W-:Y:S01]  /*4e30*/  LEA.HI.X.SX32 R5, R0, R233, 0x2, P0 ;  /* 0x000000e900057211 */ /* 0x000fe200000f16ff */
[----:B------:R-:W-:Y:S01]  /*4e40*/  REDG.E.ADD.F32.FTZ.RN.STRONG.GPU desc[UR22][R8.64], R25 ;  /* 0x00000019080079a6 */ /* 0x000fe2000c10f396 */
[----:B------:R-:W-:Y:S01]  /*4e50*/  PLOP3.LUT P0, PT, PT, PT, UP0, 0x80, 0x0 ;  /* 0x000000000000781c */ /* 0x000fe20003f0f008 */
[C---:B------:R-:W-:Y:S01]  /*4e60*/  VIADD R0, R220.reuse, 0xffffd000 ;  /* 0xffffd000dc007836 */ /* 0x040fe20000000000 */
[----:B------:R-:W-:Y:S01]  /*4e70*/  @UP2 UIADD3 UR44, UP0, UR44, -0x100, URZ ;  /* 0xffffff002c2c2890 */ /* 0x000fe2000ff1e03f */
[----:B------:R-:W-:Y:S03]  /*4e80*/  REDG.E.ADD.F32.FTZ.RN.STRONG.GPU desc[UR22][R6.64], R26 ;  /* 0x0000001a060079a6 */ /* 0x000fe6000c10f396 */
[----:B------:R-:W-:Y:S01]  /*4e90*/  @UP2 UIADD3.X UR43, UR43, -0x1, URZ, UP0, !UPT ;  /* 0xffffffff2b2b2890 */ /* 0x000fe200087fe43f */
[----:B------:R-:W-:Y:S04]  /*4ea0*/  REDG.E.ADD.F32.FTZ.RN.STRONG.GPU desc[UR22][R4.64], R27 ;  /* 0x0000001b040079a6 */ /* 0x000fe8000c10f396 */
[----:B------:R-:W-:Y:S02]  /*4eb0*/  LDSM.16.MT88.4 R4, [R3+0xf000] ;  /* 0x00f000000304783b */ /* 0x000fe40000004200 */
[----:B------:R-:W-:Y:S02]  /*4ec0*/  @P0 VIADD R0, R220, 0x3000 ;  /* 0x00003000dc000836 */ /* 0x000fe40000000000 */
[----:B------:R-:W1:Y:S04]  /*4ed0*/  LDSM.16.MT88.4 R8, [R220] ;  /* 0x00000000dc08783b */ /* 0x000e680000004200 */
[----:B------:R-:W2:Y:S01]  /*4ee0*/  LDSM.16.MT88.4 R24, [R220+0x400] ;  /* 0x00040000dc18783b */ /* 0x000ea20000004200 */
[-C--:B-1----:R-:W-:Y:S06]  /*4ef0*/  HMMA.16816.F32.BF16 R84, R4, R8.reuse, R84 ;  /* 0x000000080454723c */ /* 0x082fec0000041854 */
        /* <DEDUP_REMOVED lines=12> */
[----:B------:R-:W1:Y:S05]  /*4fc0*/  LDSM.16.MT88.4 R12, [R220+0x800] ;  /* 0x00080000dc0c783b */ /* 0x000e6a0000004200 */
[----:B------:R-:W-:Y:S01]  /*4fd0*/  HMMA.16816.F32.BF16 R128, R4, R22, R128 ;  /* 0x000000160480723c */ /* 0x000fe20000041880 */
[----:B------:R-:W3:Y:S04]  /*4fe0*/  LDSM.16.MT88.4 R4, [R220+0x2800] ;  /* 0x00280000dc04783b */ /* 0x000ee80000004200 */
[----:B------:R-:W-:Y:S01]  /*4ff0*/  LDSM.16.MT88.4 R20, [R3+0x10800] ;  /* 0x010800000314783b */ /* 0x000fe20000004200 */
[-C--:B--2---:R-:W-:Y:S06]  /*5000*/  HMMA.16816.F32.BF16 R84, R28, R24.reuse, R84 ;  /* 0x000000181c54723c */ /* 0x084fec0000041854 */
[C---:B------:R-:W-:Y:S06]  /*5010*/  HMMA.16816.F32.BF16 R88, R32.reuse, R24, R88 ;  /* 0x000000182058723c */ /* 0x040fec0000041858 */
[-C--:B------:R-:W-:Y:S06]  /*5020*/  HMMA.16816.F32.BF16 R92, R32, R26.reuse, R92 ;  /* 0x0000001a205c723c */ /* 0x080fec000004185c */
[C---:B------:R-:W-:Y:S01]  /*5030*/  HMMA.16816.F32.BF16 R96, R28.reuse, R26, R96 ;  /* 0x0000001a1c60723c */ /* 0x040fe20000041860 */
[----:B------:R-:W2:Y:S05]  /*5040*/  LDSM.16.MT88.4 R24, [R220+0xc00] ;  /* 0x000c0000dc18783b */ /* 0x000eaa0000004200 */
[-C--:B------:R-:W-:Y:S06]  /*5050*/  HMMA.16816.F32.BF16 R100, R28, R132.reuse, R100 ;  /* 0x000000841c64723c */ /* 0x080fec0000041864 */
[C---:B------:R-:W-:Y:S06]  /*5060*/  HMMA.16816.F32.BF16 R104, R32.reuse, R132, R104 ;  /* 0x000000842068723c */ /* 0x040fec0000041868 */
[-C--:B------:R-:W-:Y:S06]  /*5070*/  HMMA.16816.F32.BF16 R108, R32, R134.reuse, R108 ;  /* 0x00000086206c723c */ /* 0x080fec000004186c */
[C---:B------:R-:W-:Y:S01]  /*5080*/  HMMA.16816.F32.BF16 R112, R28.reuse, R134, R112 ;  /* 0x000000861c70723c */ /* 0x040fe20000041870 */
[----:B------:R-:W4:Y:S05]  /*5090*/  LDSM.16.MT88.4 R132, [R3+0x12800] ;  /* 0x012800000384783b */ /* 0x000f2a0000004200 */
[-C--:B------:R-:W-:Y:S06]  /*50a0*/  HMMA.16816.F32.BF16 R116, R28, R136.reuse, R116 ;  /* 0x000000881c74723c */ /* 0x080fec0000041874 */
[C---:B------:R-:W-:Y:S06]  /*50b0*/  HMMA.16816.F32.BF16 R120, R32.reuse, R136, R120 ;  /* 0x000000882078723c */ /* 0x040fec0000041878 */
[-C--:B------:R-:W-:Y:S01]  /*50c0*/  HMMA.16816.F32.BF16 R124, R32, R138.reuse, R124 ;  /* 0x0000008a207c723c */ /* 0x080fe2000004187c */
[----:B------:R3:W4:Y:S05]  /*50d0*/  LDSM.16.MT88.4 R32, [R220+0x2c00] ;  /* 0x002c0000dc20783b */ /* 0x00072a0000004200 */
[----:B------:R-:W-:Y:S06]  /*50e0*/  HMMA.16816.F32.BF16 R128, R28, R138, R128 ;  /* 0x0000008a1c80723c */ /* 0x000fec0000041880 */
[-C--:B-1----:R-:W-:Y:S06]  /*50f0*/  HMMA.16816.F32.BF16 R84, R8, R12.reuse, R84 ;  /* 0x0000000c0854723c */ /* 0x082fec0000041854 */
[C---:B------:R-:W-:Y:S06]  /*5100*/  HMMA.16816.F32.BF16 R88, R16.reuse, R12, R88 ;  /* 0x0000000c1058723c */ /* 0x040fec0000041858 */
[-C--:B------:R-:W-:Y:S05]  /*5110*/  HMMA.16816.F32.BF16 R92, R16, R14.reuse, R92 ;  /* 0x0000000e105c723c */ /* 0x080fea000004185c */
[----:B---3--:R-:W-:Y:S01]  /*5120*/  IMAD.MOV.U32 R220, RZ, RZ, R0 ;  /* 0x000000ffffdc7224 */ /* 0x008fe200078e0000 */
        /* <DEDUP_REMOVED lines=8> */
[----:B------:R-:W-:Y:S06]  /*51b0*/  HMMA.16816.F32.BF16 R128, R8, R6, R128 ;  /* 0x000000060880723c */ /* 0x000fec0000041880 */
[-C--:B--2---:R-:W-:Y:S06]  /*51c0*/  HMMA.16816.F32.BF16 R84, R20, R24.reuse, R84 ;  /* 0x000000181454723c */ /* 0x084fec0000041854 */
[C---:B----4-:R-:W-:Y:S06]  /*51d0*/  HMMA.16816.F32.BF16 R88, R132.reuse, R24, R88 ;  /* 0x000000188458723c */ /* 0x050fec0000041858 */
        /* <DEDUP_REMOVED lines=13> */
.L_x_121:
[----:B------:R-:W2:Y:S01]  /*52b0*/  LDL.64 R28, [R1+0x18] ;  /* 0x00001800011c7983 */ /* 0x000ea20000100a00 */
[----:B------:R-:W-:-:S03]  /*52c0*/  ULDC UR6, c[0x0][0x390] ;  /* 0x0000e40000067ab9 */ /* 0x000fc60000000800 */
[----:B------:R-:W3:Y:S01]  /*52d0*/  LDL R26, [R1] ;  /* 0x00000000011a7983 */ /* 0x000ee20000100800 */
        /* <DEDUP_REMOVED lines=18> */
[----:B------:R-:W-:-:S02]  /*5400*/  F2FP.BF16.F32.PACK_AB R24, R24, R86 ;  /* 0x000000561818723e */ /* 0x000fc400000010ff */
[----:B------:R-:W-:Y:S02]  /*5410*/  F2FP.BF16.F32.PACK_AB R21, R21, R96 ;  /* 0x000000601515723e */ /* 0x000fe400000010ff */
[----:B------:R-:W-:Y:S02]  /*5420*/  F2FP.BF16.F32.PACK_AB R20, R20, R98 ;  /* 0x000000621414723e */ /* 0x000fe400000010ff */
[----:B------:R-:W-:Y:S02]  /*5430*/  F2FP.BF16.F32.PACK_AB R23, R23, R88 ;  /* 0x000000581717723e */ /* 0x000fe400000010ff */
[----:B------:R-:W-:Y:S01]  /*5440*/  F2FP.BF16.F32.PACK_AB R22, R22, R90 ;  /* 0x0000005a1616723e */ /* 0x000fe200000010ff */
[----:B------:R-:W-:Y:S01]  /*5450*/  FMUL.FTZ R100, R100, UR6 ;  /* 0x0000000664647c20 */ /* 0x000fe20008410000 */
[----:B------:R-:W-:Y:S01]  /*5460*/  F2FP.BF16.F32.PACK_AB R19, R19, R92 ;  /* 0x0000005c1313723e */ /* 0x000fe200000010ff */
[----:B------:R-:W-:Y:S01]  /*5470*/  FMUL.FTZ R17, R101, UR6 ;  /* 0x0000000665117c20 */ /* 0x000fe20008410000 */
[----:B------:R-:W-:Y:S01]  /*5480*/  F2FP.BF16.F32.PACK_AB R18, R18, R94 ;  /* 0x0000005e1212723e */ /* 0x000fe200000010ff */
        /* <DEDUP_REMOVED lines=10> */
[----:B------:R-:W-:Y:S01]  /*5530*/  STS [R251], R25 ;  /* 0x00000019fb007388 */ /* 0x000fe20000000800 */
[----:B------:R-:W-:Y:S01]  /*5540*/  FMUL.FTZ R108, R108, UR6 ;  /* 0x000000066c6c7c20 */ /* 0x000fe20008410000 */
[----:B------:R-:W-:-:S02]  /*5550*/  FMUL.FTZ R11, R109, UR6 ;  /* 0x000000066d0b7c20 */ /* 0x000fc40008410000 */
[----:B------:R-:W-:Y:S01]  /*5560*/  STS [R251+0x200], R24 ;  /* 0x00020018fb007388 */ /* 0x000fe20000000800 */
[----:B------:R-:W-:Y:S01]  /*5570*/  FMUL.FTZ R110, R110, UR6 ;  /* 0x000000066e6e7c20 */ /* 0x000fe20008410000 */
[----:B------:R-:W-:Y:S02]  /*5580*/  FMUL.FTZ R10, R111, UR6 ;  /* 0x000000066f0a7c20 */ /* 0x000fe40008410000 */
[----:B------:R-:W-:Y:S01]  /*5590*/  STS [R252], R21 ;  /* 0x00000015fc007388 */ /* 0x000fe20000000800 */
[----:B------:R-:W-:Y:S01]  /*55a0*/  FMUL.FTZ R116, R116, UR6 ;  /* 0x0000000674747c20 */ /* 0x000fe20008410000 */
[----:B------:R-:W-:Y:S02]  /*55b0*/  FMUL.FTZ R9, R117, UR6 ;  /* 0x0000000675097c20 */ /* 0x000fe40008410000 */
[----:B------:R-:W-:Y:S01]  /*55c0*/  STS [R252+0x200], R20 ;  /* 0x00020014fc007388 */ /* 0x000fe20000000800 */
[----:B------:R-:W-:Y:S01]  /*55d0*/  FMUL.FTZ R118, R118, UR6 ;  /* 0x0000000676767c20 */ /* 0x000fe20008410000 */
[----:B------:R-:W-:-:S02]  /*55e0*/  FMUL.FTZ R8, R119, UR6 ;  /* 0x0000000677087c20 */ /* 0x000fc40008410000 */
[----:B------:R-:W-:Y:S01]  /*55f0*/  STS [R251+0x1000], R23 ;  /* 0x00100017fb007388 */ /* 0x000fe20000000800 */
[----:B------:R-:W-:-:S03]  /*5600*/  F2FP.BF16.F32.PACK_AB R17, R17, R100 ;  /* 0x000000641111723e */ /* 0x000fc600000010ff */
[----:B------:R-:W-:Y:S01]  /*5610*/  STS [R251+0x1200], R22 ;  /* 0x00120016fb007388 */ /* 0x000fe20000000800 */
[----:B------:R-:W-:-:S03]  /*5620*/  F2FP.BF16.F32.PACK_AB R16, R16, R102 ;  /* 0x000000661010723e */ /* 0x000fc600000010ff */
[----:B------:R-:W-:Y:S01]  /*5630*/  STS [R252+0x1000], R19 ;  /* 0x00100013fc007388 */ /* 0x000fe20000000800 */
[----:B------:R-:W-:-:S03]  /*5640*/  F2FP.BF16.F32.PACK_AB R13, R13, R112 ;  /* 0x000000700d0d723e */ /* 0x000fc600000010ff */
[----:B------:R4:W-:Y:S01]  /*5650*/  STS [R252+0x1200], R18 ;  /* 0x00120012fc007388 */ /* 0x0009e20000000800 */
[----:B------:R-:W-:Y:S02]  /*5660*/  F2FP.BF16.F32.PACK_AB R12, R12, R114 ;  /* 0x000000720c0c723e */ /* 0x000fe400000010ff */
[----:B------:R-:W-:Y:S02]  /*5670*/  F2FP.BF16.F32.PACK_AB R15, R15, R104 ;  /* 0x000000680f0f723e */ /* 0x000fe400000010ff */
[----:B------:R-:W-:Y:S02]  /*5680*/  F2FP.BF16.F32.PACK_AB R14, R14, R106 ;  /* 0x0000006a0e0e723e */ /* 0x000fe400000010ff */
[----:B------:R-:W-:Y:S02]  /*5690*/  F2FP.BF16.F32.PACK_AB R11, R11, R108 ;  /* 0x0000006c0b0b723e */ /* 0x000fe400000010ff */
[----:B------:R-:W-:Y:S01]  /*56a0*/  F2FP.BF16.F32.PACK_AB R10, R10, R110 ;  /* 0x0000006e0a0a723e */ /* 0x000fe200000010ff */
[----:B------:R-:W-:Y:S01]  /*56b0*/  STS [R251+0x2000], R17 ;  /* 0x00200011fb007388 */ /* 0x000fe20000000800 */
[----:B------:R-:W-:-:S02]  /*56c0*/  F2FP.BF16.F32.PACK_AB R9, R9, R116 ;  /* 0x000000740909723e */ /* 0x000fc400000010ff */
[----:B------:R-:W-:Y:S01]  /*56d0*/  F2FP.BF16.F32.PACK_AB R8, R8, R118 ;  /* 0x000000760808723e */ /* 0x000fe200000010ff */
[----:B------:R1:W-:Y:S01]  /*56e0*/  STS [R251+0x2200], R16 ;  /* 0x00220010fb007388 */ /* 0x0003e20000000800 */
[----:B------:R-:W-:-:S03]  /*56f0*/  FMUL.FTZ R128, R128, UR6 ;  /* 0x0000000680807c20 */ /* 0x000fc60008410000 */
[----:B------:R-:W-:Y:S01]  /*5700*/  STS [R252+0x2000], R13 ;  /* 0x0020000dfc007388 */ /* 0x000fe20000000800 */
[----:B----4-:R-:W4:Y:S03]  /*5710*/  LDC.64 R18, c[0x0][0x450] ;  /* 0x00011400ff127b82 */ /* 0x010f260000000a00 */
[----:B------:R1:W-:Y:S01]  /*5720*/  STS [R252+0x2200], R12 ;  /* 0x0022000cfc007388 */ /* 0x0003e20000000800 */
[----:B------:R-:W-:Y:S01]  /*5730*/  FMUL.FTZ R5, R129, UR6 ;  /* 0x0000000681057c20 */ /* 0x000fe20008410000 */
[----:B------:R-:W-:Y:S02]  /*5740*/  FMUL.FTZ R130, R130, UR6 ;  /* 0x0000000682827c20 */ /* 0x000fe40008410000 */
[----:B------:R-:W-:Y:S01]  /*5750*/  STS [R251+0x3000], R15 ;  /* 0x0030000ffb007388 */ /* 0x000fe20000000800 */
[----:B------:R-:W-:-:S03]  /*5760*/  FMUL.FTZ R4, R131, UR6 ;  /* 0x0000000683047c20 */ /* 0x000fc60008410000 */
[----:B------:R4:W-:Y:S01]  /*5770*/  STS [R251+0x3200], R14 ;  /* 0x0032000efb007388 */ /* 0x0009e20000000800 */
[----:B------:R-:W-:Y:S01]  /*5780*/  FMUL.FTZ R120, R120, UR6 ;  /* 0x0000000678787c20 */ /* 0x000fe20008410000 */
[----:B------:R-:W-:Y:S02]  /*5790*/  FMUL.FTZ R7, R121, UR6 ;  /* 0x0000000679077c20 */ /* 0x000fe40008410000 */
[----:B------:R-:W-:Y:S01]  /*57a0*/  STS [R252+0x3000], R11 ;  /* 0x0030000bfc007388 */ /* 0x000fe20000000800 */
[----:B------:R-:W-:Y:S01]  /*57b0*/  FMUL.FTZ R122, R122, UR6 ;  /* 0x000000067a7a7c20 */ /* 0x000fe20008410000 */
[----:B------:R-:W-:Y:S01]  /*57c0*/  FMUL.FTZ R6, R123, UR6 ;  /* 0x000000067b067c20 */ /* 0x000fe20008410000 */
[----:B------:R-:W-:Y:S01]  /*57d0*/  FMUL.FTZ R124, R124, UR6 ;  /* 0x000000067c7c7c20 */ /* 0x000fe20008410000 */
[----:B------:R4:W-:Y:S01]  /*57e0*/  STS [R252+0x3200], R10 ;  /* 0x0032000afc007388 */ /* 0x0009e20000000800 */
[----:B------:R-:W-:Y:S01]  /*57f0*/  FMUL.FTZ R2, R125, UR6 ;  /* 0x000000067d027c20 */ /* 0x000fe20008410000 */
[----:B------:R-:W-:Y:S01]  /*5800*/  FMUL.FTZ R126, R126, UR6 ;  /* 0x000000067e7e7c20 */ /* 0x000fe20008410000 */
[----:B------:R-:W-:Y:S01]  /*5810*/  FMUL.FTZ R0, R127, UR6 ;  /* 0x000000067f007c20 */ /* 0x000fe20008410000 */
[----:B------:R-:W-:Y:S01]  /*5820*/  STS [R251+0x4000], R9 ;  /* 0x00400009fb007388 */ /* 0x000fe20000000800 */
[----:B------:R-:W-:Y:S01]  /*5830*/  F2FP.BF16.F32.PACK_AB R5, R5, R128 ;  /* 0x000000800505723e */ /* 0x000fe200000010ff */
[----:B-1----:R-:W1:Y:S02]  /*5840*/  LDC.64 R16, c[0x0][0x458] ;  /* 0x00011600ff107b82 */ /* 0x002e640000000a00 */
[----:B------:R4:W-:Y:S01]  /*5850*/  STS [R251+0x4200], R8 ;  /* 0x00420008fb007388 */ /* 0x0009e20000000800 */
[----:B------:R-:W-:Y:S01]  /*5860*/  F2FP.BF16.F32.PACK_AB R4, R4, R130 ;  /* 0x000000820404723e */ /* 0x000fe200000010ff */
[----:B------:R-:W-:Y:S01]  /*5870*/  ULDC.64 UR6, c[0x0][0x3f0] ;  /* 0x0000fc0000067ab9 */ /* 0x000fe20000000a00 */
[----:B------:R-:W-:-:S02]  /*5880*/  F2FP.BF16.F32.PACK_AB R7, R7, R120 ;  /* 0x000000780707723e */ /* 0x000fc400000010ff */
[----:B------:R-:W-:Y:S01]  /*5890*/  F2FP.BF16.F32.PACK_AB R6, R6, R122 ;  /* 0x0000007a0606723e */ /* 0x000fe200000010ff */
[----:B------:R-:W3:Y:S01]  /*58a0*/  LDC.64 R12, c[0x0][0x470] ;  /* 0x00011c00ff0c7b82 */ /* 0x000ee20000000a00 */
[----:B------:R-:W-:Y:S02]  /*58b0*/  F2FP.BF16.F32.PACK_AB R2, R2, R124 ;  /* 0x0000007c0202723e */ /* 0x000fe400000010ff */
[----:B------:R-:W-:Y:S02]  /*58c0*/  F2FP.BF16.F32.PACK_AB R0, R0, R126 ;  /* 0x0000007e0000723e */ /* 0x000fe400000010ff */
[----:B------:R-:W-:Y:S02]  /*58d0*/  F2FP.BF16.F32.PACK_AB R36, R37, R36 ;  /* 0x000000242524723e */ /* 0x000fe400000010ff */
[----:B------:R-:W-:Y:S01]  /*58e0*/  F2FP.BF16.F32.PACK_AB R38, R39, R38 ;  /* 0x000000262726723e */ /* 0x000fe200000010ff */
[----:B------:R-:W-:Y:S01]  /*58f0*/  STS [R252+0x4000], R5 ;  /* 0x00400005fc007388 */ /* 0x000fe20000000800 */
[----:B------:R-:W-:Y:S01]  /*5900*/  F2FP.BF16.F32.PACK_AB R48, R49, R48 ;  /* 0x000000303130723e */ /* 0x000fe200000010ff */
[----:B----4-:R-:W4:Y:S01]  /*5910*/  LDC.64 R14, c[0x0][0x440] ;  /* 0x00011000ff0e7b82 */ /* 0x010f220000000a00 */
[----:B------:R-:W-:-:S02]  /*5920*/  F2FP.BF16.F32.PACK_AB R50, R51, R50 ;  /* 0x000000323332723e */ /* 0x000fc400000010ff */
[----:B------:R-:W-:Y:S02]  /*5930*/  F2FP.BF16.F32.PACK_AB R40, R41, R40 ;  /* 0x000000282928723e */ /* 0x000fe400000010ff */
[----:B------:R-:W-:Y:S02]  /*5940*/  F2FP.BF16.F32.PACK_AB R42, R43, R42 ;  /* 0x0000002a2b2a723e */ /* 0x000fe400000010ff */
[----:B------:R-:W-:Y:S01]  /*5950*/  F2FP.BF16.F32.PACK_AB R44, R45, R44 ;  /* 0x0000002c2d2c723e */ /* 0x000fe200000010ff */
[----:B------:R-:W1:Y:S08]  /*5960*/  LDC.64 R10, c[0x0][0x468] ;  /* 0x00011a00ff0a7b82 */ /* 0x000e700000000a00 */
[----:B------:R-:W4:Y:S01]  /*5970*/  LDC.64 R8, c[0x0][0x438] ;  /* 0x00010e00ff087b82 */ /* 0x000f220000000a00 */
[----:B------:R-:W-:Y:S01]  /*5980*/  STS [R252+0x4200], R4 ;  /* 0x00420004fc007388 */ /* 0x000fe20000000800 */
[----:B------:R-:W-:-:S02]  /*5990*/  F2FP.BF16.F32.PACK_AB R46, R47, R46 ;  /* 0x0000002e2f2e723e */ /* 0x000fc400000010ff */
[----:B------:R-:W-:Y:S01]  /*59a0*/  F2FP.BF16.F32.PACK_AB R52, R53, R52 ;  /* 0x000000343534723e */ /* 0x000fe200000010ff */
[----:B------:R-:W-:Y:S01]  /*59b0*/  STS [R251+0x5000], R7 ;  /* 0x00500007fb007388 */ /* 0x000fe20000000800 */
[----:B------:R-:W-:-:S03]  /*59c0*/  F2FP.BF16.F32.PACK_AB R54, R55, R54 ;  /* 0x000000363736723e */ /* 0x000fc600000010ff */
[----:B------:R-:W-:Y:S01]  /*59d0*/  STS [R251+0x5200], R6 ;  /* 0x00520006fb007388 */ /* 0x000fe20000000800 */
[----:B------:R-:W-:-:S03]  /*59e0*/  F2FP.BF16.F32.PACK_AB R64, R65, R64 ;  /* 0x000000404140723e */ /* 0x000fc600000010ff */
[----:B------:R-:W-:Y:S01]  /*59f0*/  STS [R252+0x5000], R2 ;  /* 0x00500002fc007388 */ /* 0x000fe20000000800 */
[----:B------:R-:W-:-:S03]  /*5a00*/  F2FP.BF16.F32.PACK_AB R66, R67, R66 ;  /* 0x000000424342723e */ /* 0x000fc600000010ff */
[----:B------:R1:W-:Y:S01]  /*5a10*/  STS [R252+0x5200], R0 ;  /* 0x00520000fc007388 */ /* 0x0003e20000000800 */
[----:B------:R-:W-:-:S03]  /*5a20*/  F2FP.BF16.F32.PACK_AB R56, R57, R56 ;  /* 0x000000383938723e */ /* 0x000fc600000010ff */
[----:B------:R-:W-:Y:S01]  /*5a30*/  STS [R251+0x6000], R36 ;  /* 0x00600024fb007388 */ /* 0x000fe20000000800 */
        /* <DEDUP_REMOVED lines=10> */
[----:B-1----:R-:W-:-:S03]  /*5ae0*/  IMAD R0, R18, UR4, RZ ;  /* 0x0000000412007c24 */ /* 0x002fc6000f8e02ff */
[----:B------:R-:W-:Y:S01]  /*5af0*/  STS [R252+0x7000], R44 ;  /* 0x0070002cfc007388 */ /* 0x000fe20000000800 */
[----:B------:R-:W-:-:S03]  /*5b00*/  F2FP.BF16.F32.PACK_AB R80, R81, R80 ;  /* 0x000000505150723e */ /* 0x000fc600000010ff */
[----:B------:R-:W-:Y:S01]  /*5b10*/  STS [R252+0x7200], R46 ;  /* 0x0072002efc007388 */ /* 0x000fe20000000800 */
[----:B------:R-:W-:Y:S01]  /*5b20*/  F2FP.BF16.F32.PACK_AB R82, R83, R82 ;  /* 0x000000525352723e */ /* 0x000fe200000010ff */
[----:B------:R-:W-:Y:S02]  /*5b30*/  IMAD R0, R19, UR28, R0 ;  /* 0x0000001c13007c24 */ /* 0x000fe4000f8e0200 */
[----:B------:R-:W-:Y:S01]  /*5b40*/  STS [R251+0x8000], R52 ;  /* 0x00800034fb007388 */ /* 0x000fe20000000800 */
[----:B------:R-:W-:-:S03]  /*5b50*/  F2FP.BF16.F32.PACK_AB R72, R73, R72 ;  /* 0x000000484948723e */ /* 0x000fc600000010ff */
[----:B------:R-:W-:Y:S01]  /*5b60*/  STS [R251+0x8200], R54 ;  /* 0x00820036fb007388 */ /* 0x000fe20000000800 */
[----:B------:R-:W-:-:S03]  /*5b70*/  F2FP.BF16.F32.PACK_AB R74, R75, R74 ;  /* 0x0000004a4b4a723e */ /* 0x000fc600000010ff */
[----:B------:R1:W-:Y:S01]  /*5b80*/  STS [R252+0x8000], R64 ;  /* 0x00800040fc007388 */ /* 0x0003e20000000800 */
[----:B------:R-:W-:Y:S02]  /*5b90*/  F2FP.BF16.F32.PACK_AB R76, R77, R76 ;  /* 0x0000004c4d4c723e */ /* 0x000fe400000010ff */
[----:B------:R-:W-:Y:S01]  /*5ba0*/  F2FP.BF16.F32.PACK_AB R78, R79, R78 ;  /* 0x0000004e4f4e723e */ /* 0x000fe200000010ff */
[----:B------:R-:W-:Y:S04]  /*5bb0*/  STS [R252+0x8200], R66 ;  /* 0x00820042fc007388 */ /* 0x000fe80000000800 */
[----:B------:R-:W-:Y:S04]  /*5bc0*/  STS [R251+0x9000], R56 ;  /* 0x00900038fb007388 */ /* 0x000fe80000000800 */
[----:B------:R-:W-:Y:S04]  /*5bd0*/  STS [R251+0x9200], R58 ;  /* 0x0092003afb007388 */ /* 0x000fe80000000800 */
[----:B------:R-:W-:Y:S04]  /*5be0*/  STS [R252+0x9000], R60 ;  /* 0x0090003cfc007388 */ /* 0x000fe80000000800 */
[----:B------:R-:W-:Y:S01]  /*5bf0*/  STS [R252+0x9200], R62 ;  /* 0x0092003efc007388 */ /* 0x000fe20000000800 */
[----:B-1----:R-:W1:Y:S03]  /*5c00*/  S2R R64, SR_TID.X ;  /* 0x0000000000407919 */ /* 0x002e660000002100 */
[----:B------:R-:W-:Y:S04]  /*5c10*/  STS [R251+0xa000], R68 ;  /* 0x00a00044fb007388 */ /* 0x000fe80000000800 */
[----:B------:R-:W-:Y:S01]  /*5c20*/  STS [R251+0xa200], R70 ;  /* 0x00a20046fb007388 */ /* 0x000fe20000000800 */
[----:B------:R-:W1:Y:S03]  /*5c30*/  S2R R65, SR_TID.X ;  /* 0x0000000000417919 */ /* 0x000e660000002100 */
[----:B------:R-:W-:Y:S04]  /*5c40*/  STS [R252+0xa000], R80 ;  /* 0x00a00050fc007388 */ /* 0x000fe80000000800 */
[----:B------:R-:W-:Y:S04]  /*5c50*/  STS [R252+0xa200], R82 ;  /* 0x00a20052fc007388 */ /* 0x000fe80000000800 */
[----:B------:R-:W-:Y:S04]  /*5c60*/  STS [R251+0xb000], R72 ;  /* 0x00b00048fb007388 */ /* 0x000fe80000000800 */
[----:B------:R-:W-:Y:S04]  /*5c70*/  STS [R251+0xb200], R74 ;  /* 0x00b2004afb007388 */ /* 0x000fe80000000800 */
[----:B------:R-:W-:Y:S04]  /*5c80*/  STS [R252+0xb000], R76 ;  /* 0x00b0004cfc007388 */ /* 0x000fe80000000800 */
[----:B------:R-:W-:Y:S01]  /*5c90*/  STS [R252+0xb200], R78 ;  /* 0x00b2004efc007388 */ /* 0x000fe20000000800 */
[----:B------:R-:W-:Y:S01]  /*5ca0*/  IMAD R2, R10, UR25, RZ ;  /* 0x000000190a027c24 */ /* 0x000fe2000f8e02ff */
[----:B--2---:R-:W-:-:S02]  /*5cb0*/  SHF.R.S32.HI R5, RZ, 0x1f, R28 ;  /* 0x0000001fff057819 */ /* 0x004fc4000001141c */
[----:B------:R-:W-:-:S05]  /*5cc0*/  MOV R4, R28 ;  /* 0x0000001c00047202 */ /* 0x000fca0000000f00 */
[----:B------:R-:W-:-:S05]  /*5cd0*/  IMAD.WIDE.U32 R6, R18, UR28, R4 ;  /* 0x0000001c12067c25 */ /* 0x000fca000f8e0004 */
[----:B------:R-:W-:Y:S01]  /*5ce0*/  IADD3 R7, R7, R0, RZ ;  /* 0x0000000007077210 */ /* 0x000fe20007ffe0ff */
[----:B----4-:R-:W-:-:S04]  /*5cf0*/  IMAD R0, R8, UR24, RZ ;  /* 0x0000001808007c24 */ /* 0x010fc8000f8e02ff */
[----:B------:R-:W-:Y:S02]  /*5d00*/  IMAD R9, R9, UR16, R0 ;  /* 0x0000001009097c24 */ /* 0x000fe4000f8e0200 */
[----:B------:R-:W-:-:S04]  /*5d10*/  IMAD.WIDE.U32 R6, R8, UR16, R6 ;  /* 0x0000001008067c25 */ /* 0x000fc8000f8e0006 */
[C---:B------:R-:W-:Y:S01]  /*5d20*/  IMAD R0, R16.reuse, UR4, RZ ;  /* 0x0000000410007c24 */ /* 0x040fe2000f8e02ff */
[----:B------:R-:W-:Y:S01]  /*5d30*/  IADD3 R7, R7, R9, RZ ;  /* 0x0000000907077210 */ /* 0x000fe20007ffe0ff */
[----:B------:R-:W-:-:S04]  /*5d40*/  IMAD.WIDE.U32 R4, R16, UR28, R4 ;  /* 0x0000001c10047c25 */ /* 0x000fc8000f8e0004 */
[----:B------:R-:W-:Y:S02]  /*5d50*/  IMAD R0, R17, UR28, R0 ;  /* 0x0000001c11007c24 */ /* 0x000fe4000f8e0200 */
[----:B------:R-:W-:Y:S02]  /*5d60*/  IMAD R2, R11, UR17, R2 ;  /* 0x000000110b027c24 */ /* 0x000fe4000f8e0202 */
[----:B------:R-:W-:Y:S01]  /*5d70*/  IMAD.WIDE.U32 R6, R10, UR17, R6 ;  /* 0x000000110a067c25 */ /* 0x000fe2000f8e0006 */
[----:B------:R-:W-:-:S03]  /*5d80*/  IADD3 R5, R5, R0, RZ ;  /* 0x0000000005057210 */ /* 0x000fc60007ffe0ff */
[----:B------:R-:W-:Y:S01]  /*5d90*/  IMAD R0, R14, UR24, RZ ;  /* 0x000000180e007c24 */ /* 0x000fe2000f8e02ff */
[----:B------:R-:W-:-:S03]  /*5da0*/  IADD3 R7, R7, R2, RZ ;  /* 0x0000000207077210 */ /* 0x000fc60007ffe0ff */
[----:B------:R-:W-:Y:S01]  /*5db0*/  IMAD R2, R15, UR16, R0 ;  /* 0x000000100f027c24 */ /* 0x000fe2000f8e0200 */
[----:B---3--:R-:W-:Y:S01]  /*5dc0*/  LEA R0, R26, UR5, 0x1 ;  /* 0x000000051a007c11 */ /* 0x008fe2000f8e08ff */
[----:B------:R-:W-:Y:S01]  /*5dd0*/  BAR.SYNC.DEFER_BLOCKING 0x0 ;  /* 0x0000000000007b1d */ /* 0x000fe20000010000 */
[----:B------:R-:W-:Y:S01]  /*5de0*/  IMAD.WIDE.U32 R4, R14, UR16, R4 ;  /* 0x000000100e047c25 */ /* 0x000fe2000f8e0004 */
[----:B-1----:R-:W-:-:S03]  /*5df0*/  SHF.R.S32.HI R64, RZ, 0x1f, R64 ;  /* 0x0000001fff407819 */ /* 0x002fc60000011440 */
[----:B------:R-:W-:Y:S01]  /*5e00*/  IMAD R8, R12, UR25, RZ ;  /* 0x000000190c087c24 */ /* 0x000fe2000f8e02ff */
[----:B------:R-:W-:Y:S02]  /*5e10*/  IADD3 R5, R5, R2, RZ ;  /* 0x0000000205057210 */ /* 0x000fe40007ffe0ff */
[----:B------:R-:W-:Y:S01]  /*5e20*/  LEA.HI R64, R64, R65, RZ, 0x2 ;  /* 0x0000004140407211 */ /* 0x000fe200078f10ff */
[----:B------:R-:W-:Y:S02]  /*5e30*/  IMAD R8, R13, UR17, R8 ;  /* 0x000000110d087c24 */ /* 0x000fe4000f8e0208 */
[----:B------:R-:W-:Y:S01]  /*5e40*/  IMAD.WIDE.U32 R10, R12, UR17, R4 ;  /* 0x000000110c0a7c25 */ /* 0x000fe2000f8e0004 */
[----:B------:R-:W-:Y:S01]  /*5e50*/  SHF.R.S32.HI R64, RZ, 0x2, R64 ;  /* 0x00000002ff407819 */ /* 0x000fe20000011440 */
[----:B------:R-:W1:Y:S04]  /*5e60*/  LDS.128 R60, [R0+0x9000] ;  /* 0x00900000003c7984 */ /* 0x000e680000000c00 */
[----:B------:R-:W2:Y:S04]  /*5e70*/  LDS.128 R56, [R0+0xb000] ;  /* 0x00b0000000387984 */ /* 0x000ea80000000c00 */
[----:B------:R-:W3:Y:S04]  /*5e80*/  LDS.128 R52, [R0+0xd000] ;  /* 0x00d0000000347984 */ /* 0x000ee80000000c00 */
[----:B------:R-:W4:Y:S04]  /*5e90*/  LDS.128 R48, [R0+0xa000] ;  /* 0x00a0000000307984 */ /* 0x000f280000000c00 */
[----:B------:R-:W4:Y:S04]  /*5ea0*/  LDS.128 R44, [R0+0xc000] ;  /* 0x00c00000002c7984 */ /* 0x000f280000000c00 */
[----:B------:R-:W4:Y:S01]  /*5eb0*/  LDS.128 R40, [R0+0xe000] ;  /* 0x00e0000000287984 */ /* 0x000f220000000c00 */
[----:B------:R-:W-:-:S03]  /*5ec0*/  SHF.R.S32.HI R9, RZ, 0x1f, R64 ;  /* 0x0000001fff097819 */ /* 0x000fc60000011440 */
[----:B------:R-:W4:Y:S04]  /*5ed0*/  LDS.128 R36, [R0+0xf000] ;  /* 0x00f0000000247984 */ /* 0x000f280000000c00 */
[----:B------:R-:W4:Y:S04]  /*5ee0*/  LDS.128 R28, [R0+0x11000] ;  /* 0x01100000001c7984 */ /* 0x000f280000000c00 */
[----:B------:R-:W4:Y:S04]  /*5ef0*/  LDS.128 R20, [R0+0x13000] ;  /* 0x0130000000147984 */ /* 0x000f280000000c00 */
[----:B------:R-:W4:Y:S04]  /*5f00*/  LDS.128 R32, [R0+0x10000] ;  /* 0x0100000000207984 */ /* 0x000f280000000c00 */
[----:B------:R-:W4:Y:S04]  /*5f10*/  LDS.128 R24, [R0+0x12000] ;  /* 0x0120000000187984 */ /* 0x000f280000000c00 */
[----:B------:R1:W4:Y:S01]  /*5f20*/  LDS.128 R12, [R0+0x14000] ;  /* 0x01400000000c7984 */ /* 0x0003220000000c00 */
[----:B------:R-:W-:-:S02]  /*5f30*/  IMAD R2, R9, R18, RZ ;  /* 0x0000001209027224 */ /* 0x000fc400078e02ff */
[----:B------:R-:W-:-:S04]  /*5f40*/  IMAD.WIDE.U32 R4, R64, R18, R6 ;  /* 0x0000001240047225 */ /* 0x000fc800078e0006 */
[----:B------:R-:W-:Y:S01]  /*5f50*/  IMAD R2, R64, R19, R2 ;  /* 0x0000001340027224 */ /* 0x000fe200078e0202 */
[----:B------:R-:W-:Y:S02]  /*5f60*/  IADD3 R11, R11, R8, RZ ;  /* 0x000000080b0b7210 */ /* 0x000fe40007ffe0ff */
[----:B------:R-:W-:Y:S02]  /*5f70*/  LEA R6, P0, R4, UR6, 0x1 ;  /* 0x0000000604067c11 */ /* 0x000fe4000f8008ff */
[----:B------:R-:W-:Y:S01]  /*5f80*/  IADD3 R2, R5, R2, RZ ;  /* 0x0000000205027210 */ /* 0x000fe20007ffe0ff */
[----:B------:R-:W-:-:S03]  /*5f90*/  IMAD.WIDE.U32 R10, R64, R16, R10 ;  /* 0x00000010400a7225 */ /* 0x000fc600078e000a */
[----:B------:R-:W-:Y:S01]  /*5fa0*/  LEA.HI.X R7, R4, UR7, R2, 0x1, P0 ;  /* 0x0000000704077c11 */ /* 0x000fe200080f0c02 */
[----:B------:R-:W-:Y:S01]  /*5fb0*/  ULDC.64 UR6, c[0x0][0x3f8] ;  /* 0x0000fe0000067ab9 */ /* 0x000fe20000000a00 */
[----:B------:R-:W-:Y:S01]  /*5fc0*/  LEA R8, P0, R18, R6, 0x7 ;  /* 0x0000000612087211 */ /* 0x000fe200078038ff */
[----:B-1----:R-:W-:-:S04]  /*5fd0*/  IMAD R0, R9, R16, RZ ;  /* 0x0000001009007224 */ /* 0x002fc800078e02ff */
[----:B------:R-:W-:Y:S01]  /*5fe0*/  IMAD R0, R64, R17, R0 ;  /* 0x0000001140007224 */ /* 0x000fe200078e0200 */
[----:B------:R-:W-:Y:S02]  /*5ff0*/  LEA.HI.X R9, R18, R7, R19, 0x7, P0 ;  /* 0x0000000712097211 */ /* 0x000fe400000f3c13 */
[C---:B------:R-:W-:Y:S02]  /*6000*/  LEA R4, P0, R10.reuse, UR6, 0x1 ;  /* 0x000000060a047c11 */ /* 0x040fe4000f8008ff */
[----:B------:R-:W-:Y:S01]  /*6010*/  IADD3 R0, R11, R0, RZ ;  /* 0x000000000b007210 */ /* 0x000fe20007ffe0ff */
[----:B------:R-:W-:Y:S03]  /*6020*/  STG.E.128 desc[UR22][R6.64], R60 ;  /* 0x0000003c06007986 */ /* 0x000fe6000c101d16 */
[----:B------:R-:W-:Y:S01]  /*6030*/  LEA.HI.X R5, R10, UR7, R0, 0x1, P0 ;  /* 0x000000070a057c11 */ /* 0x000fe200080f0c00 */
[----:B--2---:R-:W-:Y:S04]  /*6040*/  STG.E.128 desc[UR22][R6.64+0x40], R56 ;  /* 0x0000403806007986 */ /* 0x004fe8000c101d16 */
[----:B---3--:R1:W-:Y:S04]  /*6050*/  STG.E.128 desc[UR22][R6.64+0x80], R52 ;  /* 0x0000803406007986 */ /* 0x0083e8000c101d16 */
[----:B----4-:R2:W-:Y:S04]  /*6060*/  STG.E.128 desc[UR22][R8.64], R48 ;  /* 0x0000003008007986 */ /* 0x0105e8000c101d16 */
[----:B------:R2:W-:Y:S04]  /*6070*/  STG.E.128 desc[UR22][R8.64+0x40], R44 ;  /* 0x0000402c08007986 */ /* 0x0005e8000c101d16 */
[----:B------:R2:W-:Y:S04]  /*6080*/  STG.E.128 desc[UR22][R8.64+0x80], R40 ;  /* 0x0000802808007986 */ /* 0x0005e8000c101d16 */
[----:B------:R2:W-:Y:S04]  /*6090*/  STG.E.128 desc[UR22][R4.64], R36 ;  /* 0x0000002404007986 */ /* 0x0005e8000c101d16 */
[----:B------:R2:W-:Y:S04]  /*60a0*/  STG.E.128 desc[UR22][R4.64+0x40], R28 ;  /* 0x0000401c04007986 */ /* 0x0005e8000c101d16 */
[----:B------:R2:W-:Y:S01]  /*60b0*/  STG.E.128 desc[UR22][R4.64+0x80], R20 ;  /* 0x0000801404007986 */ /* 0x0005e2000c101d16 */
[----:B-1----:R-:W-:-:S04]  /*60c0*/  LEA R6, P0, R16, R4, 0x7 ;  /* 0x0000000410067211 */ /* 0x002fc800078038ff */
[----:B------:R-:W-:-:S05]  /*60d0*/  LEA.HI.X R7, R16, R5, R17, 0x7, P0 ;  /* 0x0000000510077211 */ /* 0x000fca00000f3c11 */
[----:B------:R2:W-:Y:S04]  /*60e0*/  STG.E.128 desc[UR22][R6.64], R32 ;  /* 0x0000002006007986 */ /* 0x0005e8000c101d16 */
[----:B------:R2:W-:Y:S04]  /*60f0*/  STG.E.128 desc[UR22][R6.64+0x40], R24 ;  /* 0x0000401806007986 */ /* 0x0005e8000c101d16 */
[----:B------:R2:W-:Y:S02]  /*6100*/  STG.E.128 desc[UR22][R6.64+0x80], R12 ;  /* 0x0000800c06007986 */ /* 0x0005e4000c101d16 */
.L_x_118:
        /* <DEDUP_REMOVED lines=11> */
.L_x_125:
[----:B------:R-:W-:Y:S05]  /*61c0*/  EXIT ;  /* 0x000000000000794d */ /* 0x000fea0003800000 */
.L_x_127:
        /* <DEDUP_REMOVED lines=11> */
.L_x_1281:


//--------------------- .text._ZN5flash44flash_bwd_dq_dk_dv_loop_seqk_parallel_kernelI23Flash_bwd_kernel_traitsILi96ELi64ELi128ELi8ELi2ELi4ELi4ELb1ELb0EN7cutlass10bfloat16_tE19Flash_kernel_traitsILi96ELi64ELi128ELi8ES3_EELb0ELb0ELb0ELb1ELb0ELb0ELb0EEEvNS_16Flash_bwd_paramsE --------------------------
	.section	.text._ZN5flash44flash_bwd_dq_dk_dv_loop_seqk_parallel_kernelI23Flash_bwd_kernel_traitsILi96ELi64ELi128ELi8ELi2ELi4ELi4ELb1ELb0EN7cutlass10bfloat16_tE19Flash_kernel_traitsILi96ELi64ELi128ELi8ES3_EELb0ELb0ELb0ELb1ELb0ELb0ELb0EEEvNS_16Flash_bwd_paramsE,"ax",@progbits
	.align	128
        .global         _ZN5flash44flash_bwd_dq_dk_dv_loop_seqk_parallel_kernelI23Flash_bwd_kernel_traitsILi96ELi64ELi128ELi8ELi2ELi4ELi4ELb1ELb0EN7cutlass10bfloat16_tE19Flash_kernel_traitsILi96ELi64ELi128ELi8ES3_EELb0ELb0ELb0ELb1ELb0ELb0ELb0EEEvNS_16Flash_bwd_paramsE
        .type           _ZN5flash44flash_bwd_dq_dk_dv_loop_seqk_parallel_kernelI23Flash_bwd_kernel_traitsILi96ELi64ELi128ELi8ELi2ELi4ELi4ELb1ELb0EN7cutlass10bfloat16_tE19Flash_kernel_traitsILi96ELi64ELi128ELi8ES3_EELb0ELb0ELb0ELb1ELb0ELb0ELb0EEEvNS_16Flash_bwd_paramsE,@function
        .size           _ZN5flash44flash_bwd_dq_dk_dv_loop_seqk_parallel_kernelI23Flash_bwd_kernel_traitsILi96ELi64ELi128ELi8ELi2ELi4ELi4ELb1ELb0EN7cutlass10bfloat16_tE19Flash_kernel_traitsILi96ELi64ELi128ELi8ES3_EELb0ELb0ELb0ELb1ELb0ELb0ELb0EEEvNS_16Flash_bwd_paramsE,(.L_x_1282 - _ZN5flash44flash_bwd_dq_dk_dv_loop_seqk_parallel_kernelI23Flash_bwd_kernel_traitsILi96ELi64ELi128ELi8ELi2ELi4ELi4ELb1ELb0EN7cutlass10bfloat16_tE19Flash_kernel_traitsILi96ELi64ELi128ELi8ES3_EELb0ELb0ELb0ELb1ELb0ELb0ELb0EEEvNS_16Flash_bwd_paramsE)
        .other          _ZN5flash44flash_bwd_dq_dk_dv_loop_seqk_parallel_kernelI23Flash_bwd_kernel_traitsILi96ELi64ELi128ELi8ELi2ELi4ELi4ELb1ELb0EN7cutlass10bfloat16_tE19Flash_kernel_traitsILi96ELi64ELi128ELi8ES3_EELb0ELb0ELb0ELb1ELb0ELb0ELb0EEEvNS_16Flash_bwd_paramsE,@"STO_CUDA_ENTRY STV_DEFAULT"
_ZN5flash44flash_bwd_dq_dk_dv_loop_seqk_parallel_kernelI23Flash_bwd_kernel_traitsILi96ELi64ELi128ELi8ELi2ELi4ELi4ELb1ELb0EN7cutlass10bfloat16_tE19Flash_kernel_traitsILi96ELi64ELi128ELi8ES3_EELb0ELb0ELb0ELb1ELb0ELb0ELb0EEEvNS_16Flash_bwd_paramsE:
.text._ZN5flash44flash_bwd_dq_dk_dv_loop_seqk_parallel_kernelI23Flash_bwd_kernel_traitsILi96ELi64ELi128ELi8ELi2ELi4ELi4ELb1ELb0EN7cutlass10bfloat16_tE19Flash_kernel_traitsILi96ELi64ELi128ELi8ES3_EELb0ELb0ELb0ELb1ELb0ELb0ELb0EEEvNS_16Flash_bwd_paramsE:
        /* <DEDUP_REMOVED lines=17> */
[----:B------:R-:W-:Y:S01]  /*0110*/  UMOV UR59, 0xffffd000 ;  /* 0xffffd000003b7882 */ /* 0x000fe20000000000 */
[----:B------:R-:W-:Y:S02]  /*0120*/  IMAD.MOV.U32 R232, RZ, RZ, -0x10 ;  /* 0xfffffff0ffe87424 */ /* 0x000fe400078e00ff */
[----:B------:R-:W-:Y:S02]  /*0130*/  IMAD.MOV.U32 R226, RZ, RZ, -0x40 ;  /* 0xffffffc0ffe27424 */ /* 0x000fe400078e00ff */
[----:B------:R-:W4:Y:S08]  /*0140*/  S2UR UR56, SR_CTAID.Z ;  /* 0x00000000003879c3 */ /* 0x000f300000002700 */
[----:B------:R-:W5:Y:S01]  /*0150*/  S2UR UR47, SR_CTAID.Y ;  /* 0x00000000002f79c3 */ /* 0x000f620000002600 */
[----:B---3--:R-:W-:Y:S01]  /*0160*/  ULEA UR4, UR4, UR5, 0x18 ;  /* 0x0000000504047291 */ /* 0x008fe2000f8ec03f */
[----:B--2---:R-:W-:Y:S01]  /*0170*/  SHF.R.S32.HI R20, RZ, 0x1f, R21 ;  /* 0x0000001fff147819 */ /* 0x004fe20000011415 */
[----:B----4-:R-:W-:-:S03]  /*0180*/  USHF.R.S32.HI UR5, URZ, 0x1f, UR56 ;  /* 0x0000001f3f057899 */ /* 0x010fc60008011438 */
[CC--:B------:R-:W-:Y:S02]  /*0190*/  LEA.HI R18, R20.reuse, R21.reuse, RZ, 0x3 ;  /* 0x0000001514127211 */ /* 0x0c0fe400078f18ff */
[CC--:B------:R-:W-:Y:S02]  /*01a0*/  LEA.HI R7, R20.reuse, R21.reuse, RZ, 0x2 ;  /* 0x0000001514077211 */ /* 0x0c0fe400078f10ff */
[----:B-1----:R-:W-:Y:S01]  /*01b0*/  SHF.R.S32.HI R0, RZ, 0x3, R18 ;  /* 0x00000003ff007819 */ /* 0x002fe20000011412 */
[----:B-----5:R-:W-:Y:S01]  /*01c0*/  USHF.L.U32 UR6, UR47, 0x7, URZ ;  /* 0x000000072f067899 */ /* 0x020fe2000800063f */
[----:B------:R-:W-:Y:S02]  /*01d0*/  LOP3.LUT R2, R7, 0xfffffffc, RZ, 0xc0, !PT ;  /* 0xfffffffc07027812 */ /* 0x000fe400078ec0ff */
[----:B------:R-:W-:Y:S01]  /*01e0*/  LEA.HI R4, R20, R21, RZ, 0x4 ;  /* 0x0000001514047211 */ /* 0x000fe200078f20ff */
[----:B------:R-:W-:Y:S01]  /*01f0*/  IMAD.SHL.U32 R0, R0, 0x40, RZ ;  /* 0x0000004000007824 */ /* 0x000fe200078e00ff */
[----:B------:R-:W-:Y:S01]  /*0200*/  SHF.R.S32.HI R17, RZ, 0x2, R7 ;  /* 0x00000002ff117819 */ /* 0x000fe20000011407 */
[----:B------:R-:W-:Y:S01]  /*0210*/  IMAD.IADD R9, R21, 0x1, -R2 ;  /* 0x0000000115097824 */ /* 0x000fe200078e0a02 */
[----:B------:R-:W-:-:S02]  /*0220*/  SHF.R.S32.HI R5, RZ, 0x4, R4 ;  /* 0x00000004ff057819 */ /* 0x000fc40000011404 */
[----:B------:R-:W-:Y:S01]  /*0230*/  LOP3.LUT R0, R0, 0xc0, RZ, 0xc0, !PT ;  /* 0x000000c000007812 */ /* 0x000fe200078ec0ff */
[C---:B------:R-:W-:Y:S01]  /*0240*/  IMAD.SHL.U32 R250, R9.reuse, 0x8, RZ ;  /* 0x0000000809fa7824 */ /* 0x040fe200078e00ff */
[----:B------:R-:W-:Y:S01]  /*0250*/  LEA.HI R2, R4, R5, RZ, 0x1 ;  /* 0x0000000504027211 */ /* 0x000fe200078f08ff */
[----:B------:R-:W-:Y:S01]  /*0260*/  IMAD.SHL.U32 R9, R9, 0x2, RZ ;  /* 0x0000000209097824 */ /* 0x000fe200078e00ff */
[----:B------:R-:W-:Y:S02]  /*0270*/  LEA.HI R13, R20, R21, RZ, 0x5 ;  /* 0x00000015140d7211 */ /* 0x000fe400078f28ff */
[----:B------:R-:W-:Y:S02]  /*0280*/  LOP3.LUT R3, R0, 0x18, R250, 0xf8, !PT ;  /* 0x0000001800037812 */ /* 0x000fe400078ef8fa */
[----:B------:R-:W-:Y:S02]  /*0290*/  SHF.R.U32.HI R0, RZ, 0x3, R0 ;  /* 0x00000003ff007819 */ /* 0x000fe40000011600 */
[----:B------:R-:W-:-:S02]  /*02a0*/  LOP3.LUT R2, R2, 0xfffffffe, RZ, 0xc0, !PT ;  /* 0xfffffffe02027812 */ /* 0x000fc400078ec0ff */
[----:B------:R-:W-:Y:S02]  /*02b0*/  LOP3.LUT R14, R3, R0, RZ, 0x3c, !PT ;  /* 0x00000000030e7212 */ /* 0x000fe400078e3cff */
[----:B------:R-:W-:Y:S01]  /*02c0*/  LEA.HI R3, R7, R17, RZ, 0x1 ;  /* 0x0000001107037211 */ /* 0x000fe200078f08ff */
[----:B------:R-:W-:Y:S01]  /*02d0*/  IMAD.IADD R16, R5, 0x1, -R2 ;  /* 0x0000000105107824 */ /* 0x000fe200078e0a02 */
[--C-:B------:R-:W-:Y:S02]  /*02e0*/  SHF.R.S32.HI R6, RZ, 0x5, R13.reuse ;  /* 0x00000005ff067819 */ /* 0x100fe4000001140d */
[----:B------:R-:W-:Y:S02]  /*02f0*/  SHF.R.S32.HI R2, RZ, 0x1f, R13 ;  /* 0x0000001fff027819 */ /* 0x000fe4000001140d */
[----:B------:R-:W-:Y:S02]  /*0300*/  LOP3.LUT R0, R4, 0xfffffff0, RZ, 0xc0, !PT ;  /* 0xfffffff004007812 */ /* 0x000fe400078ec0ff */
[----:B------:R-:W-:-:S02]  /*0310*/  LOP3.LUT R3, R3, 0x7fffffe, RZ, 0xc0, !PT ;  /* 0x07fffffe03037812 */ /* 0x000fc400078ec0ff */
[-C--:B------:R-:W-:Y:S01]  /*0320*/  LEA.HI R2, R2, R6.reuse, RZ, 0x2 ;  /* 0x0000000602027211 */ /* 0x080fe200078f10ff */
[----:B------:R-:W-:Y:S01]  /*0330*/  IMAD.IADD R0, R21, 0x1, -R0 ;  /* 0x0000000115007824 */ /* 0x000fe200078e0a00 */
[----:B------:R-:W-:Y:S01]  /*0340*/  LEA.HI R4, R13, R6, RZ, 0x1 ;  /* 0x000000060d047211 */ /* 0x000fe200078f08ff */
[----:B------:R-:W-:Y:S01]  /*0350*/  IMAD.IADD R3, R17, 0x1, -R3 ;  /* 0x0000000111037824 */ /* 0x000fe200078e0a03 */
[----:B------:R-:W-:Y:S02]  /*0360*/  LOP3.LUT R2, R2, 0xfffffffc, RZ, 0xc0, !PT ;  /* 0xfffffffc02027812 */ /* 0x000fe400078ec0ff */
[----:B------:R-:W-:Y:S01]  /*0370*/  LOP3.LUT R4, R4, 0xfffffffe, RZ, 0xc0, !PT ;  /* 0xfffffffe04047812 */ /* 0x000fe200078ec0ff */
[C---:B------:R-:W-:Y:S01]  /*0380*/  IMAD R8, R6.reuse, 0x8, R3 ;  /* 0x0000000806087824 */ /* 0x040fe200078e0203 */
[----:B------:R-:W-:Y:S01]  /*0390*/  SHF.R.S32.HI R5, RZ, 0x1f, R0 ;  /* 0x0000001fff057819 */ /* 0x000fe20000011400 */
[C---:B------:R-:W-:Y:S01]  /*03a0*/  IMAD.IADD R11, R6.reuse, 0x1, -R2 ;  /* 0x00000001060b7824 */ /* 0x040fe200078e0a02 */
[----:B------:R-:W-:Y:S01]  /*03b0*/  SHF.R.S32.HI R3, RZ, 0x1f, R7 ;  /* 0x0000001fff037819 */ /* 0x000fe20000011407 */
[----:B------:R-:W-:Y:S01]  /*03c0*/  IMAD.IADD R230, R6, 0x1, -R4 ;  /* 0x0000000106e67824 */ /* 0x000fe200078e0a04 */
[----:B------:R-:W-:Y:S01]  /*03d0*/  LOP3.LUT R7, R18, 0xfffffff8, RZ, 0xc0, !PT ;  /* 0xfffffff812077812 */ /* 0x000fe200078ec0ff */
[----:B------:R-:W-:Y:S01]  /*03e0*/  IMAD.U32 R14, R8, 0x20, R14 ;  /* 0x00000020080e7824 */ /* 0x000fe200078e000e */
[----:B------:R-:W-:-:S02]  /*03f0*/  LEA.HI R2, R0, R0, RZ, 0x1 ;  /* 0x0000000000027211 */ /* 0x000fc400078f08ff */
[----:B------:R-:W-:Y:S02]  /*0400*/  LEA.HI R12, R5, R0, RZ, 0x3 ;  /* 0x00000000050c7211 */ /* 0x000fe400078f18ff */
[----:B------:R-:W-:Y:S01]  /*0410*/  LEA.HI R4, R3, R17, RZ, 0x3 ;  /* 0x0000001103047211 */ /* 0x000fe200078f18ff */
[----:B------:R-:W-:Y:S01]  /*0420*/  IMAD.IADD R3, R21, 0x1, -R7 ;  /* 0x0000000115037824 */ /* 0x000fe200078e0a07 */
[----:B------:R-:W-:Y:S01]  /*0430*/  LOP3.LUT R6, R2, 0x7fffffe, RZ, 0xc0, !PT ;  /* 0x07fffffe02067812 */ /* 0x000fe200078ec0ff */
[----:B------:R1:W-:Y:S01]  /*0440*/  STL [R1+0x14], R14 ;  /* 0x0000140e01007387 */ /* 0x0003e20000100800 */
[----:B------:R-:W-:Y:S02]  /*0450*/  LOP3.LUT R5, R12, 0xfffffff8, RZ, 0xc0, !PT ;  /* 0xfffffff80c057812 */ /* 0x000fe400078ec0ff */
[----:B------:R-:W-:Y:S01]  /*0460*/  LEA.HI R7, R20, R21, RZ, 0x6 ;  /* 0x0000001514077211 */ /* 0x000fe200078f30ff */
[C---:B------:R-:W-:Y:S01]  /*0470*/  IMAD.IADD R19, R0.reuse, 0x1, -R6 ;  /* 0x0000000100137824 */ /* 0x040fe200078e0a06 */
[----:B------:R-:W-:Y:S01]  /*0480*/  LEA.HI R10, R3, R3, RZ, 0x1 ;  /* 0x00000003030a7211 */ /* 0x000fe200078f08ff */
[----:B------:R-:W-:Y:S01]  /*0490*/  IMAD.IADD R15, R0, 0x1, -R5 ;  /* 0x00000001000f7824 */ /* 0x000fe200078e0a05 */
[----:B------:R-:W-:-:S02]  /*04a0*/  LOP3.LUT R0, R4, 0xfffffff8, RZ, 0xc0, !PT ;  /* 0xfffffff804007812 */ /* 0x000fc400078ec0ff */
[--C-:B------:R-:W-:Y:S02]  /*04b0*/  SHF.R.S32.HI R4, RZ, 0x1, R2.reuse ;  /* 0x00000001ff047819 */ /* 0x100fe40000011402 */
[----:B------:R-:W-:Y:S01]  /*04c0*/  SHF.R.S32.HI R5, RZ, 0x1f, R2 ;  /* 0x0000001fff057819 */ /* 0x000fe20000011402 */
[----:B------:R-:W-:Y:S01]  /*04d0*/  IMAD.IADD R0, R17, 0x1, -R0 ;  /* 0x0000000111007824 */ /* 0x000fe200078e0a00 */
[----:B------:R-:W-:Y:S02]  /*04e0*/  LOP3.LUT R6, R10, 0x3fffffe, RZ, 0xc0, !PT ;  /* 0x03fffffe0a067812 */ /* 0x000fe400078ec0ff */
[----:B------:R-:W-:Y:S02]  /*04f0*/  SHF.R.S32.HI R2, RZ, 0x6, R7 ;  /* 0x00000006ff027819 */ /* 0x000fe40000011407 */
[----:B------:R-:W-:Y:S01]  /*0500*/  LEA.HI R7, R5, R4, RZ, 0x2 ;  /* 0x0000000405077211 */ /* 0x000fe200078f10ff */
[----:B------:R-:W-:Y:S01]  /*0510*/  IMAD.IADD R6, R3, 0x1, -R6 ;  /* 0x0000000103067824 */ /* 0x000fe200078e0a06 */
[----:B------:R-:W-:Y:S01]  /*0520*/  LOP3.LUT R8, R0, 0x1, RZ, 0xc0, !PT ;  /* 0x0000000100087812 */ /* 0x000fe200078ec0ff */
[----:B------:R-:W-:Y:S01]  /*0530*/  IMAD R5, R2, 0x4, R16 ;  /* 0x0000000402057824 */ /* 0x000fe200078e0210 */
[----:B------:R-:W-:Y:S01]  /*0540*/  LOP3.LUT R7, R7, 0xfffffffc, RZ, 0xc0, !PT ;  /* 0xfffffffc07077812 */ /* 0x000fe200078ec0ff */
[----:B------:R-:W-:Y:S01]  /*0550*/  IMAD.SHL.U32 R3, R3, 0x40, RZ ;  /* 0x0000004003037824 */ /* 0x000fe200078e00ff */
[----:B------:R-:W-:Y:S01]  /*0560*/  LOP3.LUT P2, RZ, R0, 0x2, RZ, 0xc0, !PT ;  /* 0x0000000200ff7812 */ /* 0x000fe2000784c0ff */
[----:B------:R-:W-:Y:S01]  /*0570*/  IMAD R222, R5, 0x8, R6 ;  /* 0x0000000805de7824 */ /* 0x000fe200078e0206 */
[----:B------:R-:W-:Y:S01]  /*0580*/  LOP3.LUT R5, R13, 0xffffffe0, RZ, 0xc0, !PT ;  /* 0xffffffe00d057812 */ /* 0x000fe200078ec0ff */
[----:B------:R-:W-:Y:S01]  /*0590*/  IMAD.IADD R17, R4, 0x1, -R7 ;  /* 0x0000000104117824 */ /* 0x000fe200078e0a07 */
[----:B------:R-:W-:Y:S01]  /*05a0*/  LEA.HI R4, R20, R21, RZ, 0x7 ;  /* 0x0000001514047211 */ /* 0x000fe200078f38ff */
[----:B------:R-:W-:Y:S01]  /*05b0*/  IMAD.SHL.U32 R7, R2, 0x20, RZ ;  /* 0x0000002002077824 */ /* 0x000fe200078e00ff */
[----:B------:R-:W-:Y:S01]  /*05c0*/  SHF.R.S32.HI R2, RZ, 0x1, R10 ;  /* 0x00000001ff027819 */ /* 0x000fe2000001140a */
[C---:B------:R-:W-:Y:S01]  /*05d0*/  IMAD.IADD R22, R21.reuse, 0x1, -R5 ;  /* 0x0000000115167824 */ /* 0x040fe200078e0a05 */
[----:B------:R-:W-:Y:S01]  /*05e0*/  SHF.R.S32.HI R13, RZ, 0x7, R4 ;  /* 0x00000007ff0d7819 */ /* 0x000fe20000011404 */
[----:B------:R-:W-:Y:S01]  /*05f0*/  IMAD.SHL.U32 R21, R21, 0x2, RZ ;  /* 0x0000000215157824 */ /* 0x000fe200078e00ff */
[----:B-1----:R-:W-:Y:S01]  /*0600*/  LEA.HI R14, R0, R0, RZ, 0x1 ;  /* 0x00000000000e7211 */ /* 0x002fe200078f08ff */
[----:B------:R-:W-:Y:S01]  /*0610*/  IMAD.SHL.U32 R5, R2, 0x40, RZ ;  /* 0x0000004002057824 */ /* 0x000fe200078e00ff */
[----:B------:R-:W-:Y:S01]  /*0620*/  LOP3.LUT R6, R3, 0x1c0, RZ, 0xc0, !PT ;  /* 0x000001c003067812 */ /* 0x000fe200078ec0ff */
[----:B------:R-:W-:Y:S01]  /*0630*/  STL [R1+0x3c], R22 ;  /* 0x00003c1601007387 */ /* 0x000fe20000100800 */
[----:B------:R-:W-:-:S02]  /*0640*/  LOP3.LUT R4, R7, 0x6, R21, 0xf8, !PT ;  /* 0x0000000607047812 */ /* 0x000fc400078ef815 */
[----:B------:R-:W-:Y:S02]  /*0650*/  SHF.R.S32.HI R3, RZ, 0x3, R12 ;  /* 0x00000003ff037819 */ /* 0x000fe4000001140c */
[----:B------:R-:W-:Y:S01]  /*0660*/  LOP3.LUT P4, RZ, R2, 0x2, RZ, 0xc0, !PT ;  /* 0x0000000202ff7812 */ /* 0x000fe2000788c0ff */
[----:B------:R1:W-:Y:S01]  /*0670*/  STL [R1+0x34], R4 ;  /* 0x0000340401007387 */ /* 0x0003e20000100800 */
[----:B------:R-:W-:Y:S01]  /*0680*/  IMAD.SHL.U32 R2, R11, 0x10, RZ ;  /* 0x000000100b027824 */ /* 0x000fe200078e00ff */
[----:B------:R-:W-:Y:S01]  /*0690*/  ISETP.NE.U32.AND P3, PT, R8, 0x1, PT ;  /* 0x000000010800780c */ /* 0x000fe20003f65070 */
[----:B------:R-:W-:Y:S01]  /*06a0*/  IMAD R20, R3, 0x8, R19 ;  /* 0x0000000803147824 */ /* 0x000fe200078e0213 */
[----:B------:R-:W-:Y:S01]  /*06b0*/  LOP3.LUT P5, RZ, R15, 0x2, RZ, 0xc0, !PT ;  /* 0x000000020fff7812 */ /* 0x000fe200078ac0ff */
[C---:B------:R-:W-:Y:S01]  /*06c0*/  IMAD R19, R11.reuse, 0x2, R3 ;  /* 0x000000020b137824 */ /* 0x040fe200078e0203 */
[----:B------:R-:W-:Y:S01]  /*06d0*/  LOP3.LUT R3, R6, 0x30, R2, 0xf8, !PT ;  /* 0x0000003006037812 */ /* 0x000fe200078ef802 */
[----:B------:R-:W-:Y:S01]  /*06e0*/  IMAD R11, R11, 0x200, R9 ;  /* 0x000002000b0b7824 */ /* 0x000fe200078e0209 */
[----:B------:R-:W-:-:S02]  /*06f0*/  LOP3.LUT R2, R5, 0xc0, RZ, 0xc0, !PT ;  /* 0x000000c005027812 */ /* 0x000fc400078ec0ff */
[--C-:B------:R-:W-:Y:S02]  /*0700*/  LOP3.LUT R10, R3, 0x8, R18.reuse, 0xf8, !PT ;  /* 0x00000008030a7812 */ /* 0x100fe400078ef812 */
[----:B------:R-:W-:Y:S02]  /*0710*/  LOP3.LUT R8, R2, 0x8, R18, 0xf8, !PT ;  /* 0x0000000802087812 */ /* 0x000fe400078ef812 */
[----:B------:R-:W-:Y:S01]  /*0720*/  SHF.R.U32.HI R5, RZ, 0x3, R6 ;  /* 0x00000003ff057819 */ /* 0x000fe20000011606 */
[----:B------:R-:W-:Y:S01]  /*0730*/  IMAD.SHL.U32 R6, R16, 0x8, RZ ;  /* 0x0000000810067824 */ /* 0x000fe200078e00ff */
[----:B------:R-:W-:Y:S02]  /*0740*/  LOP3.LUT P6, RZ, R15, 0x4, RZ, 0xc0, !PT ;  /* 0x000000040fff7812 */ /* 0x000fe400078cc0ff */
[----:B------:R-:W-:Y:S02]  /*0750*/  SEL R225, R228, 0xffffffe0, !P5 ;  /* 0xffffffe0e4e17807 */ /* 0x000fe40006800000 */
[----:B------:R-:W-:-:S02]  /*0760*/  LOP3.LUT R6, R6, 0x8, RZ, 0xc0, !PT ;  /* 0x0000000806067812 */ /* 0x000fc400078ec0ff */
[----:B------:R-:W-:Y:S02]  /*0770*/  SEL R232, R232, 0x10, !P3 ;  /* 0x00000010e8e87807 */ /* 0x000fe40005800000 */
[----:B------:R-:W-:Y:S02]  /*0780*/  SEL R226, R226, 0x40, P6 ;  /* 0x00000040e2e27807 */ /* 0x000fe40003000000 */
[----:B-1----:R-:W-:Y:S02]  /*0790*/  LOP3.LUT R4, R14, 0x3fffffe, RZ, 0xc0, !PT ;  /* 0x03fffffe0e047812 */ /* 0x002fe400078ec0ff */
[----:B------:R-:W-:Y:S02]  /*07a0*/  SEL R223, R228, 0xffffffe0, !P4 ;  /* 0xffffffe0e4df7807 */ /* 0x000fe40006000000 */
[----:B------:R-:W-:Y:S01]  /*07b0*/  LOP3.LUT P0, RZ, R17, 0x2, RZ, 0xc0, !PT ;  /* 0x0000000211ff7812 */ /* 0x000fe2000780c0ff */
[C---:B------:R-:W-:Y:S01]  /*07c0*/  IMAD.IADD R12, R0.reuse, 0x1, -R4 ;  /* 0x00000001000c7824 */ /* 0x040fe200078e0a04 */
[----:B------:R-:W-:Y:S01]  /*07d0*/  SHF.R.U32.HI R4, RZ, 0x3, R2 ;  /* 0x00000003ff047819 */ /* 0x000fe20000011602 */
[----:B------:R-:W-:Y:S01]  /*07e0*/  IMAD.SHL.U32 R0, R0, 0x40, RZ ;  /* 0x0000004000007824 */ /* 0x000fe200078e00ff */
[----:B------:R-:W-:Y:S01]  /*07f0*/  SEL R228, R228, 0xffffffe0, !P0 ;  /* 0xffffffe0e4e47807 */ /* 0x000fe20004000000 */
[----:B------:R-:W-:Y:S01]  /*0800*/  IMAD R11, R12, 0x20, R11 ;  /* 0x000000200c0b7824 */ /* 0x000fe200078e020b */
[----:B------:R-:W-:-:S02]  /*0810*/  LOP3.LUT R4, R8, R4, RZ, 0x3c, !PT ;  /* 0x0000000408047212 */ /* 0x000fc400078e3cff */
[----:B------:R-:W-:-:S03]  /*0820*/  LOP3.LUT R0, R0, 0x1c0, RZ, 0xc0, !PT ;  /* 0x000001c000007812 */ /* 0x000fc600078ec0ff */
[----:B------:R-:W-:Y:S01]  /*0830*/  IMAD.U32 R222, R222, 0x20, R4 ;  /* 0x00000020dede7824 */ /* 0x000fe200078e0004 */
[----:B------:R-:W-:Y:S01]  /*0840*/  LOP3.LUT R3, R0, 0x20, R7, 0xf8, !PT ;  /* 0x0000002000037812 */ /* 0x000fe200078ef807 */
[----:B------:R-:W-:Y:S01]  /*0850*/  IMAD.SHL.U32 R4, R15, 0x40, RZ ;  /* 0x000000400f047824 */ /* 0x000fe200078e00ff */
[----:B------:R-:W-:Y:S01]  /*0860*/  SHF.R.U32.HI R2, RZ, 0x3, R0 ;  /* 0x00000003ff027819 */ /* 0x000fe20000011600 */
[----:B------:R-:W-:Y:S01]  /*0870*/  IMAD R0, R13, 0x1000, R9 ;  /* 0x000010000d007824 */ /* 0x000fe200078e0209 */
[----:B------:R-:W-:Y:S01]  /*0880*/  LEA R222, R222, UR4, 0x1 ;  /* 0x00000004dede7c11 */ /* 0x000fe2000f8e08ff */
[----:B------:R-:W-:Y:S01]  /*0890*/  IMAD.SHL.U32 R9, R16, 0x10, RZ ;  /* 0x0000001010097824 */ /* 0x000fe200078e00ff */
[----:B------:R-:W-:Y:S01]  /*08a0*/  LOP3.LUT R2, R3, R2, RZ, 0x3c, !PT ;  /* 0x0000000203027212 */ /* 0x000fe200078e3cff */
[----:B------:R-:W-:Y:S01]  /*08b0*/  IMAD R0, R230, 0x400, R0 ;  /* 0x00000400e6007824 */ /* 0x000fe200078e0200 */
[----:B------:R-:W-:Y:S01]  /*08c0*/  LOP3.LUT R4, R4, 0x1c0, RZ, 0xc0, !PT ;  /* 0x000001c004047812 */ /* 0x000fe200078ec0ff */
[----:B------:R-:W-:Y:S01]  /*08d0*/  IMAD.IADD R223, R223, 0x1, R222 ;  /* 0x00000001dfdf7824 */ /* 0x000fe200078e02de */
[----:B------:R-:W-:Y:S01]  /*08e0*/  LOP3.LUT R3, R10, R5, RZ, 0x3c, !PT ;  /* 0x000000050a037212 */ /* 0x000fe200078e3cff */
[----:B------:R-:W-:Y:S01]  /*08f0*/  IMAD.IADD R235, R2, 0x1, R0 ;  /* 0x0000000102eb7824 */ /* 0x000fe200078e0200 */
[----:B------:R-:W-:Y:S01]  /*0900*/  SHF.R.U32.HI R224, RZ, 0x3, R4 ;  /* 0x00000003ffe07819 */ /* 0x000fe20000011604 */
[----:B------:R-:W-:Y:S01]  /*0910*/  IMAD.SHL.U32 R0, R13, 0x8, RZ ;  /* 0x000000080d007824 */ /* 0x000fe200078e00ff */
[----:B------:R-:W-:Y:S01]  /*0920*/  SHF.R.S32.HI R10, RZ, 0x1f, R22 ;  /* 0x0000001fff0a7819 */ /* 0x000fe20000011416 */
[----:B------:R-:W-:Y:S01]  /*0930*/  IMAD.SHL.U32 R2, R17, 0x40, RZ ;  /* 0x0000004011027824 */ /* 0x000fe200078e00ff */
[----:B------:R-:W-:Y:S01]  /*0940*/  LOP3.LUT R224, R224, R4, R6, 0x1e, !PT ;  /* 0x00000004e0e07212 */ /* 0x000fe200078e1e06 */
[----:B------:R-:W-:Y:S01]  /*0950*/  IMAD R3, R16, 0x200, R3 ;  /* 0x0000020010037824 */ /* 0x000fe200078e0203 */
[----:B------:R-:W-:-:S02]  /*0960*/  LOP3.LUT R7, R0, 0x8, RZ, 0xc0, !PT ;  /* 0x0000000800077812 */ /* 0x000fc400078ec0ff */
[----:B------:R-:W-:Y:S01]  /*0970*/  SHF.R.S32.HI R0, RZ, 0x1, R14 ;  /* 0x00000001ff007819 */ /* 0x000fe2000001140e */
[----:B------:R-:W-:Y:S01]  /*0980*/  IMAD.U32 R224, R19, 0x200, R224 ;  /* 0x0000020013e07824 */ /* 0x000fe200078e00e0 */
[----:B------:R-:W-:Y:S02]  /*0990*/  LEA.HI R4, R10, R22, RZ, 0x2 ;  /* 0x000000160a047211 */ /* 0x000fe400078f10ff */
[C---:B------:R-:W-:Y:S01]  /*09a0*/  LOP3.LUT P1, RZ, R0.reuse, 0x2, RZ, 0xc0, !PT ;  /* 0x0000000200ff7812 */ /* 0x040fe2000782c0ff */
[----:B------:R-:W-:Y:S01]  /*09b0*/  IMAD.SHL.U32 R0, R0, 0x40, RZ ;  /* 0x0000004000007824 */ /* 0x000fe200078e00ff */
[----:B------:R-:W-:Y:S02]  /*09c0*/  SHF.R.S32.HI R4, RZ, 0x2, R4 ;  /* 0x00000002ff047819 */ /* 0x000fe40000011404 */
        /* <DEDUP_REMOVED lines=44> */
.L_x_169:
        /* <DEDUP_REMOVED lines=50> */
[----:B------:R-:W-:-:S03]  /*0fb0*/  @!UP3 USEL UR9, UR5, URZ, UP0 ;  /* 0x0000003f0509b287 */ /* 0x000fc60008000000 */
[----:B------:R-:W-:Y:S01]  /*0fc0*/  ULDC UR5, c[0x0][0x2c8] ;  /* 0x0000b20000057ab9 */ /* 0x000fe20000000800 */
[----:B--2---:R-:W-:Y:S02]  /*0fd0*/  @P1 R2UR UR36, R8 ;  /* 0x00000000082412ca */ /* 0x004fe400000e0000 */
        /* <DEDUP_REMOVED lines=14> */
.L_x_128:
        /* <DEDUP_REMOVED lines=15> */
[----:B------:R-:W-:-:S02]  /*11b0*/  UIMAD UR22, UR47, UR11, UR10 ;  /* 0x0000000b2f1672a4 */ /* 0x000fc4000f8e020a */
[----:B------:R-:W-:Y:S01]  /*11c0*/  USHF.L.U32 UR9, UR47, 0x7, URZ ;  /* 0x000000072f097899 */ /* 0x000fe2000800063f */
[----:B------:R-:W-:Y:S01]  /*11d0*/  @!UP1 ULDC.64 UR10, c[0x0][0x418] ;  /* 0x00010600000a9ab9 */ /* 0x000fe20000000a00 */
[----:B------:R-:W-:Y:S01]  /*11e0*/  ULDC UR58, c[0x0][0x2d4] ;  /* 0x0000b500003a7ab9 */ /* 0x000fe20000000800 */
[----:B------:R-:W-:Y:S01]  /*11f0*/  ULDC.64 UR44, c[0x0][0x240] ;  /* 0x00009000002c7ab9 */ /* 0x000fe20000000a00 */
[----:B------:R-:W-:Y:S02]  /*1200*/  USHF.R.S32.HI UR28, URZ, 0x1f, UR58 ;  /* 0x0000001f3f1c7899 */ /* 0x000fe4000801143a */
[----:B------:R-:W-:Y:S01]  /*1210*/  USEL UR30, UR9, URZ, UP2 ;  /* 0x0000003f091e7287 */ /* 0x000fe20009000000 */
[----:B------:R-:W-:Y:S01]  /*1220*/  ULDC.U8 UR25, c[0x0][0x480] ;  /* 0x0001200000197ab9 */ /* 0x000fe20000000000 */
[----:B------:R-:W-:Y:S01]  /*1230*/  ULDC.U8 UR24, c[0x0][0x3d8] ;  /* 0x0000f60000187ab9 */ /* 0x000fe20000000000 */
[----:B-1----:R-:W-:Y:S01]  /*1240*/  IABS R6, R7 ;  /* 0x0000000700067213 */ /* 0x002fe20000000000 */
[----:B------:R-:W-:Y:S01]  /*1250*/  UIMAD.WIDE.U32 UR14, UR18, UR44, URZ ;  /* 0x0000002c120e72a5 */ /* 0x000fe2000f8e003f */
[----:B------:R-:W-:Y:S01]  /*1260*/  ISETP.NE.AND P3, PT, R7, RZ, PT ;  /* 0x000000ff0700720c */ /* 0x000fe20003f65270 */
[----:B------:R-:W-:Y:S01]  /*1270*/  @UP0 UIADD3 UR9, UR36, UR38, URZ ;  /* 0x0000002624090290 */ /* 0x000fe2000fffe03f */
[----:B------:R-:W1:Y:S01]  /*1280*/  I2F.RP R4, R6 ;  /* 0x0000000600047306 */ /* 0x000e620000209400 */
[----:B------:R-:W-:-:S02]  /*1290*/  UISETP.NE.AND UP4, UPT, UR25, URZ, UPT ;  /* 0x0000003f1900728c */ /* 0x000fc4000bf85270 */
[----:B------:R-:W-:Y:S02]  /*12a0*/  UISETP.NE.AND UP3, UPT, UR24, URZ, UPT ;  /* 0x0000003f1800728c */ /* 0x000fe4000bf65270 */
[----:B--2---:R-:W-:Y:S01]  /*12b0*/  UIMAD.WIDE.U32 UR26, UR5, UR12, URZ ;  /* 0x0000000c051a72a5 */ /* 0x004fe2000f8e003f */
[----:B------:R-:W-:Y:S01]  /*12c0*/  @UP0 ULDC.64 UR24, c[0x0][0x248] ;  /* 0x0000920000180ab9 */ /* 0x000fe20000000a00 */
[----:B------:R-:W-:Y:S02]  /*12d0*/  USEL UR55, UR16, UR14, !UP1 ;  /* 0x0000000e10377287 */ /* 0x000fe4000c800000 */
[----:B------:R-:W-:Y:S02]  /*12e0*/  UIMAD UR34, UR5, UR13, UR27 ;  /* 0x0000000d052272a4 */ /* 0x000fe4000f8e021b */
[----:B------:R-:W-:Y:S01]  /*12f0*/  @!UP1 UIMAD UR5, UR57, UR10, URZ ;  /* 0x0000000a390592a4 */ /* 0x000fe2000f8e023f */
[----:B------:R-:W-:Y:S01]  /*1300*/  @UP1 ULDC.64 UR12, c[0x0][0x420] ;  /* 0x00010800000c1ab9 */ /* 0x000fe20000000a00 */
[----:B-1----:R-:W1:Y:S02]  /*1310*/  MUFU.RCP R4, R4 ;  /* 0x0000000400047308 */ /* 0x002e640000001000 */
[----:B------:R-:W-:-:S02]  /*1320*/  @!UP1 UIMAD UR29, UR47, UR11, UR5 ;  /* 0x0000000b2f1d92a4 */ /* 0x000fc4000f8e0205 */
[----:B------:R-:W-:Y:S02]  /*1330*/  UIADD3 UR5, UR35, 0x3f, URZ ;  /* 0x0000003f23057890 */ /* 0x000fe4000fffe03f */
[----:B------:R-:W-:Y:S02]  /*1340*/  @UP1 UIMAD.WIDE.U32 UR42, UR18, UR12, URZ ;  /* 0x0000000c122a12a5 */ /* 0x000fe4000f8e003f */
[----:B------:R-:W-:Y:S02]  /*1350*/  USHF.R.S32.HI UR20, URZ, 0x1f, UR5 ;  /* 0x0000001f3f147899 */ /* 0x000fe40008011405 */
[----:B------:R-:W-:Y:S02]  /*1360*/  UIADD3 UR22, UR17, UR22, URZ ;  /* 0x0000001611167290 */ /* 0x000fe4000fffe03f */
[----:B------:R-:W-:Y:S02]  /*1370*/  ULEA.HI UR46, UR20, UR5, URZ, 0x6 ;  /* 0x00000005142e7291 */ /* 0x000fe4000f8f303f */
[----:B------:R-:W-:Y:S01]  /*1380*/  UIMAD UR5, UR28, UR47, URZ ;  /* 0x0000002f1c0572a4 */ /* 0x000fe2000f8e023f */
[----:B------:R-:W-:Y:S01]  /*1390*/  ULDC UR61, c[0x0][0x2dc] ;  /* 0x0000b700003d7ab9 */ /* 0x000fe20000000800 */
[----:B------:R-:W-:Y:S01]  /*13a0*/  ULDC UR60, c[0x0][0x270] ;  /* 0x00009c00003c7ab9 */ /* 0x000fe20000000800 */
[----:B-1----:R-:W-:Y:S01]  /*13b0*/  VIADD R4, R4, 0xffffffe ;  /* 0x0ffffffe04047836 */ /* 0x002fe20000000000 */
[----:B------:R-:W-:-:S02]  /*13c0*/  @UP0 UIMAD.WIDE.U32 UR16, UR9, UR24, URZ ;  /* 0x00000018091002a5 */ /* 0x000fc4000f8e003f */
[----:B------:R-:W-:Y:S01]  /*13d0*/  @UP1 UIMAD UR49, UR18, UR13, UR43 ;  /* 0x0000000d123112a4 */ /* 0x000fe2000f8e022b */
[----:B------:R-:W1:Y:S01]  /*13e0*/  F2I.FTZ.U32.TRUNC.NTZ R5, R4 ;  /* 0x0000000400057305 */ /* 0x000e62000021f000 */
[----:B------:R-:W-:Y:S02]  /*13f0*/  @!UP1 UIMAD.WIDE.U32 UR40, UR47, UR10, URZ ;  /* 0x0000000a2f2892a5 */ /* 0x000fe4000f8e003f */
[----:B------:R-:W-:Y:S02]  /*1400*/  @UP0 UIMAD UR9, UR9, UR25, URZ ;  /* 0x00000019090902a4 */ /* 0x000fe4000f8e023f */
[----:B------:R-:W-:Y:S02]  /*1410*/  UIMAD.WIDE UR10, UR61, UR60, URZ ;  /* 0x0000003c3d0a72a5 */ /* 0x000fe4000f8e023f */
[----:B------:R-:W-:Y:S02]  /*1420*/  UIMAD.WIDE.U32 UR12, UR47, UR58, URZ ;  /* 0x0000003a2f0c72a5 */ /* 0x000fe4000f8e003f */
[----:B------:R-:W-:-:S02]  /*1430*/  UIMAD UR5, UR57, UR58, UR5 ;  /* 0x0000003a390572a4 */ /* 0x000fc4000f8e0205 */
[----:B------:R-:W-:Y:S02]  /*1440*/  UIMAD UR21, UR18, UR45, URZ ;  /* 0x0000002d121572a4 */ /* 0x000fe4000f8e023f */
[----:B------:R-:W-:Y:S01]  /*1450*/  @UP0 UIADD3 UR31, UR17, UR9, URZ ;  /* 0x00000009111f0290 */ /* 0x000fe2000fffe03f */
[--C-:B-1----:R-:W-:Y:S01]  /*1460*/  IMAD.MOV R0, RZ, RZ, -R5.reuse ;  /* 0x000000ffff007224 */ /* 0x102fe200078e0a05 */
[----:B------:R-:W-:Y:S01]  /*1470*/  UIMAD UR9, UR11, UR12, URZ ;  /* 0x0000000c0b0972a4 */ /* 0x000fe2000f8e023f */
[----:B------:R-:W-:Y:S01]  /*1480*/  IMAD.MOV.U32 R4, RZ, RZ, RZ ;  /* 0x000000ffff047224 */ /* 0x000fe200078e00ff */
[----:B------:R-:W-:Y:S01]  /*1490*/  UIADD3 UR5, UR13, UR5, URZ ;  /* 0x000000050d057290 */ /* 0x000fe2000fffe03f */
[----:B------:R-:W-:Y:S01]  /*14a0*/  IMAD R0, R0, R6, RZ ;  /* 0x0000000600007224 */ /* 0x000fe200078e02ff */
[----:B------:R-:W-:Y:S01]  /*14b0*/  ULDC UR39, c[0x0][0x2c4] ;  /* 0x0000b10000277ab9 */ /* 0x000fe20000000800 */
[----:B------:R-:W-:Y:S02]  /*14c0*/  @UP1 UIADD3 UR22, UR15, UR21, URZ ;  /* 0x000000150f161290 */ /* 0x000fe4000fffe03f */
[----:B------:R-:W-:Y:S01]  /*14d0*/  IMAD.HI.U32 R0, R5, R0, R4 ;  /* 0x0000000005007227 */ /* 0x000fe200078e0004 */
[----:B------:R-:W-:Y:S01]  /*14e0*/  UIMAD.WIDE.U32 UR14, UR10, UR12, URZ ;  /* 0x0000000c0a0e72a5 */ /* 0x000fe2000f8e003f */
[----:B------:R-:W-:Y:S01]  /*14f0*/  @UP0 UMOV UR28, UR16 ;  /* 0x00000010001c0c82 */ /* 0x000fe20008000000 */
[----:B------:R-:W-:-:S03]  /*1500*/  UIMAD UR5, UR10, UR5, UR9 ;  /* 0x000000050a0572a4 */ /* 0x000fc6000f8e0209 */
[----:B------:R-:W-:Y:S01]  /*1510*/  IMAD.HI.U32 R0, R0, R3, RZ ;  /* 0x0000000300007227 */ /* 0x000fe200078e00ff */
[----:B------:R-:W-:Y:S02]  /*1520*/  UIMAD.WIDE.U32 UR12, UR10, UR18, URZ ;  /* 0x000000120a0c72a5 */ /* 0x000fe4000f8e003f */
[----:B------:R-:W-:Y:S02]  /*1530*/  @UP3 UIMAD UR16, UR47, UR39, URZ ;  /* 0x000000272f1032a4 */ /* 0x000fe4000f8e023f */
[----:B------:R-:W-:Y:S01]  /*1540*/  IADD3 R4, -R0, RZ, RZ ;  /* 0x000000ff00047210 */ /* 0x000fe20007ffe1ff */
[----:B------:R-:W-:Y:S02]  /*1550*/  ULOP3.LUT UR9, UR46, 0xffffffc0, URZ, 0xc0, !UPT ;  /* 0xffffffc02e097892 */ /* 0x000fe4000f8ec03f */
[----:B------:R-:W-:Y:S02]  /*1560*/  UIADD3 UR48, UR15, UR5, URZ ;  /* 0x000000050f307290 */ /* 0x000fe4000fffe03f */
[----:B------:R-:W-:Y:S01]  /*1570*/  IMAD R3, R6, R4, R3 ;  /* 0x0000000406037224 */ /* 0x000fe200078e0203 */
[----:B------:R-:W-:-:S02]  /*1580*/  USHF.L.U64.HI UR19, UR47, 0x7, UR57 ;  /* 0x000000072f137899 */ /* 0x000fc40008010239 */
[----:B------:R-:W-:Y:S02]  /*1590*/  USEL UR54, UR14, UR12, !UP1 ;  /* 0x0000000c0e367287 */ /* 0x000fe4000c800000 */
[----:B------:R-:W-:Y:S01]  /*15a0*/  ISETP.GT.U32.AND P1, PT, R6, R3, PT ;  /* 0x000000030600720c */ /* 0x000fe20003f24070 */
[----:B------:R-:W-:Y:S02]  /*15b0*/  @UP3 USEL UR5, UR16, UR18, !UP1 ;  /* 0x0000001210053287 */ /* 0x000fe4000c800000 */
[----:B------:R-:W-:Y:S01]  /*15c0*/  UIADD3 UR14, UR9, -0x40, URZ ;  /* 0xffffffc0090e7890 */ /* 0x000fe2000fffe03f */
[----:B------:R-:W-:Y:S01]  /*15d0*/  @UP3 ULDC UR17, c[0x0][0x2e4] ;  /* 0x0000b90000113ab9 */ /* 0x000fe20000000800 */
[----:B------:R-:W-:Y:S02]  /*15e0*/  USEL UR19, UR19, URZ, UP2 ;  /* 0x0000003f13137287 */ /* 0x000fe40009000000 */
[----:B------:R-:W-:Y:S02]  /*15f0*/  @!UP3 UIMAD UR12, UR47, UR60, UR56 ;  /* 0x0000003c2f0cb2a4 */ /* 0x000fe4000f8e0238 */
[----:B------:R-:W-:-:S02]  /*1600*/  @UP3 UIMAD UR32, UR56, UR17, UR5 ;  /* 0x00000011382032a4 */ /* 0x000fc4000f8e0205 */
[----:B------:R-:W-:Y:S02]  /*1610*/  USHF.R.S32.HI UR15, URZ, 0x1f, UR14 ;  /* 0x0000001f3f0f7899 */ /* 0x000fe4000801140e */
[----:B------:R-:W-:Y:S01]  /*1620*/  @!P1 IMAD.IADD R3, R3, 0x1, -R6 ;  /* 0x0000000103039824 */ /* 0x000fe200078e0a06 */
[----:B------:R-:W-:Y:S01]  /*1630*/  UIADD3 UR5, UP2, UR14, UR30, URZ ;  /* 0x0000001e0e057290 */ /* 0x000fe2000ff5e03f */
[----:B------:R-:W-:Y:S01]  /*1640*/  @!P1 VIADD R0, R0, 0x1 ;  /* 0x0000000100009836 */ /* 0x000fe20000000000 */
[----:B------:R-:W-:Y:S01]  /*1650*/  @!UP3 UIMAD UR32, UR12, UR39, URZ ;  /* 0x000000270c20b2a4 */ /* 0x000fe2000f8e023f */
[----:B------:R-:W-:Y:S01]  /*1660*/  PLOP3.LUT P1, PT, PT, PT, UP0, 0x80, 0x0 ;  /* 0x000000000000781c */ /* 0x000fe20003f2f008 */
[----:B------:R-:W-:Y:S01]  /*1670*/  UIMAD UR9, UR11, UR18, URZ ;  /* 0x000000120b0972a4 */ /* 0x000fe2000f8e023f */
[----:B------:R-:W-:Y:S01]  /*1680*/  ISETP.GE.U32.AND P0, PT, R3, R6, PT ;  /* 0x000000060300720c */ /* 0x000fe20003f06070 */
[----:B------:R-:W-:Y:S01]  /*1690*/  UIADD3.X UR12, UR15, UR19, URZ, UP2, !UPT ;  /* 0x000000130f0c7290 */ /* 0x000fe200097fe43f */
[----:B------:R-:W-:Y:S01]  /*16a0*/  LOP3.LUT R3, R7, UR56, RZ, 0x3c, !PT ;  /* 0x0000003807037c12 */ /* 0x000fe2000f8e3cff */
[----:B------:R-:W-:-:S02]  /*16b0*/  UIMAD UR11, UR11, UR5, URZ ;  /* 0x000000050b0b72a4 */ /* 0x000fc4000f8e023f */
[----:B------:R-:W-:Y:S01]  /*16c0*/  @UP0 UIADD3 UR27, UR36, UR38, URZ ;  /* 0x00000026241b0290 */ /* 0x000fe2000fffe03f */
[----:B------:R-:W-:Y:S01]  /*16d0*/  ISETP.GE.AND P2, PT, R3, RZ, PT ;  /* 0x000000ff0300720c */ /* 0x000fe20003f46270 */
[----:B------:R-:W-:Y:S01]  /*16e0*/  @UP0 ULDC.64 UR20, c[0x0][0x250] ;  /* 0x0000940000140ab9 */ /* 0x000fe20000000a00 */
[----:B------:R-:W-:Y:S02]  /*16f0*/  UIMAD.WIDE.U32 UR16, UR10, UR5, URZ ;  /* 0x000000050a1072a5 */ /* 0x000fe4000f8e003f */
[----:B------:R-:W-:Y:S02]  /*1700*/  UIMAD UR5, UR10, UR12, UR11 ;  /* 0x0000000c0a0572a4 */ /* 0x000fe4000f8e020b */
[----:B------:R-:W-:Y:S01]  /*1710*/  @UP0 UIMAD.WIDE.U32 UR10, UR27, UR20, URZ ;  /* 0x000000141b0a02a5 */ /* 0x000fe2000f8e003f */
[----:B------:R-:W-:Y:S01]  /*1720*/  @P0 IADD3 R0, R0, 0x1, RZ ;  /* 0x0000000100000810 */ /* 0x000fe20007ffe0ff */
[----:B------:R-:W-:Y:S01]  /*1730*/  @UP1 UIADD3 UR48, UR13, UR9, URZ ;  /* 0x000000090d301290 */ /* 0x000fe2000fffe03f */
[----:B------:R-:W-:Y:S01]  /*1740*/  PLOP3.LUT P0, PT, PT, PT, UP3, 0x80, 0x0 ;  /* 0x000000000000781c */ /* 0x000fe20003f0f038 */
[----:B------:R-:W-:-:S02]  /*1750*/  UIMAD UR50, UR56, UR61, URZ ;  /* 0x0000003d383272a4 */ /* 0x000fc4000f8e023f */
[----:B------:R-:W-:Y:S01]  /*1760*/  @UP0 UIMAD UR9, UR27, UR21, URZ ;  /* 0x000000151b0902a4 */ /* 0x000fe2000f8e023f */
[----:B------:R-:W-:Y:S01]  /*1770*/  IMAD.MOV.U32 R13, RZ, RZ, R0 ;  /* 0x000000ffff0d7224 */ /* 0x000fe200078e0000 */
[----:B------:R-:W-:Y:S02]  /*1780*/  USEL UR52, UR34, URZ, UP4 ;  /* 0x0000003f22347287 */ /* 0x000fe4000a000000 */
[----:B------:R-:W-:Y:S02]  /*1790*/  USHF.R.S32.HI UR33, URZ, 0x1f, UR23 ;  /* 0x0000001f3f217899 */ /* 0x000fe40008011417 */
[----:B------:R-:W-:Y:S01]  /*17a0*/  @!UP1 UIADD3 UR49, UR41, UR29, URZ ;  /* 0x0000001d29319290 */ /* 0x000fe2000fffe03f */
[----:B------:R-:W-:Y:S01]  /*17b0*/  @!P2 IADD3 R13, -R13, RZ, RZ ;  /* 0x000000ff0d0da210 */ /* 0x000fe20007ffe1ff */
[----:B------:R-:W-:Y:S01]  /*17c0*/  USHF.R.S32.HI UR53, URZ, 0x1f, UR50 ;  /* 0x0000001f3f357899 */ /* 0x000fe20008011432 */
[----:B------:R-:W-:Y:S01]  /*17d0*/  @!P3 LOP3.LUT R13, RZ, R7, RZ, 0x33, !PT ;  /* 0x00000007ff0db212 */ /* 0x000fe200078e33ff */
[----:B------:R-:W-:-:S02]  /*17e0*/  USEL UR51, UR26, URZ, UP4 ;  /* 0x0000003f1a337287 */ /* 0x000fc4000a000000 */
[----:B------:R-:W-:Y:S02]  /*17f0*/  @UP0 UIADD3 UR39, UR11, UR9, URZ ;  /* 0x000000090b270290 */ /* 0x000fe4000fffe03f */
[----:B------:R-:W-:Y:S01]  /*1800*/  UIADD3 UR19, UR17, UR5, URZ ;  /* 0x0000000511137290 */ /* 0x000fe2000fffe03f */
[----:B------:R-:W-:Y:S01]  /*1810*/  @UP0 UMOV UR34, UR10 ;  /* 0x0000000a00220c82 */ /* 0x000fe20008000000 */
[----:B------:R-:W-:Y:S10]  /*1820*/  @P1 BRA `(.L_x_130) ;  /* 0x0000000000301947 */ /* 0x000ff40003800000 */
[----:B------:R-:W-:Y:S01]  /*1830*/  USHF.R.S32.HI UR5, URZ, 0x1f, UR36 ;  /* 0x0000001f3f057899 */ /* 0x000fe20008011424 */
[----:B------:R-:W-:Y:S01]  /*1840*/  ULDC.64 UR24, c[0x0][0x248] ;  /* 0x0000920000187ab9 */ /* 0x000fe20000000a00 */
[----:B------:R-:W-:Y:S02]  /*1850*/  ULDC.64 UR12, c[0x0][0x230] ;  /* 0x00008c00000c7ab9 */ /* 0x000fe40000000a00 */
[----:B------:R-:W-:Y:S02]  /*1860*/  UIMAD UR5, UR5, UR24, URZ ;  /* 0x00000018050572a4 */ /* 0x000fe4000f8e023f */
[----:B------:R-:W-:Y:S02]  /*1870*/  UIMAD.WIDE.U32 UR10, UR36, UR24, URZ ;  /* 0x00000018240a72a5 */ /* 0x000fe4000f8e003f */
[----:B------:R-:W-:-:S04]  /*1880*/  UIMAD UR5, UR36, UR25, UR5 ;  /* 0x00000019240572a4 */ /* 0x000fc8000f8e0205 */
[----:B------:R-:W-:Y:S02]  /*1890*/  UIADD3 UR11, UR11, UR5, URZ ;  /* 0x000000050b0b7290 */ /* 0x000fe4000fffe03f */
[----:B------:R-:W-:Y:S02]  /*18a0*/  UIMAD UR5, UR57, UR12, URZ ;  /* 0x0000000c390572a4 */ /* 0x000fe4000f8e023f */
[----:B------:R-:W-:Y:S02]  /*18b0*/  UIMAD.WIDE.U32 UR10, UR47, UR12, UR10 ;  /* 0x0000000c2f0a72a5 */ /* 0x000fe4000f8e000a */
[----:B------:R-:W-:-:S04]  /*18c0*/  UIMAD UR5, UR47, UR13, UR5 ;  /* 0x0000000d2f0572a4 */ /* 0x000fc8000f8e0205 */
[----:B------:R-:W-:Y:S01]  /*18d0*/  UIADD3 UR31, UR11, UR5, URZ ;  /* 0x000000050b1f7290 */ /* 0x000fe2000fffe03f */
[----:B------:R-:W-:-:S11]  /*18e0*/  UMOV UR28, UR10 ;  /* 0x0000000a001c7c82 */ /* 0x000fd60008000000 */
.L_x_130:
[----:B------:R-:W-:Y:S05]  /*18f0*/  @P1 BRA `(.L_x_131) ;  /* 0x0000000000301947 */ /* 0x000fea0003800000 */
        /* <DEDUP_REMOVED lines=11> */
[----:B------:R-:W-:Y:S02]  /*19b0*/  UMOV UR34, UR10 ;  /* 0x0000000a00227c82 */ /* 0x000fe40008000000 */
.L_x_131:
        /* <DEDUP_REMOVED lines=11> */
.L_x_132:
[----:B------:R-:W-:-:S04]  /*1a70*/  UIMAD UR5, UR47, UR60, UR56 ;  /* 0x0000003c2f0572a4 */ /* 0x000fc8000f8e0238 */
[----:B------:R-:W-:-:S12]  /*1a80*/  UIMAD UR5, UR5, UR58, URZ ;  /* 0x0000003a050572a4 */ /* 0x000fd8000f8e023f */
.L_x_133:
[----:B------:R-:W2:Y:S01]  /*1a90*/  LDL R10, [R1+0x3c] ;  /* 0x00003c00010a7983 */ /* 0x000ea20000100800 */
[----:B------:R-:W-:Y:S01]  /*1aa0*/  SHF.R.S32.HI R251, RZ, 0x1f, R250 ;  /* 0x0000001ffffb7819 */ /* 0x000fe200000114fa */
[----:B------:R-:W-:Y:S01]  /*1ab0*/  ULDC.64 UR10, c[0x0][0x420] ;  /* 0x00010800000a7ab9 */ /* 0x000fe20000000a00 */
[----:B------:R-:W-:Y:S01]  /*1ac0*/  IADD3 R4, P0, R250, UR9, RZ ;  /* 0x00000009fa047c10 */ /* 0x000fe2000ff1e0ff */
[----:B------:R-:W1:Y:S01]  /*1ad0*/  S2R R18, SR_TID.X ;  /* 0x0000000000127919 */ /* 0x000e620000002100 */
[----:B------:R-:W-:Y:S01]  /*1ae0*/  UIADD3 UR18, UR14, UR5, URZ ;  /* 0x000000050e127290 */ /* 0x000fe2000fffe03f */
[----:B------:R-:W-:Y:S01]  /*1af0*/  IMAD.U32 R3, RZ, RZ, UR10 ;  /* 0x0000000aff037e24 */ /* 0x000fe2000f8e00ff */
[----:B------:R-:W-:Y:S01]  /*1b00*/  UIMAD UR5, UR15, UR10, URZ ;  /* 0x0000000a0f0572a4 */ /* 0x000fe2000f8e023f */
[----:B------:R-:W3:Y:S01]  /*1b10*/  S2R R19, SR_TID.X ;  /* 0x0000000000137919 */ /* 0x000ee20000002100 */
[----:B------:R-:W-:Y:S01]  /*1b20*/  IADD3.X R5, R251, UR49, RZ, P0, !PT ;  /* 0x00000031fb057c10 */ /* 0x000fe200087fe4ff */
[----:B------:R-:W-:Y:S01]  /*1b30*/  USHF.R.S32.HI UR26, URZ, 0x1f, UR56 ;  /* 0x0000001f3f1a7899 */ /* 0x000fe20008011438 */
[----:B------:R-:W-:Y:S01]  /*1b40*/  BSSY B1, `(.L_x_129) ;  /* 0x00007f0000017945 */ /* 0x000fe20003800000 */
[----:B------:R-:W4:Y:S01]  /*1b50*/  S2R R9, SR_TID.X ;  /* 0x0000000000097919 */ /* 0x000f220000002100 */
[----:B------:R-:W-:Y:S01]  /*1b60*/  UIMAD UR5, UR14, UR11, UR5 ;  /* 0x0000000b0e0572a4 */ /* 0x000fe2000f8e0205 */
[----:B------:R-:W-:Y:S01]  /*1b70*/  IMAD.WIDE.U32 R4, R3, UR14, R4 ;  /* 0x0000000e03047c25 */ /* 0x000fe2000f8e0004 */
[----:B------:R-:W-:-:S02]  /*1b80*/  UIMAD UR30, UR61, UR60, URZ ;  /* 0x0000003c3d1e72a4 */ /* 0x000fc4000f8e023f */
[----:B------:R-:W-:Y:S01]  /*1b90*/  UIADD3 UR32, UR14, UR32, URZ ;  /* 0x000000200e207290 */ /* 0x000fe2000fffe03f */
[----:B------:R-:W-:Y:S01]  /*1ba0*/  ULDC.64 UR12, c[0x0][0x428] ;  /* 0x00010a00000c7ab9 */ /* 0x000fe20000000a00 */
[----:B------:R-:W-:Y:S01]  /*1bb0*/  VIADD R5, R5, UR5 ;  /* 0x0000000505057c36 */ /* 0x000fe20008000000 */
[----:B------:R-:W-:Y:S01]  /*1bc0*/  UIMAD UR5, UR26, UR12, URZ ;  /* 0x0000000c1a0572a4 */ /* 0x000fe2000f8e023f */
[----:B------:R-:W-:Y:S01]  /*1bd0*/  IMAD.U32 R3, RZ, RZ, UR12 ;  /* 0x0000000cff037e24 */ /* 0x000fe2000f8e00ff */
[----:B------:R-:W-:Y:S02]  /*1be0*/  UISETP.GE.AND UP2, UPT, UR35, 0x1, UPT ;  /* 0x000000012300788c */ /* 0x000fe4000bf46270 */
[----:B------:R-:W-:Y:S01]  /*1bf0*/  UIMAD UR13, UR56, UR13, UR5 ;  /* 0x0000000d380d72a4 */ /* 0x000fe2000f8e0205 */
[----:B------:R-:W-:Y:S01]  /*1c00*/  IMAD.WIDE.U32 R4, R3, UR56, R4 ;  /* 0x0000003803047c25 */ /* 0x000fe2000f8e0004 */
[----:B------:R-:W-:Y:S01]  /*1c10*/  ULDC.64 UR60, c[0x0][0x2b0] ;  /* 0x0000ac00003c7ab9 */ /* 0x000fe20000000a00 */
[----:B------:R-:W-:Y:S01]  /*1c20*/  ULDC.64 UR42, c[0x0][0x478] ;  /* 0x00011e00002a7ab9 */ /* 0x000fe20000000a00 */
[----:B------:R-:W-:-:S02]  /*1c30*/  ULEA.HI.SX32 UR40, UR46, 0xffffffff, 0x1a ;  /* 0xffffffff2e287891 */ /* 0x000fc4000f8fd23f */
[----:B------:R-:W-:Y:S01]  /*1c40*/  VIADD R5, R5, UR13 ;  /* 0x0000000d05057c36 */ /* 0x000fe20008000000 */
[----:B-1----:R-:W-:-:S04]  /*1c50*/  SHF.R.S32.HI R18, RZ, 0x1f, R18 ;  /* 0x0000001fff127819 */ /* 0x002fc80000011412 */
[----:B---3--:R-:W-:-:S04]  /*1c60*/  LEA.HI R18, R18, R19, RZ, 0x2 ;  /* 0x0000001312127211 */ /* 0x008fc800078f10ff */
[----:B------:R-:W-:Y:S02]  /*1c70*/  SHF.R.S32.HI R18, RZ, 0x2, R18 ;  /* 0x00000002ff127819 */ /* 0x000fe40000011412 */
[----:B----4-:R-:W-:Y:S02]  /*1c80*/  SHF.R.S32.HI R8, RZ, 0x1f, R9 ;  /* 0x0000001fff087819 */ /* 0x010fe40000011409 */
[----:B------:R-:W-:Y:S01]  /*1c90*/  SHF.R.S32.HI R16, RZ, 0x1f, R18 ;  /* 0x0000001fff107819 */ /* 0x000fe20000011412 */
[C---:B------:R-:W-:Y:S01]  /*1ca0*/  IMAD.WIDE.U32 R4, R18.reuse, UR10, R4 ;  /* 0x0000000a12047c25 */ /* 0x040fe2000f8e0004 */
[----:B------:R-:W-:Y:S02]  /*1cb0*/  IADD3 R6, P1, R18, UR14, RZ ;  /* 0x0000000e12067c10 */ /* 0x000fe4000ff3e0ff */
[----:B------:R-:W-:Y:S02]  /*1cc0*/  LEA.HI R8, R8, R9, RZ, 0x5 ;  /* 0x0000000908087211 */ /* 0x000fe400078f28ff */
[----:B------:R-:W-:Y:S01]  /*1cd0*/  IADD3.X R0, R16, UR15, RZ, P1, !PT ;  /* 0x0000000f10007c10 */ /* 0x000fe20008ffe4ff */
[----:B------:R-:W-:Y:S01]  /*1ce0*/  ULDC.64 UR14, c[0x0][0x258] ;  /* 0x00009600000e7ab9 */ /* 0x000fe20000000a00 */
[----:B------:R-:W-:Y:S01]  /*1cf0*/  SHF.R.S32.HI R3, RZ, 0x5, R8 ;  /* 0x00000005ff037819 */ /* 0x000fe20000011408 */
[----:B------:R-:W-:-:S02]  /*1d00*/  UIMAD UR9, UR26, UR14, URZ ;  /* 0x0000000e1a0972a4 */ /* 0x000fc4000f8e023f */
[----:B------:R-:W-:Y:S01]  /*1d10*/  IMAD R0, R0, UR44, RZ ;  /* 0x0000002c00007c24 */ /* 0x000fe2000f8e02ff */
[----:B------:R-:W-:Y:S01]  /*1d20*/  ULDC.64 UR26, c[0x0][0x210] ;  /* 0x00008400001a7ab9 */ /* 0x000fe20000000a00 */
[----:B------:R-:W-:Y:S02]  /*1d30*/  UIMAD UR29, UR56, UR15, UR9 ;  /* 0x0000000f381d72a4 */ /* 0x000fe4000f8e0209 */
[C---:B------:R-:W-:Y:S02]  /*1d40*/  IMAD R0, R6.reuse, UR45, R0 ;  /* 0x0000002d06007c24 */ /* 0x040fe4000f8e0200 */
[----:B------:R-:W-:-:S03]  /*1d50*/  IMAD.WIDE.U32 R6, R6, UR44, R250 ;  /* 0x0000002c06067c25 */ /* 0x000fc6000f8e00fa */
[----:B------:R-:W-:-:S04]  /*1d60*/  IADD3 R6, P0, R6, UR55, RZ ;  /* 0x0000003706067c10 */ /* 0x000fc8000ff1e0ff */
[----:B------:R-:W-:Y:S01]  /*1d70*/  IADD3.X R7, R7, UR22, R0, P0, !PT ;  /* 0x0000001607077c10 */ /* 0x000fe200087fe400 */
[----:B------:R-:W-:Y:S01]  /*1d80*/  USHF.L.U32 UR22, UR30, 0x6, URZ ;  /* 0x000000061e167899 */ /* 0x000fe2000800063f */
[----:B------:R-:W-:Y:S01]  /*1d90*/  IMAD.U32 R0, RZ, RZ, UR14 ;  /* 0x0000000eff007e24 */ /* 0x000fe2000f8e00ff */
[----:B------:R-:W-:Y:S01]  /*1da0*/  PLOP3.LUT P0, PT, PT, PT, UP2, 0x80, 0x0 ;  /* 0x000000000000781c */ /* 0x000fe20003f0f028 */
[----:B------:R-:W-:Y:S01]  /*1db0*/  ULDC.64 UR14, c[0x0][0x400] ;  /* 0x00010000000e7ab9 */ /* 0x000fe20000000a00 */
[----:B------:R-:W-:Y:S01]  /*1dc0*/  USHF.R.S32.HI UR5, URZ, 0x1f, UR22 ;  /* 0x0000001f3f057899 */ /* 0x000fe20008011416 */
[----:B------:R-:W-:Y:S01]  /*1dd0*/  IMAD.WIDE.U32 R6, R0, UR56, R6 ;  /* 0x0000003800067c25 */ /* 0x000fe2000f8e0006 */
[----:B------:R-:W-:-:S03]  /*1de0*/  UIADD3 UR9, UP1, UP0, UR16, UR22, UR50 ;  /* 0x0000001610097290 */ /* 0x000fc6000f83e032 */
[----:B------:R-:W-:Y:S01]  /*1df0*/  IMAD R0, R16, UR10, RZ ;  /* 0x0000000a10007c24 */ /* 0x000fe2000f8e02ff */
[----:B------:R-:W-:Y:S01]  /*1e00*/  UIADD3.X UR5, UR19, UR5, UR53, UP1, UP0 ;  /* 0x0000000513057290 */ /* 0x000fe20008fe0435 */
[----:B------:R-:W-:Y:S01]  /*1e10*/  VIADD R7, R7, UR29 ;  /* 0x0000001d07077c36 */ /* 0x000fe20008000000 */
[----:B------:R-:W-:Y:S01]  /*1e20*/  UIADD3 UR9, UP1, UP0, UR51, UR9, UR54 ;  /* 0x0000000933097290 */ /* 0x000fe2000f83e036 */
[----:B------:R-:W-:Y:S01]  /*1e30*/  IMAD R9, R18, UR11, R0 ;  /* 0x0000000b12097c24 */ /* 0x000fe2000f8e0200 */
[----:B------:R-:W-:Y:S01]  /*1e40*/  ULDC.64 UR16, c[0x0][0x3e0] ;  /* 0x0000f80000107ab9 */ /* 0x000fe20000000a00 */
[----:B------:R-:W-:Y:S01]  /*1e50*/  LEA R238, P3, R6, UR26, 0x1 ;  /* 0x0000001a06ee7c11 */ /* 0x000fe2000f8608ff */
[----:B------:R-:W-:Y:S01]  /*1e60*/  UIADD3.X UR5, UR52, UR5, UR48, UP1, UP0 ;  /* 0x0000000534057290 */ /* 0x000fe20008fe0430 */
[----:B------:R-:W-:Y:S01]  /*1e70*/  LEA R239, P2, R4, UR16, 0x1 ;  /* 0x0000001004ef7c11 */ /* 0x000fe2000f8408ff */
[----:B------:R-:W-:Y:S01]  /*1e80*/  UIMAD.WIDE UR18, UR18, 0x4, UR42 ;  /* 0x00000004121278a5 */ /* 0x000fe2000f8e022a */
[----:B------:R-:W-:Y:S01]  /*1e90*/  LEA.HI.X R237, R6, UR27, R7, 0x1, P3 ;  /* 0x0000001b06ed7c11 */ /* 0x000fe200098f0c07 */
[----:B------:R-:W-:Y:S01]  /*1ea0*/  UIMAD.WIDE UR10, UR32, 0x4, UR60 ;  /* 0x00000004200a78a5 */ /* 0x000fe2000f8e023c */
        /* <DEDUP_REMOVED lines=11> */
[----:B------:R-:W-:Y:S01]  /*1f60*/  UIMAD UR16, UR37, -0x80, UR8 ;  /* 0xffffff80251078a4 */ /* 0x000fe2000f8e0208 */
[----:B------:R-:W-:Y:S01]  /*1f70*/  VIADD R3, R18, 0x40 ;  /* 0x0000004012037836 */ /* 0x000fe20000000000 */
[----:B------:R-:W-:Y:S01]  /*1f80*/  UIMAD UR5, UR23, UR21, UR5 ;  /* 0x00000015170572a4 */ /* 0x000fe2000f8e0205 */
[----:B------:R-:W-:Y:S01]  /*1f90*/  IMAD.WIDE.U32 R4, R4, UR23, R250 ;  /* 0x0000001704047c25 */ /* 0x000fe2000f8e00fa */
[----:B------:R-:W-:Y:S01]  /*1fa0*/  ULDC.64 UR14, c[0x0][0x268] ;  /* 0x00009a00000e7ab9 */ /* 0x000fe20000000a00 */
[----:B------:R-:W-:Y:S01]  /*1fb0*/  UMOV UR9, UR40 ;  /* 0x0000002800097c82 */ /* 0x000fe20008000000 */
[----:B------:R-:W-:Y:S01]  /*1fc0*/  ISETP.GE.AND P1, PT, R18, UR16, PT ;  /* 0x0000001012007c0c */ /* 0x000fe2000bf26270 */
[----:B------:R-:W-:Y:S01]  /*1fd0*/  UMOV UR13, UR10 ;  /* 0x0000000a000d7c82 */ /* 0x000fe20008000000 */
[----:B------:R-:W-:Y:S01]  /*1fe0*/  MOV R0, UR5 ;  /* 0x0000000500007c02 */ /* 0x000fe20008000f00 */
[----:B------:R-:W-:Y:S01]  /*1ff0*/  ULEA.HI UR10, UR9, UR9, URZ, 0x1 ;  /* 0x00000009090a7291 */ /* 0x000fe2000f8f083f */
[----:B------:R-:W-:Y:S01]  /*2000*/  IADD3 R6, P0, R4, UR34, RZ ;  /* 0x0000002204067c10 */ /* 0x000fe2000ff1e0ff */
[----:B------:R-:W-:Y:S01]  /*2010*/  UIMAD UR5, UR9, -0x40, UR35 ;  /* 0xffffffc0090578a4 */ /* 0x000fe2000f8e0223 */
[----:B------:R-:W-:Y:S01]  /*2020*/  ISETP.GE.AND P4, PT, R3, UR16, PT ;  /* 0x0000001003007c0c */ /* 0x000fe2000bf86270 */
[----:B------:R-:W-:Y:S01]  /*2030*/  ULOP3.LUT UR10, UR10, 0xfffffffe, URZ, 0xc0, !UPT ;  /* 0xfffffffe0a0a7892 */ /* 0x000fe2000f8ec03f */
[----:B------:R-:W-:Y:S01]  /*2040*/  IADD3.X R7, R5, UR39, R0, P0, !PT ;  /* 0x0000002705077c10 */ /* 0x000fe200087fe400 */
[----:B------:R-:W-:Y:S01]  /*2050*/  IMAD R0, R14, UR14, RZ ;  /* 0x0000000e0e007c24 */ /* 0x000fe2000f8e02ff */
[----:B------:R-:W-:Y:S01]  /*2060*/  PLOP3.LUT P0, PT, PT, PT, UP4, 0x80, 0x0 ;  /* 0x000000000000781c */ /* 0x000fe20003f0f048 */
[----:B------:R-:W-:Y:S01]  /*2070*/  UIADD3 UR10, UR9, -UR10, URZ ;  /* 0x8000000a090a7290 */ /* 0x000fe2000fffe03f */
[----:B------:R-:W-:Y:S01]  /*2080*/  BSSY B0, `(.L_x_135) ;  /* 0x0000038000007945 */ /* 0x000fe20003800000 */
[C---:B------:R-:W-:Y:S01]  /*2090*/  IMAD R3, R13.reuse, UR15, R0 ;  /* 0x0000000f0d037c24 */ /* 0x040fe2000f8e0200 */
[----:B------:R-:W-:Y:S01]  /*20a0*/  UMOV UR12, UR11 ;  /* 0x0000000b000c7c82 */ /* 0x000fe20008000000 */
[----:B------:R-:W-:Y:S01]  /*20b0*/  IMAD.WIDE.U32 R6, R13, UR14, R6 ;  /* 0x0000000e0d067c25 */ /* 0x000fe2000f8e0006 */
[----:B------:R-:W-:Y:S01]  /*20c0*/  UMOV UR15, UR18 ;  /* 0x00000012000f7c82 */ /* 0x000fe20008000000 */
[----:B------:R-:W-:Y:S01]  /*20d0*/  UMOV UR14, UR19 ;  /* 0x00000013000e7c82 */ /* 0x000fe20008000000 */
[----:B------:R-:W-:-:S05]  /*20e0*/  UISETP.NE.AND UP0, UPT, UR10, 0x1, UPT ;  /* 0x000000010a00788c */ /* 0x000fca000bf05270 */
[----:B------:R-:W-:Y:S01]  /*20f0*/  @P0 BAR.SYNC.DEFER_BLOCKING 0x0 ;  /* 0x0000000000000b1d */ /* 0x000fe20000010000 */
[----:B------:R-:W-:Y:S01]  /*2100*/  ISETP.GE.AND P6, PT, R18, UR5, PT ;  /* 0x0000000512007c0c */ /* 0x000fe2000bfc6270 */
        /* <DEDUP_REMOVED lines=47> */
.L_x_136:
[----:B------:R-:W-:Y:S05]  /*2400*/  BSYNC B0 ;  /* 0x0000000000007941 */ /* 0x000fea0003800000 */
.L_x_135:
        /* <DEDUP_REMOVED lines=44> */
.L_x_138:
[----:B------:R-:W-:Y:S05]  /*26d0*/  BSYNC B0 ;  /* 0x0000000000007941 */ /* 0x000fea0003800000 */
.L_x_137:
        /* <DEDUP_REMOVED lines=41> */
.L_x_140:
[----:B------:R-:W-:Y:S05]  /*2970*/  BSYNC B0 ;  /* 0x0000000000007941 */ /* 0x000fea0003800000 */
.L_x_139:
        /* <DEDUP_REMOVED lines=16> */
.L_x_142:
        /* <DEDUP_REMOVED lines=37> */
.L_x_143:
[----:B------:R-:W-:Y:S05]  /*2cd0*/  BSYNC B0 ;  /* 0x0000000000007941 */ /* 0x000fea0003800000 */
.L_x_141:
[----:B------:R-:W5:Y:S01]  /*2ce0*/  LDL R17, [R1+0x38] ;  /* 0x0000380001117983 */ /* 0x000f620000100800 */
[----:B------:R-:W-:Y:S01]  /*2cf0*/  UIMAD UR10, UR33, UR24, URZ ;  /* 0x00000018210a72a4 */ /* 0x000fe2000f8e023f */
[----:B--2-4-:R-:W-:Y:S01]  /*2d00*/  IMAD.U32 R4, RZ, RZ, UR24 ;  /* 0x00000018ff047e24 */ /* 0x014fe2000f8e00ff */
[----:B------:R-:W-:Y:S01]  /*2d10*/  BSSY B0, `(.L_x_144) ;  /* 0x0000041000007945 */ /* 0x000fe20003800000 */
[----:B------:R2:W-:Y:S01]  /*2d20*/  @P1 STS [R0+0x9000], RZ ;  /* 0x009000ff00001388 */ /* 0x0005e20000000800 */
[----:B------:R-:W-:Y:S01]  /*2d30*/  UIMAD UR10, UR23, UR25, UR10 ;  /* 0x00000019170a72a4 */ /* 0x000fe2000f8e020a */
[----:B------:R-:W-:Y:S02]  /*2d40*/  IMAD.WIDE.U32 R4, R4, UR23, R250 ;  /* 0x0000001704047c25 */ /* 0x000fe4000f8e00fa */
[----:B------:R2:W-:Y:S03]  /*2d50*/  @P1 STS [R0+0x9004], RZ ;  /* 0x009004ff00001388 */ /* 0x0005e60000000800 */
[----:B------:R-:W-:Y:S01]  /*2d60*/  IMAD.U32 R3, RZ, RZ, UR10 ;  /* 0x0000000aff037e24 */ /* 0x000fe2000f8e00ff */
[----:B------:R2:W-:Y:S01]  /*2d70*/  @P1 STS.64 [R0+0x9008], RZ ;  /* 0x009008ff00001388 */ /* 0x0005e20000000a00 */
[----:B------:R-:W-:Y:S01]  /*2d80*/  IADD3 R6, P2, R4, UR28, RZ ;  /* 0x0000001c04067c10 */ /* 0x000fe2000ff5e0ff */
[----:B------:R-:W-:-:S02]  /*2d90*/  ULDC.64 UR10, c[0x0][0x260] ;  /* 0x00009800000a7ab9 */ /* 0x000fc40000000a00 */
[----:B------:R2:W-:Y:S01]  /*2da0*/  @P1 STS.128 [R0+0xb000], RZ ;  /* 0x00b000ff00001388 */ /* 0x0005e20000000c00 */
[----:B------:R-:W-:Y:S01]  /*2db0*/  IADD3.X R7, R5, UR31, R3, P2, !PT ;  /* 0x0000001f05077c10 */ /* 0x000fe200097fe403 */
[----:B------:R-:W-:Y:S02]  /*2dc0*/  IMAD R4, R14, UR10, RZ ;  /* 0x0000000a0e047c24 */ /* 0x000fe4000f8e02ff */
[----:B------:R2:W-:Y:S02]  /*2dd0*/  @P1 STS.128 [R0+0xd000], RZ ;  /* 0x00d000ff00001388 */ /* 0x0005e40000000c00 */
[C---:B------:R-:W-:Y:S02]  /*2de0*/  IMAD R4, R13.reuse, UR11, R4 ;  /* 0x0000000b0d047c24 */ /* 0x040fe4000f8e0204 */
[----:B------:R-:W-:-:S05]  /*2df0*/  IMAD.WIDE.U32 R6, R13, UR10, R6 ;  /* 0x0000000a0d067c25 */ /* 0x000fca000f8e0006 */
[----:B------:R-:W-:Y:S01]  /*2e00*/  IADD3 R12, R7, R4, RZ ;  /* 0x00000004070c7210 */ /* 0x000fe20007ffe0ff */
[C---:B-----5:R-:W-:Y:S01]  /*2e10*/  VIADD R8, R17.reuse, 0x8 ;  /* 0x0000000811087836 */ /* 0x060fe20000000000 */
[C---:B------:R-:W-:Y:S01]  /*2e20*/  IADD3 R3, R17.reuse, 0x20, RZ ;  /* 0x0000002011037810 */ /* 0x040fe20007ffe0ff */
[----:B------:R-:W-:-:S03]  /*2e30*/  VIADD R13, R17, 0x28 ;  /* 0x00000028110d7836 */ /* 0x000fc60000000000 */
[----:B------:R-:W-:Y:S02]  /*2e40*/  ISETP.GE.AND P2, PT, R8, UR5, PT ;  /* 0x0000000508007c0c */ /* 0x000fe4000bf46270 */
[----:B------:R-:W-:Y:S02]  /*2e50*/  ISETP.GE.AND P6, PT, R3, UR5, PT ;  /* 0x0000000503007c0c */ /* 0x000fe4000bfc6270 */
[----:B------:R-:W-:Y:S02]  /*2e60*/  P2R R15, PR, RZ, 0x4 ;  /* 0x00000004ff0f7803 */ /* 0x000fe40000000000 */
[----:B------:R-:W-:Y:S02]  /*2e70*/  ISETP.GE.AND P2, PT, R17, UR5, PT ;  /* 0x0000000511007c0c */ /* 0x000fe4000bf46270 */
[----:B------:R-:W-:Y:S02]  /*2e80*/  ISETP.GE.AND P5, PT, R13, UR5, PT ;  /* 0x000000050d007c0c */ /* 0x000fe4000bfa6270 */
[----:B------:R-:W-:Y:S01]  /*2e90*/  P2R R14, PR, RZ, 0x4 ;  /* 0x00000004ff0e7803 */ /* 0x000fe20000000000 */
[----:B--2---:R-:W-:Y:S10]  /*2ea0*/  @P1 BRA `(.L_x_145) ;  /* 0x00000000009c1947 */ /* 0x004ff40003800000 */
        /* <DEDUP_REMOVED lines=39> */
.L_x_145:
[----:B------:R-:W-:Y:S05]  /*3120*/  BSYNC B0 ;  /* 0x0000000000007941 */ /* 0x000fea0003800000 */
.L_x_144:
        /* <DEDUP_REMOVED lines=43> */
.L_x_147:
[----:B------:R-:W-:Y:S05]  /*33e0*/  BSYNC B0 ;  /* 0x0000000000007941 */ /* 0x000fea0003800000 */
.L_x_146:
[C---:B-12---:R-:W-:Y:S01]  /*33f0*/  IMAD.SHL.U32 R4, R17.reuse, 0x4, RZ ;  /* 0x0000000411047824 */ /* 0x046fe200078e00ff */
[----:B------:R-:W-:Y:S01]  /*3400*/  ISETP.NE.AND P4, PT, R14, RZ, PT ;  /* 0x000000ff0e00720c */ /* 0x000fe20003f85270 */
[----:B------:R-:W-:Y:S01]  /*3410*/  IMAD.MOV.U32 R10, RZ, RZ, 0x7f800000 ;  /* 0x7f800000ff0a7424 */ /* 0x000fe200078e00ff */
[----:B------:R-:W-:Y:S01]  /*3420*/  SHF.R.S32.HI R8, RZ, 0x1f, R17 ;  /* 0x0000001fff087819 */ /* 0x000fe20000011411 */
[----:B------:R-:W0:Y:S01]  /*3430*/  LDGDEPBAR ;  /* 0x00000000000079af */ /* 0x000e220000000000 */
[----:B------:R-:W-:Y:S01]  /*3440*/  IADD3 R4, P2, R4, UR13, RZ ;  /* 0x0000000d04047c10 */ /* 0x000fe2000ff5e0ff */
[----:B------:R-:W-:Y:S01]  /*3450*/  ULDC.64 UR16, c[0x0][0x3c8] ;  /* 0x0000f20000107ab9 */ /* 0x000fe20000000a00 */
[----:B------:R-:W-:Y:S01]  /*3460*/  SHF.L.U64.HI R3, R17, 0x2, R8 ;  /* 0x0000000211037819 */ /* 0x000fe20000010208 */
[----:B------:R-:W-:Y:S01]  /*3470*/  UISETP.NE.U32.AND UP1, UPT, UR16, URZ, UPT ;  /* 0x0000003f1000728c */ /* 0x000fe2000bf25070 */
[----:B------:R-:W-:Y:S01]  /*3480*/  ISETP.NE.AND P3, PT, R15, RZ, PT ;  /* 0x000000ff0f00720c */ /* 0x000fe20003f65270 */
[----:B------:R-:W-:Y:S01]  /*3490*/  IMAD.MOV.U32 R252, RZ, RZ, 0x7f800000 ;  /* 0x7f800000fffc7424 */ /* 0x000fe200078e00ff */
[----:B------:R-:W-:Y:S01]  /*34a0*/  IADD3.X R5, R3, UR12, RZ, P2, !PT ;  /* 0x0000000c03057c10 */ /* 0x000fe200097fe4ff */
[----:B------:R-:W-:Y:S01]  /*34b0*/  UISETP.NE.AND.EX UP1, UPT, UR17, URZ, UPT, UP1 ;  /* 0x0000003f1100728c */ /* 0x000fe2000bf25310 */
[----:B---34-:R-:W-:Y:S01]  /*34c0*/  SHF.R.S32.HI R0, RZ, 0x1f, R13 ;  /* 0x0000001fff007819 */ /* 0x018fe2000001140d */
[----:B------:R-:W-:Y:S01]  /*34d0*/  IMAD.MOV.U32 R9, RZ, RZ, 0x7f800000 ;  /* 0x7f800000ff097424 */ /* 0x000fe200078e00ff */
[C---:B------:R-:W-:Y:S01]  /*34e0*/  @!P5 LEA R6, P1, R13.reuse, UR13, 0x2 ;  /* 0x0000000d0d06dc11 */ /* 0x040fe2000f8210ff */
[----:B------:R-:W2:Y:S01]  /*34f0*/  @!P4 LDG.E R10, desc[UR6][R4.64] ;  /* 0x00000006040ac981 */ /* 0x000ea2000c1e1900 */
[----:B------:R-:W-:Y:S01]  /*3500*/  IMAD.MOV.U32 R249, RZ, RZ, 0x7f800000 ;  /* 0x7f800000fff97424 */ /* 0x000fe200078e00ff */
[----:B------:R-:W-:Y:S01]  /*3510*/  USHF.R.S32.HI UR10, URZ, 0x1f, UR56 ;  /* 0x0000001f3f0a7899 */ /* 0x000fe20008011438 */
[----:B------:R-:W-:-:S02]  /*3520*/  @!P5 LEA.HI.X R7, R13, UR12, R0, 0x2, P1 ;  /* 0x0000000c0d07dc11 */ /* 0x000fc400088f1400 */
[----:B------:R-:W-:Y:S01]  /*3530*/  PLOP3.LUT P1, PT, PT, PT, UP1, 0x80, 0x0 ;  /* 0x000000000000781c */ /* 0x000fe20003f2f018 */
[----:B------:R-:W3:Y:S01]  /*3540*/  @!P3 LDG.E R9, desc[UR6][R4.64+0x20] ;  /* 0x000020060409b981 */ /* 0x000ee2000c1e1900 */
[----:B------:R-:W-:Y:S02]  /*3550*/  @UP1 ULDC.64 UR18, c[0x0][0x3d0] ;  /* 0x0000f40000121ab9 */ /* 0x000fe40000000a00 */
[----:B------:R-:W-:Y:S01]  /*3560*/  @UP1 UIMAD UR5, UR57, UR18, URZ ;  /* 0x00000012390512a4 */ /* 0x000fe2000f8e023f */
[----:B------:R1:W5:Y:S01]  /*3570*/  @!P6 LDG.E R249, desc[UR6][R4.64+0x80] ;  /* 0x0000800604f9e981 */ /* 0x000362000c1e1900 */
[----:B------:R-:W-:Y:S01]  /*3580*/  @UP1 UMOV UR11, UR10 ;  /* 0x0000000a000b1c82 */ /* 0x000fe20008000000 */
[----:B------:R-:W-:-:S04]  /*3590*/  DEPBAR.LE SB0, 0x1 ;  /* 0x000080400000791a */ /* 0x000fc80000000000 */
[----:B------:R4:W5:Y:S01]  /*35a0*/  @!P5 LDG.E R252, desc[UR6][R6.64] ;  /* 0x0000000606fcd981 */ /* 0x000962000c1e1900 */
[----:B------:R-:W-:Y:S01]  /*35b0*/  @UP1 UMOV UR10, UR56 ;  /* 0x00000038000a1c82 */ /* 0x000fe20008000000 */
[----:B------:R-:W-:Y:S01]  /*35c0*/  @UP1 UIMAD UR5, UR47, UR19, UR5 ;  /* 0x000000132f0512a4 */ /* 0x000fe2000f8e0205 */
[----:B------:R-:W-:Y:S01]  /*35d0*/  BAR.SYNC.DEFER_BLOCKING 0x0 ;  /* 0x0000000000007b1d */ /* 0x000fe20000010000 */
[----:B------:R-:W-:-:S04]  /*35e0*/  @UP1 UIMAD.WIDE.U32 UR10, UR47, UR18, UR10 ;  /* 0x000000122f0a12a5 */ /* 0x000fc8000f8e000a */
[----:B------:R-:W-:Y:S02]  /*35f0*/  @UP1 ULEA UR16, UP0, UR10, UR16, 0x2 ;  /* 0x000000100a101291 */ /* 0x000fe4000f80103f */
[----:B------:R-:W-:-:S04]  /*3600*/  @UP1 UIADD3 UR5, UR11, UR5, URZ ;  /* 0x000000050b051290 */ /* 0x000fc8000fffe03f */
[----:B------:R-:W-:-:S03]  /*3610*/  @UP1 ULEA.HI.X UR17, UR10, UR17, UR5, 0x2, UP0 ;  /* 0x000000110a111291 */ /* 0x000fc600080f1405 */
[----:B------:R-:W-:Y:S01]  /*3620*/  @UP1 ULDC UR5, c[0x0][0x2e8] ;  /* 0x0000ba0000051ab9 */ /* 0x000fe20000000800 */
[----:B-1----:R-:W-:Y:S02]  /*3630*/  IMAD.U32 R4, RZ, RZ, UR16 ;  /* 0x00000010ff047e24 */ /* 0x002fe4000f8e00ff */
[----:B------:R-:W-:-:S05]  /*3640*/  IMAD.U32 R5, RZ, RZ, UR17 ;  /* 0x00000011ff057e24 */ /* 0x000fca000f8e00ff */
[----:B------:R-:W3:Y:S01]  /*3650*/  @P1 LDG.E R4, desc[UR6][R4.64] ;  /* 0x0000000604041981 */ /* 0x000ee2000c1e1900 */
[----:B----4-:R-:W-:-:S03]  /*3660*/  IMAD R6, RZ, RZ, -UR22 ;  /* 0x80000016ff067e24 */ /* 0x010fc6000f8e02ff */
[----:B--2---:R-:W-:Y:S04]  /*3670*/  STL [R1], R10 ;  /* 0x0000000a01007387 */ /* 0x004fe80000100800 */
[----:B------:R1:W-:Y:S01]  /*3680*/  STL [R1+0x10], R6 ;  /* 0x0000100601007387 */ /* 0x0003e20000100800 */
[----:B------:R-:W-:-:S03]  /*3690*/  VIADD R3, R230, 0x1800 ;  /* 0x00001800e6037836 */ /* 0x000fc60000000000 */
[----:B------:R-:W2:Y:S01]  /*36a0*/  LDSM.16.M88.4 R172, [R222+0xf000] ;  /* 0x00f00000deac783b */ /* 0x000ea20000000200 */
[----:B------:R-:W-:-:S03]  /*36b0*/  IMAD.SHL.U32 R7, R17, 0x4, RZ ;  /* 0x0000000411077824 */ /* 0x000fc600078e00ff */
[----:B------:R-:W4:Y:S04]  /*36c0*/  LDSM.16.M88.4 R176, [R222+0xf400] ;  /* 0x00f40000deb0783b */ /* 0x000f280000000200 */
[----:B------:R-:W2:Y:S04]  /*36d0*/  LDSM.16.M88.4 R180, [R223+0xf000] ;  /* 0x00f00000dfb4783b */ /* 0x000ea80000000200 */
[----:B------:R-:W2:Y:S04]  /*36e0*/  LDSM.16.M88.4 R184, [R223+0xf400] ;  /* 0x00f40000dfb8783b */ /* 0x000ea80000000200 */
[----:B------:R-:W2:Y:S04]  /*36f0*/  LDSM.16.M88.4 R188, [R222+0x11000] ;  /* 0x01100000debc783b */ /* 0x000ea80000000200 */
[----:B------:R-:W2:Y:S04]  /*3700*/  LDSM.16.M88.4 R192, [R222+0x11400] ;  /* 0x01140000dec0783b */ /* 0x000ea80000000200 */
[----:B-1----:R-:W4:Y:S01]  /*3710*/  LDL R6, [R1+0x34] ;  /* 0x0000340001067983 */ /* 0x002f220000100800 */
[----:B------:R-:W3:Y:S01]  /*3720*/  @P1 MUFU.RCP R0, UR5 ;  /* 0x0000000500001d08 */ /* 0x000ee20008001000 */
[----:B------:R-:W-:-:S02]  /*3730*/  SEL R220, R3, R230, !P0 ;  /* 0x000000e603dc7207 */ /* 0x000fc40004000000 */
[----:B------:R-:W1:Y:S04]  /*3740*/  LDSM.16.M88.4 R196, [R223+0x11000] ;  /* 0x01100000dfc4783b */ /* 0x000e680000000200 */
[----:B------:R-:W1:Y:S04]  /*3750*/  LDSM.16.M88.4 R200, [R223+0x11400] ;  /* 0x01140000dfc8783b */ /* 0x000e680000000200 */
[----:B------:R-:W1:Y:S04]  /*3760*/  LDSM.16.M88.4 R204, [R222+0x13000] ;  /* 0x01300000decc783b */ /* 0x000e680000000200 */
[----:B------:R-:W1:Y:S01]  /*3770*/  LDSM.16.M88.4 R208, [R222+0x13400] ;  /* 0x01340000ded0783b */ /* 0x000e620000000200 */
[----:B---3--:R-:W-:Y:S01]  /*3780*/  @P1 FMUL.FTZ R0, R4, R0 ;  /* 0x0000000004001220 */ /* 0x008fe20000410000 */
[----:B------:R-:W-:-:S02]  /*3790*/  IMAD.U32 R4, RZ, RZ, UR37 ;  /* 0x00000025ff047e24 */ /* 0x000fc4000f8e00ff */
[----:B------:R-:W3:Y:S02]  /*37a0*/  LDSM.16.M88.4 R212, [R223+0x13000] ;  /* 0x01300000dfd4783b */ /* 0x000ee40000000200 */
[----:B------:R-:W-:Y:S01]  /*37b0*/  @P1 R2UR UR11, R0 ;  /* 0x00000000000b12ca */ /* 0x000fe200000e0000 */
[----:B------:R-:W-:Y:S01]  /*37c0*/  VIADD R0, R17, 0xffffffc0 ;  /* 0xffffffc011007836 */ /* 0x000fe20000000000 */
[----:B------:R-:W1:Y:S04]  /*37d0*/  LDSM.16.M88.4 R216, [R223+0x13400] ;  /* 0x01340000dfd8783b */ /* 0x000e680000000200 */
[----:B------:R-:W-:Y:S01]  /*37e0*/  SHF.R.S32.HI R3, RZ, 0x1f, R0 ;  /* 0x0000001fff037819 */ /* 0x000fe20000011400 */
[----:B------:R2:W-:Y:S01]  /*37f0*/  STL [R1+0x30], R7 ;  /* 0x0000300701007387 */ /* 0x0005e20000100800 */
[----:B------:R-:W-:-:S03]  /*3800*/  USHF.L.U32 UR17, UR30, 0x4, URZ ;  /* 0x000000041e117899 */ /* 0x000fc6000800063f */
[----:B------:R-:W-:Y:S01]  /*3810*/  STL [R1+0x4], R9 ;  /* 0x0000040901007387 */ /* 0x000fe20000100800 */
[----:B------:R-:W-:Y:S02]  /*3820*/  USHF.L.U32 UR16, UR30, 0x3, URZ ;  /* 0x000000031e107899 */ /* 0x000fe4000800063f */
[----:B------:R-:W-:Y:S02]  /*3830*/  UIADD3 UR27, UR17, 0x20, URZ ;  /* 0x00000020111b7890 */ /* 0x000fe4000fffe03f */
[----:B------:R-:W-:Y:S01]  /*3840*/  UIADD3 UR22, UR17, 0x40, URZ ;  /* 0x0000004011167890 */ /* 0x000fe2000fffe03f */
[----:B--2---:R-:W-:-:S05]  /*3850*/  SHF.L.U64.HI R7, R17, 0x2, R8 ;  /* 0x0000000211077819 */ /* 0x004fca0000010208 */
[----:B------:R-:W-:Y:S01]  /*3860*/  STL [R1+0x2c], R7 ;  /* 0x00002c0701007387 */ /* 0x000fe20000100800 */
[----:B------:R-:W-:Y:S02]  /*3870*/  UIADD3 UR26, UR16, UR27, URZ ;  /* 0x0000001b101a7290 */ /* 0x000fe4000fffe03f */
[----:B------:R-:W-:Y:S01]  /*3880*/  UIADD3 UR21, UR16, UR22, URZ ;  /* 0x0000001610157290 */ /* 0x000fe2000fffe03f */
[----:B------:R-:W-:Y:S01]  /*3890*/  VIADD R5, R229, 0x1800 ;  /* 0x00001800e5057836 */ /* 0x000fe20000000000 */
[----:B------:R-:W-:Y:S02]  /*38a0*/  UIADD3 UR25, UR16, UR26, URZ ;  /* 0x0000001a10197290 */ /* 0x000fe4000fffe03f */
[----:B------:R-:W-:Y:S02]  /*38b0*/  UIADD3 UR20, UR16, UR21, URZ ;  /* 0x0000001510147290 */ /* 0x000fe4000fffe03f */
[----:B------:R-:W-:Y:S01]  /*38c0*/  UIADD3 UR24, UR16, UR25, URZ ;  /* 0x0000001910187290 */ /* 0x000fe2000fffe03f */
[----:B------:R-:W-:Y:S01]  /*38d0*/  SEL R5, R5, R229, !P0 ;  /* 0x000000e505057207 */ /* 0x000fe20004000000 */
[----:B------:R-:W-:-:S02]  /*38e0*/  UIADD3 UR19, UR16, UR20, URZ ;  /* 0x0000001410137290 */ /* 0x000fc4000fffe03f */
[----:B------:R-:W-:Y:S01]  /*38f0*/  UIADD3 UR10, UR23, 0x80, URZ ;  /* 0x00000080170a7890 */ /* 0x000fe2000fffe03f */
[----:B------:R-:W-:Y:S01]  /*3900*/  IMAD.MOV.U32 R242, RZ, RZ, R231 ;  /* 0x000000fffff27224 */ /* 0x000fe200078e00e7 */
[----:B------:R-:W-:Y:S01]  /*3910*/  UIADD3 UR23, UR16, UR24, URZ ;  /* 0x0000001810177290 */ /* 0x000fe2000fffe03f */
[----:B------:R-:W-:Y:S01]  /*3920*/  IMAD.SHL.U32 R221, R230, 0x2, RZ ;  /* 0x00000002e6dd7824 */ /* 0x000fe200078e00ff */
[----:B------:R-:W-:Y:S01]  /*3930*/  UIADD3 UR18, UR16, UR19, URZ ;  /* 0x0000001310127290 */ /* 0x000fe2000fffe03f */
        /* <DEDUP_REMOVED lines=48> */
[----:B------:R-:W-:Y:S01]  /*3c40*/  LEA R220, R220, UR4, 0x1 ;  /* 0x00000004dcdc7c11 */ /* 0x000fe2000f8e08ff */
[----:B------:R-:W-:Y:S01]  /*3c50*/  UMOV UR5, URZ ;  /* 0x0000003f00057c82 */ /* 0x000fe20008000000 */
[----:B------:R-:W-:Y:S02]  /*3c60*/  UIMAD UR34, UR30, 0x18, URZ ;  /* 0x000000181e2278a4 */ /* 0x000fe4000f8e023f */
[----:B------:R-:W-:Y:S02]  /*3c70*/  USHF.L.U32 UR33, UR30, 0x5, URZ ;  /* 0x000000051e217899 */ /* 0x000fe4000800063f */
[----:B------:R-:W-:-:S02]  /*3c80*/  UIMAD UR32, UR30, 0x28, URZ ;  /* 0x000000281e2078a4 */ /* 0x000fc4000f8e023f */
[----:B------:R-:W-:Y:S01]  /*3c90*/  UIMAD UR31, UR30, 0x30, URZ ;  /* 0x000000301e1f78a4 */ /* 0x000fe2000f8e023f */
[----:B------:R-:W-:Y:S01]  /*3ca0*/  @UP1 UMOV UR5, UR11 ;  /* 0x0000000b00051c82 */ /* 0x000fe20008000000 */
[----:B------:R-:W-:Y:S02]  /*3cb0*/  UIMAD UR30, UR30, 0x38, URZ ;  /* 0x000000381e1e78a4 */ /* 0x000fe4000f8e023f */
[----:B------:R-:W-:Y:S02]  /*3cc0*/  UIADD3 UR29, UR16, UR23, URZ ;  /* 0x00000017101d7290 */ /* 0x000fe4000fffe03f */
[----:B------:R-:W-:Y:S02]  /*3cd0*/  UIADD3 UR28, UR16, UR18, URZ ;  /* 0x00000012101c7290 */ /* 0x000fe4000fffe03f */
[----:B------:R-:W-:Y:S01]  /*3ce0*/  UISETP.GE.AND UP0, UPT, UR10, UR8, UPT ;  /* 0x000000080a00728c */ /* 0x000fe2000bf06270 */
[----:B------:R-:W-:Y:S01]  /*3cf0*/  ULDC UR11, c[0x0][0x2ec] ;  /* 0x0000bb00000b7ab9 */ /* 0x000fe20000000800 */
[----:B----4-:R-:W-:Y:S01]  /*3d00*/  IMAD R4, R4, 0x80, R6 ;  /* 0x0000008004047824 */ /* 0x010fe200078e0206 */
[C---:B------:R-:W-:Y:S01]  /*3d10*/  SHF.L.U64.HI R6, R0.reuse, 0x2, R3 ;  /* 0x0000000200067819 */ /* 0x040fe20000010203 */
[----:B------:R-:W-:-:S03]  /*3d20*/  IMAD.SHL.U32 R3, R0, 0x4, RZ ;  /* 0x0000000400037824 */ /* 0x000fc600078e00ff */
[----:B------:R-:W-:Y:S01]  /*3d30*/  IADD3 R0, R17, -UR35, -R4 ;  /* 0x8000002311007c10 */ /* 0x000fe2000fffe804 */
[----:B------:R-:W-:Y:S01]  /*3d40*/  STL [R1+0x28], R6 ;  /* 0x0000280601007387 */ /* 0x000fe20000100800 */
[----:B------:R-:W-:-:S03]  /*3d50*/  ULDC UR35, c[0x0][0x2d0] ;  /* 0x0000b40000237ab9 */ /* 0x000fc60000000800 */
[----:B------:R-:W-:Y:S01]  /*3d60*/  VIADD R0, R0, UR8 ;  /* 0x0000000800007c36 */ /* 0x000fe20008000000 */
[----:B------:R2:W-:Y:S04]  /*3d70*/  STL [R1+0x24], R3 ;  /* 0x0000240301007387 */ /* 0x0005e80000100800 */
[----:B------:R4:W-:Y:S01]  /*3d80*/  STL [R1+0x20], R0 ;  /* 0x0000200001007387 */ /* 0x0009e20000100800 */
[----:B-123--:R-:W-:-:S07]  /*3d90*/  LEA R3, R5, UR4, 0x1 ;  /* 0x0000000405037c11 */ /* 0x00efce000f8e08ff */
.L_x_150:
[----:B------:R-:W0:Y:S01]  /*3da0*/  LDGDEPBAR ;  /* 0x00000000000079af */ /* 0x000e220000000000 */
[----:B----4-:R-:W-:Y:S01]  /*3db0*/  IMAD.IADD R0, R228, 0x1, R220 ;  /* 0x00000001e4007824 */ /* 0x010fe200078e02dc */
[----:B------:R-:W-:Y:S01]  /*3dc0*/  PLOP3.LUT P0, PT, PT, PT, UP0, 0x80, 0x0 ;  /* 0x000000000000781c */ /* 0x000fe20003f0f008 */
[----:B------:R-:W-:Y:S05]  /*3dd0*/  UISETP.GE.AND UP3, UPT, UR9, 0x1, UPT ;  /* 0x000000010900788c */ /* 0x000fea000bf66270 */
[----:B------:R-:W2:Y:S01]  /*3de0*/  LDL R246, [R1+0x34] ;  /* 0x0000340001f67983 */ /* 0x000ea20000100800 */
[----:B------:R-:W-:Y:S02]  /*3df0*/  PLOP3.LUT P3, PT, PT, PT, UP0, 0x80, 0x0 ;  /* 0x000000000000781c */ /* 0x000fe40003f6f008 */
[----:B------:R-:W-:Y:S01]  /*3e00*/  PLOP3.LUT P1, PT, PT, PT, UP0, 0x80, 0x0 ;  /* 0x000000000000781c */ /* 0x000fe20003f2f008 */
[----:B------:R-:W3:Y:S01]  /*3e10*/  LDL R245, [R1+0x20] ;  /* 0x0000200001f57983 */ /* 0x000ee20000100800 */
[----:B------:R-:W-:Y:S02]  /*3e20*/  PLOP3.LUT P5, PT, PT, PT, UP0, 0x80, 0x0 ;  /* 0x000000000000781c */ /* 0x000fe40003faf008 */
[----:B------:R-:W-:Y:S01]  /*3e30*/  PLOP3.LUT P4, PT, PT, PT, UP0, 0x80, 0x0 ;  /* 0x000000000000781c */ /* 0x000fe20003f8f008 */
[----:B------:R-:W4:Y:S01]  /*3e40*/  LDL R244, [R1] ;  /* 0x0000000001f47983 */ /* 0x000f220000100800 */
[----:B-----5:R-:W-:Y:S03]  /*3e50*/  FSETP.NEU.FTZ.AND P2, PT, R249, -INF , PT ;  /* 0xff800000f900780b */ /* 0x020fe60003f5d000 */
[----:B------:R-:W3:Y:S01]  /*3e60*/  LDL R243, [R1+0x4] ;  /* 0x0000040001f37983 */ /* 0x000ee20000100800 */
        /* <DEDUP_REMOVED lines=20> */
[----:B------:R-:W-:Y:S03]  /*3fb0*/  LDSM.16.M88.4 R164, [R223+0xb000] ;  /* 0x00b00000dfa4783b */ /* 0x000fe60000000200 */
[----:B------:R-:W-:Y:S05]  /*3fc0*/  HMMA.16816.F32.BF16 R32, R32, R134, RZ ;  /* 0x000000862020723c */ /* 0x000fea00000418ff */
[----:B------:R-:W1:Y:S01]  /*3fd0*/  LDSM.16.M88.4 R132, [R222+0xb400] ;  /* 0x00b40000de84783b */ /* 0x000e620000000200 */
[-C--:B------:R-:W-:Y:S06]  /*3fe0*/  HMMA.16816.F32.BF16 R4, R136, R140.reuse, R4 ;  /* 0x0000008c8804723c */ /* 0x080fec0000041804 */
[C---:B-1----:R-:W-:Y:S01]  /*3ff0*/  HMMA.16816.F32.BF16 R8, R144.reuse, R140, R8 ;  /* 0x0000008c9008723c */ /* 0x042fe20000041808 */
[----:B------:R-:W-:Y:S05]  /*4000*/  LDSM.16.M88.4 R168, [R0+0x1800] ;  /* 0x0018000000a8783b */ /* 0x000fea0000000200 */
[-C--:B------:R-:W-:Y:S06]  /*4010*/  HMMA.16816.F32.BF16 R12, R144, R142.reuse, R12 ;  /* 0x0000008e900c723c */ /* 0x080fec000004180c */
[C---:B------:R-:W-:Y:S01]  /*4020*/  HMMA.16816.F32.BF16 R16, R136.reuse, R142, R16 ;  /* 0x0000008e8810723c */ /* 0x040fe20000041810 */
[----:B------:R-:W1:Y:S05]  /*4030*/  LDSM.16.M88.4 R140, [R0+0x1000] ;  /* 0x00100000008c783b */ /* 0x000e6a0000000200 */
        /* <DEDUP_REMOVED lines=11> */
[----:B------:R-:W1:Y:S05]  /*40f0*/  LDSM.16.M88.4 R156, [R220+0x2800] ;  /* 0x00280000dc9c783b */ /* 0x000e6a0000000200 */
[-C--:B------:R-:W-:Y:S06]  /*4100*/  HMMA.16816.F32.BF16 R20, R152, R132.reuse, R20 ;  /* 0x000000849814723c */ /* 0x080fec0000041814 */
[C---:B------:R-:W-:Y:S06]  /*4110*/  HMMA.16816.F32.BF16 R24, R160.reuse, R132, R24 ;  /* 0x00000084a018723c */ /* 0x040fec0000041818 */
[-C--:B------:R-:W-:Y:S06]  /*4120*/  HMMA.16816.F32.BF16 R28, R160, R134.reuse, R28 ;  /* 0x00000086a01c723c */ /* 0x080fec000004181c */
[----:B------:R-:W-:Y:S01]  /*4130*/  HMMA.16816.F32.BF16 R32, R152, R134, R32 ;  /* 0x000000869820723c */ /* 0x000fe20000041820 */
[----:B------:R-:W2:Y:S05]  /*4140*/  LDSM.16.M88.4 R132, [R222+0xd400] ;  /* 0x00d40000de84783b */ /* 0x000eaa0000000200 */
[-C--:B-1----:R-:W-:Y:S01]  /*4150*/  HMMA.16816.F32.BF16 R4, R140, R164.reuse, R4 ;  /* 0x000000a48c04723c */ /* 0x082fe20000041804 */
[----:B------:R-:W-:Y:S05]  /*4160*/  IMAD.U32 R152, RZ, RZ, UR37 ;  /* 0x00000025ff987e24 */ /* 0x000fea000f8e00ff */
[C---:B------:R-:W-:Y:S06]  /*4170*/  HMMA.16816.F32.BF16 R8, R168.reuse, R164, R8 ;  /* 0x000000a4a808723c */ /* 0x040fec0000041808 */
[-C--:B------:R-:W-:Y:S06]  /*4180*/  HMMA.16816.F32.BF16 R12, R168, R166.reuse, R12 ;  /* 0x000000a6a80c723c */ /* 0x080fec000004180c */
[C---:B------:R-:W-:Y:S06]  /*4190*/  HMMA.16816.F32.BF16 R16, R140.reuse, R166, R16 ;  /* 0x000000a68c10723c */ /* 0x040fec0000041810 */
[-C--:B------:R-:W-:Y:S06]  /*41a0*/  HMMA.16816.F32.BF16 R20, R140, R136.reuse, R20 ;  /* 0x000000888c14723c */ /* 0x080fec0000041814 */
[C---:B------:R-:W-:Y:S06]  /*41b0*/  HMMA.16816.F32.BF16 R24, R168.reuse, R136, R24 ;  /* 0x00000088a818723c */ /* 0x040fec0000041818 */
[-C--:B------:R-:W-:Y:S06]  /*41c0*/  HMMA.16816.F32.BF16 R28, R168, R138.reuse, R28 ;  /* 0x0000008aa81c723c */ /* 0x080fec000004181c */
[----:B------:R-:W-:Y:S01]  /*41d0*/  HMMA.16816.F32.BF16 R32, R140, R138, R32 ;  /* 0x0000008a8c20723c */ /* 0x000fe20000041820 */
[----:B------:R-:W-:Y:S05]  /*41e0*/  LDSM.16.M88.4 R136, [R0+0x2000] ;  /* 0x002000000088783b */ /* 0x000fea0000000200 */
[-C--:B------:R-:W-:Y:S03]  /*41f0*/  HMMA.16816.F32.BF16 R4, R144, R148.reuse, R4 ;  /* 0x000000949004723c */ /* 0x080fe60000041804 */
[----:B------:R-:W1:Y:S03]  /*4200*/  LDSM.16.M88.4 R140, [R223+0xd000] ;  /* 0x00d00000df8c783b */ /* 0x000e660000000200 */
[C---:B------:R-:W-:Y:S05]  /*4210*/  HMMA.16816.F32.BF16 R8, R156.reuse, R148, R8 ;  /* 0x000000949c08723c */ /* 0x040fea0000041808 */
[----:B--2---:R-:W-:Y:S01]  /*4220*/  IMAD R152, R152, 0x80, R246 ;  /* 0x0000008098987824 */ /* 0x004fe200078e02f6 */
[-C--:B------:R-:W-:Y:S05]  /*4230*/  HMMA.16816.F32.BF16 R12, R156, R150.reuse, R12 ;  /* 0x000000969c0c723c */ /* 0x080fea000004180c */
[C---:B------:R-:W-:Y:S01]  /*4240*/  @P4 VIADD R155, R152.reuse, 0x9 ;  /* 0x00000009989b4836 */ /* 0x040fe20000000000 */
[C---:B------:R-:W-:Y:S01]  /*4250*/  HMMA.16816.F32.BF16 R16, R144.reuse, R150, R16 ;  /* 0x000000969010723c */ /* 0x040fe20000041810 */
[----:B------:R2:W3:Y:S01]  /*4260*/  LDSM.16.M88.4 R148, [R0+0x2800] ;  /* 0x002800000094783b */ /* 0x0004e20000000200 */
[----:B------:R-:W-:Y:S04]  /*4270*/  PLOP3.LUT P4, PT, PT, PT, UP0, 0x80, 0x0 ;  /* 0x000000000000781c */ /* 0x000fe80003f8f008 */
[-C--:B------:R-:W-:Y:S06]  /*4280*/  HMMA.16816.F32.BF16 R20, R144, R132.reuse, R20 ;  /* 0x000000849014723c */ /* 0x080fec0000041814 */
[C---:B------:R-:W-:Y:S04]  /*4290*/  HMMA.16816.F32.BF16 R24, R156.reuse, R132, R24 ;  /* 0x000000849c18723c */ /* 0x040fe80000041818 */
[C---:B------:R-:W-:Y:S02]  /*42a0*/  @P4 ISETP.GE.AND P4, PT, R152.reuse, UR8, PT ;  /* 0x0000000898004c0c */ /* 0x040fe4000bf86270 */
[-C--:B------:R-:W-:Y:S05]  /*42b0*/  HMMA.16816.F32.BF16 R28, R156, R134.reuse, R28 ;  /* 0x000000869c1c723c */ /* 0x080fea000004181c */
[----:B------:R-:W-:Y:S01]  /*42c0*/  @P1 VIADD R132, R152, 0x8 ;  /* 0x0000000898841836 */ /* 0x000fe20000000000 */
[----:B------:R-:W-:Y:S04]  /*42d0*/  HMMA.16816.F32.BF16 R32, R144, R134, R32 ;  /* 0x000000869020723c */ /* 0x000fe80000041820 */
[----:B----4-:R-:W-:Y:S01]  /*42e0*/  FSETP.NEU.FTZ.AND P1, PT, R244, -INF , PT ;  /* 0xff800000f400780b */ /* 0x010fe20003f3d000 */
[----:B--2---:R-:W-:Y:S01]  /*42f0*/  @P0 VIADD R0, R152, 0x1 ;  /* 0x0000000198000836 */ /* 0x004fe20000000000 */
[-C--:B-1----:R-:W-:Y:S05]  /*4300*/  HMMA.16816.F32.BF16 R4, R136, R140.reuse, R4 ;  /* 0x0000008c8804723c */ /* 0x082fea0000041804 */
[----:B------:R-:W-:Y:S01]  /*4310*/  @P3 ISETP.GE.AND P3, PT, R0, UR8, PT ;  /* 0x0000000800003c0c */ /* 0x000fe2000bf66270 */
[----:B------:R-:W-:Y:S02]  /*4320*/  IMAD.U32 R0, RZ, RZ, UR9 ;  /* 0x00000009ff007e24 */ /* 0x000fe4000f8e00ff */
[----:B------:R-:W-:Y:S03]  /*4330*/  FMUL.FTZ R134, R244, 1.4426950216293334961 ;  /* 0x3fb8aa3bf4867820 */ /* 0x000fe60000410000 */
[C---:B---3--:R-:W-:Y:S01]  /*4340*/  FMUL.FTZ R133, R243.reuse, 1.4426950216293334961 ;  /* 0x3fb8aa3bf3857820 */ /* 0x048fe20000410000 */
[----:B------:R-:W-:Y:S01]  /*4350*/  FSETP.NEU.FTZ.AND P0, PT, R243, -INF , PT ;  /* 0xff800000f300780b */ /* 0x000fe20003f1d000 */
[C---:B------:R-:W-:Y:S04]  /*4360*/  HMMA.16816.F32.BF16 R8, R148.reuse, R140, R8 ;  /* 0x0000008c9408723c */ /* 0x040fe80000041808 */
[----:B------:R-:W-:Y:S01]  /*4370*/  IMAD R0, R0, 0x40, R245 ;  /* 0x0000004000007824 */ /* 0x000fe200078e02f5 */
[----:B------:R-:W-:Y:S01]  /*4380*/  FSEL R134, R134, RZ, P1 ;  /* 0x000000ff86867208 */ /* 0x000fe20000800000 */
[-C--:B------:R-:W-:Y:S03]  /*4390*/  HMMA.16816.F32.BF16 R12, R148, R142.reuse, R12 ;  /* 0x0000008e940c723c */ /* 0x080fe6000004180c */
[----:B------:R-:W-:Y:S02]  /*43a0*/  @P5 ISETP.GE.AND P5, PT, R132, UR8, PT ;  /* 0x0000000884005c0c */ /* 0x000fe4000bfa6270 */
[----:B------:R-:W-:Y:S01]  /*43b0*/  FSEL R133, R133, RZ, P0 ;  /* 0x000000ff85857208 */ /* 0x000fe20000000000 */
[C---:B------:R-:W-:Y:S01]  /*43c0*/  HMMA.16816.F32.BF16 R16, R136.reuse, R142, R16 ;  /* 0x0000008e8810723c */ /* 0x040fe20000041810 */
[----:B------:R-:W2:Y:S04]  /*43d0*/  LDL R143, [R1+0x2c] ;  /* 0x00002c00018f7983 */ /* 0x000ea80000100800 */
[----:B------:R-:W-:Y:S01]  /*43e0*/  IABS R153, R0 ;  /* 0x0000000000997213 */ /* 0x000fe20000000000 */
[C---:B------:R-:W-:Y:S02]  /*43f0*/  VIADD R135, R0.reuse, 0xffffffff ;  /* 0xffffffff00877836 */ /* 0x040fe40000000000 */
[----:B------:R-:W-:Y:S03]  /*4400*/  FMUL.FTZ R132, R249, 1.4426950216293334961 ;  /* 0x3fb8aa3bf9847820 */ /* 0x000fe60000410000 */
[C---:B------:R-:W-:Y:S01]  /*4410*/  VIADD R147, R0.reuse, 0x7 ;  /* 0x0000000700937836 */ /* 0x040fe20000000000 */
[----:B------:R-:W-:Y:S01]  /*4420*/  ISETP.GE.AND P6, PT, R135, RZ, PT ;  /* 0x000000ff8700720c */ /* 0x000fe20003fc6270 */
[C---:B------:R-:W-:Y:S03]  /*4430*/  VIADD R146, R0.reuse, 0x8 ;  /* 0x0000000800927836 */ /* 0x040fe60000000000 */
[----:B------:R-:W-:Y:S01]  /*4440*/  ISETP.GE.AND P1, PT, R147, RZ, PT ;  /* 0x000000ff9300720c */ /* 0x000fe20003f26270 */
[----:B------:R-:W-:Y:S01]  /*4450*/  VIADD R145, R0, 0x28 ;  /* 0x0000002800917836 */ /* 0x000fe20000000000 */
[----:B------:R-:W-:Y:S01]  /*4460*/  FSEL R132, R132, RZ, P2 ;  /* 0x000000ff84847208 */ /* 0x000fe20001000000 */
[----:B------:R-:W-:Y:S01]  /*4470*/  VIADD R144, R0, 0x27 ;  /* 0x0000002700907836 */ /* 0x000fe20000000000 */
[----:B------:R-:W-:Y:S01]  /*4480*/  ISETP.GE.AND P0, PT, R146, RZ, PT ;  /* 0x000000ff9200720c */ /* 0x000fe20003f06270 */
[C---:B------:R-:W-:Y:S01]  /*4490*/  VIADD R140, R0.reuse, 0x20 ;  /* 0x00000020008c7836 */ /* 0x040fe20000000000 */
[----:B------:R-:W-:Y:S02]  /*44a0*/  ISETP.GE.AND P2, PT, R145, RZ, PT ;  /* 0x000000ff9100720c */ /* 0x000fe40003f46270 */
[----:B------:R-:W-:Y:S02]  /*44b0*/  I2FP.F32.S32 R153, R153 ;  /* 0x0000009900997245 */ /* 0x000fe40000201400 */
[C---:B------:R-:W-:Y:S03]  /*44c0*/  @!P6 IADD3 R135, -R0.reuse, 0x1, RZ ;  /* 0x000000010087e810 */ /* 0x040fe60007ffe1ff */
[C---:B------:R-:W-:Y:S01]  /*44d0*/  @!P1 IADD3 R147, -R0.reuse, -0x7, RZ ;  /* 0xfffffff900939810 */ /* 0x040fe20007ffe1ff */
[C---:B------:R-:W-:Y:S01]  /*44e0*/  FFMA.FTZ R4, R153.reuse, -UR5, R4 ;  /* 0x8000000599047c23 */ /* 0x040fe20008010004 */
[----:B------:R-:W-:Y:S01]  /*44f0*/  PLOP3.LUT P1, PT, PT, PT, UP0, 0x80, 0x0 ;  /* 0x000000000000781c */ /* 0x000fe20003f2f008 */
[----:B------:R-:W-:Y:S01]  /*4500*/  FFMA.FTZ R18, R153, -UR5, R18 ;  /* 0x8000000599127c23 */ /* 0x000fe20008010012 */
[----:B------:R-:W-:Y:S01]  /*4510*/  I2FP.F32.S32 R154, R135 ;  /* 0x00000087009a7245 */ /* 0x000fe20000201400 */
[C---:B------:R-:W-:Y:S01]  /*4520*/  VIADD R135, R0.reuse, 0x1f ;  /* 0x0000001f00877836 */ /* 0x040fe20000000000 */
[----:B------:R-:W-:Y:S02]  /*4530*/  @!P0 IADD3 R146, -R0, -0x8, RZ ;  /* 0xfffffff800928810 */ /* 0x000fe40007ffe1ff */
[----:B------:R-:W-:Y:S01]  /*4540*/  PLOP3.LUT P0, PT, PT, PT, UP0, 0x80, 0x0 ;  /* 0x000000000000781c */ /* 0x000fe20003f0f008 */
[----:B------:R-:W-:Y:S01]  /*4550*/  FFMA.FTZ R5, R154, -UR5, R5 ;  /* 0x800000059a057c23 */ /* 0x000fe20008010005 */
[----:B------:R-:W-:Y:S01]  /*4560*/  ISETP.GE.AND P6, PT, R144, RZ, PT ;  /* 0x000000ff9000720c */ /* 0x000fe20003fc6270 */
[----:B------:R-:W-:Y:S01]  /*4570*/  FFMA.FTZ R19, R154, -UR5, R19 ;  /* 0x800000059a137c23 */ /* 0x000fe20008010013 */
[----:B------:R-:W-:Y:S02]  /*4580*/  @!P2 IADD3 R145, -R0, -0x28, RZ ;  /* 0xffffffd80091a810 */ /* 0x000fe40007ffe1ff */
[----:B------:R-:W-:Y:S02]  /*4590*/  PLOP3.LUT P2, PT, PT, PT, UP0, 0x80, 0x0 ;  /* 0x000000000000781c */ /* 0x000fe40003f4f008 */
[----:B------:R-:W-:Y:S02]  /*45a0*/  @P1 FSEL R5, R5, -INF , !P3 ;  /* 0xff80000005051808 */ /* 0x000fe40005800000 */
[----:B------:R-:W-:Y:S02]  /*45b0*/  ISETP.GE.AND P1, PT, R140, RZ, PT ;  /* 0x000000ff8c00720c */ /* 0x000fe40003f26270 */
[----:B------:R-:W-:Y:S01]  /*45c0*/  I2FP.F32.S32 R146, R146 ;  /* 0x0000009200927245 */ /* 0x000fe20000201400 */
[----:B------:R-:W-:Y:S01]  /*45d0*/  FFMA.FTZ R5, R5, UR11, -R134 ;  /* 0x0000000b05057c23 */ /* 0x000fe20008010886 */
[----:B------:R-:W-:Y:S02]  /*45e0*/  @P0 FSEL R4, R4, -INF , !P4 ;  /* 0xff80000004040808 */ /* 0x000fe40006000000 */
[----:B------:R-:W-:Y:S01]  /*45f0*/  @!P6 IADD3 R144, -R0, -0x27, RZ ;  /* 0xffffffd90090e810 */ /* 0x000fe20007ffe1ff */
[----:B------:R-:W-:Y:S01]  /*4600*/  FFMA.FTZ R6, R146, -UR5, R6 ;  /* 0x8000000592067c23 */ /* 0x000fe20008010006 */
[----:B------:R-:W-:Y:S01]  /*4610*/  PLOP3.LUT P0, PT, PT, PT, UP0, 0x80, 0x0 ;  /* 0x000000000000781c */ /* 0x000fe20003f0f008 */
[----:B------:R-:W-:Y:S01]  /*4620*/  FFMA.FTZ R4, R4, UR11, -R134 ;  /* 0x0000000b04047c23 */ /* 0x000fe20008010886 */
[----:B------:R-:W-:Y:S01]  /*4630*/  I2FP.F32.S32 R144, R144 ;  /* 0x0000009000907245 */ /* 0x000fe20000201400 */
[----:B------:R1:W-:Y:S01]  /*4640*/  MUFU.EX2 R245, R5 ;  /* 0x0000000500f57308 */ /* 0x0003e20000000800 */
[----:B------:R-:W-:Y:S02]  /*4650*/  I2FP.F32.S32 R147, R147 ;  /* 0x0000009300937245 */ /* 0x000fe40000201400 */
[----:B------:R-:W-:Y:S01]  /*4660*/  @!P1 IADD3 R140, -R0, -0x20, RZ ;  /* 0xffffffe0008c9810 */ /* 0x000fe20007ffe1ff */
[----:B------:R-:W-:Y:S01]  /*4670*/  FFMA.FTZ R11, R144, -UR5, R11 ;  /* 0x80000005900b7c23 */ /* 0x000fe2000801000b */
[----:B------:R-:W-:Y:S01]  /*4680*/  PLOP3.LUT P1, PT, PT, PT, UP0, 0x80, 0x0 ;  /* 0x000000000000781c */ /* 0x000fe20003f2f008 */
[----:B------:R-:W-:Y:S01]  /*4690*/  FFMA.FTZ R7, R147, -UR5, R7 ;  /* 0x8000000593077c23 */ /* 0x000fe20008010007 */
[----:B------:R-:W-:Y:S03]  /*46a0*/  I2FP.F32.S32 R144, R140 ;  /* 0x0000008c00907245 */ /* 0x000fe60000201400 */
[----:B------:R3:W-:Y:S01]  /*46b0*/  MUFU.EX2 R246, R4 ;  /* 0x0000000400f67308 */ /* 0x0007e20000000800 */
[----:B------:R-:W-:Y:S01]  /*46c0*/  @P2 FSEL R6, R6, -INF , !P4 ;  /* 0xff80000006062808 */ /* 0x000fe20006000000 */
[----:B------:R-:W-:Y:S01]  /*46d0*/  VIADD R140, R0, 0x17 ;  /* 0x00000017008c7836 */ /* 0x000fe20000000000 */
[----:B------:R-:W-:Y:S01]  /*46e0*/  ISETP.GE.AND P2, PT, R135, RZ, PT ;  /* 0x000000ff8700720c */ /* 0x000fe20003f46270 */
[----:B------:R-:W-:Y:S01]  /*46f0*/  FFMA.FTZ R8, R144, -UR5, R8 ;  /* 0x8000000590087c23 */ /* 0x000fe20008010008 */
[----:B------:R-:W-:Y:S01]  /*4700*/  @P0 FSEL R7, R7, -INF , !P3 ;  /* 0xff80000007070808 */ /* 0x000fe20005800000 */
[--C-:B------:R-:W-:Y:S01]  /*4710*/  FFMA.FTZ R6, R6, UR11, -R133.reuse ;  /* 0x0000000b06067c23 */ /* 0x100fe20008010885 */
[----:B------:R-:W-:Y:S01]  /*4720*/  PLOP3.LUT P0, PT, PT, PT, UP0, 0x80, 0x0 ;  /* 0x000000000000781c */ /* 0x000fe20003f0f008 */
[----:B------:R-:W-:Y:S01]  /*4730*/  FFMA.FTZ R14, R144, -UR5, R14 ;  /* 0x80000005900e7c23 */ /* 0x000fe2000801000e */
[----:B------:R-:W-:Y:S01]  /*4740*/  I2FP.F32.S32 R145, R145 ;  /* 0x0000009100917245 */ /* 0x000fe20000201400 */
[----:B------:R-:W-:Y:S01]  /*4750*/  FFMA.FTZ R7, R7, UR11, -R133 ;  /* 0x0000000b07077c23 */ /* 0x000fe20008010885 */
[----:B------:R-:W-:Y:S01]  /*4760*/  @P1 FSEL R8, R8, -INF , !P4 ;  /* 0xff80000008081808 */ /* 0x000fe20006000000 */
[----:B------:R-:W-:Y:S01]  /*4770*/  MUFU.EX2 R248, R6 ;  /* 0x0000000600f87308 */ /* 0x000fe20000000800 */
[----:B-1----:R-:W-:Y:S01]  /*4780*/  FMUL.FTZ R5, R252, 1.4426950216293334961 ;  /* 0x3fb8aa3bfc057820 */ /* 0x002fe20000410000 */
[----:B------:R-:W-:Y:S01]  /*4790*/  FFMA.FTZ R10, R145, -UR5, R10 ;  /* 0x80000005910a7c23 */ /* 0x000fe2000801000a */
[----:B------:R-:W-:Y:S01]  /*47a0*/  PLOP3.LUT P6, PT, PT, PT, UP0, 0x80, 0x0 ;  /* 0x000000000000781c */ /* 0x000fe20003fcf008 */
[--C-:B------:R-:W-:Y:S01]  /*47b0*/  FFMA.FTZ R8, R8, UR11, -R132.reuse ;  /* 0x0000000b08087c23 */ /* 0x100fe20008010884 */
[C---:B---3--:R-:W-:Y:S01]  /*47c0*/  VIADD R4, R0.reuse, 0x18 ;  /* 0x0000001800047836 */ /* 0x048fe20000000000 */
[----:B------:R-:W-:Y:S01]  /*47d0*/  @!P2 IADD3 R135, -R0, -0x1f, RZ ;  /* 0xffffffe10087a810 */ /* 0x000fe20007ffe1ff */
[----:B------:R-:W3:Y:S01]  /*47e0*/  LDL R145, [R1+0x30] ;  /* 0x0000300001917983 */ /* 0x000ee20000100800 */
[----:B------:R-:W-:Y:S02]  /*47f0*/  PLOP3.LUT P2, PT, PT, PT, UP0, 0x80, 0x0 ;  /* 0x000000000000781c */ /* 0x000fe40003f4f008 */
[----:B------:R1:W-:Y:S01]  /*4800*/  MUFU.EX2 R160, R8 ;  /* 0x0000000800a07308 */ /* 0x0003e20000000800 */
[----:B------:R-:W-:Y:S02]  /*4810*/  ISETP.GE.AND P1, PT, R4, RZ, PT ;  /* 0x000000ff0400720c */ /* 0x000fe40003f26270 */
[----:B------:R-:W-:Y:S01]  /*4820*/  I2FP.F32.S32 R141, R135 ;  /* 0x00000087008d7245 */ /* 0x000fe20000201400 */
[----:B------:R-:W-:Y:S01]  /*4830*/  VIADD R135, R0, 0xfffffff8 ;  /* 0xfffffff800877836 */ /* 0x000fe20000000000 */
[----:B------:R-:W-:Y:S02]  /*4840*/  @P0 FSEL R10, R10, -INF , !P4 ;  /* 0xff8000000a0a0808 */ /* 0x000fe40006000000 */
[----:B------:R-:W-:Y:S03]  /*4850*/  ISETP.GE.AND P4, PT, R140, RZ, PT ;  /* 0x000000ff8c00720c */ /* 0x000fe60003f86270 */
[----:B------:R4:W-:Y:S01]  /*4860*/  MUFU.EX2 R247, R7 ;  /* 0x0000000700f77308 */ /* 0x0009e20000000800 */
[C---:B------:R-:W-:Y:S01]  /*4870*/  FFMA.FTZ R9, R141.reuse, -UR5, R9 ;  /* 0x800000058d097c23 */ /* 0x040fe20008010009 */
[----:B------:R-:W-:Y:S01]  /*4880*/  PLOP3.LUT P0, PT, PT, PT, UP0, 0x80, 0x0 ;  /* 0x000000000000781c */ /* 0x000fe20003f0f008 */
[----:B------:R-:W-:Y:S01]  /*4890*/  FFMA.FTZ R15, R141, -UR5, R15 ;  /* 0x800000058d0f7c23 */ /* 0x000fe2000801000f */
[----:B------:R-:W-:Y:S02]  /*48a0*/  @P6 ISETP.GE.AND P6, PT, R155, UR8, PT ;  /* 0x000000089b006c0c */ /* 0x000fe4000bfc6270 */
[----:B------:R-:W-:Y:S02]  /*48b0*/  @P2 FSEL R9, R9, -INF , !P3 ;  /* 0xff80000009092808 */ /* 0x000fe40005800000 */
[----:B------:R-:W-:Y:S02]  /*48c0*/  @!P1 IADD3 R4, -R0, -0x18, RZ ;  /* 0xffffffe800049810 */ /* 0x000fe40007ffe1ff */
[----:B------:R-:W-:Y:S01]  /*48d0*/  FSETP.NEU.FTZ.AND P2, PT, R252, -INF , PT ;  /* 0xff800000fc00780b */ /* 0x000fe20003f5d000 */
[----:B------:R-:W-:Y:S01]  /*48e0*/  FFMA.FTZ R9, R9, UR11, -R132 ;  /* 0x0000000b09097c23 */ /* 0x000fe20008010884 */
[----:B------:R-:W-:Y:S02]  /*48f0*/  I2FP.F32.S32 R142, R4 ;  /* 0x00000004008e7245 */ /* 0x000fe40000201400 */
[----:B-1----:R-:W-:Y:S01]  /*4900*/  FSEL R8, R5, RZ, P2 ;  /* 0x000000ff05087208 */ /* 0x002fe20001000000 */
[----:B------:R1:W-:Y:S01]  /*4910*/  MUFU.EX2 R159, R9 ;  /* 0x00000009009f7308 */ /* 0x0003e20000000800 */
[----:B------:R-:W-:Y:S01]  /*4920*/  PLOP3.LUT P2, PT, PT, PT, UP0, 0x80, 0x0 ;  /* 0x000000000000781c */ /* 0x000fe20003f4f008 */
[----:B----4-:R-:W4:Y:S01]  /*4930*/  LDSM.16.M88.4 R4, [R223+0xd400] ;  /* 0x00d40000df04783b */ /* 0x010f220000000200 */
[----:B------:R-:W-:Y:S01]  /*4940*/  FFMA.FTZ R12, R142, -UR5, R12 ;  /* 0x800000058e0c7c23 */ /* 0x000fe2000801000c */
[----:B------:R-:W-:Y:S01]  /*4950*/  @!P4 IADD3 R140, -R0, -0x17, RZ ;  /* 0xffffffe9008cc810 */ /* 0x000fe20007ffe1ff */
[--C-:B------:R-:W-:Y:S01]  /*4960*/  FFMA.FTZ R10, R10, UR11, -R8.reuse ;  /* 0x0000000b0a0a7c23 */ /* 0x100fe20008010808 */
[----:B------:R-:W-:Y:S02]  /*4970*/  PLOP3.LUT P1, PT, PT, PT, UP0, 0x80, 0x0 ;  /* 0x000000000000781c */ /* 0x000fe40003f2f008 */
[----:B------:R-:W-:Y:S02]  /*4980*/  ISETP.GE.AND P4, PT, R135, RZ, PT ;  /* 0x000000ff8700720c */ /* 0x000fe40003f86270 */
[----:B------:R1:W-:Y:S01]  /*4990*/  MUFU.EX2 R162, R10 ;  /* 0x0000000a00a27308 */ /* 0x0003e20000000800 */
[----:B------:R-:W-:Y:S02]  /*49a0*/  I2FP.F32.S32 R140, R140 ;  /* 0x0000008c008c7245 */ /* 0x000fe40000201400 */
[----:B------:R-:W-:Y:S02]  /*49b0*/  @P0 FSEL R11, R11, -INF , !P3 ;  /* 0xff8000000b0b0808 */ /* 0x000fe40005800000 */
[----:B------:R-:W-:Y:S01]  /*49c0*/  @P2 FSEL R12, R12, -INF , !P5 ;  /* 0xff8000000c0c2808 */ /* 0x000fe20006800000 */
[----:B------:R-:W-:Y:S01]  /*49d0*/  FFMA.FTZ R13, R140, -UR5, R13 ;  /* 0x800000058c0d7c23 */ /* 0x000fe2000801000d */
[----:B------:R-:W-:Y:S01]  /*49e0*/  PLOP3.LUT P2, PT, PT, PT, UP0, 0x80, 0x0 ;  /* 0x000000000000781c */ /* 0x000fe20003f4f008 */
[----:B-1----:R-:W-:Y:S02]  /*49f0*/  VIADD R9, R0, 0xfffffff7 ;  /* 0xfffffff700097836 */ /* 0x002fe40000000000 */
[----:B------:R-:W-:Y:S01]  /*4a00*/  FFMA.FTZ R11, R11, UR11, -R8 ;  /* 0x0000000b0b0b7c23 */ /* 0x000fe20008010808 */
[--C-:B------:R-:W-:Y:S01]  /*4a10*/  FFMA.FTZ R12, R12, UR11, -R132.reuse ;  /* 0x0000000b0c0c7c23 */ /* 0x100fe20008010884 */
[----:B------:R-:W-:Y:S02]  /*4a20*/  @P1 FSEL R13, R13, -INF , !P6 ;  /* 0xff8000000d0d1808 */ /* 0x000fe40007000000 */
[C---:B------:R-:W-:Y:S01]  /*4a30*/  @!P4 IADD3 R135, -R0.reuse, 0x8, RZ ;  /* 0x000000080087c810 */ /* 0x040fe20007ffe1ff */
[----:B------:R1:W-:Y:S01]  /*4a40*/  MUFU.EX2 R156, R12 ;  /* 0x0000000c009c7308 */ /* 0x0003e20000000800 */
[----:B------:R-:W-:Y:S01]  /*4a50*/  PLOP3.LUT P1, PT, PT, PT, UP0, 0x80, 0x0 ;  /* 0x000000000000781c */ /* 0x000fe20003f2f008 */
[----:B------:R-:W-:Y:S01]  /*4a60*/  FFMA.FTZ R13, R13, UR11, -R132 ;  /* 0x0000000b0d0d7c23 */ /* 0x000fe20008010884 */
[----:B------:R-:W-:Y:S01]  /*4a70*/  ISETP.GE.AND P3, PT, R9, RZ, PT ;  /* 0x000000ff0900720c */ /* 0x000fe20003f66270 */
[C---:B------:R-:W-:Y:S01]  /*4a80*/  VIADD R10, R0.reuse, 0xfffffff0 ;  /* 0xfffffff0000a7836 */ /* 0x040fe20000000000 */
[----:B------:R-:W-:Y:S02]  /*4a90*/  PLOP3.LUT P4, PT, PT, PT, UP0, 0x80, 0x0 ;  /* 0x000000000000781c */ /* 0x000fe40003f8f008 */
[----:B------:R-:W-:Y:S03]  /*4aa0*/  I2FP.F32.S32 R135, R135 ;  /* 0x0000008700877245 */ /* 0x000fe60000201400 */
[----:B------:R1:W-:Y:S01]  /*4ab0*/  MUFU.EX2 R161, R11 ;  /* 0x0000000b00a17308 */ /* 0x0003e20000000800 */
[----:B------:R-:W-:Y:S01]  /*4ac0*/  PLOP3.LUT P0, PT, PT, PT, UP0, 0x80, 0x0 ;  /* 0x000000000000781c */ /* 0x000fe20003f0f008 */
[----:B------:R-:W-:Y:S02]  /*4ad0*/  FFMA.FTZ R16, R135, -UR5, R16 ;  /* 0x8000000587107c23 */ /* 0x000fe40008010010 */
[----:B------:R-:W-:Y:S02]  /*4ae0*/  @P1 FSEL R15, R15, -INF , !P6 ;  /* 0xff8000000f0f1808 */ /* 0x000fe40007000000 */
[----:B------:R-:W-:Y:S04]  /*4af0*/  @!P3 IADD3 R9, -R0, 0x9, RZ ;  /* 0x000000090009b810 */ /* 0x000fe80007ffe1ff */
[----:B------:R1:W-:Y:S01]  /*4b00*/  MUFU.EX2 R155, R13 ;  /* 0x0000000d009b7308 */ /* 0x0003e20000000800 */
[----:B------:R-:W-:Y:S01]  /*4b10*/  @P2 FSEL R16, R16, -INF , !P5 ;  /* 0xff80000010102808 */ /* 0x000fe20006800000 */
[-C--:B----4-:R-:W-:Y:S01]  /*4b20*/  HMMA.16816.F32.BF16 R20, R136, R4.reuse, R20 ;  /* 0x000000048814723c */ /* 0x090fe20000041814 */
[----:B------:R-:W-:Y:S02]  /*4b30*/  PLOP3.LUT P1, PT, PT, PT, UP0, 0x80, 0x0 ;  /* 0x000000000000781c */ /* 0x000fe40003f2f008 */
[----:B-1----:R-:W-:Y:S01]  /*4b40*/  @P4 VIADD R12, R152, 0x10 ;  /* 0x00000010980c4836 */ /* 0x002fe20000000000 */
[----:B------:R-:W-:Y:S01]  /*4b50*/  ISETP.GE.AND P4, PT, R10, RZ, PT ;  /* 0x000000ff0a00720c */ /* 0x000fe20003f86270 */
[----:B------:R-:W-:Y:S01]  /*4b60*/  FFMA.FTZ R16, R16, UR11, -R134 ;  /* 0x0000000b10107c23 */ /* 0x000fe20008010886 */
[C---:B------:R-:W-:Y:S01]  /*4b70*/  HMMA.16816.F32.BF16 R24, R148.reuse, R4, R24 ;  /* 0x000000049418723c */ /* 0x040fe20000041818 */
[----:B------:R-:W-:Y:S02]  /*4b80*/  PLOP3.LUT P3, PT, PT, PT, UP0, 0x80, 0x0 ;  /* 0x000000000000781c */ /* 0x000fe40003f6f008 */
[----:B------:R-:W-:Y:S01]  /*4b90*/  PLOP3.LUT P2, PT, PT, PT, UP0, 0x80, 0x0 ;  /* 0x000000000000781c */ /* 0x000fe20003f4f008 */
[----:B------:R-:W-:Y:S01]  /*4ba0*/  MUFU.EX2 R171, R16 ;  /* 0x0000001000ab7308 */ /* 0x000fe20000000800 */
[----:B------:R-:W-:Y:S01]  /*4bb0*/  I2FP.F32.S32 R11, R9 ;  /* 0x00000009000b7245 */ /* 0x000fe20000201400 */
[-C--:B------:R-:W-:Y:S03]  /*4bc0*/  HMMA.16816.F32.BF16 R28, R148, R6.reuse, R28 ;  /* 0x00000006941c723c */ /* 0x080fe6000004181c */
[----:B------:R-:W-:Y:S02]  /*4bd0*/  @P1 ISETP.GE.AND P1, PT, R12, UR8, PT ;  /* 0x000000080c001c0c */ /* 0x000fe4000bf26270 */
[----:B------:R-:W-:Y:S01]  /*4be0*/  VIADD R9, R0, 0xffffffef ;  /* 0xffffffef00097836 */ /* 0x000fe20000000000 */
[----:B------:R-:W-:Y:S05]  /*4bf0*/  HMMA.16816.F32.BF16 R32, R136, R6, R32 ;  /* 0x000000068820723c */ /* 0x000fea0000041820 */
[----:B------:R-:W-:Y:S01]  /*4c00*/  @P0 FSEL R14, R14, -INF , !P5 ;  /* 0xff8000000e0e0808 */ /* 0x000fe20006800000 */
[----:B------:R-:W-:Y:S01]  /*4c10*/  @P2 VIADD R12, R152, 0x11 ;  /* 0x00000011980c2836 */ /* 0x000fe20000000000 */
[----:B------:R-:W-:Y:S01]  /*4c20*/  @!P4 IADD3 R10, -R0, 0x10, RZ ;  /* 0x00000010000ac810 */ /* 0x000fe20007ffe1ff */
[----:B------:R-:W-:Y:S01]  /*4c30*/  FFMA.FTZ R17, R11, -UR5, R17 ;  /* 0x800000050b117c23 */ /* 0x000fe20008010011 */
[----:B------:R-:W-:Y:S02]  /*4c40*/  PLOP3.LUT P0, PT, PT, PT, UP0, 0x80, 0x0 ;  /* 0x000000000000781c */ /* 0x000fe40003f0f008 */
[----:B------:R-:W-:Y:S01]  /*4c50*/  @P3 FSEL R18, R18, -INF , !P5 ;  /* 0xff80000012123808 */ /* 0x000fe20006800000 */
[C---:B------:R-:W-:Y:S01]  /*4c60*/  VIADD R4, R0.reuse, 0x10 ;  /* 0x0000001000047836 */ /* 0x040fe20000000000 */
[----:B------:R-:W-:Y:S01]  /*4c70*/  ISETP.GE.AND P5, PT, R9, RZ, PT ;  /* 0x000000ff0900720c */ /* 0x000fe20003fa6270 */
[----:B------:R-:W-:Y:S01]  /*4c80*/  FFMA.FTZ R22, R135, -UR5, R22 ;  /* 0x8000000587167c23 */ /* 0x000fe20008010016 */
[----:B------:R-:W-:Y:S01]  /*4c90*/  PLOP3.LUT P2, PT, PT, PT, UP0, 0x80, 0x0 ;  /* 0x000000000000781c */ /* 0x000fe20003f4f008 */
[----:B------:R-:W-:Y:S01]  /*4ca0*/  VIADD R5, R0, 0xf ;  /* 0x0000000f00057836 */ /* 0x000fe20000000000 */
[----:B------:R-:W-:Y:S01]  /*4cb0*/  I2FP.F32.S32 R13, R10 ;  /* 0x0000000a000d7245 */ /* 0x000fe20000201400 */
[----:B------:R-:W-:Y:S01]  /*4cc0*/  FFMA.FTZ R23, R11, -UR5, R23 ;  /* 0x800000050b177c23 */ /* 0x000fe20008010017 */
[----:B------:R-:W-:Y:S01]  /*4cd0*/  PLOP3.LUT P3, PT, PT, PT, UP0, 0x80, 0x0 ;  /* 0x000000000000781c */ /* 0x000fe20003f6f008 */
[----:B------:R-:W-:Y:S01]  /*4ce0*/  FFMA.FTZ R26, R142, -UR5, R26 ;  /* 0x800000058e1a7c23 */ /* 0x000fe2000801001a */
[----:B------:R-:W-:Y:S01]  /*4cf0*/  FFMA.FTZ R27, R140, -UR5, R27 ;  /* 0x800000058c1b7c23 */ /* 0x000fe2000801001b */
[----:B------:R-:W-:Y:S01]  /*4d00*/  FFMA.FTZ R20, R13, -UR5, R20 ;  /* 0x800000050d147c23 */ /* 0x000fe20008010014 */
[----:B------:R-:W-:Y:S01]  /*4d10*/  @P0 FSEL R17, R17, -INF , !P6 ;  /* 0xff80000011110808 */ /* 0x000fe20007000000 */
[----:B------:R-:W-:Y:S01]  /*4d20*/  FFMA.FTZ R18, R18, UR11, -R133 ;  /* 0x0000000b12127c23 */ /* 0x000fe20008010885 */
[----:B------:R-:W-:Y:S01]  /*4d30*/  PLOP3.LUT P0, PT, PT, PT, UP0, 0x80, 0x0 ;  /* 0x000000000000781c */ /* 0x000fe20003f0f008 */
[----:B------:R-:W-:Y:S01]  /*4d40*/  FFMA.FTZ R28, R146, -UR5, R28 ;  /* 0x80000005921c7c23 */ /* 0x000fe2000801001c */
[----:B------:R-:W-:Y:S01]  /*4d50*/  @!P5 IADD3 R9, -R0, 0x11, RZ ;  /* 0x000000110009d810 */ /* 0x000fe20007ffe1ff */
[----:B------:R-:W-:Y:S01]  /*4d60*/  FFMA.FTZ R17, R17, UR11, -R134 ;  /* 0x0000000b11117c23 */ /* 0x000fe20008010886 */
[----:B------:R-:W-:Y:S01]  /*4d70*/  @P2 FSEL R20, R20, -INF , !P1 ;  /* 0xff80000014142808 */ /* 0x000fe20004800000 */
[----:B------:R-:W-:Y:S01]  /*4d80*/  MUFU.EX2 R244, R18 ;  /* 0x0000001200f47308 */ /* 0x000fe20000000800 */
[----:B------:R-:W-:Y:S01]  /*4d90*/  ISETP.GE.AND P5, PT, R4, RZ, PT ;  /* 0x000000ff0400720c */ /* 0x000fe20003fa6270 */
[----:B------:R-:W-:Y:S01]  /*4da0*/  FFMA.FTZ R29, R147, -UR5, R29 ;  /* 0x80000005931d7c23 */ /* 0x000fe2000801001d */
[----:B------:R-:W-:Y:S01]  /*4db0*/  PLOP3.LUT P2, PT, PT, PT, UP0, 0x80, 0x0 ;  /* 0x000000000000781c */ /* 0x000fe20003f4f008 */
[--C-:B------:R-:W-:Y:S01]  /*4dc0*/  FFMA.FTZ R14, R14, UR11, -R8.reuse ;  /* 0x0000000b0e0e7c23 */ /* 0x100fe20008010808 */
[----:B------:R-:W-:Y:S01]  /*4dd0*/  @P3 FSEL R19, R19, -INF , !P6 ;  /* 0xff80000013133808 */ /* 0x000fe20007000000 */
[----:B------:R-:W-:Y:S01]  /*4de0*/  FFMA.FTZ R15, R15, UR11, -R8 ;  /* 0x0000000b0f0f7c23 */ /* 0x000fe20008010808 */
[----:B------:R-:W-:Y:S03]  /*4df0*/  PLOP3.LUT P3, PT, PT, PT, UP0, 0x80, 0x0 ;  /* 0x000000000000781c */ /* 0x000fe60003f6f008 */
[----:B------:R-:W1:Y:S01]  /*4e00*/  MUFU.EX2 R170, R17 ;  /* 0x0000001100aa7308 */ /* 0x000e620000000800 */
[----:B------:R-:W-:Y:S01]  /*4e10*/  @P0 ISETP.GE.AND P4, PT, R12, UR8, PT ;  /* 0x000000080c000c0c */ /* 0x000fe2000bf86270 */
[--C-:B------:R-:W-:Y:S01]  /*4e20*/  FFMA.FTZ R19, R19, UR11, -R133.reuse ;  /* 0x0000000b13137c23 */ /* 0x100fe20008010885 */
[----:B------:R-:W-:Y:S01]  /*4e30*/  ISETP.GE.AND P6, PT, R5, RZ, PT ;  /* 0x000000ff0500720c */ /* 0x000fe20003fc6270 */
[----:B------:R-:W-:Y:S01]  /*4e40*/  FFMA.FTZ R20, R20, UR11, -R134 ;  /* 0x0000000b14147c23 */ /* 0x000fe20008010886 */
[----:B------:R-:W-:Y:S01]  /*4e50*/  PLOP3.LUT P0, PT, PT, PT, UP0, 0x80, 0x0 ;  /* 0x000000000000781c */ /* 0x000fe20003f0f008 */
[----:B------:R-:W-:Y:S01]  /*4e60*/  FFMA.FTZ R34, R13, -UR5, R34 ;  /* 0x800000050d227c23 */ /* 0x000fe20008010022 */
[----:B------:R-:W-:Y:S03]  /*4e70*/  @!P5 IADD3 R4, -R0, -0x10, RZ ;  /* 0xfffffff00004d810 */ /* 0x000fe60007ffe1ff */
[----:B------:R-:W4:Y:S01]  /*4e80*/  MUFU.EX2 R243, R19 ;  /* 0x0000001300f37308 */ /* 0x000f220000000800 */
[----:B------:R-:W-:Y:S02]  /*4e90*/  @P2 FSEL R22, R22, -INF , !P1 ;  /* 0xff80000016162808 */ /* 0x000fe40004800000 */
[----:B------:R-:W-:Y:S02]  /*4ea0*/  PLOP3.LUT P2, PT, PT, PT, UP0, 0x80, 0x0 ;  /* 0x000000000000781c */ /* 0x000fe40003f4f008 */
[----:B------:R-:W-:Y:S01]  /*4eb0*/  I2FP.F32.S32 R12, R9 ;  /* 0x00000009000c7245 */ /* 0x000fe20000201400 */
[----:B------:R-:W-:Y:S01]  /*4ec0*/  FFMA.FTZ R22, R22, UR11, -R133 ;  /* 0x0000000b16167c23 */ /* 0x000fe20008010885 */
[----:B------:R-:W-:Y:S03]  /*4ed0*/  I2FP.F32.S32 R10, R4 ;  /* 0x00000004000a7245 */ /* 0x000fe60000201400 */
[----:B------:R-:W-:Y:S01]  /*4ee0*/  MUFU.EX2 R158, R14 ;  /* 0x0000000e009e7308 */ /* 0x000fe20000000800 */
[----:B------:R-:W-:Y:S01]  /*4ef0*/  PLOP3.LUT P5, PT, PT, PT, UP0, 0x80, 0x0 ;  /* 0x000000000000781c */ /* 0x000fe20003faf008 */
[----:B------:R-:W-:Y:S01]  /*4f00*/  FFMA.FTZ R21, R12, -UR5, R21 ;  /* 0x800000050c157c23 */ /* 0x000fe20008010015 */
[----:B------:R-:W-:Y:S01]  /*4f10*/  @P3 FSEL R23, R23, -INF , !P4 ;  /* 0xff80000017173808 */ /* 0x000fe20006000000 */
[C---:B------:R-:W-:Y:S01]  /*4f20*/  FFMA.FTZ R24, R10.reuse, -UR5, R24 ;  /* 0x800000050a187c23 */ /* 0x040fe20008010018 */
[----:B------:R-:W-:Y:S01]  /*4f30*/  PLOP3.LUT P3, PT, PT, PT, UP0, 0x80, 0x0 ;  /* 0x000000000000781c */ /* 0x000fe20003f6f008 */
[----:B------:R-:W-:Y:S01]  /*4f40*/  FFMA.FTZ R30, R10, -UR5, R30 ;  /* 0x800000050a1e7c23 */ /* 0x000fe2000801001e */
[----:B------:R-:W-:Y:S03]  /*4f50*/  @!P6 IADD3 R5, -R0, -0xf, RZ ;  /* 0xfffffff10005e810 */ /* 0x000fe60007ffe1ff */
[----:B------:R-:W4:Y:S01]  /*4f60*/  MUFU.EX2 R157, R15 ;  /* 0x0000000f009d7308 */ /* 0x000f220000000800 */
[----:B------:R-:W-:Y:S01]  /*4f70*/  @P0 FSEL R21, R21, -INF , !P4 ;  /* 0xff80000015150808 */ /* 0x000fe20006000000 */
[----:B------:R-:W-:Y:S01]  /*4f80*/  FFMA.FTZ R23, R23, UR11, -R133 ;  /* 0x0000000b17177c23 */ /* 0x000fe20008010885 */
[----:B------:R-:W-:Y:S01]  /*4f90*/  @P2 FSEL R24, R24, -INF , !P1 ;  /* 0xff80000018182808 */ /* 0x000fe20004800000 */
[----:B------:R-:W-:Y:S01]  /*4fa0*/  FFMA.FTZ R35, R12, -UR5, R35 ;  /* 0x800000050c237c23 */ /* 0x000fe20008010023 */
[----:B------:R-:W-:Y:S01]  /*4fb0*/  PLOP3.LUT P0, PT, PT, PT, UP0, 0x80, 0x0 ;  /* 0x000000000000781c */ /* 0x000fe20003f0f008 */
[----:B------:R-:W-:Y:S01]  /*4fc0*/  @P5 VIADD R4, R152, 0x18 ;  /* 0x0000001898045836 */ /* 0x000fe20000000000 */
[----:B------:R-:W-:Y:S01]  /*4fd0*/  PLOP3.LUT P2, PT, PT, PT, UP0, 0x80, 0x0 ;  /* 0x000000000000781c */ /* 0x000fe20003f4f008 */
[----:B------:R-:W-:Y:S01]  /*4fe0*/  FFMA.FTZ R21, R21, UR11, -R134 ;  /* 0x0000000b15157c23 */ /* 0x000fe20008010886 */
[----:B------:R-:W-:Y:S01]  /*4ff0*/  I2FP.F32.S32 R9, R5 ;  /* 0x0000000500097245 */ /* 0x000fe20000201400 */
[----:B------:R-:W-:Y:S01]  /*5000*/  VIADD R5, R0, 0xffffffe7 ;  /* 0xffffffe700057836 */ /* 0x000fe20000000000 */
[----:B------:R-:W-:Y:S01]  /*5010*/  @P3 ISETP.GE.AND P5, PT, R4, UR8, PT ;  /* 0x0000000804003c0c */ /* 0x000fe2000bfa6270 */
[----:B------:R-:W-:Y:S01]  /*5020*/  VIADD R4, R0, 0xffffffe8 ;  /* 0xffffffe800047836 */ /* 0x000fe20000000000 */
[----:B------:R-:W-:Y:S01]  /*5030*/  PLOP3.LUT P6, PT, PT, PT, UP0, 0x80, 0x0 ;  /* 0x000000000000781c */ /* 0x000fe20003fcf008 */
[C---:B------:R-:W-:Y:S01]  /*5040*/  FFMA.FTZ R25, R9.reuse, -UR5, R25 ;  /* 0x8000000509197c23 */ /* 0x040fe20008010019 */
[----:B------:R-:W-:Y:S01]  /*5050*/  PLOP3.LUT P3, PT, PT, PT, UP0, 0x80, 0x0 ;  /* 0x000000000000781c */ /* 0x000fe20003f6f008 */
[----:B------:R-:W-:Y:S01]  /*5060*/  MUFU.EX2 R167, R20 ;  /* 0x0000001400a77308 */ /* 0x000fe20000000800 */
[----:B-1----:R-:W-:Y:S01]  /*5070*/  F2FP.BF16.F32.PACK_AB R6, R170, R171 ;  /* 0x000000abaa06723e */ /* 0x002fe200000010ff */
[----:B------:R-:W-:Y:S01]  /*5080*/  FFMA.FTZ R31, R9, -UR5, R31 ;  /* 0x80000005091f7c23 */ /* 0x000fe2000801001f */
[----:B------:R-:W-:Y:S01]  /*5090*/  @P0 FSEL R25, R25, -INF , !P4 ;  /* 0xff80000019190808 */ /* 0x000fe20006000000 */
[--C-:B------:R-:W-:Y:S01]  /*50a0*/  FFMA.FTZ R24, R24, UR11, -R132.reuse ;  /* 0x0000000b18187c23 */ /* 0x100fe20008010884 */
[----:B------:R-:W-:Y:S02]  /*50b0*/  PLOP3.LUT P0, PT, PT, PT, UP0, 0x80, 0x0 ;  /* 0x000000000000781c */ /* 0x000fe40003f0f008 */
[----:B------:R-:W-:Y:S03]  /*50c0*/  @P2 FSEL R26, R26, -INF , !P1 ;  /* 0xff8000001a1a2808 */ /* 0x000fe60004800000 */
[----:B------:R-:W1:Y:S01]  /*50d0*/  MUFU.EX2 R166, R21 ;  /* 0x0000001500a67308 */ /* 0x000e620000000800 */
[----:B------:R-:W-:Y:S01]  /*50e0*/  ISETP.GE.AND P2, PT, R4, RZ, PT ;  /* 0x000000ff0400720c */ /* 0x000fe20003f46270 */
[----:B------:R-:W-:Y:S01]  /*50f0*/  @P6 VIADD R152, R152, 0x19 ;  /* 0x0000001998986836 */ /* 0x000fe20000000000 */
[----:B------:R-:W-:Y:S01]  /*5100*/  PLOP3.LUT P1, PT, PT, PT, UP0, 0x80, 0x0 ;  /* 0x000000000000781c */ /* 0x000fe20003f2f008 */
[----:B------:R-:W-:Y:S01]  /*5110*/  FFMA.FTZ R25, R25, UR11, -R132 ;  /* 0x0000000b19197c23 */ /* 0x000fe20008010884 */
[----:B------:R-:W-:Y:S01]  /*5120*/  F2FP.BF16.F32.PACK_AB R7, R155, R156 ;  /* 0x0000009c9b07723e */ /* 0x000fe200000010ff */
[--C-:B------:R-:W-:Y:S01]  /*5130*/  FFMA.FTZ R26, R26, UR11, -R8.reuse ;  /* 0x0000000b1a1a7c23 */ /* 0x100fe20008010808 */
[----:B------:R-:W-:Y:S03]  /*5140*/  @P3 ISETP.GE.AND P3, PT, R152, UR8, PT ;  /* 0x0000000898003c0c */ /* 0x000fe6000bf66270 */
[----:B------:R-:W-:Y:S01]  /*5150*/  MUFU.EX2 R169, R22 ;  /* 0x0000001600a97308 */ /* 0x000fe20000000800 */
[----:B------:R-:W-:Y:S02]  /*5160*/  @P0 FSEL R27, R27, -INF , !P4 ;  /* 0xff8000001b1b0808 */ /* 0x000fe40006000000 */
[----:B------:R-:W-:Y:S02]  /*5170*/  ISETP.GE.AND P4, PT, R5, RZ, PT ;  /* 0x000000ff0500720c */ /* 0x000fe40003f86270 */
[----:B------:R-:W-:Y:S01]  /*5180*/  @!P2 IADD3 R4, -R0, 0x18, RZ ;  /* 0x000000180004a810 */ /* 0x000fe20007ffe1ff */
[----:B------:R-:W-:Y:S01]  /*5190*/  FFMA.FTZ R27, R27, UR11, -R8 ;  /* 0x0000000b1b1b7c23 */ /* 0x000fe20008010808 */
[----:B------:R-:W-:Y:S03]  /*51a0*/  PLOP3.LUT P0, PT, PT, PT, UP0, 0x80, 0x0 ;  /* 0x000000000000781c */ /* 0x000fe60003f0f008 */
[----:B------:R-:W2:Y:S01]  /*51b0*/  MUFU.EX2 R168, R23 ;  /* 0x0000001700a87308 */ /* 0x000ea20000000800 */
[----:B------:R-:W-:Y:S02]  /*51c0*/  I2FP.F32.S32 R4, R4 ;  /* 0x0000000400047245 */ /* 0x000fe40000201400 */
[----:B------:R-:W-:Y:S02]  /*51d0*/  @P1 FSEL R28, R28, -INF , !P5 ;  /* 0xff8000001c1c1808 */ /* 0x000fe40006800000 */
[----:B------:R-:W-:Y:S01]  /*51e0*/  PLOP3.LUT P1, PT, PT, PT, UP0, 0x80, 0x0 ;  /* 0x000000000000781c */ /* 0x000fe20003f2f008 */
[----:B------:R-:W-:Y:S01]  /*51f0*/  FFMA.FTZ R32, R4, -UR5, R32 ;  /* 0x8000000504207c23 */ /* 0x000fe20008010020 */
[----:B------:R-:W-:Y:S01]  /*5200*/  F2FP.BF16.F32.PACK_AB R4, R245, R246 ;  /* 0x000000f6f504723e */ /* 0x000fe200000010ff */
[--C-:B------:R-:W-:Y:S01]  /*5210*/  FFMA.FTZ R28, R28, UR11, -R132.reuse ;  /* 0x0000000b1c1c7c23 */ /* 0x100fe20008010884 */
[----:B------:R-:W-:Y:S01]  /*5220*/  @!P4 IADD3 R5, -R0, 0x19, RZ ;  /* 0x000000190005c810 */ /* 0x000fe20007ffe1ff */
[----:B------:R-:W-:Y:S01]  /*5230*/  MUFU.EX2 R154, R24 ;  /* 0x00000018009a7308 */ /* 0x000fe20000000800 */
[----:B------:R-:W-:Y:S01]  /*5240*/  F2FP.BF16.F32.PACK_AB R0, R247, R248 ;  /* 0x000000f8f700723e */ /* 0x000fe200000010ff */
[----:B------:R1:W-:Y:S01]  /*5250*/  STS [R235+0x13000], R4 ;  /* 0x01300004eb007388 */ /* 0x0003e20000000800 */
[----:B------:R-:W-:Y:S02]  /*5260*/  I2FP.F32.S32 R5, R5 ;  /* 0x0000000500057245 */ /* 0x000fe40000201400 */
[----:B------:R-:W-:Y:S01]  /*5270*/  @P0 FSEL R29, R29, -INF , !P3 ;  /* 0xff8000001d1d0808 */ /* 0x000fe20005800000 */
[----:B------:R2:W-:Y:S01]  /*5280*/  STS [R235+0x13400], R0 ;  /* 0x01340000eb007388 */ /* 0x0005e20000000800 */
[----:B------:R-:W-:Y:S01]  /*5290*/  PLOP3.LUT P0, PT, PT, PT, UP0, 0x80, 0x0 ;  /* 0x000000000000781c */ /* 0x000fe20003f0f008 */
[----:B------:R-:W-:Y:S01]  /*52a0*/  FFMA.FTZ R33, R5, -UR5, R33 ;  /* 0x8000000505217c23 */ /* 0x000fe20008010021 */
[----:B------:R-:W-:Y:S01]  /*52b0*/  @P1 FSEL R30, R30, -INF , !P5 ;  /* 0xff8000001e1e1808 */ /* 0x000fe20006800000 */
[----:B------:R2:W-:Y:S01]  /*52c0*/  STS [R234+0x13000], R6 ;  /* 0x01300006ea007388 */ /* 0x0005e20000000800 */
[----:B------:R-:W-:Y:S01]  /*52d0*/  PLOP3.LUT P1, PT, PT, PT, UP0, 0x80, 0x0 ;  /* 0x000000000000781c */ /* 0x000fe20003f2f008 */
[----:B------:R-:W-:Y:S01]  /*52e0*/  FFMA.FTZ R132, R29, UR11, -R132 ;  /* 0x0000000b1d847c23 */ /* 0x000fe20008010884 */
[----:B----4-:R-:W-:Y:S01]  /*52f0*/  F2FP.BF16.F32.PACK_AB R5, R243, R244 ;  /* 0x000000f4f305723e */ /* 0x010fe200000010ff */
[----:B------:R-:W-:Y:S01]  /*5300*/  FFMA.FTZ R30, R30, UR11, -R8 ;  /* 0x0000000b1e1e7c23 */ /* 0x000fe20008010808 */
[----:B------:R-:W-:Y:S03]  /*5310*/  MUFU.EX2 R151, R25 ;  /* 0x0000001900977308 */ /* 0x000fe60000000800 */
[----:B------:R4:W-:Y:S02]  /*5320*/  STS [R234+0x13400], R5 ;  /* 0x01340005ea007388 */ /* 0x0009e40000000800 */
[----:B------:R-:W-:Y:S02]  /*5330*/  @P0 FSEL R32, R32, -INF , !P5 ;  /* 0xff80000020200808 */ /* 0x000fe40006800000 */
[----:B------:R-:W-:Y:S03]  /*5340*/  PLOP3.LUT P0, PT, PT, PT, UP0, 0x80, 0x0 ;  /* 0x000000000000781c */ /* 0x000fe60003f0f008 */
[----:B------:R-:W-:Y:S01]  /*5350*/  MUFU.EX2 R153, R26 ;  /* 0x0000001a00997308 */ /* 0x000fe20000000800 */
[----:B------:R-:W-:Y:S01]  /*5360*/  @P1 FSEL R33, R33, -INF , !P3 ;  /* 0xff80000021211808 */ /* 0x000fe20005800000 */
[--C-:B------:R-:W-:Y:S01]  /*5370*/  FFMA.FTZ R32, R32, UR11, -R134.reuse ;  /* 0x0000000b20207c23 */ /* 0x100fe20008010886 */
[----:B------:R-:W-:Y:S02]  /*5380*/  PLOP3.LUT P1, PT, PT, PT, UP0, 0x80, 0x0 ;  /* 0x000000000000781c */ /* 0x000fe40003f2f008 */
[----:B-1----:R-:W-:Y:S01]  /*5390*/  F2FP.BF16.F32.PACK_AB R4, R159, R160 ;  /* 0x000000a09f04723e */ /* 0x002fe200000010ff */
[----:B------:R-:W-:Y:S01]  /*53a0*/  FFMA.FTZ R134, R33, UR11, -R134 ;  /* 0x0000000b21867c23 */ /* 0x000fe20008010886 */
[----:B--2---:R-:W-:Y:S03]  /*53b0*/  F2FP.BF16.F32.PACK_AB R0, R161, R162 ;  /* 0x000000a2a100723e */ /* 0x004fe600000010ff */
[----:B------:R-:W-:Y:S01]  /*53c0*/  MUFU.EX2 R163, R32 ;  /* 0x0000002000a37308 */ /* 0x000fe20000000800 */
[----:B------:R1:W-:Y:S01]  /*53d0*/  STS [R235+0x14000], R4 ;  /* 0x01400004eb007388 */ /* 0x0003e20000000800 */
[----:B------:R-:W-:Y:S03]  /*53e0*/  F2FP.BF16.F32.PACK_AB R6, R157, R158 ;  /* 0x0000009e9d06723e */ /* 0x000fe600000010ff */
[----:B------:R2:W-:Y:S01]  /*53f0*/  STS [R235+0x14400], R0 ;  /* 0x01440000eb007388 */ /* 0x0005e20000000800 */
[----:B------:R-:W-:Y:S04]  /*5400*/  @P0 FSEL R34, R34, -INF , !P5 ;  /* 0xff80000022220808 */ /* 0x000fe80006800000 */
[----:B------:R-:W2:Y:S01]  /*5410*/  MUFU.EX2 R152, R134 ;  /* 0x0000008600987308 */ /* 0x000ea20000000800 */
[----:B------:R-:W-:Y:S01]  /*5420*/  PLOP3.LUT P0, PT, PT, PT, UP0, 0x80, 0x0 ;  /* 0x000000000000781c */ /* 0x000fe20003f0f008 */
[----:B------:R2:W-:Y:S01]  /*5430*/  STS [R234+0x14000], R7 ;  /* 0x01400007ea007388 */ /* 0x0005e20000000800 */
[----:B----4-:R-:W-:Y:S01]  /*5440*/  F2FP.BF16.F32.PACK_AB R5, R166, R167 ;  /* 0x000000a7a605723e */ /* 0x010fe200000010ff */
[--C-:B------:R-:W-:Y:S01]  /*5450*/  FFMA.FTZ R34, R34, UR11, -R133.reuse ;  /* 0x0000000b22227c23 */ /* 0x100fe20008010885 */
[----:B------:R-:W-:Y:S01]  /*5460*/  @P1 FSEL R35, R35, -INF , !P3 ;  /* 0xff80000023231808 */ /* 0x000fe20005800000 */
[----:B------:R-:W-:Y:S04]  /*5470*/  STS [R234+0x14400], R6 ;  /* 0x01440006ea007388 */ /* 0x000fe80000000800 */
[----:B------:R-:W-:Y:S01]  /*5480*/  MUFU.EX2 R165, R34 ;  /* 0x0000002200a57308 */ /* 0x000fe20000000800 */
[----:B------:R4:W-:Y:S01]  /*5490*/  STS [R233+0x13000], R5 ;  /* 0x01300005e9007388 */ /* 0x0009e20000000800 */
[----:B------:R-:W-:Y:S02]  /*54a0*/  FFMA.FTZ R133, R35, UR11, -R133 ;  /* 0x0000000b23857c23 */ /* 0x000fe40008010885 */
[----:B------:R-:W-:Y:S06]  /*54b0*/  @P0 FSEL R31, R31, -INF , !P3 ;  /* 0xff8000001f1f0808 */ /* 0x000fec0005800000 */
[----:B------:R-:W4:Y:S01]  /*54c0*/  MUFU.EX2 R164, R133 ;  /* 0x0000008500a47308 */ /* 0x000f220000000800 */
[----:B-1----:R-:W-:Y:S01]  /*54d0*/  F2FP.BF16.F32.PACK_AB R4, R168, R169 ;  /* 0x000000a9a804723e */ /* 0x002fe200000010ff */
[----:B------:R-:W-:Y:S01]  /*54e0*/  FFMA.FTZ R8, R31, UR11, -R8 ;  /* 0x0000000b1f087c23 */ /* 0x000fe20008010808 */
[----:B--2---:R-:W-:Y:S03]  /*54f0*/  F2FP.BF16.F32.PACK_AB R0, R152, R163 ;  /* 0x000000a39800723e */ /* 0x004fe600000010ff */
[----:B------:R1:W-:Y:S04]  /*5500*/  STS [R233+0x13400], R4 ;  /* 0x01340004e9007388 */ /* 0x0003e80000000800 */
[----:B------:R-:W2:Y:S01]  /*5510*/  MUFU.EX2 R150, R27 ;  /* 0x0000001b00967308 */ /* 0x000ea20000000800 */
[----:B------:R3:W-:Y:S01]  /*5520*/  STS [R232+0x13000], R0 ;  /* 0x01300000e8007388 */ /* 0x0007e20000000800 */
[----:B------:R-:W-:Y:S08]  /*5530*/  F2FP.BF16.F32.PACK_AB R7, R151, R154 ;  /* 0x0000009a9707723e */ /* 0x000ff000000010ff */
[----:B------:R-:W-:Y:S01]  /*5540*/  MUFU.EX2 R148, R28 ;  /* 0x0000001c00947308 */ /* 0x000fe20000000800 */
[----:B----4-:R-:W-:Y:S09]  /*5550*/  F2FP.BF16.F32.PACK_AB R5, R164, R165 ;  /* 0x000000a5a405723e */ /* 0x010ff200000010ff */
[----:B------:R-:W1:Y:S01]  /*5560*/  MUFU.EX2 R147, R132 ;  /* 0x0000008400937308 */ /* 0x000e620000000800 */
[----:B--2---:R-:W-:Y:S01]  /*5570*/  F2FP.BF16.F32.PACK_AB R6, R150, R153 ;  /* 0x000000999606723e */ /* 0x004fe200000010ff */
[----:B------:R-:W-:Y:S04]  /*5580*/  STS [R232+0x13400], R5 ;  /* 0x01340005e8007388 */ /* 0x000fe80000000800 */
[----:B------:R-:W-:Y:S04]  /*5590*/  STS [R233+0x14000], R7 ;  /* 0x01400007e9007388 */ /* 0x000fe80000000800 */
[----:B------:R-:W-:Y:S01]  /*55a0*/  MUFU.EX2 R149, R30 ;  /* 0x0000001e00957308 */ /* 0x000fe20000000800 */
[----:B------:R-:W-:Y:S09]  /*55b0*/  STS [R233+0x14400], R6 ;  /* 0x01440006e9007388 */ /* 0x000ff20000000800 */
[----:B------:R-:W2:Y:S01]  /*55c0*/  MUFU.EX2 R146, R8 ;  /* 0x0000000800927308 */ /* 0x000ea20000000800 */
[----:B-1----:R-:W-:Y:S05]  /*55d0*/  F2FP.BF16.F32.PACK_AB R4, R147, R148 ;  /* 0x000000949304723e */ /* 0x002fea00000010ff */
[----:B------:R-:W-:Y:S01]  /*55e0*/  STS [R232+0x14000], R4 ;  /* 0x01400004e8007388 */ /* 0x000fe20000000800 */
[----:B---3--:R-:W-:Y:S04]  /*55f0*/  IADD3 R144, P0, R145, UR15, RZ ;  /* 0x0000000f91907c10 */ /* 0x008fe8000ff1e0ff */
[----:B------:R-:W-:Y:S02]  /*5600*/  IADD3.X R145, R143, UR14, RZ, P0, !PT ;  /* 0x0000000e8f917c10 */ /* 0x000fe400087fe4ff */
[----:B------:R-:W-:Y:S03]  /*5610*/  PLOP3.LUT P0, PT, PT, PT, UP3, 0x80, 0x0 ;  /* 0x000000000000781c */ /* 0x000fe60003f0f038 */
[----:B------:R-:W3:Y:S01]  /*5620*/  LDG.E R143, desc[UR6][R144.64] ;  /* 0x00000006908f7981 */ /* 0x000ee2000c1e1900 */
[----:B--2---:R-:W-:Y:S03]  /*5630*/  F2FP.BF16.F32.PACK_AB R0, R146, R149 ;  /* 0x000000959200723e */ /* 0x004fe600000010ff */
[----:B------:R-:W2:Y:S04]  /*5640*/  LDG.E R142, desc[UR6][R144.64+0x20] ;  /* 0x00002006908e7981 */ /* 0x000ea8000c1e1900 */
[----:B------:R1:W-:Y:S04]  /*5650*/  STS [R232+0x14400], R0 ;  /* 0x01440000e8007388 */ /* 0x0003e80000000800 */
[----:B------:R-:W4:Y:S08]  /*5660*/  LDSM.16.M88.4 R32, [R221+UR4+0x6000] ;  /* 0x00600004dd20783b */ /* 0x000f300008000200 */
[----:B------:R-:W4:Y:S08]  /*5670*/  LDSM.16.M88.4 R28, [R221+UR4+0x6800] ;  /* 0x00680004dd1c783b */ /* 0x000f300008000200 */
[----:B------:R-:W5:Y:S04]  /*5680*/  LDG.E R141, desc[UR6][R144.64+0x80] ;  /* 0x00008006908d7981 */ /* 0x000f68000c1e1900 */
[----:B------:R3:W5:Y:S01]  /*5690*/  LDG.E R140, desc[UR6][R144.64+0xa0] ;  /* 0x0000a006908c7981 */ /* 0x000762000c1e1900 */
[----:B-1----:R-:W-:Y:S05]  /*56a0*/  IMAD.U32 R0, RZ, RZ, UR4 ;  /* 0x00000004ff007e24 */ /* 0x002fea000f8e00ff */
[----:B------:R-:W-:Y:S05]  /*56b0*/  IADD3 R0, R221, 0x6000, R0 ;  /* 0x00006000dd007810 */ /* 0x000fea0007ffe000 */
[----:B------:R-:W-:Y:S05]  /*56c0*/  IMAD.IADD R0, R0, 0x1, R228 ;  /* 0x0000000100007824 */ /* 0x000fea00078e02e4 */
[----:B------:R-:W1:Y:S01]  /*56d0*/  LDSM.16.M88.4 R132, [R0] ;  /* 0x000000000084783b */ /* 0x000e620000000200 */
[-C--:B----4-:R-:W-:Y:S07]  /*56e0*/  HMMA.16816.F32.BF16 R4, R32, R172.reuse, RZ ;  /* 0x000000ac2004723c */ /* 0x090fee00000418ff */
[----:B------:R-:W4:Y:S01]  /*56f0*/  LDSM.16.M88.4 R136, [R0+0x800] ;  /* 0x000800000088783b */ /* 0x000f220000000200 */
        /* <DEDUP_REMOVED lines=8> */
[C---:B----4-:R-:W-:Y:S06]  /*5780*/  HMMA.16816.F32.BF16 R8, R136.reuse, R180, R8 ;  /* 0x000000b48808723c */ /* 0x050fec0000041808 */
[-C--:B------:R-:W-:Y:S06]  /*5790*/  HMMA.16816.F32.BF16 R12, R136, R182.reuse, R12 ;  /* 0x000000b6880c723c */ /* 0x080fec000004180c */
[C---:B------:R-:W-:Y:S06]  /*57a0*/  HMMA.16816.F32.BF16 R16, R132.reuse, R182, R16 ;  /* 0x000000b68410723c */ /* 0x040fec0000041810 */
[-C--:B------:R-:W-:Y:S06]  /*57b0*/  HMMA.16816.F32.BF16 R20, R132, R184.reuse, R20 ;  /* 0x000000b88414723c */ /* 0x080fec0000041814 */
[C---:B------:R-:W-:Y:S06]  /*57c0*/  HMMA.16816.F32.BF16 R24, R136.reuse, R184, R24 ;  /* 0x000000b88818723c */ /* 0x040fec0000041818 */
[-C--:B------:R-:W-:Y:S01]  /*57d0*/  HMMA.16816.F32.BF16 R28, R136, R186.reuse, R28 ;  /* 0x000000ba881c723c */ /* 0x080fe2000004181c */
[----:B------:R-:W1:Y:S05]  /*57e0*/  LDSM.16.M88.4 R136, [R221+UR4+0x7000] ;  /* 0x00700004dd88783b */ /* 0x000e6a0008000200 */
[----:B------:R-:W-:Y:S03]  /*57f0*/  HMMA.16816.F32.BF16 R32, R132, R186, R32 ;  /* 0x000000ba8420723c */ /* 0x000fe60000041820 */
[----:B------:R-:W4:Y:S03]  /*5800*/  LDSM.16.M88.4 R132, [R221+UR4+0x7800] ;  /* 0x00780004dd84783b */ /* 0x000f260008000200 */
        /* <DEDUP_REMOVED lines=34> */
[C---:B---3--:R-:W-:Y:S01]  /*5a30*/  FADD.FTZ R4, -R143.reuse, R4 ;  /* 0x000000048f047221 */ /* 0x048fe20000010100 */
        /* <DEDUP_REMOVED lines=18> */
[C---:B--2---:R-:W-:Y:S01]  /*5b60*/  FADD.FTZ R16, -R142.reuse, R6 ;  /* 0x000000068e107221 */ /* 0x044fe20000010100 */
        /* <DEDUP_REMOVED lines=72> */
.L_x_148:
[----:B------:R1:W-:Y:S01]  /*5ff0*/  STS [R235+0xf000], R5 ;  /* 0x00f00005eb007388 */ /* 0x0003e20000000800 */
[----:B------:R-:W-:Y:S01]  /*6000*/  F2FP.BF16.F32.PACK_AB R0, R132, R133 ;  /* 0x000000858400723e */ /* 0x000fe200000010ff */
[C---:B-----5:R-:W-:Y:S01]  /*6010*/  FADD.FTZ R8, -R141.reuse, R8 ;  /* 0x000000088d087221 */ /* 0x060fe20000010100 */
[C---:B------:R-:W-:Y:S01]  /*6020*/  FADD.FTZ R9, -R141.reuse, R9 ;  /* 0x000000098d097221 */ /* 0x040fe20000010100 */
[----:B------:R3:W-:Y:S01]  /*6030*/  STS [R235+0xf400], R4 ;  /* 0x00f40004eb007388 */ /* 0x0007e20000000800 */
[C---:B------:R-:W-:Y:S01]  /*6040*/  FADD.FTZ R11, -R140.reuse, R11 ;  /* 0x0000000b8c0b7221 */ /* 0x040fe20000010100 */
[C---:B------:R-:W-:Y:S01]  /*6050*/  FADD.FTZ R10, -R140.reuse, R10 ;  /* 0x0000000a8c0a7221 */ /* 0x040fe20000010100 */
[C---:B------:R-:W-:Y:S01]  /*6060*/  FADD.FTZ R13, -R141.reuse, R13 ;  /* 0x0000000d8d0d7221 */ /* 0x040fe20000010100 */
[----:B------:R4:W-:Y:S01]  /*6070*/  STS [R234+0xf400], R0 ;  /* 0x00f40000ea007388 */ /* 0x0009e20000000800 */
[----:B------:R-:W-:Y:S01]  /*6080*/  FADD.FTZ R15, -R140, R15 ;  /* 0x0000000f8c0f7221 */ /* 0x000fe20000010100 */
[----:B------:R-:W-:Y:S01]  /*6090*/  FMUL.FTZ R10, R162, R10 ;  /* 0x0000000aa20a7220 */ /* 0x000fe20000410000 */
[C---:B------:R-:W-:Y:S01]  /*60a0*/  FADD.FTZ R12, -R141.reuse, R12 ;  /* 0x0000000c8d0c7221 */ /* 0x040fe20000010100 */
[----:B------:R-:W-:Y:S01]  /*60b0*/  STS [R234+0xf000], R20 ;  /* 0x00f00014ea007388 */ /* 0x000fe20000000800 */
[----:B------:R-:W-:Y:S01]  /*60c0*/  FADD.FTZ R14, -R140, R14 ;  /* 0x0000000e8c0e7221 */ /* 0x000fe20000010100 */
[C---:B------:R-:W-:Y:S01]  /*60d0*/  FADD.FTZ R25, -R141.reuse, R25 ;  /* 0x000000198d197221 */ /* 0x040fe20000010100 */
        /* <DEDUP_REMOVED lines=154> */
.L_x_149:
        /* <DEDUP_REMOVED lines=449> */
[----:B------:R-:W-:Y:S01]  /*8690*/  UIADD3 UR20, UR11, UR5, URZ ;  /* 0x000000050b147290 */ /* 0x000fe2000fffe03f */
[----:B------:R-:W-:-:S11]  /*86a0*/  UMOV UR19, UR10 ;  /* 0x0000000a00137c82 */ /* 0x000fd60008000000 */
.L_x_151:
        /* <DEDUP_REMOVED lines=20> */
.L_x_152:
        /* <DEDUP_REMOVED lines=55> */
.L_x_154:
[----:B------:R-:W-:Y:S05]  /*8b60*/  BSYNC B0 ;  /* 0x0000000000007941 */ /* 0x000fea0003800000 */
.L_x_153:
        /* <DEDUP_REMOVED lines=20> */
.L_x_156:
[----:B------:R-:W-:Y:S05]  /*8cb0*/  BSYNC B0 ;  /* 0x0000000000007941 */ /* 0x000fea0003800000 */
.L_x_155:
[----:B------:R-:W-:Y:S01]  /*8cc0*/  IMAD.U32 R3, RZ, RZ, UR10 ;  /* 0x0000000aff037e24 */ /* 0x000fe2000f8e00ff */
[----:B------:R-:W-:Y:S01]  /*8cd0*/  UIMAD UR9, UR9, UR10, URZ ;  /* 0x0000000a090972a4 */ /* 0x000fe2000f8e023f */
[----:B--2---:R-:W2:Y:S01]  /*8ce0*/  LDS.128 R20, [R0+0xf000] ;  /* 0x00f0000000147984 */ /* 0x004ea20000000c00 */
[----:B------:R-:W-:Y:S01]  /*8cf0*/  USHF.R.S32.HI UR12, URZ, 0x1f, UR56 ;  /* 0x0000001f3f0c7899 */ /* 0x000fe20008011438 */
[----:B------:R-:W-:Y:S01]  /*8d00*/  IMAD.WIDE.U32 R6, R3, UR5, R6 ;  /* 0x0000000503067c25 */ /* 0x000fe2000f8e0006 */
[----:B------:R-:W-:Y:S01]  /*8d10*/  UIMAD UR5, UR5, UR11, UR9 ;  /* 0x0000000b050572a4 */ /* 0x000fe2000f8e0209 */
[----:B------:R-:W2:Y:S01]  /*8d20*/  LDS.128 R16, [R0+0x11000] ;  /* 0x0110000000107984 */ /* 0x000ea20000000c00 */
[----:B------:R-:W-:Y:S01]  /*8d30*/  BSSY B0, `(.L_x_157) ;  /* 0x000001c000007945 */ /* 0x000fe20003800000 */
[----:B------:R-:W-:Y:S01]  /*8d40*/  ULDC.64 UR8, c[0x0][0x470] ;  /* 0x00011c0000087ab9 */ /* 0x000fe20000000a00 */
[----:B------:R-:W-:Y:S01]  /*8d50*/  IADD3 R6, P0, R6, UR14, RZ ;  /* 0x0000000e06067c10 */ /* 0x000fe2000ff1e0ff */
[----:B------:R1:W2:Y:S02]  /*8d60*/  LDS.128 R12, [R0+0x13000] ;  /* 0x01300000000c7984 */ /* 0x0002a40000000c00 */
[----:B-1-3--:R-:W-:Y:S01]  /*8d70*/  IMAD.U32 R0, RZ, RZ, UR5 ;  /* 0x00000005ff007e24 */ /* 0x00afe2000f8e00ff */
[----:B------:R-:W-:-:S04]  /*8d80*/  UIMAD UR5, UR12, UR8, URZ ;  /* 0x000000080c0572a4 */ /* 0x000fc8000f8e023f */
[----:B------:R-:W-:Y:S01]  /*8d90*/  IADD3.X R7, R7, UR18, R0, P0, !PT ;  /* 0x0000001207077c10 */ /* 0x000fe200087fe400 */
[----:B------:R-:W-:Y:S01]  /*8da0*/  UIMAD UR9, UR56, UR9, UR5 ;  /* 0x00000009380972a4 */ /* 0x000fe2000f8e0205 */
        /* <DEDUP_REMOVED lines=9> */
[C---:B------:R-:W-:Y:S01]  /*8e40*/  IMAD R0, R26.reuse, UR11, R0 ;  /* 0x0000000b1a007c24 */ /* 0x040fe2000f8e0200 */
        /* <DEDUP_REMOVED lines=10> */
.L_x_158:
[----:B------:R-:W-:Y:S05]  /*8ef0*/  BSYNC B0 ;  /* 0x0000000000007941 */ /* 0x000fea0003800000 */
.L_x_157:
        /* <DEDUP_REMOVED lines=20> */
.L_x_134:
        /* <DEDUP_REMOVED lines=23> */
.L_x_160:
        /* <DEDUP_REMOVED lines=21> */
.L_x_161:
        /* <DEDUP_REMOVED lines=10> */
[----:B------:R-:W-:Y:S01]  /*93a0*/  ULDC.64 UR14, c[0x0][0x468] ;  /* 0x00011a00000e7ab9 */ /* 0x000fe20000000a00 */
[----:B------:R-:W-:Y:S01]  /*93b0*/  BSSY B0, `(.L_x_162) ;  /* 0x0000021000007945 */ /* 0x000fe20003800000 */
[----:B------:R-:W-:Y:S01]  /*93c0*/  IMAD.U32 R0, RZ, RZ, UR5 ;  /* 0x00000005ff007e24 */ /* 0x000fe2000f8e00ff */
[----:B------:R-:W-:Y:S01]  /*93d0*/  IADD3 R6, P0, R4, UR9, RZ ;  /* 0x0000000904067c10 */ /* 0x000fe2000ff1e0ff */
[----:B------:R-:W-:-:S03]  /*93e0*/  UIMAD UR5, UR21, UR14, URZ ;  /* 0x0000000e150572a4 */ /* 0x000fc6000f8e023f */
[----:B------:R-:W-:Y:S01]  /*93f0*/  IADD3.X R7, R5, UR20, R0, P0, !PT ;  /* 0x0000001405077c10 */ /* 0x000fe200087fe400 */
[----:B------:R-:W-:Y:S01]  /*9400*/  IMAD.U32 R0, RZ, RZ, UR14 ;  /* 0x0000000eff007e24 */ /* 0x000fe2000f8e00ff */
[----:B------:R-:W-:-:S03]  /*9410*/  UIMAD UR15, UR56, UR15, UR5 ;  /* 0x0000000f380f72a4 */ /* 0x000fc6000f8e0205 */
        /* <DEDUP_REMOVED lines=26> */
.L_x_163:
[----:B------:R-:W-:Y:S05]  /*95c0*/  BSYNC B0 ;  /* 0x0000000000007941 */ /* 0x000fea0003800000 */
.L_x_162:
        /* <DEDUP_REMOVED lines=19> */
.L_x_165:
[----:B------:R-:W-:Y:S05]  /*9700*/  BSYNC B0 ;  /* 0x0000000000007941 */ /* 0x000fea0003800000 */
.L_x_164:
        /* <DEDUP_REMOVED lines=32> */
.L_x_167:
[----:B------:R-:W-:Y:S05]  /*9910*/  BSYNC B0 ;  /* 0x0000000000007941 */ /* 0x000fea0003800000 */
.L_x_166:
        /* <DEDUP_REMOVED lines=18> */
.L_x_159:
[----:B------:R-:W-:Y:S05]  /*9a40*/  BSYNC B1 ;  /* 0x0000000000017941 */ /* 0x000fea0003800000 */
.L_x_129:
        /* <DEDUP_REMOVED lines=8> */
.L_x_168:
[----:B------:R-:W-:Y:S05]  /*9ad0*/  EXIT ;  /* 0x000000000000794d */ /* 0x000fea0003800000 */
.L_x_170:
        /* <DEDUP_REMOVED lines=10> */
.L_x_1282:


//--------------------- .text._ZN5flash44flash_bwd_dq_dk_dv_loop_seqk_parallel_kernelI23Flash_bwd_kernel_traitsILi96ELi64ELi128ELi8ELi2ELi4ELi4ELb1ELb0EN7cutlass10bfloat16_tE19Flash_kernel_traitsILi96ELi64ELi128ELi8ES3_EELb0ELb0ELb1ELb0ELb0ELb1ELb0EEEvNS_16Flash_bwd_paramsE --------------------------
	.section	.text._ZN5flash44flash_bwd_dq_dk_dv_loop_seqk_parallel_kernelI23Flash_bwd_kernel_traitsILi96ELi64ELi128ELi8ELi2ELi4ELi4ELb1ELb0EN7cutlass10bfloat16_tE19Flash_kernel_traitsILi96ELi64ELi128ELi8ES3_EELb0ELb0ELb1ELb0ELb0ELb1ELb0EEEvNS_16Flash_bwd_paramsE,"ax",@progbits
	.align	128
        .global         _ZN5flash44flash_bwd_dq_dk_dv_loop_seqk_parallel_kernelI23Flash_bwd_kernel_traitsILi96ELi64ELi128ELi8ELi2ELi4ELi4ELb1ELb0EN7cutlass10bfloat16_tE19Flash_kernel_traitsILi96ELi64ELi128ELi8ES3_EELb0ELb0ELb1ELb0ELb0ELb1ELb0EEEvNS_16Flash_bwd_paramsE
        .type           _ZN5flash44flash_bwd_dq_dk_dv_loop_seqk_parallel_kernelI23Flash_bwd_kernel_traitsILi96ELi64ELi128ELi8ELi2ELi4ELi4ELb1ELb0EN7cutlass10bfloat16_tE19Flash_kernel_traitsILi96ELi64ELi128ELi8ES3_EELb0ELb0ELb1ELb0ELb0ELb1ELb0EEEvNS_16Flash_bwd_paramsE,@function
        .size           _ZN5flash44flash_bwd_dq_dk_dv_loop_seqk_parallel_kernelI23Flash_bwd_kernel_traitsILi96ELi64ELi128ELi8ELi2ELi4ELi4ELb1ELb0EN7cutlass10bfloat16_tE19Flash_kernel_traitsILi96ELi64ELi128ELi8ES3_EELb0ELb0ELb1ELb0ELb0ELb1ELb0EEEvNS_16Flash_bwd_paramsE,(.L_x_1283 - _ZN5flash44flash_bwd_dq_dk_dv_loop_seqk_parallel_kernelI23Flash_bwd_kernel_traitsILi96ELi64ELi128ELi8ELi2ELi4ELi4ELb1ELb0EN7cutlass10bfloat16_tE19Flash_kernel_traitsILi96ELi64ELi128ELi8ES3_EELb0ELb0ELb1ELb0ELb0ELb1ELb0EEEvNS_16Flash_bwd_paramsE)
        .other          _ZN5flash44flash_bwd_dq_dk_dv_loop_seqk_parallel_kernelI23Flash_bwd_kernel_traitsILi96ELi64ELi128ELi8ELi2ELi4ELi4ELb1ELb0EN7cutlass10bfloat16_tE19Flash_kernel_traitsILi96ELi64ELi128ELi8ES3_EELb0ELb0ELb1ELb0ELb0ELb1ELb0EEEvNS_16Flash_bwd_paramsE,@"STO_CUDA_ENTRY STV_DEFAULT"
_ZN5flash44flash_bwd_dq_dk_dv_loop_seqk_parallel_kernelI23Flash_bwd_kernel_traitsILi96ELi64ELi128ELi8ELi2ELi4ELi4ELb1ELb0EN7cutlass10bfloat16_tE19Flash_kernel_traitsILi96ELi64ELi128ELi8ES3_EELb0ELb0ELb1ELb0ELb0ELb1ELb0EEEvNS_16Flash_bwd_paramsE:
.text._ZN5flash44flash_bwd_dq_dk_dv_loop_seqk_parallel_kernelI23Flash_bwd_kernel_traitsILi96ELi64ELi128ELi8ELi2ELi4ELi4ELb1ELb0EN7cutlass10bfloat16_tE19Flash_kernel_traitsILi96ELi64ELi128ELi8ES3_EELb0ELb0ELb1ELb0ELb0ELb1ELb0EEEvNS_16Flash_bwd_paramsE:
        /* <DEDUP_REMOVED lines=28> */
[----:B-1----:R-:W-:Y:S01]  /*01c0*/  LOP3.LUT R0, R6, 0xffffffe0, RZ, 0xc0, !PT ;  /* 0xffffffe006007812 */ /* 0x002fe200078ec0ff */
[----:B-----5:R-:W-:Y:S01]  /*01d0*/  USHF.L.U32 UR6, UR47, 0x7, URZ ;  /* 0x000000072f067899 */ /* 0x020fe2000800063f */
        /* <DEDUP_REMOVED lines=14> */
[C---:B------:R-:W-:Y:S02]  /*02c0*/  LOP3.LUT R7, R13.reuse, 0xfffffffc, RZ, 0xc0, !PT ;  /* 0xfffffffc0d077812 */ /* 0x040fe400078ec0ff */
[----:B------:R-:W-:Y:S01]  /*02d0*/  SHF.R.S32.HI R252, RZ, 0x2, R13 ;  /* 0x00000002fffc7819 */ /* 0x000fe2000001140d */
[----:B------:R-:W-:Y:S01]  /*02e0*/  IMAD.IADD R9, R20, 0x1, -R4 ;  /* 0x0000000114097824 */ /* 0x000fe200078e0a04 */
        /* <DEDUP_REMOVED lines=62> */
[----:B------:R-:W-:Y:S01]  /*06d0*/  LOP3.LUT P0, RZ, R14, 0x2, RZ, 0xc0, !PT ;  /* 0x000000020eff7812 */ /* 0x000fe2000780c0ff */
[----:B------:R-:W-:Y:S01]  /*06e0*/  IMAD R18, R3, 0x8, R18 ;  /* 0x0000000803127824 */ /* 0x000fe200078e0212 */
[----:B------:R-:W-:Y:S01]  /*06f0*/  SEL R210, R218, 0xffffffe0, !P6 ;  /* 0xffffffe0dad27807 */ /* 0x000fe20007000000 */
[----:B------:R-:W-:Y:S01]  /*0700*/  IMAD R213, R12, 0x2, R3 ;  /* 0x000000020cd57824 */ /* 0x000fe200078e0203 */
[----:B------:R-:W-:Y:S01]  /*0710*/  SEL R214, R218, 0xffffffe0, !P1 ;  /* 0xffffffe0dad67807 */ /* 0x000fe20004800000 */
[----:B------:R-:W-:Y:S01]  /*0720*/  IMAD R12, R12, 0x200, R9 ;  /* 0x000002000c0c7824 */ /* 0x000fe200078e0209 */
[----:B------:R-:W-:-:S02]  /*0730*/  SEL R226, R226, 0x10, !P5 ;  /* 0x00000010e2e27807 */ /* 0x000fc40006800000 */
[----:B------:R-:W-:Y:S02]  /*0740*/  SEL R215, R215, 0x40, P2 ;  /* 0x00000040d7d77807 */ /* 0x000fe40001000000 */
        /* <DEDUP_REMOVED lines=36> */
[----:B------:R-:W-:Y:S01]  /*0990*/  VIADD R228, R229, 0x20 ;  /* 0x00000020e5e47836 */ /* 0x000fe20000000000 */
[----:B------:R-:W-:Y:S01]  /*09a0*/  LOP3.LUT R5, R5, 0x8, RZ, 0xc0, !PT ;  /* 0x0000000805057812 */ /* 0x000fe200078ec0ff */
[C---:B------:R-:W-:Y:S01]  /*09b0*/  @P4 VIADD R228, R229.reuse, 0xffffffe0 ;  /* 0xffffffe0e5e44836 */ /* 0x040fe20000000000 */
[----:B------:R-:W-:Y:S01]  /*09c0*/  LOP3.LUT R0, R0, 0xc0, RZ, 0xc0, !PT ;  /* 0x000000c000007812 */ /* 0x000fe200078ec0ff */
[----:B------:R-:W-:Y:S01]  /*09d0*/  IMAD.IADD R227, R229, 0x1, R226 ;  /* 0x00000001e5e37824 */ /* 0x000fe200078e02e2 */
[----:B------:R-:W-:Y:S01]  /*09e0*/  SHF.R.U32.HI R9, RZ, 0x3, R6 ;  /* 0x00000003ff097819 */ /* 0x000fe20000011606 */
[----:B------:R-:W-:Y:S01]  /*09f0*/  IMAD.IADD R210, R210, 0x1, R209 ;  /* 0x00000001d2d27824 */ /* 0x000fe200078e02d1 */
[----:B------:R-:W-:Y:S01]  /*0a00*/  SHF.R.U32.HI R4, RZ, 0x3, R2 ;  /* 0x00000003ff047819 */ /* 0x000fe20000011602 */
[----:B------:R-:W-:Y:S01]  /*0a10*/  IMAD.IADD R226, R226, 0x1, R228 ;  /* 0x00000001e2e27824 */ /* 0x000fe200078e02e4 */
[----:B------:R-:W-:-:S02]  /*0a20*/  LOP3.LUT R10, R7, 0x10, R10, 0xf8, !PT ;  /* 0x00000010070a7812 */ /* 0x000fc400078ef80a */
[----:B------:R-:W-:Y:S02]  /*0a30*/  SHF.R.U32.HI R8, RZ, 0x3, R0 ;  /* 0x00000003ff087819 */ /* 0x000fe40000011600 */
[--C-:B------:R-:W-:Y:S02]  /*0a40*/  LOP3.LUT R9, R9, R6, R5.reuse, 0x1e, !PT ;  /* 0x0000000609097212 */ /* 0x100fe400078e1e05 */
[C---:B------:R-:W-:Y:S02]  /*0a50*/  LOP3.LUT R5, R4.reuse, R2, R5, 0x1e, !PT ;  /* 0x0000000204057212 */ /* 0x040fe400078e1e05 */
[----:B------:R-:W-:Y:S01]  /*0a60*/  LOP3.LUT R2, R4, R10, R2, 0x1e, !PT ;  /* 0x0000000a04027212 */ /* 0x000fe200078e1e02 */
[----:B------:R-:W-:Y:S01]  /*0a70*/  IMAD.U32 R213, R213, 0x200, R9 ;  /* 0x00000200d5d57824 */ /* 0x000fe200078e0009 */
[----:B------:R-:W-:Y:S01]  /*0a80*/  LOP3.LUT R8, R8, R0, R7, 0x1e, !PT ;  /* 0x0000000008087212 */ /* 0x000fe200078e1e07 */
[----:B------:R-:W-:Y:S01]  /*0a90*/  IMAD.SHL.U32 R0, R18, 0x20, RZ ;  /* 0x0000002012007824 */ /* 0x000fe200078e00ff */
[----:B------:R-:W-:-:S03]  /*0aa0*/  SHF.R.S32.HI R4, RZ, 0x2, R21 ;  /* 0x00000002ff047819 */ /* 0x000fc60000011415 */
[----:B------:R-:W-:Y:S02]  /*0ab0*/  IMAD.IADD R217, R0, 0x1, R2 ;  /* 0x0000000100d97824 */ /* 0x000fe400078e0202 */
[C---:B------:R-:W-:Y:S02]  /*0ac0*/  IMAD R22, R219.reuse, 0x10, R4 ;  /* 0x00000010db167824 */ /* 0x040fe400078e0204 */
[----:B------:R-:W-:Y:S02]  /*0ad0*/  IMAD R219, R219, 0x200, R0 ;  /* 0x00000200dbdb7824 */ /* 0x000fe400078e0200 */
[----:B------:R-:W-:Y:S01]  /*0ae0*/  IMAD.U32 R2, RZ, RZ, UR5 ;  /* 0x00000005ff027e24 */ /* 0x000fe2000f8e00ff */
[----:B------:R-:W-:Y:S01]  /*0af0*/  USHF.R.S32.HI UR5, URZ, 0x1f, UR47 ;  /* 0x0000001f3f057899 */ /* 0x000fe2000801142f */
[----:B------:R-:W-:Y:S01]  /*0b00*/  IMAD.U32 R0, RZ, RZ, UR6 ;  /* 0x00000006ff007e24 */ /* 0x000fe2000f8e00ff */
[----:B------:R-:W-:Y:S01]  /*0b10*/  USHF.R.S32.HI UR6, URZ, 0x1f, UR58 ;  /* 0x0000001f3f067899 */ /* 0x000fe2000801143a */
[----:B------:R-:W-:Y:S01]  /*0b20*/  VIADD R0, R22, 0xffffffc0 ;  /* 0xffffffc016007836 */ /* 0x000fe20000000000 */
[----:B------:R-:W-:Y:S01]  /*0b30*/  STL [R1], R22 ;  /* 0x0000001601007387 */ /* 0x000fe20000100800 */
[----:B------:R-:W-:-:S02]  /*0b40*/  IMAD.IADD R8, R8, 0x1, R12 ;  /* 0x0000000108087824 */ /* 0x000fc400078e020c */
[----:B------:R-:W-:Y:S01]  /*0b50*/  IMAD.U32 R2, RZ, RZ, UR5 ;  /* 0x00000005ff027e24 */ /* 0x000fe2000f8e00ff */
[----:B------:R-:W-:Y:S01]  /*0b60*/  UIADD3 UR5, UR4, 0xf000, URZ ;  /* 0x0000f00004057890 */ /* 0x000fe2000fffe03f */
[----:B------:R-:W-:Y:S01]  /*0b70*/  IMAD.U32 R2, RZ, RZ, UR6 ;  /* 0x00000006ff027e24 */ /* 0x000fe2000f8e00ff */
[----:B------:R-:W-:Y:S01]  /*0b80*/  UIADD3 UR6, UR4, 0x9000, URZ ;  /* 0x0000900004067890 */ /* 0x000fe2000fffe03f */
[----:B------:R-:W-:Y:S01]  /*0b90*/  SHF.R.S32.HI R2, RZ, 0x1f, R0 ;  /* 0x0000001fff027819 */ /* 0x000fe20000011400 */
[----:B------:R-:W-:Y:S02]  /*0ba0*/  IMAD.IADD R219, R219, 0x1, R5 ;  /* 0x00000001dbdb7824 */ /* 0x000fe400078e0205 */
[----:B------:R-:W-:Y:S02]  /*0bb0*/  LEA R213, R213, UR5, 0x1 ;  /* 0x00000005d5d57c11 */ /* 0x000fe4000f8e08ff */
[C---:B------:R-:W-:Y:S01]  /*0bc0*/  SHF.L.U64.HI R2, R0.reuse, 0x2, R2 ;  /* 0x0000000200027819 */ /* 0x040fe20000010202 */
[----:B------:R-:W-:Y:S01]  /*0bd0*/  IMAD.SHL.U32 R0, R0, 0x4, RZ ;  /* 0x0000000400007824 */ /* 0x000fe200078e00ff */
[----:B------:R-:W-:Y:S01]  /*0be0*/  LEA R4, R8, UR6, 0x1 ;  /* 0x0000000608047c11 */ /* 0x000fe2000f8e08ff */
[----:B------:R-:W-:Y:S01]  /*0bf0*/  IMAD.IADD R214, R213, 0x1, R214 ;  /* 0x00000001d5d67824 */ /* 0x000fe200078e02d6 */
[----:B------:R-:W-:Y:S01]  /*0c00*/  LEA R211, R219, UR4, 0x1 ;  /* 0x00000004dbd37c11 */ /* 0x000fe2000f8e08ff */
[----:B------:R1:W-:Y:S01]  /*0c10*/  STL [R1+0x1c], R2 ;  /* 0x00001c0201007387 */ /* 0x0003e20000100800 */
[----:B------:R-:W-:-:S02]  /*0c20*/  IMAD.IADD R216, R213, 0x1, R215 ;  /* 0x00000001d5d87824 */ /* 0x000fc400078e02d7 */
[----:B------:R-:W-:Y:S01]  /*0c30*/  IMAD.IADD R215, R214, 0x1, R215 ;  /* 0x00000001d6d77824 */ /* 0x000fe200078e02d7 */
[----:B------:R2:W-:Y:S01]  /*0c40*/  STL [R1+0x18], R0 ;  /* 0x0000180001007387 */ /* 0x0005e20000100800 */
[----:B------:R-:W-:-:S03]  /*0c50*/  IMAD.IADD R212, R211, 0x1, R218 ;  /* 0x00000001d3d47824 */ /* 0x000fc600078e02da */
[----:B------:R3:W-:Y:S01]  /*0c60*/  STL [R1+0x4], R4 ;  /* 0x0000040401007387 */ /* 0x0007e20000100800 */
[----:B-1----:R-:W-:Y:S01]  /*0c70*/  LEA R2, R3, UR4, 0x1 ;  /* 0x0000000403027c11 */ /* 0x002fe2000f8e08ff */
[C---:B--2---:R-:W-:Y:S02]  /*0c80*/  VIADD R0, R4.reuse, 0x20 ;  /* 0x0000002004007836 */ /* 0x044fe40000000000 */
[----:B------:R-:W-:-:S05]  /*0c90*/  @P3 VIADD R0, R4, 0xffffffe0 ;  /* 0xffffffe004003836 */ /* 0x000fca0000000000 */
[----:B------:R3:W-:Y:S02]  /*0ca0*/  STL [R1+0x8], R0 ;  /* 0x0000080001007387 */ /* 0x0007e40000100800 */
.L_x_201:
        /* <DEDUP_REMOVED lines=16> */
[----:B-1234-:R-:W-:Y:S01]  /*0db0*/  IMAD.U32 R4, RZ, RZ, UR6 ;  /* 0x00000006ff047e24 */ /* 0x01efe2000f8e00ff */
        /* <DEDUP_REMOVED lines=21> */
[----:B------:R1:W5:Y:S02]  /*0f10*/  @P3 LDG.E R0, desc[UR8][R4.64+0x4] ;  /* 0x0000040804003981 */ /* 0x000364000c1e1900 */
        /* <DEDUP_REMOVED lines=28> */
.L_x_171:
        /* <DEDUP_REMOVED lines=72> */
[----:B------:R-:W-:Y:S01]  /*1560*/  UIMAD.WIDE.U32 UR14, UR6, UR10, URZ ;  /* 0x0000000a060e72a5 */ /* 0x000fe2000f8e003f */
[----:B------:R-:W-:Y:S01]  /*1570*/  IMAD.MOV R4, RZ, RZ, -R0 ;  /* 0x000000ffff047224 */ /* 0x000fe200078e0a00 */
[----:B------:R-:W-:Y:S02]  /*1580*/  UIMAD UR20, UR7, UR10, URZ ;  /* 0x0000000a071472a4 */ /* 0x000fe4000f8e023f */
[----:B------:R-:W-:Y:S01]  /*1590*/  UIMAD UR10, UR59, UR60, UR12 ;  /* 0x0000003c3b0a72a4 */ /* 0x000fe2000f8e020c */
[----:B------:R-:W-:Y:S01]  /*15a0*/  IMAD R3, R6, R4, R3 ;  /* 0x0000000406037224 */ /* 0x000fe200078e0203 */
[----:B------:R-:W-:Y:S01]  /*15b0*/  ULDC UR38, c[0x0][0x2c4] ;  /* 0x0000b10000267ab9 */ /* 0x000fe20000000800 */
[----:B------:R-:W-:Y:S01]  /*15c0*/  @UP3 ULDC UR12, c[0x0][0x2e4] ;  /* 0x0000b900000c3ab9 */ /* 0x000fe20000000800 */
[----:B------:R-:W-:-:S02]  /*15d0*/  UIADD3 UR17, UR11, UR10, URZ ;  /* 0x0000000a0b117290 */ /* 0x000fc4000fffe03f */
[----:B------:R-:W-:Y:S01]  /*15e0*/  ISETP.GT.U32.AND P1, PT, R6, R3, PT ;  /* 0x000000030600720c */ /* 0x000fe20003f24070 */
[----:B------:R-:W-:Y:S02]  /*15f0*/  USHF.R.S32.HI UR11, URZ, 0x6, UR23 ;  /* 0x000000063f0b7899 */ /* 0x000fe40008011417 */
[----:B------:R-:W-:Y:S02]  /*1600*/  USHF.R.S32.HI UR10, URZ, 0x6, UR19 ;  /* 0x000000063f0a7899 */ /* 0x000fe40008011413 */
[----:B------:R-:W-:Y:S02]  /*1610*/  @UP3 UIMAD UR18, UR47, UR38, URZ ;  /* 0x000000262f1232a4 */ /* 0x000fe4000f8e023f */
[----:B------:R-:W-:Y:S02]  /*1620*/  UISETP.LT.AND UP0, UPT, UR11, UR10, UPT ;  /* 0x0000000a0b00728c */ /* 0x000fe4000bf01270 */
[----:B------:R-:W-:Y:S02]  /*1630*/  @UP3 USEL UR18, UR18, UR16, !UP2 ;  /* 0x0000001012123287 */ /* 0x000fe4000d000000 */
[----:B------:R-:W-:-:S02]  /*1640*/  USEL UR32, UR11, UR10, UP0 ;  /* 0x0000000a0b207287 */ /* 0x000fc40008000000 */
[----:B------:R-:W-:Y:S01]  /*1650*/  @UP3 UIMAD UR18, UR58, UR12, UR18 ;  /* 0x0000000c3a1232a4 */ /* 0x000fe2000f8e0212 */
[-C--:B------:R-:W-:Y:S01]  /*1660*/  @!P1 IADD3 R3, R3, -R6.reuse, RZ ;  /* 0x8000000603039210 */ /* 0x080fe20007ffe0ff */
[----:B------:R-:W-:Y:S01]  /*1670*/  UIMAD UR12, UR6, UR17, UR20 ;  /* 0x00000011060c72a4 */ /* 0x000fe2000f8e0214 */
[----:B------:R-:W-:Y:S01]  /*1680*/  @!P1 VIADD R0, R0, 0x1 ;  /* 0x0000000100009836 */ /* 0x000fe20000000000 */
[----:B------:R-:W-:Y:S01]  /*1690*/  UIMAD.WIDE.U32 UR10, UR6, UR16, URZ ;  /* 0x00000010060a72a5 */ /* 0x000fe2000f8e003f */
[----:B------:R-:W-:Y:S01]  /*16a0*/  ISETP.GE.U32.AND P0, PT, R3, R6, PT ;  /* 0x000000060300720c */ /* 0x000fe20003f06070 */
[----:B------:R-:W-:Y:S01]  /*16b0*/  ULEA UR17, UR32, 0xffffffc0, 0x6 ;  /* 0xffffffc020117891 */ /* 0x000fe2000f8e303f */
[----:B------:R-:W-:Y:S01]  /*16c0*/  LOP3.LUT R3, R7, UR58, RZ, 0x3c, !PT ;  /* 0x0000003a07037c12 */ /* 0x000fe2000f8e3cff */
[----:B------:R-:W-:Y:S01]  /*16d0*/  USEL UR56, UR14, UR10, !UP2 ;  /* 0x0000000a0e387287 */ /* 0x000fe2000d000000 */
[----:B------:R-:W-:Y:S01]  /*16e0*/  PLOP3.LUT P1, PT, PT, PT, UP1, 0x80, 0x0 ;  /* 0x000000000000781c */ /* 0x000fe20003f2f018 */
[----:B------:R-:W-:Y:S01]  /*16f0*/  USHF.R.S32.HI UR20, URZ, 0x1f, UR17 ;  /* 0x0000001f3f147899 */ /* 0x000fe20008011411 */
[----:B------:R-:W-:Y:S01]  /*1700*/  ISETP.GE.AND P2, PT, R3, RZ, PT ;  /* 0x000000ff0300720c */ /* 0x000fe20003f46270 */
[----:B------:R-:W-:-:S02]  /*1710*/  UIADD3 UR10, UP0, UR17, UR24, URZ ;  /* 0x00000018110a7290 */ /* 0x000fc4000ff1e03f */
[----:B------:R-:W-:Y:S02]  /*1720*/  UIMAD UR48, UR58, UR41, URZ ;  /* 0x000000293a3072a4 */ /* 0x000fe4000f8e023f */
[----:B------:R-:W-:Y:S02]  /*1730*/  UIADD3 UR41, UR15, UR12, URZ ;  /* 0x0000000c0f297290 */ /* 0x000fe4000fffe03f */
[----:B------:R-:W-:Y:S01]  /*1740*/  UIMAD UR12, UR7, UR16, URZ ;  /* 0x00000010070c72a4 */ /* 0x000fe2000f8e023f */
[----:B------:R-:W-:Y:S01]  /*1750*/  @P0 VIADD R0, R0, 0x1 ;  /* 0x0000000100000836 */ /* 0x000fe20000000000 */
[----:B------:R-:W-:Y:S01]  /*1760*/  UIADD3.X UR14, UR20, UR22, URZ, UP0, !UPT ;  /* 0x00000016140e7290 */ /* 0x000fe200087fe43f */
[----:B------:R-:W-:Y:S01]  /*1770*/  PLOP3.LUT P0, PT, PT, PT, UP3, 0x80, 0x0 ;  /* 0x000000000000781c */ /* 0x000fe20003f0f038 */
[----:B------:R-:W-:Y:S02]  /*1780*/  UIMAD UR7, UR7, UR10, URZ ;  /* 0x0000000a070772a4 */ /* 0x000fe4000f8e023f */
[----:B------:R-:W-:Y:S01]  /*1790*/  @UP1 UIADD3 UR29, UR42, UR45, URZ ;  /* 0x0000002d2a1d1290 */ /* 0x000fe2000fffe03f */
[----:B------:R-:W-:Y:S01]  /*17a0*/  @!P2 IADD3 R0, -R0, RZ, RZ ;  /* 0x000000ff0000a210 */ /* 0x000fe20007ffe1ff */
[----:B------:R-:W-:Y:S01]  /*17b0*/  @UP1 ULDC.64 UR24, c[0x0][0x250] ;  /* 0x0000940000181ab9 */ /* 0x000fe20000000a00 */
[----:B------:R-:W-:Y:S01]  /*17c0*/  UIMAD.WIDE.U32 UR22, UR6, UR10, URZ ;  /* 0x0000000a061672a5 */ /* 0x000fe2000f8e003f */
[----:B------:R-:W-:Y:S01]  /*17d0*/  @!P3 LOP3.LUT R0, RZ, R7, RZ, 0x33, !PT ;  /* 0x00000007ff00b212 */ /* 0x000fe200078e33ff */
[----:B------:R-:W-:-:S02]  /*17e0*/  UIMAD UR10, UR6, UR14, UR7 ;  /* 0x0000000e060a72a4 */ /* 0x000fc4000f8e0207 */
[----:B------:R-:W-:Y:S02]  /*17f0*/  @UP1 UIMAD.WIDE.U32 UR6, UR29, UR24, URZ ;  /* 0x000000181d0612a5 */ /* 0x000fe4000f8e003f */
[----:B------:R-:W-:Y:S02]  /*1800*/  @!UP3 UIMAD UR19, UR47, UR40, UR58 ;  /* 0x000000282f13b2a4 */ /* 0x000fe4000f8e023a */
[----:B------:R-:W-:Y:S02]  /*1810*/  @UP2 UIADD3 UR41, UR11, UR12, URZ ;  /* 0x0000000c0b292290 */ /* 0x000fe4000fffe03f */
[----:B------:R-:W-:Y:S02]  /*1820*/  @UP1 UIMAD UR11, UR29, UR25, URZ ;  /* 0x000000191d0b12a4 */ /* 0x000fe4000f8e023f */
[----:B------:R-:W-:Y:S02]  /*1830*/  @!UP3 UIMAD UR18, UR19, UR38, URZ ;  /* 0x000000261312b2a4 */ /* 0x000fe4000f8e023f */
[----:B------:R-:W-:-:S02]  /*1840*/  USHF.R.S32.HI UR39, URZ, 0x1f, UR44 ;  /* 0x0000001f3f277899 */ /* 0x000fc4000801142c */
[----:B------:R-:W-:Y:S02]  /*1850*/  @!UP2 UIADD3 UR49, UR35, UR21, URZ ;  /* 0x000000152331a290 */ /* 0x000fe4000fffe03f */
[----:B------:R-:W-:Y:S02]  /*1860*/  USHF.R.S32.HI UR55, URZ, 0x1f, UR48 ;  /* 0x0000001f3f377899 */ /* 0x000fe40008011430 */
[----:B------:R-:W-:Y:S02]  /*1870*/  USEL UR54, UR28, URZ, UP4 ;  /* 0x0000003f1c367287 */ /* 0x000fe4000a000000 */
[----:B------:R-:W-:Y:S02]  /*1880*/  @UP1 UIADD3 UR40, UR7, UR11, URZ ;  /* 0x0000000b07281290 */ /* 0x000fe4000fffe03f */
[----:B------:R-:W-:Y:S02]  /*1890*/  USEL UR53, UR33, URZ, UP4 ;  /* 0x0000003f21357287 */ /* 0x000fe4000a000000 */
        /* <DEDUP_REMOVED lines=15> */
.L_x_173:
        /* <DEDUP_REMOVED lines=13> */
.L_x_174:
        /* <DEDUP_REMOVED lines=11> */
.L_x_175:
[----:B------:R-:W-:Y:S02]  /*1b10*/  ULDC UR6, c[0x0][0x270] ;  /* 0x00009c0000067ab9 */ /* 0x000fe40000000800 */
[----:B------:R-:W-:-:S04]  /*1b20*/  UIMAD UR6, UR47, UR6, UR58 ;  /* 0x000000062f0672a4 */ /* 0x000fc8000f8e023a */
[----:B------:R-:W-:-:S12]  /*1b30*/  UIMAD UR6, UR6, UR60, URZ ;  /* 0x0000003c060672a4 */ /* 0x000fd8000f8e023f */
.L_x_176:
[----:B------:R-:W2:Y:S04]  /*1b40*/  LDL.64 R6, [R1+0x28] ;  /* 0x0000280001067983 */ /* 0x000ea80000100a00 */
[----:B------:R1:W2:Y:S01]  /*1b50*/  LDL.64 R12, [R1+0x28] ;  /* 0x00002800010c7983 */ /* 0x0002a20000100a00 */
[----:B------:R-:W-:Y:S01]  /*1b60*/  SHF.R.S32.HI R24, RZ, 0x1f, R252 ;  /* 0x0000001fff187819 */ /* 0x000fe200000114fc */
[----:B------:R-:W-:Y:S01]  /*1b70*/  USHF.R.S32.HI UR21, URZ, 0x1f, UR58 ;  /* 0x0000001f3f157899 */ /* 0x000fe2000801143a */
[----:B------:R-:W-:Y:S01]  /*1b80*/  IADD3 R4, P0, R252, UR17, RZ ;  /* 0x00000011fc047c10 */ /* 0x000fe2000ff1e0ff */
[----:B------:R-:W3:Y:S01]  /*1b90*/  S2R R9, SR_TID.X ;  /* 0x0000000000097919 */ /* 0x000ee20000002100 */
[----:B------:R-:W-:Y:S01]  /*1ba0*/  UIADD3 UR33, UR17, UR6, URZ ;  /* 0x0000000611217290 */ /* 0x000fe2000fffe03f */
[----:B------:R-:W-:Y:S01]  /*1bb0*/  BSSY B1, `(.L_x_172) ;  /* 0x0000686000017945 */ /* 0x000fe20003800000 */
[----:B------:R-:W-:Y:S01]  /*1bc0*/  IADD3.X R3, R24, UR20, RZ, P0, !PT ;  /* 0x0000001418037c10 */ /* 0x000fe200087fe4ff */
[----:B------:R-:W-:Y:S01]  /*1bd0*/  ULDC.64 UR6, c[0x0][0x258] ;  /* 0x0000960000067ab9 */ /* 0x000fe20000000a00 */
[----:B------:R-:W-:Y:S01]  /*1be0*/  UIADD3 UR12, UR17, UR18, URZ ;  /* 0x00000012110c7290 */ /* 0x000fe2000fffe03f */
[----:B------:R-:W-:Y:S01]  /*1bf0*/  IMAD.U32 R8, RZ, RZ, UR6 ;  /* 0x00000006ff087e24 */ /* 0x000fe2000f8e00ff */
[----:B------:R-:W-:Y:S01]  /*1c00*/  UIMAD UR11, UR21, UR6, URZ ;  /* 0x00000006150b72a4 */ /* 0x000fe2000f8e023f */
[----:B------:R-:W-:Y:S01]  /*1c10*/  IMAD R3, R3, UR30, RZ ;  /* 0x0000001e03037c24 */ /* 0x000fe2000f8e02ff */
[----:B------:R-:W-:Y:S01]  /*1c20*/  ULDC.64 UR18, c[0x0][0x2b0] ;  /* 0x0000ac0000127ab9 */ /* 0x000fe20000000a00 */
[----:B------:R-:W-:Y:S01]  /*1c30*/  ULDC UR14, c[0x0][0x2dc] ;  /* 0x0000b700000e7ab9 */ /* 0x000fe20000000800 */
[----:B------:R-:W-:Y:S01]  /*1c40*/  UIMAD UR29, UR58, UR7, UR11 ;  /* 0x000000073a1d72a4 */ /* 0x000fe2000f8e020b */
[----:B------:R-:W-:Y:S01]  /*1c50*/  IMAD R3, R4, UR31, R3 ;  /* 0x0000001f04037c24 */ /* 0x000fe2000f8e0203 */
[----:B------:R-:W-:Y:S01]  /*1c60*/  UIADD3 UR11, -UR5, UR13, UR44 ;  /* 0x0000000d050b7290 */ /* 0x000fe2000fffe12c */
[----:B------:R-:W-:Y:S01]  /*1c70*/  ULDC.64 UR6, c[0x0][0x420] ;  /* 0x0001080000067ab9 */ /* 0x000fe20000000a00 */
[----:B------:R-:W-:Y:S01]  /*1c80*/  ULDC UR15, c[0x0][0x270] ;  /* 0x00009c00000f7ab9 */ /* 0x000fe20000000800 */
[----:B------:R-:W-:-:S02]  /*1c90*/  UIMAD.WIDE UR18, UR12, 0x4, UR18 ;  /* 0x000000040c1278a5 */ /* 0x000fc4000f8e0212 */
[----:B------:R-:W-:Y:S01]  /*1ca0*/  UIMAD UR34, UR14, UR15, URZ ;  /* 0x0000000f0e2272a4 */ /* 0x000fe2000f8e023f */
[----:B------:R-:W-:Y:S02]  /*1cb0*/  ULDC.64 UR36, c[0x0][0x478] ;  /* 0x00011e0000247ab9 */ /* 0x000fe40000000a00 */
[----:B------:R-:W-:Y:S01]  /*1cc0*/  ULDC.64 UR14, c[0x0][0x428] ;  /* 0x00010a00000e7ab9 */ /* 0x000fe20000000a00 */
[----:B------:R-:W-:-:S04]  /*1cd0*/  USHF.L.U32 UR28, UR34, 0x6, URZ ;  /* 0x00000006221c7899 */ /* 0x000fc8000800063f */
[----:B------:R-:W-:-:S03]  /*1ce0*/  UIADD3 UR16, UP2, UP0, UR22, UR28, UR48 ;  /* 0x0000001c16107290 */ /* 0x000fc6000f85e030 */
[----:B------:R-:W-:Y:S01]  /*1cf0*/  ULDC.64 UR22, c[0x0][0x3e0] ;  /* 0x0000f80000167ab9 */ /* 0x000fe20000000a00 */
[----:B---3--:R-:W-:Y:S01]  /*1d00*/  SHF.R.S32.HI R10, RZ, 0x1f, R9 ;  /* 0x0000001fff0a7819 */ /* 0x008fe20000011409 */
[----:B--2---:R-:W-:-:S05]  /*1d10*/  IMAD.MOV.U32 R12, RZ, RZ, R6 ;  /* 0x000000ffff0c7224 */ /* 0x004fca00078e0006 */
[----:B------:R-:W-:-:S03]  /*1d20*/  SHF.R.S32.HI R13, RZ, 0x1f, R12 ;  /* 0x0000001fff0d7819 */ /* 0x000fc6000001140c */
[----:B------:R-:W-:Y:S01]  /*1d30*/  IMAD.WIDE.U32 R4, R4, UR30, R12 ;  /* 0x0000001e04047c25 */ /* 0x000fe2000f8e000c */
[----:B------:R-:W-:Y:S01]  /*1d40*/  ULDC.64 UR30, c[0x0][0x210] ;  /* 0x00008400001e7ab9 */ /* 0x000fe20000000a00 */
[----:B------:R1:W-:Y:S01]  /*1d50*/  STL [R1+0x2c], R13 ;  /* 0x00002c0d01007387 */ /* 0x0003e20000100800 */
[----:B------:R-:W-:-:S04]  /*1d60*/  IADD3 R6, P0, R4, UR57, RZ ;  /* 0x0000003904067c10 */ /* 0x000fc8000ff1e0ff */
[----:B------:R-:W-:Y:S01]  /*1d70*/  IADD3.X R7, R5, UR46, R3, P0, !PT ;  /* 0x0000002e05077c10 */ /* 0x000fe200087fe403 */
[----:B------:R-:W-:Y:S01]  /*1d80*/  IMAD.U32 R3, RZ, RZ, UR6 ;  /* 0x00000006ff037e24 */ /* 0x000fe2000f8e00ff */
[----:B------:R-:W-:Y:S01]  /*1d90*/  IADD3 R4, P0, R12, UR10, RZ ;  /* 0x0000000a0c047c10 */ /* 0x000fe2000ff1e0ff */
[----:B------:R-:W-:Y:S01]  /*1da0*/  UIMAD UR10, UR20, UR6, URZ ;  /* 0x00000006140a72a4 */ /* 0x000fe2000f8e023f */
[----:B------:R-:W-:Y:S02]  /*1db0*/  ULDC UR46, c[0x0][0x398] ;  /* 0x0000e600002e7ab9 */ /* 0x000fe40000000800 */
[----:B------:R-:W-:Y:S01]  /*1dc0*/  IADD3.X R5, R13, UR49, RZ, P0, !PT ;  /* 0x000000310d057c10 */ /* 0x000fe200087fe4ff */
[----:B------:R-:W-:Y:S01]  /*1dd0*/  UIMAD UR12, UR17, UR7, UR10 ;  /* 0x00000007110c72a4 */ /* 0x000fe2000f8e020a */
[----:B------:R-:W-:Y:S01]  /*1de0*/  IMAD.WIDE.U32 R6, R8, UR58, R6 ;  /* 0x0000003a08067c25 */ /* 0x000fe2000f8e0006 */
[----:B------:R-:W-:Y:S02]  /*1df0*/  UIADD3 UR10, UR11, -UR46, URZ ;  /* 0x8000002e0b0a7290 */ /* 0x000fe4000fffe03f */
[----:B------:R-:W-:Y:S01]  /*1e00*/  UIMAD UR11, UR21, UR14, URZ ;  /* 0x0000000e150b72a4 */ /* 0x000fe2000f8e023f */
[----:B------:R-:W-:Y:S01]  /*1e10*/  IMAD.WIDE.U32 R4, R3, UR17, R4 ;  /* 0x0000001103047c25 */ /* 0x000fe2000f8e0004 */
[----:B------:R-:W-:Y:S01]  /*1e20*/  LEA.HI R3, R10, R9, RZ, 0x5 ;  /* 0x000000090a037211 */ /* 0x000fe200078f28ff */
[----:B------:R-:W-:Y:S01]  /*1e30*/  USHF.R.S32.HI UR21, URZ, 0x1f, UR10 ;  /* 0x0000001f3f157899 */ /* 0x000fe2000801140a */
[C---:B------:R-:W-:Y:S01]  /*1e40*/  LEA R232, P0, R6.reuse, UR30, 0x1 ;  /* 0x0000001e06e87c11 */ /* 0x040fe2000f8008ff */
[----:B------:R-:W-:Y:S01]  /*1e50*/  VIADD R5, R5, UR12 ;  /* 0x0000000c05057c36 */ /* 0x000fe20008000000 */
[----:B------:R-:W-:Y:S01]  /*1e60*/  LOP3.LUT R10, R3, 0xffffffe0, RZ, 0xc0, !PT ;  /* 0xffffffe0030a7812 */ /* 0x000fe200078ec0ff */
[----:B------:R-:W-:Y:S01]  /*1e70*/  UIMAD UR12, UR58, UR15, UR11 ;  /* 0x0000000f3a0c72a4 */ /* 0x000fe2000f8e020b */
[----:B------:R-:W-:Y:S01]  /*1e80*/  SHF.R.S32.HI R3, RZ, 0x5, R3 ;  /* 0x00000005ff037819 */ /* 0x000fe20000011403 */
[----:B------:R-:W-:Y:S01]  /*1e90*/  ULEA.HI UR21, UR21, UR10, URZ, 0x6 ;  /* 0x0000000a15157291 */ /* 0x000fe2000f8f303f */
[----:B------:R-:W-:Y:S01]  /*1ea0*/  VIADD R8, R7, UR29 ;  /* 0x0000001d07087c36 */ /* 0x000fe20008000000 */
[----:B------:R-:W-:Y:S01]  /*1eb0*/  USHF.R.S32.HI UR11, URZ, 0x1f, UR28 ;  /* 0x0000001f3f0b7899 */ /* 0x000fe2000801141c */
[----:B------:R-:W-:Y:S01]  /*1ec0*/  IMAD.IADD R10, R9, 0x1, -R10 ;  /* 0x00000001090a7824 */ /* 0x000fe200078e0a0a */
[----:B------:R-:W-:Y:S01]  /*1ed0*/  USHF.R.S32.HI UR21, URZ, 0x6, UR21 ;  /* 0x000000063f157899 */ /* 0x000fe20008011415 */
[----:B------:R-:W-:Y:S01]  /*1ee0*/  IMAD.U32 R9, RZ, RZ, UR14 ;  /* 0x0000000eff097e24 */ /* 0x000fe2000f8e00ff */
[----:B------:R-:W-:Y:S01]  /*1ef0*/  UIADD3.X UR10, UR51, UR11, UR55, UP2, UP0 ;  /* 0x0000000b330a7290 */ /* 0x000fe200097e0437 */
[----:B------:R-:W-:Y:S01]  /*1f00*/  IMAD R7, R3, UR34, R10 ;  /* 0x0000002203077c24 */ /* 0x000fe2000f8e020a */
[----:B------:R-:W-:Y:S01]  /*1f10*/  UIADD3 UR11, UP3, UP2, UR54, UR16, UR56 ;  /* 0x00000010360b7290 */ /* 0x000fe2000fa7e038 */
[----:B------:R-:W-:Y:S01]  /*1f20*/  LEA.HI.X R233, R6, UR31, R8, 0x1, P0 ;  /* 0x0000001f06e97c11 */ /* 0x000fe200080f0c08 */
[----:B------:R-:W-:Y:S01]  /*1f30*/  UISETP.LT.AND UP0, UPT, URZ, UR21, UPT ;  /* 0x000000153f00728c */ /* 0x000fe2000bf01270 */
[----:B------:R-:W-:Y:S01]  /*1f40*/  IMAD.WIDE.U32 R4, R9, UR58, R4 ;  /* 0x0000003a09047c25 */ /* 0x000fe2000f8e0004 */
[----:B------:R-:W-:-:S02]  /*1f50*/  UIADD3.X UR10, UR53, UR10, UR41, UP3, UP2 ;  /* 0x0000000a350a7290 */ /* 0x000fc40009fe4429 */
[----:B------:R-:W-:Y:S01]  /*1f60*/  USEL UR21, URZ, UR21, !UP0 ;  /* 0x000000153f157287 */ /* 0x000fe2000c000000 */
[----:B------:R-:W-:Y:S01]  /*1f70*/  IADD3 R3, P0, R7, UR11, RZ ;  /* 0x0000000b07037c10 */ /* 0x000fe2000ff1e0ff */
[----:B------:R-:W-:Y:S01]  /*1f80*/  ULDC.64 UR14, c[0x0][0x400] ;  /* 0x00010000000e7ab9 */ /* 0x000fe20000000a00 */
[----:B------:R-:W-:Y:S01]  /*1f90*/  VIADD R5, R5, UR12 ;  /* 0x0000000c05057c36 */ /* 0x000fe20008000000 */
[----:B------:R-:W-:Y:S01]  /*1fa0*/  UISETP.GT.AND UP0, UPT, UR32, UR21, UPT ;  /* 0x000000152000728c */ /* 0x000fe2000bf04270 */
[----:B------:R-:W-:Y:S01]  /*1fb0*/  LEA.HI.X.SX32 R7, R7, UR10, 0x1, P0 ;  /* 0x0000000a07077c11 */ /* 0x000fe200080f0eff */
[----:B------:R-:W-:Y:S01]  /*1fc0*/  IMAD R6, R24, UR6, RZ ;  /* 0x0000000618067c24 */ /* 0x000fe2000f8e02ff */
[C---:B------:R-:W-:Y:S01]  /*1fd0*/  LEA R225, P0, R3.reuse, UR14, 0x2 ;  /* 0x0000000e03e17c11 */ /* 0x040fe2000f8010ff */
[C---:B------:R-:W-:Y:S01]  /*1fe0*/  IMAD.WIDE.U32 R4, R252.reuse, UR6, R4 ;  /* 0x00000006fc047c25 */ /* 0x040fe2000f8e0004 */
[----:B------:R-:W-:Y:S02]  /*1ff0*/  UIMAD.WIDE UR10, UR33, 0x4, UR36 ;  /* 0x00000004210a78a5 */ /* 0x000fe4000f8e0224 */
[----:B------:R-:W-:Y:S01]  /*2000*/  LEA.HI.X R224, R3, UR15, R7, 0x2, P0 ;  /* 0x0000000f03e07c11 */ /* 0x000fe200080f1407 */
[----:B------:R-:W-:Y:S01]  /*2010*/  IMAD R6, R252, UR7, R6 ;  /* 0x00000007fc067c24 */ /* 0x000fe2000f8e0206 */
[----:B------:R-:W-:Y:S01]  /*2020*/  PLOP3.LUT P0, PT, PT, PT, UP0, 0x80, 0x0 ;  /* 0x000000000000781c */ /* 0x000fe20003f0f008 */
[----:B------:R-:W-:Y:S01]  /*2030*/  UMOV UR16, UR18 ;  /* 0x0000001200107c82 */ /* 0x000fe20008000000 */
[----:B------:R-:W-:Y:S01]  /*2040*/  LEA R230, P2, R4, UR22, 0x1 ;  /* 0x0000001604e67c11 */ /* 0x000fe2000f8408ff */
[----:B------:R-:W-:Y:S01]  /*2050*/  IMAD.IADD R5, R5, 0x1, R6 ;  /* 0x0000000105057824 */ /* 0x000fe200078e0206 */
[----:B------:R-:W-:Y:S01]  /*2060*/  UIADD3 UR6, UR32, -0x1, URZ ;  /* 0xffffffff20067890 */ /* 0x000fe2000fffe03f */
[----:B------:R-:W-:Y:S01]  /*2070*/  UMOV UR15, UR19 ;  /* 0x00000013000f7c82 */ /* 0x000fe20008000000 */
[----:B------:R-:W-:-:S02]  /*2080*/  UMOV UR18, UR10 ;  /* 0x0000000a00127c82 */ /* 0x000fc40008000000 */
[----:B------:R-:W-:Y:S01]  /*2090*/  LEA.HI.X R231, R4, UR23, R5, 0x1, P2 ;  /* 0x0000001704e77c11 */ /* 0x000fe200090f0c05 */
[----:B------:R-:W-:-:S04]  /*20a0*/  UMOV UR17, UR11 ;  /* 0x0000000b00117c82 */ /* 0x000fc80008000000 */
[----:B-1----:R-:W-:Y:S05]  /*20b0*/  @P0 BRA `(.L_x_177) ;  /* 0x00000008000c0947 */ /* 0x002fea0003800000 */
        /* <DEDUP_REMOVED lines=19> */
.L_x_178:
        /* <DEDUP_REMOVED lines=19> */
.L_x_179:
[----:B------:R-:W-:Y:S01]  /*2320*/  UIMAD UR12, UR39, UR6, URZ ;  /* 0x00000006270c72a4 */ /* 0x000fe2000f8e023f */
[----:B------:R-:W-:Y:S01]  /*2330*/  IMAD.U32 R4, RZ, RZ, UR6 ;  /* 0x00000006ff047e24 */ /* 0x000fe2000f8e00ff */
[----:B------:R-:W-:Y:S01]  /*2340*/  UIMAD UR5, UR43, -0x80, UR5 ;  /* 0xffffff802b0578a4 */ /* 0x000fe2000f8e0205 */
[----:B------:R-:W-:Y:S01]  /*2350*/  VIADD R3, R252, 0x40 ;  /* 0x00000040fc037836 */ /* 0x000fe20000000000 */
[----:B------:R-:W-:Y:S01]  /*2360*/  UIMAD UR12, UR44, UR7, UR12 ;  /* 0x000000072c0c72a4 */ /* 0x000fe2000f8e020c */
[----:B------:R-:W-:Y:S01]  /*2370*/  IMAD.WIDE.U32 R4, R4, UR44, R12 ;  /* 0x0000002c04047c25 */ /* 0x000fe2000f8e000c */
[----:B------:R-:W-:Y:S01]  /*2380*/  USHF.R.S32.HI UR15, URZ, 0x1f, UR58 ;  /* 0x0000001f3f0f7899 */ /* 0x000fe2000801143a */
[----:B------:R-:W-:Y:S01]  /*2390*/  BSSY B0, `(.L_x_180) ;  /* 0x0000019000007945 */ /* 0x000fe20003800000 */
[----:B------:R-:W-:Y:S02]  /*23a0*/  ISETP.GE.AND P1, PT, R252, UR5, PT ;  /* 0x00000005fc007c0c */ /* 0x000fe4000bf26270 */
[----:B------:R-:W-:Y:S01]  /*23b0*/  MOV R0, UR12 ;  /* 0x0000000c00007c02 */ /* 0x000fe20008000f00 */
[----:B------:R-:W-:Y:S01]  /*23c0*/  ULDC.64 UR12, c[0x0][0x468] ;  /* 0x00011a00000c7ab9 */ /* 0x000fe20000000a00 */
[----:B------:R-:W-:Y:S01]  /*23d0*/  IADD3 R6, P0, R4, UR17, RZ ;  /* 0x0000001104067c10 */ /* 0x000fe2000ff1e0ff */
[----:B------:R-:W-:-:S03]  /*23e0*/  UIMAD UR15, UR15, UR12, URZ ;  /* 0x0000000c0f0f72a4 */ /* 0x000fc6000f8e023f */
[----:B------:R-:W-:Y:S01]  /*23f0*/  IADD3.X R7, R5, UR18, R0, P0, !PT ;  /* 0x0000001205077c10 */ /* 0x000fe200087fe400 */
[----:B------:R-:W-:Y:S01]  /*2400*/  UIMAD UR13, UR58, UR13, UR15 ;  /* 0x0000000d3a0d72a4 */ /* 0x000fe2000f8e020f */
[----:B------:R-:W-:Y:S02]  /*2410*/  MOV R0, UR12 ;  /* 0x0000000c00007c02 */ /* 0x000fe40008000f00 */
[----:B------:R-:W-:-:S03]  /*2420*/  ISETP.GE.AND P0, PT, R3, UR5, PT ;  /* 0x0000000503007c0c */ /* 0x000fc6000bf06270 */
[----:B------:R-:W-:-:S04]  /*2430*/  IMAD.WIDE.U32 R6, R0, UR58, R6 ;  /* 0x0000003a00067c25 */ /* 0x000fc8000f8e0006 */
[----:B------:R-:W-:Y:S01]  /*2440*/  VIADD R3, R7, UR13 ;  /* 0x0000000d07037c36 */ /* 0x000fe20008000000 */
        /* <DEDUP_REMOVED lines=13> */
.L_x_181:
[----:B------:R-:W-:Y:S05]  /*2520*/  BSYNC B0 ;  /* 0x0000000000007941 */ /* 0x000fea0003800000 */
.L_x_180:
        /* <DEDUP_REMOVED lines=15> */
.L_x_183:
[----:B------:R-:W-:Y:S05]  /*2620*/  BSYNC B0 ;  /* 0x0000000000007941 */ /* 0x000fea0003800000 */
.L_x_182:
        /* <DEDUP_REMOVED lines=28> */
.L_x_185:
[----:B------:R-:W-:Y:S05]  /*27f0*/  BSYNC B0 ;  /* 0x0000000000007941 */ /* 0x000fea0003800000 */
.L_x_184:
        /* <DEDUP_REMOVED lines=13> */
[----:B------:R4:W-:Y:S01]  /*28d0*/  STG.E.128 desc[UR8][R4.64+0x80], RZ ;  /* 0x000080ff04007986 */ /* 0x0009e2000c101d08 */
[----:B------:R-:W-:Y:S05]  /*28e0*/  BRA `(.L_x_186) ;  /* 0x0000005800c87947 */ /* 0x000fea0003800000 */
.L_x_177:
[----:B------:R-:W2:Y:S01]  /*28f0*/  LDL R25, [R1] ;  /* 0x0000000001197983 */ /* 0x000ea20000100800 */
[----:B------:R-:W-:Y:S01]  /*2900*/  UIMAD UR7, UR6, -0x40, UR13 ;  /* 0xffffffc0060778a4 */ /* 0x000fe2000f8e020d */
[----:B------:R-:W-:Y:S01]  /*2910*/  IMAD.U32 R6, RZ, RZ, UR24 ;  /* 0x00000018ff067e24 */ /* 0x000fe2000f8e00ff */
[----:B------:R-:W-:Y:S01]  /*2920*/  UIMAD UR12, UR39, UR24, URZ ;  /* 0x00000018270c72a4 */ /* 0x000fe2000f8e023f */
[----:B------:R-:W3:Y:S01]  /*2930*/  LDL R26, [R1+0xc] ;  /* 0x00000c00011a7983 */ /* 0x000ee20000100800 */
[----:B------:R-:W-:Y:S01]  /*2940*/  UIMAD UR11, UR39, UR26, URZ ;  /* 0x0000001a270b72a4 */ /* 0x000fe2000f8e023f */
[----:B------:R-:W-:Y:S01]  /*2950*/  IMAD.U32 R4, RZ, RZ, UR26 ;  /* 0x0000001aff047e24 */ /* 0x000fe2000f8e00ff */
[----:B------:R-:W-:Y:S01]  /*2960*/  UIMAD UR10, UR43, -0x80, UR5 ;  /* 0xffffff802b0a78a4 */ /* 0x000fe2000f8e0205 */
[--C-:B------:R-:W-:Y:S01]  /*2970*/  IMAD.WIDE.U32 R6, R6, UR44, R12.reuse ;  /* 0x0000002c06067c25 */ /* 0x100fe2000f8e000c */
[----:B------:R-:W-:Y:S02]  /*2980*/  UIMAD UR12, UR44, UR25, UR12 ;  /* 0x000000192c0c72a4 */ /* 0x000fe4000f8e020c */
[----:B------:R-:W-:Y:S01]  /*2990*/  UIMAD UR11, UR44, UR27, UR11 ;  /* 0x0000001b2c0b72a4 */ /* 0x000fe2000f8e020b */
[----:B------:R-:W-:Y:S01]  /*29a0*/  IMAD.WIDE.U32 R4, R4, UR44, R12 ;  /* 0x0000002c04047c25 */ /* 0x000fe2000f8e000c */
[----:B------:R-:W-:Y:S01]  /*29b0*/  IADD3 R8, P1, R6, UR38, RZ ;  /* 0x0000002606087c10 */ /* 0x000fe2000ff3e0ff */
[----:B------:R-:W-:-:S03]  /*29c0*/  ULDC.64 UR22, c[0x0][0x268] ;  /* 0x00009a0000167ab9 */ /* 0x000fc60000000a00 */
[----:B------:R-:W-:Y:S01]  /*29d0*/  IMAD.U32 R10, RZ, RZ, UR11 ;  /* 0x0000000bff0a7e24 */ /* 0x000fe2000f8e00ff */
[----:B------:R-:W-:Y:S01]  /*29e0*/  IADD3 R6, P0, R4, UR50, RZ ;  /* 0x0000003204067c10 */ /* 0x000fe2000ff1e0ff */
[----:B------:R-:W-:Y:S01]  /*29f0*/  IMAD R4, R11, UR22, RZ ;  /* 0x000000160b047c24 */ /* 0x000fe2000f8e02ff */
[----:B------:R-:W-:-:S13]  /*2a00*/  ISETP.GE.AND P3, PT, R252, UR10, PT ;  /* 0x0000000afc007c0c */ /* 0x000fda000bf66270 */
[----:B------:R-:W1:Y:S08]  /*2a10*/  @!P3 LDC.64 R16, c[0x0][0x220] ;  /* 0x00008800ff10bb82 */ /* 0x000e700000000a00 */
[----:B------:R-:W4:Y:S01]  /*2a20*/  @!P3 LDC.64 R20, c[0x0][0x218] ;  /* 0x00008600ff14bb82 */ /* 0x000f220000000a00 */
[----:B------:R-:W-:Y:S02]  /*2a30*/  IMAD.MOV.U32 R249, RZ, RZ, 0x7f800000 ;  /* 0x7f800000fff97424 */ /* 0x000fe400078e00ff */
[----:B------:R-:W-:-:S02]  /*2a40*/  IMAD.MOV.U32 R250, RZ, RZ, 0x7f800000 ;  /* 0x7f800000fffa7424 */ /* 0x000fc400078e00ff */
[----:B------:R-:W-:Y:S02]  /*2a50*/  IMAD.MOV.U32 R247, RZ, RZ, 0x7f800000 ;  /* 0x7f800000fff77424 */ /* 0x000fe400078e00ff */
[----:B------:R-:W-:Y:S01]  /*2a60*/  IMAD.MOV.U32 R248, RZ, RZ, 0x7f800000 ;  /* 0x7f800000fff87424 */ /* 0x000fe200078e00ff */
[----:B------:R-:W-:Y:S02]  /*2a70*/  USHF.L.U32 UR20, UR34, 0x4, URZ ;  /* 0x0000000422147899 */ /* 0x000fe4000800063f */
[----:B------:R-:W-:Y:S02]  /*2a80*/  USHF.L.U32 UR19, UR34, 0x3, URZ ;  /* 0x0000000322137899 */ /* 0x000fe4000800063f */
[----:B------:R-:W-:-:S04]  /*2a90*/  UIADD3 UR31, UR20, 0x20, URZ ;  /* 0x00000020141f7890 */ /* 0x000fc8000fffe03f */
[----:B------:R-:W-:Y:S01]  /*2aa0*/  UIADD3 UR30, UR19, UR31, URZ ;  /* 0x0000001f131e7290 */ /* 0x000fe2000fffe03f */
[----:B------:R-:W-:-:S03]  /*2ab0*/  IMAD R251, RZ, RZ, -UR28 ;  /* 0x8000001cfffb7e24 */ /* 0x000fc6000f8e02ff */
[----:B------:R-:W-:Y:S02]  /*2ac0*/  UIADD3 UR29, UR19, UR30, URZ ;  /* 0x0000001e131d7290 */ /* 0x000fe4000fffe03f */
[----:B------:R-:W-:Y:S02]  /*2ad0*/  UIADD3 UR39, UR44, UR13, URZ ;  /* 0x0000000d2c277290 */ /* 0x000fe4000fffe03f */
        /* <DEDUP_REMOVED lines=41> */
[----:B------:R-:W-:-:S05]  /*2d70*/  VIADD R3, R252, 0x40 ;  /* 0x00000040fc037836 */ /* 0x000fca0000000000 */
[----:B------:R-:W-:Y:S01]  /*2d80*/  ISETP.GE.AND P2, PT, R3, UR10, PT ;  /* 0x0000000a03007c0c */ /* 0x000fe2000bf46270 */
[----:B------:R-:W-:Y:S01]  /*2d90*/  IMAD.U32 R3, RZ, RZ, UR12 ;  /* 0x0000000cff037e24 */ /* 0x000fe2000f8e00ff */
[----:B------:R-:W-:-:S04]  /*2da0*/  ULDC.64 UR10, c[0x0][0x260] ;  /* 0x00009800000a7ab9 */ /* 0x000fc80000000a00 */
[----:B------:R-:W-:Y:S01]  /*2db0*/  IADD3.X R9, R7, UR40, R3, P1, !PT ;  /* 0x0000002807097c10 */ /* 0x000fe20008ffe403 */
[----:B------:R-:W-:Y:S01]  /*2dc0*/  IMAD R3, R11, UR10, RZ ;  /* 0x0000000a0b037c24 */ /* 0x000fe2000f8e02ff */
[----:B------:R-:W-:Y:S01]  /*2dd0*/  IADD3.X R7, R5, UR52, R10, P0, !PT ;  /* 0x0000003405077c10 */ /* 0x000fe200087fe40a */
[C---:B------:R-:W-:Y:S02]  /*2de0*/  IMAD R10, R0.reuse, UR23, R4 ;  /* 0x00000017000a7c24 */ /* 0x040fe4000f8e0204 */
[C---:B------:R-:W-:Y:S02]  /*2df0*/  IMAD.WIDE.U32 R4, R0.reuse, UR22, R8 ;  /* 0x0000001600047c25 */ /* 0x040fe4000f8e0008 */
[----:B------:R-:W2:Y:S02]  /*2e00*/  @!P2 LDC.64 R18, c[0x0][0x220] ;  /* 0x00008800ff12ab82 */ /* 0x000ea40000000a00 */
[C---:B------:R-:W-:Y:S02]  /*2e10*/  IMAD R8, R0.reuse, UR11, R3 ;  /* 0x0000000b00087c24 */ /* 0x040fe4000f8e0203 */
[----:B------:R-:W-:-:S04]  /*2e20*/  IMAD.WIDE.U32 R6, R0, UR10, R6 ;  /* 0x0000000a00067c25 */ /* 0x000fc8000f8e0006 */
[----:B------:R-:W-:-:S05]  /*2e30*/  VIADD R0, R25, 0x20 ;  /* 0x0000002019007836 */ /* 0x000fca0000000000 */
[----:B------:R-:W-:Y:S02]  /*2e40*/  ISETP.GE.AND P5, PT, R0, UR7, PT ;  /* 0x0000000700007c0c */ /* 0x000fe4000bfa6270 */
[----:B------:R-:W-:-:S05]  /*2e50*/  @!P2 IADD3 R0, P0, R252, 0x40, RZ ;  /* 0x00000040fc00a810 */ /* 0x000fca0007f1e0ff */
[----:B------:R-:W-:Y:S01]  /*2e60*/  @!P2 IMAD.X R11, RZ, RZ, R24, P0 ;  /* 0x000000ffff0ba224 */ /* 0x000fe200000e0618 */
[----:B------:R-:W-:Y:S02]  /*2e70*/  PLOP3.LUT P0, PT, PT, PT, UP4, 0x80, 0x0 ;  /* 0x000000000000781c */ /* 0x000fe40003f0f048 */
[----:B------:R-:W-:Y:S01]  /*2e80*/  @!P2 IADD3 R14, P1, R252, 0x40, RZ ;  /* 0x00000040fc0ea810 */ /* 0x000fe20007f3e0ff */
[----:B------:R-:W-:-:S04]  /*2e90*/  IMAD.IADD R5, R5, 0x1, R10 ;  /* 0x0000000105057824 */ /* 0x000fc800078e020a */
[----:B------:R-:W-:Y:S02]  /*2ea0*/  @!P2 IMAD.X R3, RZ, RZ, R24, P1 ;  /* 0x000000ffff03a224 */ /* 0x000fe400008e0618 */
[----:B------:R-:W-:Y:S02]  /*2eb0*/  IMAD.IADD R7, R7, 0x1, R8 ;  /* 0x0000000107077824 */ /* 0x000fe400078e0208 */
[----:B------:R-:W-:Y:S02]  /*2ec0*/  @!P2 IMAD R3, R3, UR24, RZ ;  /* 0x000000180303ac24 */ /* 0x000fe4000f8e02ff */
[----:B------:R-:W-:Y:S02]  /*2ed0*/  @!P2 IMAD.MOV.U32 R8, RZ, RZ, R4 ;  /* 0x000000ffff08a224 */ /* 0x000fe400078e0004 */
[----:B------:R-:W-:Y:S02]  /*2ee0*/  @!P2 IMAD.MOV.U32 R9, RZ, RZ, R5 ;  /* 0x000000ffff09a224 */ /* 0x000fe400078e0005 */
[----:B------:R-:W-:-:S02]  /*2ef0*/  @!P3 IMAD R10, R24, UR24, RZ ;  /* 0x00000018180abc24 */ /* 0x000fc4000f8e02ff */
[C---:B------:R-:W-:Y:S02]  /*2f00*/  @!P2 IMAD R22, R14.reuse, UR25, R3 ;  /* 0x000000190e16ac24 */ /* 0x040fe4000f8e0203 */
[----:B------:R-:W-:Y:S02]  /*2f10*/  @!P2 IMAD.MOV.U32 R12, RZ, RZ, R6 ;  /* 0x000000ffff0ca224 */ /* 0x000fe400078e0006 */
[----:B------:R-:W-:Y:S02]  /*2f20*/  @!P2 IMAD.MOV.U32 R13, RZ, RZ, R7 ;  /* 0x000000ffff0da224 */ /* 0x000fe400078e0007 */
[----:B------:R-:W-:Y:S02]  /*2f30*/  @!P2 IMAD R11, R11, UR26, RZ ;  /* 0x0000001a0b0bac24 */ /* 0x000fe4000f8e02ff */
[----:B------:R-:W-:-:S04]  /*2f40*/  @!P2 IMAD.WIDE.U32 R14, R14, UR24, R8 ;  /* 0x000000180e0eac25 */ /* 0x000fc8000f8e0008 */
[C---:B------:R-:W-:Y:S02]  /*2f50*/  @!P3 IMAD R3, R252.reuse, UR25, R10 ;  /* 0x00000019fc03bc24 */ /* 0x040fe4000f8e020a */
[----:B------:R-:W-:-:S04]  /*2f60*/  @!P3 IMAD.WIDE.U32 R8, R252, UR24, R4 ;  /* 0x00000018fc08bc25 */ /* 0x000fc8000f8e0004 */
[C---:B------:R-:W-:Y:S02]  /*2f70*/  @!P2 IMAD R23, R0.reuse, UR27, R11 ;  /* 0x0000001b0017ac24 */ /* 0x040fe4000f8e020b */
[----:B------:R-:W-:Y:S01]  /*2f80*/  @!P2 IMAD.WIDE.U32 R12, R0, UR26, R12 ;  /* 0x0000001a000cac25 */ /* 0x000fe2000f8e000c */
[----:B-1----:R-:W-:-:S03]  /*2f90*/  @!P3 LEA R4, P1, R8, R16, 0x1 ;  /* 0x000000100804b211 */ /* 0x002fc600078208ff */
[----:B------:R-:W-:Y:S01]  /*2fa0*/  @!P3 IMAD.IADD R0, R9, 0x1, R3 ;  /* 0x000000010900b824 */ /* 0x000fe200078e0203 */
[----:B------:R-:W-:Y:S01]  /*2fb0*/  ULEA.HI UR10, UR6, UR6, URZ, 0x1 ;  /* 0x00000006060a7291 */ /* 0x000fe2000f8f083f */
[----:B------:R-:W-:-:S03]  /*2fc0*/  @!P3 IMAD R3, R24, UR26, RZ ;  /* 0x0000001a1803bc24 */ /* 0x000fc6000f8e02ff */
[----:B------:R-:W-:Y:S02]  /*2fd0*/  @!P3 LEA.HI.X R5, R8, R17, R0, 0x1, P1 ;  /* 0x000000110805b211 */ /* 0x000fe400008f0c00 */
[----:B---3--:R-:W-:Y:S01]  /*2fe0*/  LEA R0, R26, UR4, 0x1 ;  /* 0x000000041a007c11 */ /* 0x008fe2000f8e08ff */
[----:B------:R-:W-:Y:S01]  /*2ff0*/  @P0 BAR.SYNC.DEFER_BLOCKING 0x0 ;  /* 0x0000000000000b1d */ /* 0x000fe20000010000 */
[----:B------:R-:W-:Y:S01]  /*3000*/  ULOP3.LUT UR10, UR10, 0xfffffffe, URZ, 0xc0, !UPT ;  /* 0xfffffffe0a0a7892 */ /* 0x000fe2000f8ec03f */
[C---:B------:R-:W-:Y:S02]  /*3010*/  @!P3 IMAD R3, R252.reuse, UR27, R3 ;  /* 0x0000001bfc03bc24 */ /* 0x040fe4000f8e0203 */
[----:B------:R-:W-:Y:S01]  /*3020*/  @!P3 IMAD.WIDE.U32 R10, R252, UR26, R6 ;  /* 0x0000001afc0abc25 */ /* 0x000fe2000f8e0006 */
[----:B------:R-:W-:-:S03]  /*3030*/  UIADD3 UR10, UR6, -UR10, URZ ;  /* 0x8000000a060a7290 */ /* 0x000fc6000fffe03f */
[----:B------:R-:W1:Y:S01]  /*3040*/  @!P2 LDC.64 R16, c[0x0][0x218] ;  /* 0x00008600ff10ab82 */ /* 0x000e620000000a00 */
[----:B----4-:R-:W-:Y:S01]  /*3050*/  @!P3 LEA R6, P1, R10, R20, 0x1 ;  /* 0x000000140a06b211 */ /* 0x010fe200078208ff */
[----:B------:R-:W-:Y:S01]  /*3060*/  UISETP.NE.AND UP0, UPT, UR10, 0x1, UPT ;  /* 0x000000010a00788c */ /* 0x000fe2000bf05270 */
[----:B--2---:R-:W-:Y:S01]  /*3070*/  @!P2 LEA R8, P4, R14, R18, 0x1 ;  /* 0x000000120e08a211 */ /* 0x004fe200078808ff */
        /* <DEDUP_REMOVED lines=10> */
[----:B------:R2:W-:Y:S01]  /*3120*/  @!P3 LDGSTS.E.BYPASS.LTC128B.128 [R0+0x13000], desc[UR8][R4.64+0x80] ;  /* 0x130000800400bfae */ /* 0x0005e2000b901d48 */
[----:B------:R-:W-:-:S03]  /*3130*/  PLOP3.LUT P0, PT, PT, PT, UP0, 0x80, 0x0 ;  /* 0x000000000000781c */ /* 0x000fc60003f0f008 */
[----:B------:R-:W-:Y:S04]  /*3140*/  @P2 STS.128 [R0+0x10000], RZ ;  /* 0x010000ff00002388 */ /* 0x000fe80000000c00 */
[----:B------:R-:W-:Y:S04]  /*3150*/  @P2 STS.128 [R0+0x12000], RZ ;  /* 0x012000ff00002388 */ /* 0x000fe80000000c00 */
[----:B------:R-:W-:Y:S01]  /*3160*/  @P2 STS.128 [R0+0x14000], RZ ;  /* 0x014000ff00002388 */ /* 0x000fe20000000c00 */
[----:B--2---:R-:W-:Y:S02]  /*3170*/  @!P3 IMAD.IADD R4, R11, 0x1, R3 ;  /* 0x000000010b04b824 */ /* 0x004fe400078e0203 */
[----:B------:R-:W-:-:S03]  /*3180*/  @!P2 IMAD.IADD R5, R15, 0x1, R22 ;  /* 0x000000010f05a824 */ /* 0x000fc600078e0216 */
[----:B------:R-:W-:Y:S02]  /*3190*/  @!P3 LEA.HI.X R7, R10, R21, R4, 0x1, P1 ;  /* 0x000000150a07b211 */ /* 0x000fe400008f0c04 */
[----:B------:R-:W-:Y:S01]  /*31a0*/  ISETP.GE.AND P1, PT, R252, UR7, PT ;  /* 0x00000007fc007c0c */ /* 0x000fe2000bf26270 */
[----:B------:R-:W-:Y:S01]  /*31b0*/  VIADD R3, R26, 0x1800 ;  /* 0x000018001a037836 */ /* 0x000fe20000000000 */
[----:B------:R-:W-:-:S04]  /*31c0*/  @!P2 LEA.HI.X R9, R14, R19, R5, 0x1, P4 ;  /* 0x000000130e09a211 */ /* 0x000fc800020f0c05 */
[----:B------:R-:W-:Y:S01]  /*31d0*/  SEL R10, R3, R26, !P0 ;  /* 0x0000001a030a7207 */ /* 0x000fe20004000000 */
[----:B------:R-:W-:Y:S01]  /*31e0*/  @!PT LDS RZ, [RZ] ;  /* 0x00000000fffff984 */ /* 0x000fe20000000800 */
[----:B------:R-:W-:Y:S01]  /*31f0*/  @!PT LDS RZ, [RZ] ;  /* 0x00000000fffff984 */ /* 0x000fe20000000800 */
[----:B------:R-:W-:Y:S01]  /*3200*/  @!PT LDS RZ, [RZ] ;  /* 0x00000000fffff984 */ /* 0x000fe20000000800 */
[----:B------:R-:W-:Y:S04]  /*3210*/  @!P2 LDGSTS.E.BYPASS.LTC128B.128 [R0+0x10000], desc[UR8][R8.64] ;  /* 0x100000000800afae */ /* 0x000fe8000b901d48 */
[----:B------:R-:W-:Y:S01]  /*3220*/  @!P2 LDGSTS.E.BYPASS.LTC128B.128 [R0+0x12000], desc[UR8][R8.64+0x40] ;  /* 0x120000400800afae */ /* 0x000fe2000b901d48 */
[----:B------:R-:W-:-:S03]  /*3230*/  LEA R234, R10, UR4, 0x1 ;  /* 0x000000040aea7c11 */ /* 0x000fc6000f8e08ff */
[----:B------:R-:W-:Y:S04]  /*3240*/  @!P2 LDGSTS.E.BYPASS.LTC128B.128 [R0+0x14000], desc[UR8][R8.64+0x80] ;  /* 0x140000800800afae */ /* 0x000fe8000b901d48 */
[----:B------:R-:W0:Y:S01]  /*3250*/  LDGDEPBAR ;  /* 0x00000000000079af */ /* 0x000e220000000000 */
[----:B------:R-:W-:-:S03]  /*3260*/  @!P2 IMAD.IADD R3, R13, 0x1, R23 ;  /* 0x000000010d03a824 */ /* 0x000fc600078e0217 */
[----:B------:R-:W-:Y:S04]  /*3270*/  @P1 STS [R0+0x6000], RZ ;  /* 0x006000ff00001388 */ /* 0x000fe80000000800 */
[----:B------:R-:W-:Y:S04]  /*3280*/  @P1 STS [R0+0x6004], RZ ;  /* 0x006004ff00001388 */ /* 0x000fe80000000800 */
[----:B------:R-:W-:Y:S04]  /*3290*/  @P1 STS.64 [R0+0x6008], RZ ;  /* 0x006008ff00001388 */ /* 0x000fe80000000a00 */
[----:B------:R-:W-:Y:S04]  /*32a0*/  @P1 STS.128 [R0+0x7000], RZ ;  /* 0x007000ff00001388 */ /* 0x000fe80000000c00 */
[----:B------:R-:W-:Y:S01]  /*32b0*/  @P1 STS.128 [R0+0x8000], RZ ;  /* 0x008000ff00001388 */ /* 0x000fe20000000c00 */
[----:B-1----:R-:W-:-:S03]  /*32c0*/  @!P2 LEA R4, P4, R12, R16, 0x1 ;  /* 0x000000100c04a211 */ /* 0x002fc600078808ff */
[----:B------:R-:W-:Y:S01]  /*32d0*/  @!PT LDS RZ, [RZ] ;  /* 0x00000000fffff984 */ /* 0x000fe20000000800 */
[----:B------:R-:W-:Y:S01]  /*32e0*/  @!PT LDS RZ, [RZ] ;  /* 0x00000000fffff984 */ /* 0x000fe20000000800 */
[----:B------:R-:W-:Y:S01]  /*32f0*/  @!PT LDS RZ, [RZ] ;  /* 0x00000000fffff984 */ /* 0x000fe20000000800 */
[----:B------:R-:W-:Y:S04]  /*3300*/  @!P1 LDGSTS.E.BYPASS.LTC128B.128 [R0+0x6000], desc[UR8][R230.64] ;  /* 0x06000000e6009fae */ /* 0x000fe8000b901d48 */
        /* <DEDUP_REMOVED lines=46> */
[----:B------:R-:W-:Y:S01]  /*35f0*/  ISETP.GE.AND P4, PT, R25, UR7, PT ;  /* 0x0000000719007c0c */ /* 0x000fe2000bf86270 */
[----:B------:R-:W-:Y:S02]  /*3600*/  UIADD3 UR26, UR20, 0x40, URZ ;  /* 0x00000040141a7890 */ /* 0x000fe4000fffe03f */
[----:B------:R-:W-:Y:S01]  /*3610*/  UIADD3 UR40, -UR5, 0x80, UR39 ;  /* 0x0000008005287890 */ /* 0x000fe2000fffe127 */
[----:B---3--:R-:W-:Y:S01]  /*3620*/  IADD3 R4, P3, R6, UR16, RZ ;  /* 0x0000001006047c10 */ /* 0x008fe2000ff7e0ff */
[----:B------:R-:W-:-:S04]  /*3630*/  DEPBAR.LE SB0, 0x1 ;  /* 0x000080400000791a */ /* 0x000fc80000000000 */
[----:B--2---:R-:W-:Y:S01]  /*3640*/  SHF.R.S32.HI R0, RZ, 0x1f, R3 ;  /* 0x0000001fff007819 */ /* 0x004fe20000011403 */
[----:B------:R-:W-:Y:S01]  /*3650*/  UIADD3 UR27, UR19, UR28, URZ ;  /* 0x0000001c131b7290 */ /* 0x000fe2000fffe03f */
[----:B------:R-:W-:Y:S02]  /*3660*/  @!P1 LEA R6, P2, R3, UR16, 0x2 ;  /* 0x0000001003069c11 */ /* 0x000fe4000f8410ff */
[----:B------:R-:W-:Y:S02]  /*3670*/  CS2R R54, SRZ ;  /* 0x0000000000367805 */ /* 0x000fe4000001ff00 */
[----:B------:R-:W-:Y:S02]  /*3680*/  SHF.L.U64.HI R5, R25, 0x2, R8 ;  /* 0x0000000219057819 */ /* 0x000fe40000010208 */
[----:B------:R-:W-:Y:S02]  /*3690*/  CS2R R52, SRZ ;  /* 0x0000000000347805 */ /* 0x000fe4000001ff00 */
[----:B------:R-:W-:-:S02]  /*36a0*/  @!P1 LEA.HI.X R7, R3, UR15, R0, 0x2, P2 ;  /* 0x0000000f03079c11 */ /* 0x000fc400090f1400 */
[----:B------:R-:W-:Y:S02]  /*36b0*/  CS2R R46, SRZ ;  /* 0x00000000002e7805 */ /* 0x000fe4000001ff00 */
[----:B------:R-:W-:Y:S02]  /*36c0*/  IADD3.X R5, R5, UR15, RZ, P3, !PT ;  /* 0x0000000f05057c10 */ /* 0x000fe40009ffe4ff */
[----:B------:R-:W-:Y:S02]  /*36d0*/  CS2R R44, SRZ ;  /* 0x00000000002c7805 */ /* 0x000fe4000001ff00 */
[----:B------:R-:W-:Y:S01]  /*36e0*/  CS2R R50, SRZ ;  /* 0x0000000000327805 */ /* 0x000fe2000001ff00 */
[----:B------:R-:W5:Y:S01]  /*36f0*/  @!P1 LDG.E R248, desc[UR8][R6.64] ;  /* 0x0000000806f89981 */ /* 0x000f62000c1e1900 */
[----:B------:R-:W-:Y:S02]  /*3700*/  CS2R R48, SRZ ;  /* 0x0000000000307805 */ /* 0x000fe4000001ff00 */
[----:B------:R-:W-:-:S02]  /*3710*/  CS2R R42, SRZ ;  /* 0x00000000002a7805 */ /* 0x000fc4000001ff00 */
[----:B------:R-:W-:Y:S01]  /*3720*/  CS2R R40, SRZ ;  /* 0x0000000000287805 */ /* 0x000fe2000001ff00 */
[----:B------:R-:W5:Y:S01]  /*3730*/  @!P4 LDG.E R249, desc[UR8][R4.64] ;  /* 0x0000000804f9c981 */ /* 0x000f62000c1e1900 */
[----:B------:R-:W-:Y:S02]  /*3740*/  CS2R R38, SRZ ;  /* 0x0000000000267805 */ /* 0x000fe4000001ff00 */
[----:B------:R-:W-:Y:S01]  /*3750*/  CS2R R36, SRZ ;  /* 0x0000000000247805 */ /* 0x000fe2000001ff00 */
[----:B------:R-:W-:Y:S01]  /*3760*/  ULDC UR14, c[0x0][0x394] ;  /* 0x0000e500000e7ab9 */ /* 0x000fe20000000800 */
[----:B------:R-:W5:Y:S01]  /*3770*/  @!P6 LDG.E R250, desc[UR8][R4.64+0x20] ;  /* 0x0000200804fae981 */ /* 0x000f62000c1e1900 */
[----:B------:R-:W-:Y:S02]  /*3780*/  UIMAD UR38, UR34, 0x18, URZ ;  /* 0x00000018222678a4 */ /* 0x000fe4000f8e023f */
[----:B------:R-:W-:Y:S01]  /*3790*/  USHF.L.U32 UR37, UR34, 0x5, URZ ;  /* 0x0000000522257899 */ /* 0x000fe2000800063f */
[----:B------:R1:W5:Y:S01]  /*37a0*/  @!P5 LDG.E R247, desc[UR8][R4.64+0x80] ;  /* 0x0000800804f7d981 */ /* 0x000362000c1e1900 */
[----:B------:R-:W-:-:S02]  /*37b0*/  UIMAD UR36, UR34, 0x28, URZ ;  /* 0x00000028222478a4 */ /* 0x000fc4000f8e023f */
[----:B------:R-:W-:Y:S01]  /*37c0*/  UIMAD UR35, UR34, 0x30, URZ ;  /* 0x00000030222378a4 */ /* 0x000fe2000f8e023f */
[----:B------:R-:W-:Y:S01]  /*37d0*/  BAR.SYNC.DEFER_BLOCKING 0x0 ;  /* 0x0000000000007b1d */ /* 0x000fe20000010000 */
[----:B------:R-:W-:Y:S02]  /*37e0*/  UIADD3 UR25, UR19, UR26, URZ ;  /* 0x0000001a13197290 */ /* 0x000fe4000fffe03f */
[----:B------:R-:W-:-:S03]  /*37f0*/  UIADD3 UR41, UR44, 0x80, URZ ;  /* 0x000000802c297890 */ /* 0x000fc6000fffe03f */
[----:B------:R-:W-:Y:S01]  /*3800*/  ULDC UR7, c[0x0][0x2ec] ;  /* 0x0000bb0000077ab9 */ /* 0x000fe20000000800 */
        /* <DEDUP_REMOVED lines=14> */
[----:B------:R-:W-:Y:S01]  /*38f0*/  VIADD R3, R219, 0x1800 ;  /* 0x00001800db037836 */ /* 0x000fe20000000000 */
[----:B------:R-:W-:Y:S01]  /*3900*/  UIADD3 UR24, UR19, UR25, URZ ;  /* 0x0000001913187290 */ /* 0x000fe2000fffe03f */
[----:B------:R-:W-:Y:S01]  /*3910*/  VIADD R0, R217, 0x1800 ;  /* 0x00001800d9007836 */ /* 0x000fe20000000000 */
[----:B-1----:R-:W-:-:S05]  /*3920*/  SHF.L.U64.HI R4, R25, 0x2, R8 ;  /* 0x0000000219047819 */ /* 0x002fca0000010208 */
[----:B------:R1:W-:Y:S01]  /*3930*/  STL [R1+0x10], R4 ;  /* 0x0000100401007387 */ /* 0x0003e20000100800 */
[----:B------:R-:W-:Y:S01]  /*3940*/  UIADD3 UR23, UR19, UR24, URZ ;  /* 0x0000001813177290 */ /* 0x000fe2000fffe03f */
[----:B------:R-:W-:Y:S02]  /*3950*/  SEL R3, R3, R219, !P0 ;  /* 0x000000db03037207 */ /* 0x000fe40004000000 */
[----:B------:R-:W-:Y:S01]  /*3960*/  SEL R0, R0, R217, !P0 ;  /* 0x000000d900007207 */ /* 0x000fe20004000000 */
[----:B------:R-:W-:Y:S01]  /*3970*/  UIADD3 UR22, UR19, UR23, URZ ;  /* 0x0000001713167290 */ /* 0x000fe2000fffe03f */
[----:B------:R-:W-:Y:S02]  /*3980*/  LEA R208, R3, UR4, 0x1 ;  /* 0x0000000403d07c11 */ /* 0x000fe4000f8e08ff */
[----:B------:R-:W-:Y:S01]  /*3990*/  LEA R3, R0, UR4, 0x1 ;  /* 0x0000000400037c11 */ /* 0x000fe2000f8e08ff */
[----:B------:R-:W-:Y:S01]  /*39a0*/  UIADD3 UR40, UR40, -UR46, URZ ;  /* 0x8000002e28287290 */ /* 0x000fe2000fffe03f */
[----:B------:R-:W-:Y:S01]  /*39b0*/  UMOV UR11, UR14 ;  /* 0x0000000e000b7c82 */ /* 0x000fe20008000000 */
[----:B------:R-:W-:-:S02]  /*39c0*/  UIMAD UR34, UR34, 0x38, URZ ;  /* 0x00000038222278a4 */ /* 0x000fc4000f8e023f */
[----:B------:R-:W-:Y:S02]  /*39d0*/  UIADD3 UR33, UR19, UR27, URZ ;  /* 0x0000001b13217290 */ /* 0x000fe4000fffe03f */
[----:B------:R-:W-:Y:S01]  /*39e0*/  UIADD3 UR32, UR19, UR22, URZ ;  /* 0x0000001613207290 */ /* 0x000fe2000fffe03f */
[----:B--234-:R-:W-:-:S11]  /*39f0*/  ULDC UR46, c[0x0][0x398] ;  /* 0x0000e600002e7ab9 */ /* 0x01cfd60000000800 */
.L_x_191:
[----:B-1----:R-:W2:Y:S01]  /*3a00*/  LDL R4, [R1+0x14] ;  /* 0x0000140001047983 */ /* 0x002ea20000100800 */
[----:B------:R-:W-:Y:S01]  /*3a10*/  USHF.L.U32 UR10, UR6, 0x6, URZ ;  /* 0x00000006060a7899 */ /* 0x000fe2000800063f */
[----:B------:R-:W-:Y:S01]  /*3a20*/  IMAD.MOV.U32 R236, RZ, RZ, R225 ;  /* 0x000000ffffec7224 */ /* 0x000fe200078e00e1 */
[----:B------:R-:W-:Y:S01]  /*3a30*/  UMOV UR12, UR61 ;  /* 0x0000003d000c7c82 */ /* 0x000fe20008000000 */
[----:B------:R-:W3:Y:S01]  /*3a40*/  LDL R0, [R1+0x10] ;  /* 0x0000100001007983 */ /* 0x000ee20000100800 */
[----:B------:R-:W-:Y:S01]  /*3a50*/  UISETP.GE.AND UP0, UPT, UR10, UR40, UPT ;  /* 0x000000280a00728c */ /* 0x000fe2000bf06270 */
[----:B------:R-:W-:Y:S02]  /*3a60*/  IMAD.MOV.U32 R237, RZ, RZ, R224 ;  /* 0x000000ffffed7224 */ /* 0x000fe400078e00e0 */
        /* <DEDUP_REMOVED lines=9> */
[----:B------:R-:W-:Y:S04]  /*3b00*/  LDSM.16.M88.4 R152, [R208+0x1800] ;  /* 0x00180000d098783b */ /* 0x000fe80000000200 */
[----:B------:R-:W-:Y:S01]  /*3b10*/  LDSM.16.M88.4 R156, [R209+0xb400] ;  /* 0x00b40000d19c783b */ /* 0x000fe20000000200 */
[----:B--2---:R-:W-:Y:S04]  /*3b20*/  IADD3 R4, P0, R4, UR18, RZ ;  /* 0x0000001204047c10 */ /* 0x004fe8000ff1e0ff */
[----:B---3--:R-:W-:Y:S01]  /*3b30*/  IADD3.X R5, R0, UR17, RZ, P0, !PT ;  /* 0x0000001100057c10 */ /* 0x008fe200087fe4ff */
        /* <DEDUP_REMOVED lines=25> */
[----:B------:R-:W-:Y:S05]  /*3cd0*/  LDSM.16.M88.4 R144, [R0+0x1800] ;  /* 0x001800000090783b */ /* 0x000fea0000000200 */
        /* <DEDUP_REMOVED lines=34> */
[-C--:B------:R-:W-:Y:S06]  /*3f00*/  HMMA.16816.F32.BF16 R28, R152, R158.reuse, R28 ;  /* 0x0000009e981c723c */ /* 0x080fec000004181c */
[----:B------:R-:W-:Y:S06]  /*3f10*/  HMMA.16816.F32.BF16 R32, R132, R158, R32 ;  /* 0x0000009e8420723c */ /* 0x000fec0000041820 */
[-C--:B-1----:R-:W-:Y:S06]  /*3f20*/  HMMA.16816.F32.BF16 R4, R136, R140.reuse, R4 ;  /* 0x0000008c8804723c */ /* 0x082fec0000041804 */
        /* <DEDUP_REMOVED lines=19> */
.L_x_187:
[----:B------:R-:W2:Y:S01]  /*4060*/  LDL R133, [R1] ;  /* 0x0000000001857983 */ /* 0x000ea20000100800 */
        /* <DEDUP_REMOVED lines=129> */
.L_x_188:
[C---:B------:R-:W-:Y:S01]  /*4880*/  FMUL.FTZ R133, R249.reuse, 1.4426950216293334961 ;  /* 0x3fb8aa3bf9857820 */ /* 0x040fe20000410000 */
[----:B------:R-:W-:Y:S01]  /*4890*/  FSETP.NEU.FTZ.AND P0, PT, R249, -INF , PT ;  /* 0xff800000f900780b */ /* 0x000fe20003f1d000 */
[----:B------:R-:W-:Y:S01]  /*48a0*/  FMUL.FTZ R132, R250, 1.4426950216293334961 ;  /* 0x3fb8aa3bfa847820 */ /* 0x000fe20000410000 */
[----:B------:R-:W-:Y:S01]  /*48b0*/  FMUL.FTZ R0, R248, 1.4426950216293334961 ;  /* 0x3fb8aa3bf8007820 */ /* 0x000fe20000410000 */
[----:B------:R-:W-:Y:S01]  /*48c0*/  UISETP.GT.AND UP3, UPT, UR6, UR21, UPT ;  /* 0x000000150600728c */ /* 0x000fe2000bf64270 */
[----:B------:R-:W-:Y:S02]  /*48d0*/  FSEL R133, R133, RZ, P0 ;  /* 0x000000ff85857208 */ /* 0x000fe40000000000 */
[----:B------:R-:W-:Y:S03]  /*48e0*/  FSETP.NEU.FTZ.AND P0, PT, R250, -INF , PT ;  /* 0xff800000fa00780b */ /* 0x000fe60003f1d000 */
[--C-:B------:R-:W-:Y:S01]  /*48f0*/  FFMA.FTZ R4, R4, UR7, -R133.reuse ;  /* 0x0000000704047c23 */ /* 0x100fe20008010885 */
[----:B------:R-:W-:Y:S01]  /*4900*/  FSEL R132, R132, RZ, P0 ;  /* 0x000000ff84847208 */ /* 0x000fe20000000000 */
[--C-:B------:R-:W-:Y:S01]  /*4910*/  FFMA.FTZ R5, R5, UR7, -R133.reuse ;  /* 0x0000000705057c23 */ /* 0x100fe20008010885 */
[----:B------:R-:W-:Y:S01]  /*4920*/  FSETP.NEU.FTZ.AND P0, PT, R247, -INF , PT ;  /* 0xff800000f700780b */ /* 0x000fe20003f1d000 */
[----:B------:R1:W-:Y:S01]  /*4930*/  MUFU.EX2 R142, R4 ;  /* 0x00000004008e7308 */ /* 0x0003e20000000800 */
[--C-:B------:R-:W-:Y:S01]  /*4940*/  FFMA.FTZ R16, R16, UR7, -R133.reuse ;  /* 0x0000000710107c23 */ /* 0x100fe20008010885 */
[--C-:B------:R-:W-:Y:S01]  /*4950*/  FFMA.FTZ R6, R6, UR7, -R132.reuse ;  /* 0x0000000706067c23 */ /* 0x100fe20008010884 */
[--C-:B------:R-:W-:Y:S01]  /*4960*/  FFMA.FTZ R7, R7, UR7, -R132.reuse ;  /* 0x0000000707077c23 */ /* 0x100fe20008010884 */
[--C-:B------:R-:W-:Y:S01]  /*4970*/  FFMA.FTZ R17, R17, UR7, -R133.reuse ;  /* 0x0000000711117c23 */ /* 0x100fe20008010885 */
[--C-:B------:R-:W-:Y:S01]  /*4980*/  FFMA.FTZ R18, R18, UR7, -R132.reuse ;  /* 0x0000000712127c23 */ /* 0x100fe20008010884 */
[--C-:B------:R-:W-:Y:S01]  /*4990*/  FFMA.FTZ R19, R19, UR7, -R132.reuse ;  /* 0x0000000713137c23 */ /* 0x100fe20008010884 */
[--C-:B------:R-:W-:Y:S03]  /*49a0*/  FFMA.FTZ R20, R20, UR7, -R133.reuse ;  /* 0x0000000714147c23 */ /* 0x100fe60008010885 */
[----:B------:R-:W2:Y:S01]  /*49b0*/  MUFU.EX2 R141, R5 ;  /* 0x00000005008d7308 */ /* 0x000ea20000000800 */
[--C-:B------:R-:W-:Y:S01]  /*49c0*/  FFMA.FTZ R21, R21, UR7, -R133.reuse ;  /* 0x0000000715157c23 */ /* 0x100fe20008010885 */
[--C-:B------:R-:W-:Y:S01]  /*49d0*/  FFMA.FTZ R22, R22, UR7, -R132.reuse ;  /* 0x0000000716167c23 */ /* 0x100fe20008010884 */
[--C-:B------:R-:W-:Y:S01]  /*49e0*/  FFMA.FTZ R23, R23, UR7, -R132.reuse ;  /* 0x0000000717177c23 */ /* 0x100fe20008010884 */
[--C-:B------:R-:W-:Y:S01]  /*49f0*/  FFMA.FTZ R32, R32, UR7, -R133.reuse ;  /* 0x0000000720207c23 */ /* 0x100fe20008010885 */
[----:B------:R-:W-:Y:S01]  /*4a00*/  FFMA.FTZ R133, R33, UR7, -R133 ;  /* 0x0000000721857c23 */ /* 0x000fe20008010885 */
[--C-:B------:R-:W-:Y:S01]  /*4a10*/  FFMA.FTZ R34, R34, UR7, -R132.reuse ;  /* 0x0000000722227c23 */ /* 0x100fe20008010884 */
[----:B------:R-:W-:Y:S03]  /*4a20*/  FFMA.FTZ R132, R35, UR7, -R132 ;  /* 0x0000000723847c23 */ /* 0x000fe60008010884 */
[----:B------:R-:W-:Y:S01]  /*4a30*/  MUFU.EX2 R140, R6 ;  /* 0x00000006008c7308 */ /* 0x000fe20000000800 */
[----:B-1----:R-:W-:Y:S01]  /*4a40*/  FMUL.FTZ R4, R247, 1.4426950216293334961 ;  /* 0x3fb8aa3bf7047820 */ /* 0x002fe20000410000 */
[----:B------:R-:W-:Y:S04]  /*4a50*/  PLOP3.LUT P1, PT, PT, PT, UP3, 0x80, 0x0 ;  /* 0x000000000000781c */ /* 0x000fe80003f2f038 */
[----:B------:R-:W-:Y:S04]  /*4a60*/  FSEL R4, R4, RZ, P0 ;  /* 0x000000ff04047208 */ /* 0x000fe80000000000 */
[----:B------:R-:W1:Y:S01]  /*4a70*/  MUFU.EX2 R147, R7 ;  /* 0x0000000700937308 */ /* 0x000e620000000800 */
[----:B------:R-:W-:Y:S01]  /*4a80*/  FSETP.NEU.FTZ.AND P0, PT, R248, -INF , PT ;  /* 0xff800000f800780b */ /* 0x000fe20003f1d000 */
        /* <DEDUP_REMOVED lines=8> */
[----:B------:R-:W-:Y:S01]  /*4b10*/  FSEL R0, R0, RZ, P0 ;  /* 0x000000ff00007208 */ /* 0x000fe20000000000 */
[----:B------:R-:W-:Y:S04]  /*4b20*/  MUFU.EX2 R242, R16 ;  /* 0x0000001000f27308 */ /* 0x000fe80000000800 */
[--C-:B------:R-:W-:Y:S01]  /*4b30*/  FFMA.FTZ R10, R10, UR7, -R0.reuse ;  /* 0x000000070a0a7c23 */ /* 0x100fe20008010800 */
[--C-:B------:R-:W-:Y:S01]  /*4b40*/  FFMA.FTZ R11, R11, UR7, -R0.reuse ;  /* 0x000000070b0b7c23 */ /* 0x100fe20008010800 */
[--C-:B------:R-:W-:Y:S01]  /*4b50*/  FFMA.FTZ R14, R14, UR7, -R0.reuse ;  /* 0x000000070e0e7c23 */ /* 0x100fe20008010800 */
[--C-:B------:R-:W-:Y:S03]  /*4b60*/  FFMA.FTZ R15, R15, UR7, -R0.reuse ;  /* 0x000000070f0f7c23 */ /* 0x100fe60008010800 */
[----:B------:R1:W-:Y:S01]  /*4b70*/  MUFU.EX2 R157, R4 ;  /* 0x00000004009d7308 */ /* 0x0003e20000000800 */
[--C-:B------:R-:W-:Y:S01]  /*4b80*/  FFMA.FTZ R30, R30, UR7, -R0.reuse ;  /* 0x000000071e1e7c23 */ /* 0x100fe20008010800 */
[--C-:B------:R-:W-:Y:S01]  /*4b90*/  FFMA.FTZ R26, R26, UR7, -R0.reuse ;  /* 0x000000071a1a7c23 */ /* 0x100fe20008010800 */
[--C-:B------:R-:W-:Y:S01]  /*4ba0*/  FFMA.FTZ R27, R27, UR7, -R0.reuse ;  /* 0x000000071b1b7c23 */ /* 0x100fe20008010800 */
[----:B------:R-:W-:Y:S06]  /*4bb0*/  FFMA.FTZ R0, R31, UR7, -R0 ;  /* 0x000000071f007c23 */ /* 0x000fec0008010800 */
[----:B------:R-:W3:Y:S10]  /*4bc0*/  MUFU.EX2 R241, R17 ;  /* 0x0000001100f17308 */ /* 0x000ef40000000800 */
[----:B------:R-:W-:Y:S10]  /*4bd0*/  MUFU.EX2 R240, R18 ;  /* 0x0000001200f07308 */ /* 0x000ff40000000800 */
[----:B------:R-:W4:Y:S10]  /*4be0*/  MUFU.EX2 R239, R19 ;  /* 0x0000001300ef7308 */ /* 0x000f340000000800 */
[----:B------:R-:W-:Y:S10]  /*4bf0*/  MUFU.EX2 R146, R8 ;  /* 0x0000000800927308 */ /* 0x000ff40000000800 */
        /* <DEDUP_REMOVED lines=12> */
[----:B------:R-:W4:Y:S10]  /*4cc0*/  MUFU.EX2 R245, R133 ;  /* 0x0000008500f57308 */ /* 0x000f340000000800 */
[----:B------:R4:W-:Y:S10]  /*4cd0*/  MUFU.EX2 R152, R0 ;  /* 0x0000000000987308 */ /* 0x0009f40000000800 */
[----:B------:R-:W-:Y:S10]  /*4ce0*/  MUFU.EX2 R244, R34 ;  /* 0x0000002200f47308 */ /* 0x000ff40000000800 */
[----:B------:R-:W-:Y:S10]  /*4cf0*/  MUFU.EX2 R243, R132 ;  /* 0x0000008400f37308 */ /* 0x000ff40000000800 */
[----:B------:R-:W-:Y:S10]  /*4d00*/  MUFU.EX2 R158, R24 ;  /* 0x00000018009e7308 */ /* 0x000ff40000000800 */
[----:B------:R-:W4:Y:S10]  /*4d10*/  MUFU.EX2 R156, R25 ;  /* 0x00000019009c7308 */ /* 0x000f340000000800 */
[----:B------:R-:W-:Y:S10]  /*4d20*/  MUFU.EX2 R155, R26 ;  /* 0x0000001a009b7308 */ /* 0x000ff40000000800 */
[----:B------:R-:W4:Y:S10]  /*4d30*/  MUFU.EX2 R154, R27 ;  /* 0x0000001b009a7308 */ /* 0x000f340000000800 */
[----:B------:R-:W4:Y:S10]  /*4d40*/  MUFU.EX2 R224, R28 ;  /* 0x0000001c00e07308 */ /* 0x000f340000000800 */
[----:B------:R-:W4:Y:S01]  /*4d50*/  MUFU.EX2 R153, R30 ;  /* 0x0000001e00997308 */ /* 0x000f220000000800 */
[----:B--2---:R-:W-:Y:S02]  /*4d60*/  F2FP.BF16.F32.PACK_AB R5, R141, R142 ;  /* 0x0000008e8d05723e */ /* 0x004fe400000010ff */
[----:B-1----:R-:W-:Y:S02]  /*4d70*/  F2FP.BF16.F32.PACK_AB R4, R147, R140 ;  /* 0x0000008c9304723e */ /* 0x002fe400000010ff */
[----:B---3--:R-:W-:Y:S01]  /*4d80*/  F2FP.BF16.F32.PACK_AB R7, R241, R242 ;  /* 0x000000f2f107723e */ /* 0x008fe200000010ff */
[----:B------:R1:W-:Y:S01]  /*4d90*/  STS [R229+0x13000], R5 ;  /* 0x01300005e5007388 */ /* 0x0003e20000000800 */
[----:B----4-:R-:W-:Y:S02]  /*4da0*/  F2FP.BF16.F32.PACK_AB R6, R239, R240 ;  /* 0x000000f0ef06723e */ /* 0x010fe400000010ff */
[----:B------:R-:W-:Y:S01]  /*4db0*/  F2FP.BF16.F32.PACK_AB R0, R245, R246 ;  /* 0x000000f6f500723e */ /* 0x000fe200000010ff */
[----:B------:R2:W-:Y:S04]  /*4dc0*/  STS [R229+0x13400], R4 ;  /* 0x01340004e5007388 */ /* 0x0005e80000000800 */
[----:B------:R3:W-:Y:S04]  /*4dd0*/  STS [R227+0x13000], R7 ;  /* 0x01300007e3007388 */ /* 0x0007e80000000800 */
[----:B------:R4:W-:Y:S01]  /*4de0*/  STS [R227+0x13400], R6 ;  /* 0x01340006e3007388 */ /* 0x0009e20000000800 */
[----:B-1----:R-:W-:Y:S02]  /*4df0*/  F2FP.BF16.F32.PACK_AB R5, R145, R146 ;  /* 0x000000929105723e */ /* 0x002fe400000010ff */
[----:B--2---:R-:W-:Y:S03]  /*4e00*/  F2FP.BF16.F32.PACK_AB R4, R143, R144 ;  /* 0x000000908f04723e */ /* 0x004fe600000010ff */
[----:B------:R1:W-:Y:S01]  /*4e10*/  STS [R229+0x14000], R5 ;  /* 0x01400005e5007388 */ /* 0x0003e20000000800 */
[----:B---3--:R-:W-:Y:S03]  /*4e20*/  F2FP.BF16.F32.PACK_AB R7, R151, R148 ;  /* 0x000000949707723e */ /* 0x008fe600000010ff */
[----:B------:R2:W-:Y:S01]  /*4e30*/  STS [R229+0x14400], R4 ;  /* 0x01440004e5007388 */ /* 0x0005e20000000800 */
[----:B----4-:R-:W-:Y:S03]  /*4e40*/  F2FP.BF16.F32.PACK_AB R6, R149, R150 ;  /* 0x000000969506723e */ /* 0x010fe600000010ff */
        /* <DEDUP_REMOVED lines=8> */
[----:B------:R3:W-:Y:S01]  /*4ed0*/  STS [R226+0x13000], R0 ;  /* 0x01300000e2007388 */ /* 0x0007e20000000800 */
[----:B-1----:R-:W-:Y:S02]  /*4ee0*/  F2FP.BF16.F32.PACK_AB R5, R243, R244 ;  /* 0x000000f4f305723e */ /* 0x002fe400000010ff */
[----:B--2---:R-:W-:Y:S03]  /*4ef0*/  F2FP.BF16.F32.PACK_AB R4, R157, R224 ;  /* 0x000000e09d04723e */ /* 0x004fe600000010ff */
[----:B------:R-:W-:Y:S01]  /*4f00*/  STS [R226+0x13400], R5 ;  /* 0x01340005e2007388 */ /* 0x000fe20000000800 */
[----:B---3--:R-:W-:Y:S03]  /*4f10*/  F2FP.BF16.F32.PACK_AB R0, R152, R153 ;  /* 0x000000999800723e */ /* 0x008fe600000010ff */
[----:B------:R-:W-:Y:S04]  /*4f20*/  STS [R228+0x14000], R7 ;  /* 0x01400007e4007388 */ /* 0x000fe80000000800 */
[----:B------:R-:W-:Y:S04]  /*4f30*/  STS [R228+0x14400], R6 ;  /* 0x01440006e4007388 */ /* 0x000fe80000000800 */
[----:B------:R-:W-:Y:S04]  /*4f40*/  STS [R226+0x14000], R4 ;  /* 0x01400004e2007388 */ /* 0x000fe80000000800 */
[----:B------:R-:W-:Y:S04]  /*4f50*/  STS [R226+0x14400], R0 ;  /* 0x01440000e2007388 */ /* 0x000fe80000000800 */
[----:B------:R-:W1:Y:S08]  /*4f60*/  LDSM.16.M88.4 R32, [R211+0x6000] ;  /* 0x00600000d320783b */ /* 0x000e700000000200 */
[----:B------:R-:W2:Y:S08]  /*4f70*/  LDSM.16.M88.4 R28, [R211+0x6800] ;  /* 0x00680000d31c783b */ /* 0x000eb00000000200 */
[----:B------:R-:W3:Y:S08]  /*4f80*/  LDSM.16.M88.4 R132, [R212+0x6000] ;  /* 0x00600000d484783b */ /* 0x000ef00000000200 */
        /* <DEDUP_REMOVED lines=54> */
[-C--:B------:R-:W-:Y:S04]  /*52f0*/  HMMA.16816.F32.BF16 R20, R132, R204.reuse, R20 ;  /* 0x000000cc8414723c */ /* 0x080fe80000041814 */
[----:B------:R-:W-:Y:S01]  /*5300*/  FADD.FTZ R5, -R223, R5 ;  /* 0x00000005df057221 */ /* 0x000fe20000010100 */
[----:B------:R-:W-:Y:S01]  /*5310*/  FMUL.FTZ R4, R142, R4 ;  /* 0x000000048e047220 */ /* 0x000fe20000410000 */
[C---:B------:R-:W-:Y:S05]  /*5320*/  HMMA.16816.F32.BF16 R24, R136.reuse, R204, R24 ;  /* 0x000000cc8818723c */ /* 0x040fea0000041818 */
[----:B------:R-:W-:Y:S01]  /*5330*/  FMUL.FTZ R5, R141, R5 ;  /* 0x000000058d057220 */ /* 0x000fe20000410000 */
[-C--:B------:R-:W-:Y:S05]  /*5340*/  HMMA.16816.F32.BF16 R28, R136, R206.reuse, R28 ;  /* 0x000000ce881c723c */ /* 0x080fea000004181c */
[----:B------:R-:W-:Y:S01]  /*5350*/  F2FP.BF16.F32.PACK_AB R142, R5, R4 ;  /* 0x00000004058e723e */ /* 0x000fe200000010ff */
[----:B------:R-:W-:Y:S05]  /*5360*/  HMMA.16816.F32.BF16 R32, R132, R206, R32 ;  /* 0x000000ce8420723c */ /* 0x000fea0000041820 */
[C---:B------:R-:W-:Y:S01]  /*5370*/  FADD.FTZ R13, -R221.reuse, R13 ;  /* 0x0000000ddd0d7221 */ /* 0x040fe20000010100 */
[C---:B------:R-:W-:Y:S01]  /*5380*/  FADD.FTZ R6, -R222.reuse, R6 ;  /* 0x00000006de067221 */ /* 0x040fe20000010100 */
[----:B------:R-:W-:Y:S01]  /*5390*/  FADD.FTZ R7, -R222, R7 ;  /* 0x00000007de077221 */ /* 0x000fe20000010100 */
[C---:B------:R-:W-:Y:S03]  /*53a0*/  FADD.FTZ R8, -R221.reuse, R8 ;  /* 0x00000008dd087221 */ /* 0x040fe60000010100 */
        /* <DEDUP_REMOVED lines=19> */
[C---:B------:R-:W-:Y:S01]  /*54e0*/  FADD.FTZ R19, -R222.reuse, R19 ;  /* 0x00000013de137221 */ /* 0x040fe20000010100 */
[C---:B------:R-:W-:Y:S01]  /*54f0*/  FADD.FTZ R20, -R223.reuse, R20 ;  /* 0x00000014df147221 */ /* 0x040fe20000010100 */
[----:B------:R-:W-:Y:S01]  /*5500*/  FADD.FTZ R21, -R223, R21 ;  /* 0x00000015df157221 */ /* 0x000fe20000010100 */
[C---:B------:R-:W-:Y:S01]  /*5510*/  FADD.FTZ R22, -R222.reuse, R22 ;  /* 0x00000016de167221 */ /* 0x040fe20000010100 */
[----:B------:R-:W-:Y:S01]  /*5520*/  FADD.FTZ R23, -R222, R23 ;  /* 0x00000017de177221 */ /* 0x000fe20000010100 */
[C---:B------:R-:W-:Y:S01]  /*5530*/  FADD.FTZ R24, -R221.reuse, R24 ;  /* 0x00000018dd187221 */ /* 0x040fe20000010100 */
[----:B------:R-:W-:Y:S01]  /*5540*/  FADD.FTZ R25, -R221, R25 ;  /* 0x00000019dd197221 */ /* 0x000fe20000010100 */
[C---:B------:R-:W-:Y:S01]  /*5550*/  FADD.FTZ R26, -R220.reuse, R26 ;  /* 0x0000001adc1a7221 */ /* 0x040fe20000010100 */
[----:B------:R-:W-:Y:S01]  /*5560*/  F2FP.BF16.F32.PACK_AB R141, R7, R6 ;  /* 0x00000006078d723e */ /* 0x000fe200000010ff */
[C---:B------:R-:W-:Y:S01]  /*5570*/  FADD.FTZ R27, -R220.reuse, R27 ;  /* 0x0000001bdc1b7221 */ /* 0x040fe20000010100 */
        /* <DEDUP_REMOVED lines=42> */
[----:B------:R-:W-:Y:S06]  /*5820*/  @!P1 BRA `(.L_x_189) ;  /* 0x00000000004c9947 */ /* 0x000fec0003800000 */
[----:B------:R-:W1:Y:S01]  /*5830*/  LDC R16, c[0x0][0x240] ;  /* 0x00009000ff107b82 */ /* 0x000e620000000800 */
[----:B------:R-:W-:Y:S01]  /*5840*/  ULOP3.LUT UR10, UR6, 0x1, URZ, 0xc0, !UPT ;  /* 0x00000001060a7892 */ /* 0x000fe2000f8ec03f */
[----:B------:R-:W-:Y:S03]  /*5850*/  UMOV UR12, 0xffffd000 ;  /* 0xffffd000000c7882 */ /* 0x000fe60000000000 */
        /* <DEDUP_REMOVED lines=16> */
.L_x_189:
        /* <DEDUP_REMOVED lines=17> */
[----:B--2---:R-:W-:Y:S05]  /*5a70*/  LEA R0, R217, UR4, 0x1 ;  /* 0x00000004d9007c11 */ /* 0x004fea000f8e08ff */
        /* <DEDUP_REMOVED lines=9> */
[----:B------:R-:W1:Y:S04]  /*5b10*/  LDSM.16.MT88.4 R136, [R0+0x8400] ;  /* 0x008400000088783b */ /* 0x000e680000004200 */
[----:B------:R1:W5:Y:S01]  /*5b20*/  LDL R220, [R1+0xc] ;  /* 0x00000c0001dc7983 */ /* 0x0003620000100800 */
        /* <DEDUP_REMOVED lines=76> */
.L_x_190:
[----:B------:R-:W-:Y:S01]  /*5ff0*/  LDSM.16.M88.4 R24, [R213] ;  /* 0x00000000d518783b */ /* 0x000fe20000000200 */
[C---:B------:R-:W-:Y:S01]  /*6000*/  LEA R225, P0, R251.reuse, R236, 0x2 ;  /* 0x000000ecfbe17211 */ /* 0x040fe200078010ff */
[----:B------:R-:W-:Y:S02]  /*6010*/  ULOP3.LUT UR10, UR6, 0x1, URZ, 0xc0, !UPT ;  /* 0x00000001060a7892 */ /* 0x000fe4000f8ec03f */
[----:B------:R-:W1:Y:S01]  /*6020*/  LDSM.16.MT88.4 R8, [R0+0x9000] ;  /* 0x009000000008783b */ /* 0x000e620000004200 */
[----:B------:R-:W-:Y:S01]  /*6030*/  LEA.HI.X.SX32 R224, R251, R237, 0x2, P0 ;  /* 0x000000edfbe07211 */ /* 0x000fe200000f16ff */
[----:B------:R-:W-:Y:S02]  /*6040*/  UISETP.NE.U32.AND UP0, UPT, UR10, 0x1, UPT ;  /* 0x000000010a00788c */ /* 0x000fe4000bf05070 */
[----:B------:R-:W2:Y:S01]  /*6050*/  LDSM.16.MT88.4 R16, [R0+0xb000] ;  /* 0x00b000000010783b */ /* 0x000ea20000004200 */
[----:B------:R-:W-:Y:S02]  /*6060*/  UISETP.GT.AND UP2, UPT, UR6, UR21, UPT ;  /* 0x000000150600728c */ /* 0x000fe4000bf44270 */
[----:B------:R-:W-:Y:S01]  /*6070*/  UIADD3 UR6, UR6, -0x1, URZ ;  /* 0xffffffff06067890 */ /* 0x000fe2000fffe03f */
[----:B------:R-:W3:Y:S04]  /*6080*/  LDL R222, [R1+0x18] ;  /* 0x0000180001de7983 */ /* 0x000ee80000100800 */
[----:B------:R-:W4:Y:S04]  /*6090*/  LDL R221, [R1+0x1c] ;  /* 0x00001c0001dd7983 */ /* 0x000f280000100800 */
[----:B------:R-:W2:Y:S04]  /*60a0*/  LDSM.16.MT88.4 R28, [R0+0xd000] ;  /* 0x00d00000001c783b */ /* 0x000ea80000004200 */
[----:B------:R-:W-:Y:S04]  /*60b0*/  LDSM.16.M88.4 R32, [R214] ;  /* 0x00000000d620783b */ /* 0x000fe80000000200 */
[----:B------:R-:W2:Y:S04]  /*60c0*/  LDSM.16.MT88.4 R132, [R0+0x9400] ;  /* 0x009400000084783b */ /* 0x000ea80000004200 */
[----:B------:R-:W2:Y:S04]  /*60d0*/  LDSM.16.MT88.4 R136, [R0+0xb400] ;  /* 0x00b400000088783b */ /* 0x000ea80000004200 */
[----:B------:R-:W2:Y:S04]  /*60e0*/  LDSM.16.MT88.4 R140, [R0+0xd400] ;  /* 0x00d40000008c783b */ /* 0x000ea80000004200 */
[----:B------:R-:W-:Y:S01]  /*60f0*/  LDSM.16.M88.4 R144, [R216] ;  /* 0x00000000d890783b */ /* 0x000fe20000000200 */
[C---:B-1----:R-:W-:Y:S03]  /*6100*/  HMMA.16816.F32.BF16 R4, R24.reuse, R8, RZ ;  /* 0x000000081804723c */ /* 0x042fe600000418ff */
[----:B------:R-:W1:Y:S04]  /*6110*/  LDSM.16.MT88.4 R148, [R0+0x9800] ;  /* 0x009800000094783b */ /* 0x000e680000004200 */
[----:B------:R-:W1:Y:S01]  /*6120*/  LDSM.16.MT88.4 R152, [R0+0xb800] ;  /* 0x00b800000098783b */ /* 0x000e620000004200 */
[C---:B------:R-:W-:Y:S03]  /*6130*/  HMMA.16816.F32.BF16 R8, R24.reuse, R10, RZ ;  /* 0x0000000a1808723c */ /* 0x040fe600000418ff */
[----:B------:R-:W-:Y:S03]  /*6140*/  LDSM.16.MT88.4 R156, [R0+0xbc00] ;  /* 0x00bc0000009c783b */ /* 0x000fe60000004200 */
[C---:B--2---:R-:W-:Y:S06]  /*6150*/  HMMA.16816.F32.BF16 R12, R24.reuse, R16, RZ ;  /* 0x00000010180c723c */ /* 0x044fec00000418ff */
[C---:B------:R-:W-:Y:S06]  /*6160*/  HMMA.16816.F32.BF16 R16, R24.reuse, R18, RZ ;  /* 0x000000121810723c */ /* 0x040fec00000418ff */
[C---:B------:R-:W-:Y:S06]  /*6170*/  HMMA.16816.F32.BF16 R20, R24.reuse, R28, RZ ;  /* 0x0000001c1814723c */ /* 0x040fec00000418ff */
[----:B------:R-:W-:Y:S01]  /*6180*/  HMMA.16816.F32.BF16 R24, R24, R30, RZ ;  /* 0x0000001e1818723c */ /* 0x000fe200000418ff */
[----:B------:R-:W2:Y:S05]  /*6190*/  LDSM.16.MT88.4 R28, [R0+0xd800] ;  /* 0x00d80000001c783b */ /* 0x000eaa0000004200 */
[C---:B------:R-:W-:Y:S06]  /*61a0*/  HMMA.16816.F32.BF16 R4, R32.reuse, R132, R4 ;  /* 0x000000842004723c */ /* 0x040fec0000041804 */
[C---:B------:R-:W-:Y:S01]  /*61b0*/  HMMA.16816.F32.BF16 R8, R32.reuse, R134, R8 ;  /* 0x000000862008723c */ /* 0x040fe20000041808 */
[----:B------:R-:W-:Y:S05]  /*61c0*/  LDSM.16.M88.4 R132, [R215] ;  /* 0x00000000d784783b */ /* 0x000fea0000000200 */
[C---:B------:R-:W-:Y:S06]  /*61d0*/  HMMA.16816.F32.BF16 R12, R32.reuse, R136, R12 ;  /* 0x00000088200c723c */ /* 0x040fec000004180c */
[C---:B------:R-:W-:Y:S01]  /*61e0*/  HMMA.16816.F32.BF16 R16, R32.reuse, R138, R16 ;  /* 0x0000008a2010723c */ /* 0x040fe20000041810 */
[----:B------:R-:W2:Y:S05]  /*61f0*/  LDSM.16.MT88.4 R136, [R0+0x9c00] ;  /* 0x009c00000088783b */ /* 0x000eaa0000004200 */
[C---:B------:R-:W-:Y:S06]  /*6200*/  HMMA.16816.F32.BF16 R20, R32.reuse, R140, R20 ;  /* 0x0000008c2014723c */ /* 0x040fec0000041814 */
[----:B------:R-:W-:Y:S01]  /*6210*/  HMMA.16816.F32.BF16 R24, R32, R142, R24 ;  /* 0x0000008e2018723c */ /* 0x000fe20000041818 */
[----:B------:R-:W2:Y:S04]  /*6220*/  LDSM.16.MT88.4 R32, [R0+0xdc00] ;  /* 0x00dc00000020783b */ /* 0x000ea80000004200 */
[----:B------:R-:W-:Y:S01]  /*6230*/  LDSM.16.M88.4 R140, [R213+0x2000] ;  /* 0x00200000d58c783b */ /* 0x000fe20000000200 */
[C---:B-1----:R-:W-:Y:S06]  /*6240*/  HMMA.16816.F32.BF16 R4, R144.reuse, R148, R4 ;  /* 0x000000949004723c */ /* 0x042fec0000041804 */
[C---:B------:R-:W-:Y:S01]  /*6250*/  HMMA.16816.F32.BF16 R8, R144.reuse, R150, R8 ;  /* 0x000000969008723c */ /* 0x040fe20000041808 */
[----:B------:R-:W1:Y:S05]  /*6260*/  LDSM.16.MT88.4 R148, [R0+0xa000] ;  /* 0x00a000000094783b */ /* 0x000e6a0000004200 */
[C---:B------:R-:W-:Y:S06]  /*6270*/  HMMA.16816.F32.BF16 R12, R144.reuse, R152, R12 ;  /* 0x00000098900c723c */ /* 0x040fec000004180c */
[C---:B------:R-:W-:Y:S01]  /*6280*/  HMMA.16816.F32.BF16 R16, R144.reuse, R154, R16 ;  /* 0x0000009a9010723c */ /* 0x040fe20000041810 */
[----:B------:R-:W1:Y:S05]  /*6290*/  LDSM.16.MT88.4 R152, [R0+0xc000] ;  /* 0x00c000000098783b */ /* 0x000e6a0000004200 */
[C---:B--2---:R-:W-:Y:S06]  /*62a0*/  HMMA.16816.F32.BF16 R20, R144.reuse, R28, R20 ;  /* 0x0000001c9014723c */ /* 0x044fec0000041814 */
[----:B------:R-:W-:Y:S01]  /*62b0*/  HMMA.16816.F32.BF16 R24, R144, R30, R24 ;  /* 0x0000001e9018723c */ /* 0x000fe20000041818 */
[----:B------:R-:W2:Y:S04]  /*62c0*/  LDSM.16.MT88.4 R28, [R0+0xe000] ;  /* 0x00e00000001c783b */ /* 0x000ea80000004200 */
[----:B------:R-:W-:Y:S01]  /*62d0*/  LDSM.16.MT88.4 R144, [R0+0xa400] ;  /* 0x00a400000090783b */ /* 0x000fe20000004200 */
[C---:B------:R-:W-:Y:S06]  /*62e0*/  HMMA.16816.F32.BF16 R4, R132.reuse, R136, R4 ;  /* 0x000000888404723c */ /* 0x040fec0000041804 */
[C---:B------:R-:W-:Y:S01]  /*62f0*/  HMMA.16816.F32.BF16 R8, R132.reuse, R138, R8 ;  /* 0x0000008a8408723c */ /* 0x040fe20000041808 */
[----:B------:R-:W2:Y:S05]  /*6300*/  LDSM.16.M88.4 R136, [R214+0x2000] ;  /* 0x00200000d688783b */ /* 0x000eaa0000000200 */
        /* <DEDUP_REMOVED lines=16> */
[----:B------:R-:W-:Y:S01]  /*6410*/  LDSM.16.M88.4 R140, [R215+0x2000] ;  /* 0x00200000d78c783b */ /* 0x000fe20000000200 */
[C---:B------:R-:W-:Y:S06]  /*6420*/  HMMA.16816.F32.BF16 R4, R136.reuse, R144, R4 ;  /* 0x000000908804723c */ /* 0x040fec0000041804 */
[C---:B------:R-:W-:Y:S01]  /*6430*/  HMMA.16816.F32.BF16 R8, R136.reuse, R146, R8 ;  /* 0x000000928808723c */ /* 0x040fe20000041808 */
[----:B------:R-:W2:Y:S05]  /*6440*/  LDSM.16.MT88.4 R144, [R0+0xac00] ;  /* 0x00ac00000090783b */ /* 0x000eaa0000004200 */
[C---:B------:R-:W-:Y:S06]  /*6450*/  HMMA.16816.F32.BF16 R12, R136.reuse, R156, R12 ;  /* 0x0000009c880c723c */ /* 0x040fec000004180c */
[C---:B------:R-:W-:Y:S01]  /*6460*/  HMMA.16816.F32.BF16 R16, R136.reuse, R158, R16 ;  /* 0x0000009e8810723c */ /* 0x040fe20000041810 */
[----:B------:R-:W2:Y:S05]  /*6470*/  LDSM.16.MT88.4 R156, [R0+0xcc00] ;  /* 0x00cc0000009c783b */ /* 0x000eaa0000004200 */
[C---:B------:R-:W-:Y:S06]  /*6480*/  HMMA.16816.F32.BF16 R20, R136.reuse, R32, R20 ;  /* 0x000000208814723c */ /* 0x040fec0000041814 */
[----:B------:R-:W-:Y:S01]  /*6490*/  HMMA.16816.F32.BF16 R24, R136, R34, R24 ;  /* 0x000000228818723c */ /* 0x000fe20000041818 */
[----:B------:R2:W4:Y:S04]  /*64a0*/  LDSM.16.MT88.4 R32, [R0+0xec00] ;  /* 0x00ec00000020783b */ /* 0x0005280000004200 */
[----:B------:R-:W-:Y:S01]  /*64b0*/  LDSM.16.MT88.4 R136, [R3+0x2400] ;  /* 0x002400000388783b */ /* 0x000fe20000004200 */
[C---:B-1----:R-:W-:Y:S06]  /*64c0*/  HMMA.16816.F32.BF16 R4, R132.reuse, R148, R4 ;  /* 0x000000948404723c */ /* 0x042fec0000041804 */
[C---:B------:R-:W-:Y:S06]  /*64d0*/  HMMA.16816.F32.BF16 R8, R132.reuse, R150, R8 ;  /* 0x000000968408723c */ /* 0x040fec0000041808 */
[C---:B------:R-:W-:Y:S06]  /*64e0*/  HMMA.16816.F32.BF16 R12, R132.reuse, R152, R12 ;  /* 0x00000098840c723c */ /* 0x040fec000004180c */
[C---:B------:R-:W-:Y:S01]  /*64f0*/  HMMA.16816.F32.BF16 R16, R132.reuse, R154, R16 ;  /* 0x0000009a8410723c */ /* 0x040fe20000041810 */
[----:B--2---:R-:W-:Y:S05]  /*6500*/  IMAD.U32 R0, RZ, RZ, UR19 ;  /* 0x00000013ff007e24 */ /* 0x004fea000f8e00ff */
[C---:B------:R-:W-:Y:S06]  /*6510*/  HMMA.16816.F32.BF16 R20, R132.reuse, R28, R20 ;  /* 0x0000001c8414723c */ /* 0x040fec0000041814 */
[----:B------:R-:W-:Y:S05]  /*6520*/  HMMA.16816.F32.BF16 R24, R132, R30, R24 ;  /* 0x0000001e8418723c */ /* 0x000fea0000041818 */
[----:B------:R-:W-:Y:S01]  /*6530*/  IMAD.MOV.U32 R28, RZ, RZ, R225 ;  /* 0x000000ffff1c7224 */ /* 0x000fe200078e00e1 */
[C---:B------:R-:W-:Y:S01]  /*6540*/  HMMA.16816.F32.BF16 R4, R140.reuse, R144, R4 ;  /* 0x000000908c04723c */ /* 0x040fe20000041804 */
[----:B------:R-:W-:Y:S04]  /*6550*/  IMAD.U32 R132, RZ, RZ, UR19 ;  /* 0x00000013ff847e24 */ /* 0x000fe8000f8e00ff */
[----:B------:R-:W-:Y:S01]  /*6560*/  IMAD.MOV.U32 R29, RZ, RZ, R224 ;  /* 0x000000ffff1d7224 */ /* 0x000fe200078e00e0 */
[C---:B------:R-:W-:Y:S01]  /*6570*/  HMMA.16816.F32.BF16 R8, R140.reuse, R146, R8 ;  /* 0x000000928c08723c */ /* 0x040fe20000041808 */
[----:B------:R-:W-:Y:S05]  /*6580*/  LDSM.16.MT88.4 R144, [R3+0x1c00] ;  /* 0x001c00000390783b */ /* 0x000fea0000004200 */
[C---:B------:R-:W-:Y:S05]  /*6590*/  HMMA.16816.F32.BF16 R12, R140.reuse, R156, R12 ;  /* 0x0000009c8c0c723c */ /* 0x040fea000004180c */
[----:B---3--:R-:W-:Y:S01]  /*65a0*/  @P1 IADD3 R30, P2, R222, UR16, RZ ;  /* 0x00000010de1e1c10 */ /* 0x008fe2000ff5e0ff */
[C---:B------:R-:W-:Y:S01]  /*65b0*/  HMMA.16816.F32.BF16 R16, R140.reuse, R158, R16 ;  /* 0x0000009e8c10723c */ /* 0x040fe20000041810 */
[----:B------:R-:W-:Y:S04]  /*65c0*/  @UP3 UIADD3 UR16, UP1, UR16, -0x100, URZ ;  /* 0xffffff0010103890 */ /* 0x000fe8000ff3e03f */
[----:B----4-:R-:W-:Y:S01]  /*65d0*/  @P1 IADD3.X R31, R221, UR15, RZ, P2, !PT ;  /* 0x0000000fdd1f1c10 */ /* 0x010fe200097fe4ff */
        /* <DEDUP_REMOVED lines=13> */
[----:B------:R-:W-:Y:S02]  /*66b0*/  IMAD.U32 R0, RZ, RZ, UR20 ;  /* 0x00000014ff007e24 */ /* 0x000fe4000f8e00ff */
[-C--:B------:R-:W-:Y:S01]  /*66c0*/  LEA R34, P2, R34, R28.reuse, 0x2 ;  /* 0x0000001c22227211 */ /* 0x080fe200078410ff */
[----:B------:R3:W-:Y:S02]  /*66d0*/  REDG.E.ADD.F32.FTZ.RN.STRONG.GPU desc[UR8][R32.64], R5 ;  /* 0x00000005200079a6 */ /* 0x0007e4000c10f388 */
[-C--:B------:R-:W-:Y:S01]  /*66e0*/  LEA.HI.X.SX32 R133, R0, R29.reuse, 0x2, P0 ;  /* 0x0000001d00857211 */ /* 0x080fe200000f16ff */
[----:B------:R-:W-:Y:S01]  /*66f0*/  IMAD.U32 R0, RZ, RZ, UR36 ;  /* 0x00000024ff007e24 */ /* 0x000fe2000f8e00ff */
[----:B------:R-:W-:Y:S04]  /*6700*/  LDSM.16.MT88.4 R140, [R3+0x1800] ;  /* 0x00180000038c783b */ /* 0x000fe80000004200 */
[----:B------:R4:W-:Y:S04]  /*6710*/  REDG.E.ADD.F32.FTZ.RN.STRONG.GPU desc[UR8][R132.64], R6 ;  /* 0x00000006840079a6 */ /* 0x0009e8000c10f388 */
[----:B------:R-:W-:Y:S01]  /*6720*/  LDSM.16.MT88.4 R132, [R2+0x11800] ;  /* 0x011800000284783b */ /* 0x000fe20000004200 */
[----:B-1----:R-:W-:Y:S02]  /*6730*/  IMAD.U32 R30, RZ, RZ, UR37 ;  /* 0x00000025ff1e7e24 */ /* 0x002fe4000f8e00ff */
[----:B------:R-:W-:Y:S03]  /*6740*/  IMAD.U32 R31, RZ, RZ, UR38 ;  /* 0x00000026ff1f7e24 */ /* 0x000fe6000f8e00ff */
[-C--:B------:R-:W-:Y:S01]  /*6750*/  LEA R30, P1, R30, R28.reuse, 0x2 ;  /* 0x0000001c1e1e7211 */ /* 0x080fe200078210ff */
[----:B--2---:R-:W-:Y:S01]  /*6760*/  IMAD.U32 R4, RZ, RZ, UR36 ;  /* 0x00000024ff047e24 */ /* 0x004fe2000f8e00ff */
[-C--:B------:R-:W-:Y:S01]  /*6770*/  LEA.HI.X.SX32 R35, R31, R29.reuse, 0x2, P2 ;  /* 0x0000001d1f237211 */ /* 0x080fe200010f16ff */
[----:B---3--:R-:W-:Y:S03]  /*6780*/  IMAD.U32 R5, RZ, RZ, UR37 ;  /* 0x00000025ff057e24 */ /* 0x008fe6000f8e00ff */
[-C--:B------:R-:W-:Y:S01]  /*6790*/  LEA R4, P0, R4, R28.reuse, 0x2 ;  /* 0x0000001c04047211 */ /* 0x080fe200078010ff */
[----:B------:R1:W-:Y:S01]  /*67a0*/  REDG.E.ADD.F32.FTZ.RN.STRONG.GPU desc[UR8][R34.64], R7 ;  /* 0x00000007220079a6 */ /* 0x0003e2000c10f388 */
[-C--:B------:R-:W-:Y:S02]  /*67b0*/  LEA.HI.X.SX32 R31, R5, R29.reuse, 0x2, P1 ;  /* 0x0000001d051f7211 */ /* 0x080fe400008f16ff */
[-C--:B------:R-:W-:Y:S01]  /*67c0*/  LEA.HI.X.SX32 R5, R0, R29.reuse, 0x2, P0 ;  /* 0x0000001d00057211 */ /* 0x080fe200000f16ff */
[----:B------:R-:W-:Y:S02]  /*67d0*/  IMAD.U32 R0, RZ, RZ, UR35 ;  /* 0x00000023ff007e24 */ /* 0x000fe4000f8e00ff */
[----:B------:R2:W-:Y:S01]  /*67e0*/  REDG.E.ADD.F32.FTZ.RN.STRONG.GPU desc[UR8][R30.64], R8 ;  /* 0x000000081e0079a6 */ /* 0x0005e2000c10f388 */
[----:B----4-:R-:W-:Y:S03]  /*67f0*/  IMAD.U32 R6, RZ, RZ, UR31 ;  /* 0x0000001fff067e24 */ /* 0x010fe6000f8e00ff */
[----:B------:R3:W-:Y:S01]  /*6800*/  REDG.E.ADD.F32.FTZ.RN.STRONG.GPU desc[UR8][R4.64], R9 ;  /* 0x00000009040079a6 */ /* 0x0007e2000c10f388 */
[----:B-1----:R-:W-:Y:S02]  /*6810*/  IMAD.U32 R7, RZ, RZ, UR30 ;  /* 0x0000001eff077e24 */ /* 0x002fe4000f8e00ff */
[----:B--2---:R-:W-:Y:S02]  /*6820*/  IMAD.U32 R8, RZ, RZ, UR34 ;  /* 0x00000022ff087e24 */ /* 0x004fe4000f8e00ff */
[----:B------:R-:W-:Y:S02]  /*6830*/  IMAD.U32 R30, RZ, RZ, UR31 ;  /* 0x0000001fff1e7e24 */ /* 0x000fe4000f8e00ff */
[----:B---3--:R-:W-:Y:S01]  /*6840*/  IMAD.U32 R5, RZ, RZ, UR35 ;  /* 0x00000023ff057e24 */ /* 0x008fe2000f8e00ff */
        /* <DEDUP_REMOVED lines=312> */
.L_x_192:
[----:B------:R-:W-:Y:S01]  /*7bd0*/  @UP0 UIADD3 UR14, UR42, UR45, URZ ;  /* 0x0000002d2a0e0290 */ /* 0x000fe2000fffe03f */
[----:B-1---5:R-:W-:Y:S01]  /*7be0*/  LEA R0, R220, UR4, 0x1 ;  /* 0x00000004dc007c11 */ /* 0x022fe2000f8e08ff */
        /* <DEDUP_REMOVED lines=19> */
.L_x_193:
        /* <DEDUP_REMOVED lines=11> */
[----:B------:R-:W-:Y:S01]  /*7dd0*/  BSSY B0, `(.L_x_194) ;  /* 0x0000024000007945 */ /* 0x000fe20003800000 */
[----:B------:R-:W-:Y:S01]  /*7de0*/  ISETP.GE.AND P1, PT, R8, UR5, PT ;  /* 0x0000000508007c0c */ /* 0x000fe2000bf26270 */
        /* <DEDUP_REMOVED lines=11> */
[----:B------:R-:W-:Y:S02]  /*7ea0*/  ULDC.64 UR14, c[0x0][0x468] ;  /* 0x00011a00000e7ab9 */ /* 0x000fe40000000a00 */
[----:B------:R-:W-:Y:S01]  /*7eb0*/  UIMAD UR16, UR16, UR14, URZ ;  /* 0x0000000e101072a4 */ /* 0x000fe2000f8e023f */
[----:B------:R-:W-:Y:S01]  /*7ec0*/  IADD3.X R5, R5, UR19, R3, P0, !PT ;  /* 0x0000001305057c10 */ /* 0x000fe200087fe403 */
[----:B------:R-:W-:Y:S02]  /*7ed0*/  IMAD.U32 R3, RZ, RZ, UR14 ;  /* 0x0000000eff037e24 */ /* 0x000fe4000f8e00ff */
[----:B------:R-:W-:Y:S02]  /*7ee0*/  UIMAD UR15, UR58, UR15, UR16 ;  /* 0x0000000f3a0f72a4 */ /* 0x000fe4000f8e0210 */
        /* <DEDUP_REMOVED lines=18> */
.L_x_195:
[----:B------:R-:W-:Y:S05]  /*8010*/  BSYNC B0 ;  /* 0x0000000000007941 */ /* 0x000fea0003800000 */
.L_x_194:
        /* <DEDUP_REMOVED lines=16> */
.L_x_197:
[----:B------:R-:W-:Y:S05]  /*8120*/  BSYNC B0 ;  /* 0x0000000000007941 */ /* 0x000fea0003800000 */
.L_x_196:
[----:B------:R-:W-:Y:S01]  /*8130*/  UIMAD UR5, UR12, UR10, URZ ;  /* 0x0000000a0c0572a4 */ /* 0x000fe2000f8e023f */
[----:B------:R-:W-:Y:S01]  /*8140*/  IMAD.U32 R3, RZ, RZ, UR10 ;  /* 0x0000000aff037e24 */ /* 0x000fe2000f8e00ff */
[----:B-1----:R-:W1:Y:S01]  /*8150*/  LDS.128 R20, [R0+0xf000] ;  /* 0x00f0000000147984 */ /* 0x002e620000000c00 */
[----:B------:R-:W-:Y:S01]  /*8160*/  USHF.R.S32.HI UR14, URZ, 0x1f, UR58 ;  /* 0x0000001f3f0e7899 */ /* 0x000fe2000801143a */
[----:B------:R-:W-:Y:S01]  /*8170*/  BSSY B0, `(.L_x_198) ;  /* 0x000001b000007945 */ /* 0x000fe20003800000 */
[----:B------:R-:W-:Y:S01]  /*8180*/  UIMAD UR5, UR44, UR11, UR5 ;  /* 0x0000000b2c0572a4 */ /* 0x000fe2000f8e0205 */
[----:B------:R-:W-:Y:S01]  /*8190*/  IMAD.WIDE.U32 R6, R3, UR44, R6 ;  /* 0x0000002c03067c25 */ /* 0x000fe2000f8e0006 */
[----:B------:R-:W3:Y:S01]  /*81a0*/  LDS.128 R16, [R0+0x11000] ;  /* 0x0110000000107984 */ /* 0x000ee20000000c00 */
[----:B------:R-:W-:-:S03]  /*81b0*/  ULDC.64 UR6, c[0x0][0x470] ;  /* 0x00011c0000067ab9 */ /* 0x000fc60000000a00 */
[----:B------:R4:W1:Y:S01]  /*81c0*/  LDS.128 R12, [R0+0x13000] ;  /* 0x01300000000c7984 */ /* 0x0008620000000c00 */
[----:B------:R-:W-:Y:S01]  /*81d0*/  IADD3 R6, P0, R6, UR13, RZ ;  /* 0x0000000d06067c10 */ /* 0x000fe2000ff1e0ff */
[----:B----4-:R-:W-:Y:S01]  /*81e0*/  IMAD.U32 R0, RZ, RZ, UR5 ;  /* 0x00000005ff007e24 */ /* 0x010fe2000f8e00ff */
[----:B------:R-:W-:-:S04]  /*81f0*/  UIMAD UR5, UR14, UR6, URZ ;  /* 0x000000060e0572a4 */ /* 0x000fc8000f8e023f */
[----:B------:R-:W-:Y:S01]  /*8200*/  IADD3.X R7, R7, UR17, R0, P0, !PT ;  /* 0x0000001107077c10 */ /* 0x000fe200087fe400 */
[----:B------:R-:W-:Y:S01]  /*8210*/  UIMAD UR7, UR58, UR7, UR5 ;  /* 0x000000073a0772a4 */ /* 0x000fe2000f8e0205 */
        /* <DEDUP_REMOVED lines=16> */
.L_x_199:
[----:B------:R-:W-:Y:S05]  /*8320*/  BSYNC B0 ;  /* 0x0000000000007941 */ /* 0x000fea0003800000 */
.L_x_198:
        /* <DEDUP_REMOVED lines=13> */
[----:B------:R3:W-:Y:S02]  /*8400*/  STG.E.128 desc[UR8][R4.64+0x80], R40 ;  /* 0x0000802804007986 */ /* 0x0007e4000c101d08 */
.L_x_186:
[----:B------:R-:W-:Y:S05]  /*8410*/  BSYNC B1 ;  /* 0x0000000000017941 */ /* 0x000fea0003800000 */
.L_x_172:
[----:B------:R-:W5:Y:S01]  /*8420*/  LDL R3, [R1+0x24] ;  /* 0x0000240001037983 */ /* 0x000f620000100800 */
[----:B------:R-:W-:Y:S02]  /*8430*/  ULDC UR5, c[0x0][0xc] ;  /* 0x0000030000057ab9 */ /* 0x000fe40000000800 */
[----:B------:R-:W-:Y:S01]  /*8440*/  UIADD3 UR43, UR5, UR43, URZ ;  /* 0x0000002b052b7290 */ /* 0x000fe2000fffe03f */
[----:B-----5:R-:W-:-:S13]  /*8450*/  R2UR UR6, R3 ;  /* 0x00000000030672ca */ /* 0x020fda00000e0000 */
[----:B------:R-:W-:-:S06]  /*8460*/  UISETP.GE.AND UP0, UPT, UR43, UR6, UPT ;  /* 0x000000062b00728c */ /* 0x000fcc000bf06270 */
[----:B------:R-:W-:-:S13]  /*8470*/  PLOP3.LUT P0, PT, PT, PT, UP0, 0x80, 0x0 ;  /* 0x000000000000781c */ /* 0x000fda0003f0f008 */
[----:B------:R-:W-:Y:S05]  /*8480*/  @P0 BRA `(.L_x_200) ;  /* 0x0000000000040947 */ /* 0x000fea0003800000 */
[----:B------:R-:W-:Y:S05]  /*8490*/  BRA `(.L_x_201) ;  /* 0xffffff8800047947 */ /* 0x000fea000383ffff */
.L_x_200:
[----:B------:R-:W-:Y:S05]  /*84a0*/  EXIT ;  /* 0x000000000000794d */ /* 0x000fea0003800000 */
.L_x_202:
        /* <DEDUP_REMOVED lines=13> */
.L_x_1283:


//--------------------- .text._ZN5flash44flash_bwd_dq_dk_dv_loop_seqk_parallel_kernelI23Flash_bwd_kernel_traitsILi96ELi64ELi128ELi8ELi2ELi4ELi4ELb1ELb0EN7cutlass10bfloat16_tE19Flash_kernel_traitsILi96ELi64ELi128ELi8ES3_EELb0ELb0ELb1ELb1ELb0ELb0ELb0EEEvNS_16Flash_bwd_paramsE --------------------------
	.section	.text._ZN5flash44flash_bwd_dq_dk_dv_loop_seqk_parallel_kernelI23Flash_bwd_kernel_traitsILi96ELi64ELi128ELi8ELi2ELi4ELi4ELb1ELb0EN7cutlass10bfloat16_tE19Flash_kernel_traitsILi96ELi64ELi128ELi8ES3_EELb0ELb0ELb1ELb1ELb0ELb0ELb0EEEvNS_16Flash_bwd_paramsE,"ax",@progbits
	.align	128
        .global         _ZN5flash44flash_bwd_dq_dk_dv_loop_seqk_parallel_kernelI23Flash_bwd_kernel_traitsILi96ELi64ELi128ELi8ELi2ELi4ELi4ELb1ELb0EN7cutlass10bfloat16_tE19Flash_kernel_traitsILi96ELi64ELi128ELi8ES3_EELb0ELb0ELb1ELb1ELb0ELb0ELb0EEEvNS_16Flash_bwd_paramsE
        .type           _ZN5flash44flash_bwd_dq_dk_dv_loop_seqk_parallel_kernelI23Flash_bwd_kernel_traitsILi96ELi64ELi128ELi8ELi2ELi4ELi4ELb1ELb0EN7cutlass10bfloat16_tE19Flash_kernel_traitsILi96ELi64ELi128ELi8ES3_EELb0ELb0ELb1ELb1ELb0ELb0ELb0EEEvNS_16Flash_bwd_paramsE,@function
        .size           _ZN5flash44flash_bwd_dq_dk_dv_loop_seqk_parallel_kernelI23Flash_bwd_kernel_traitsILi96ELi64ELi128ELi8ELi2ELi4ELi4ELb1ELb0EN7cutlass10bfloat16_tE19Flash_kernel_traitsILi96ELi64ELi128ELi8ES3_EELb0ELb0ELb1ELb1ELb0ELb0ELb0EEEvNS_16Flash_bwd_paramsE,(.L_x_1284 - _ZN5flash44flash_bwd_dq_dk_dv_loop_seqk_parallel_kernelI23Flash_bwd_kernel_traitsILi96ELi64ELi128ELi8ELi2ELi4ELi4ELb1ELb0EN7cutlass10bfloat16_tE19Flash_kernel_traitsILi96ELi64ELi128ELi8ES3_EELb0ELb0ELb1ELb1ELb0ELb0ELb0EEEvNS_16Flash_bwd_paramsE)
        .other          _ZN5flash44flash_bwd_dq_dk_dv_loop_seqk_parallel_kernelI23Flash_bwd_kernel_traitsILi96ELi64ELi128ELi8ELi2ELi4ELi4ELb1ELb0EN7cutlass10bfloat16_tE19Flash_kernel_traitsILi96ELi64ELi128ELi8ES3_EELb0ELb0ELb1ELb1ELb0ELb0ELb0EEEvNS_16Flash_bwd_paramsE,@"STO_CUDA_ENTRY STV_DEFAULT"
_ZN5flash44flash_bwd_dq_dk_dv_loop_seqk_parallel_kernelI23Flash_bwd_kernel_traitsILi96ELi64ELi128ELi8ELi2ELi4ELi4ELb1ELb0EN7cutlass10bfloat16_tE19Flash_kernel_traitsILi96ELi64ELi128ELi8ES3_EELb0ELb0ELb1ELb1ELb0ELb0ELb0EEEvNS_16Flash_bwd_paramsE:
.text._ZN5flash44flash_bwd_dq_dk_dv_loop_seqk_parallel_kernelI23Flash_bwd_kernel_traitsILi96ELi64ELi128ELi8ELi2ELi4ELi4ELb1ELb0EN7cutlass10bfloat16_tE19Flash_kernel_traitsILi96ELi64ELi128ELi8ES3_EELb0ELb0ELb1ELb1ELb0ELb0ELb0EEEvNS_16Flash_bwd_paramsE:
        /* <DEDUP_REMOVED lines=19> */
[----:B------:R-:W-:Y:S01]  /*0130*/  ULDC UR61, c[0x0][0x394] ;  /* 0x0000e500003d7ab9 */ /* 0x000fe20000000800 */
[----:B------:R-:W-:Y:S02]  /*0140*/  IMAD.MOV.U32 R215, RZ, RZ, -0x40 ;  /* 0xffffffc0ffd77424 */ /* 0x000fe400078e00ff */
[----:B------:R-:W3:Y:S08]  /*0150*/  S2UR UR57, SR_CTAID.Z ;  /* 0x00000000003979c3 */ /* 0x000ef00000002700 */
[----:B------:R-:W4:Y:S01]  /*0160*/  S2UR UR48, SR_CTAID.Y ;  /* 0x00000000003079c3 */ /* 0x000f220000002600 */
[----:B--2---:R-:W-:-:S06]  /*0170*/  ULEA UR4, UR4, UR5, 0x18 ;  /* 0x0000000504047291 */ /* 0x004fcc000f8ec03f */
[----:B------:R-:W-:Y:S01]  /*0180*/  IMAD.U32 R212, RZ, RZ, UR4 ;  /* 0x00000004ffd47e24 */ /* 0x000fe2000f8e00ff */
[----:B-1----:R-:W-:Y:S01]  /*0190*/  SHF.R.S32.HI R0, RZ, 0x1f, R4 ;  /* 0x0000001fff007819 */ /* 0x002fe20000011404 */
[----:B---3--:R-:W-:-:S03]  /*01a0*/  USHF.R.S32.HI UR5, URZ, 0x1f, UR57 ;  /* 0x0000001f3f057899 */ /* 0x008fc60008011439 */
[CC--:B------:R-:W-:Y:S02]  /*01b0*/  LEA.HI R2, R0.reuse, R4.reuse, RZ, 0x5 ;  /* 0x0000000400027211 */ /* 0x0c0fe400078f28ff */
[CC--:B------:R-:W-:Y:S02]  /*01c0*/  LEA.HI R18, R0.reuse, R4.reuse, RZ, 0x3 ;  /* 0x0000000400127211 */ /* 0x0c0fe400078f18ff */
[CC--:B------:R-:W-:Y:S01]  /*01d0*/  LEA.HI R5, R0.reuse, R4.reuse, RZ, 0x2 ;  /* 0x0000000400057211 */ /* 0x0c0fe200078f10ff */
[----:B----4-:R-:W-:Y:S01]  /*01e0*/  USHF.L.U32 UR6, UR48, 0x7, URZ ;  /* 0x0000000730067899 */ /* 0x010fe2000800063f */
[----:B------:R-:W-:Y:S02]  /*01f0*/  LEA.HI R7, R0, R4, RZ, 0x4 ;  /* 0x0000000400077211 */ /* 0x000fe400078f20ff */
[----:B------:R-:W-:Y:S02]  /*0200*/  LOP3.LUT R6, R2, 0xffffffe0, RZ, 0xc0, !PT ;  /* 0xffffffe002067812 */ /* 0x000fe400078ec0ff */
[----:B------:R-:W-:-:S02]  /*0210*/  LOP3.LUT R8, R18, 0xfffffff8, RZ, 0xc0, !PT ;  /* 0xfffffff812087812 */ /* 0x000fc400078ec0ff */
[----:B------:R-:W-:Y:S01]  /*0220*/  SHF.R.S32.HI R9, RZ, 0x2, R5 ;  /* 0x00000002ff097819 */ /* 0x000fe20000011405 */
[C---:B------:R-:W-:Y:S01]  /*0230*/  IMAD.IADD R10, R4.reuse, 0x1, -R6 ;  /* 0x00000001040a7824 */ /* 0x040fe200078e0a06 */
[----:B------:R-:W-:Y:S01]  /*0240*/  LOP3.LUT R12, R5, 0xfffffffc, RZ, 0xc0, !PT ;  /* 0xfffffffc050c7812 */ /* 0x000fe200078ec0ff */
[----:B------:R-:W-:Y:S01]  /*0250*/  IMAD.IADD R14, R4, 0x1, -R8 ;  /* 0x00000001040e7824 */ /* 0x000fe200078e0a08 */
[----:B------:R-:W-:Y:S02]  /*0260*/  LOP3.LUT R11, R7, 0xfffffff0, RZ, 0xc0, !PT ;  /* 0xfffffff0070b7812 */ /* 0x000fe400078ec0ff */
[-C--:B------:R-:W-:Y:S01]  /*0270*/  LEA.HI R16, R0, R4.reuse, RZ, 0x6 ;  /* 0x0000000400107211 */ /* 0x080fe200078f30ff */
[----:B------:R-:W-:Y:S01]  /*0280*/  IMAD.IADD R20, R4, 0x1, -R12 ;  /* 0x0000000104147824 */ /* 0x000fe200078e0a0c */
[----:B------:R-:W-:Y:S01]  /*0290*/  LEA.HI R21, R0, R4, RZ, 0x7 ;  /* 0x0000000400157211 */ /* 0x000fe200078f38ff */
[----:B------:R-:W-:Y:S01]  /*02a0*/  IMAD.IADD R8, R4, 0x1, -R11 ;  /* 0x0000000104087824 */ /* 0x000fe200078e0a0b */
[--C-:B------:R-:W-:Y:S01]  /*02b0*/  SHF.R.S32.HI R0, RZ, 0x5, R2.reuse ;  /* 0x00000005ff007819 */ /* 0x100fe20000011402 */
[----:B------:R-:W-:Y:S01]  /*02c0*/  IMAD.SHL.U32 R250, R20, 0x8, RZ ;  /* 0x0000000814fa7824 */ /* 0x000fe200078e00ff */
[----:B------:R-:W-:-:S02]  /*02d0*/  SHF.R.S32.HI R3, RZ, 0x1f, R2 ;  /* 0x0000001fff037819 */ /* 0x000fc40000011402 */
[----:B------:R-:W-:Y:S02]  /*02e0*/  LEA.HI R6, R5, R9, RZ, 0x1 ;  /* 0x0000000905067211 */ /* 0x000fe400078f08ff */
[-C--:B------:R-:W-:Y:S02]  /*02f0*/  LEA.HI R4, R2, R0.reuse, RZ, 0x1 ;  /* 0x0000000002047211 */ /* 0x080fe400078f08ff */
[----:B------:R-:W-:Y:S02]  /*0300*/  LEA.HI R2, R3, R0, RZ, 0x2 ;  /* 0x0000000003027211 */ /* 0x000fe400078f10ff */
[----:B------:R-:W-:Y:S02]  /*0310*/  LOP3.LUT R3, R6, 0x7fffffe, RZ, 0xc0, !PT ;  /* 0x07fffffe06037812 */ /* 0x000fe400078ec0ff */
[----:B------:R-:W-:Y:S02]  /*0320*/  SHF.R.S32.HI R11, RZ, 0x3, R18 ;  /* 0x00000003ff0b7819 */ /* 0x000fe40000011412 */
[----:B------:R-:W-:Y:S01]  /*0330*/  LOP3.LUT R6, R4, 0xfffffffe, RZ, 0xc0, !PT ;  /* 0xfffffffe04067812 */ /* 0x000fe200078ec0ff */
[----:B------:R-:W-:Y:S01]  /*0340*/  IMAD.IADD R3, R9, 0x1, -R3 ;  /* 0x0000000109037824 */ /* 0x000fe200078e0a03 */
[----:B------:R-:W-:Y:S01]  /*0350*/  LOP3.LUT R2, R2, 0xfffffffc, RZ, 0xc0, !PT ;  /* 0xfffffffc02027812 */ /* 0x000fe200078ec0ff */
[----:B------:R-:W-:-:S02]  /*0360*/  IMAD.SHL.U32 R4, R11, 0x40, RZ ;  /* 0x000000400b047824 */ /* 0x000fc400078e00ff */
[C---:B------:R-:W-:Y:S02]  /*0370*/  IMAD.IADD R219, R0.reuse, 0x1, -R6 ;  /* 0x0000000100db7824 */ /* 0x040fe400078e0a06 */
[----:B------:R-:W-:Y:S01]  /*0380*/  IMAD.IADD R15, R0, 0x1, -R2 ;  /* 0x00000001000f7824 */ /* 0x000fe200078e0a02 */
[----:B------:R-:W-:Y:S01]  /*0390*/  LOP3.LUT R2, R4, 0xc0, RZ, 0xc0, !PT ;  /* 0x000000c004027812 */ /* 0x000fe200078ec0ff */
[----:B------:R-:W-:Y:S01]  /*03a0*/  IMAD R11, R0, 0x8, R3 ;  /* 0x00000008000b7824 */ /* 0x000fe200078e0203 */
[----:B------:R-:W-:Y:S02]  /*03b0*/  SHF.R.S32.HI R0, RZ, 0x1f, R5 ;  /* 0x0000001fff007819 */ /* 0x000fe40000011405 */
[----:B------:R-:W-:Y:S02]  /*03c0*/  SHF.R.S32.HI R5, RZ, 0x4, R7 ;  /* 0x00000004ff057819 */ /* 0x000fe40000011407 */
[----:B------:R-:W-:Y:S02]  /*03d0*/  SHF.R.U32.HI R6, RZ, 0x3, R2 ;  /* 0x00000003ff067819 */ /* 0x000fe40000011602 */
[----:B------:R-:W-:-:S02]  /*03e0*/  LEA.HI R3, R7, R5, RZ, 0x1 ;  /* 0x0000000507037211 */ /* 0x000fc400078f08ff */
[----:B------:R-:W-:Y:S02]  /*03f0*/  LOP3.LUT R4, R2, 0x18, R250, 0xf8, !PT ;  /* 0x0000001802047812 */ /* 0x000fe400078ef8fa */
[----:B------:R-:W-:Y:S02]  /*0400*/  LOP3.LUT R2, R3, 0xfffffffe, RZ, 0xc0, !PT ;  /* 0xfffffffe03027812 */ /* 0x000fe400078ec0ff */
[----:B------:R-:W-:Y:S02]  /*0410*/  LOP3.LUT R3, R4, R6, RZ, 0x3c, !PT ;  /* 0x0000000604037212 */ /* 0x000fe400078e3cff */
[----:B------:R-:W-:Y:S01]  /*0420*/  SHF.R.S32.HI R7, RZ, 0x1f, R10 ;  /* 0x0000001fff077819 */ /* 0x000fe2000001140a */
[----:B------:R-:W-:Y:S01]  /*0430*/  IMAD.IADD R13, R5, 0x1, -R2 ;  /* 0x00000001050d7824 */ /* 0x000fe200078e0a02 */
[----:B------:R-:W-:Y:S01]  /*0440*/  LEA.HI R2, R8, R8, RZ, 0x1 ;  /* 0x0000000808027211 */ /* 0x000fe200078f08ff */
[----:B------:R-:W-:Y:S01]  /*0450*/  IMAD.U32 R3, R11, 0x20, R3 ;  /* 0x000000200b037824 */ /* 0x000fe200078e0003 */
[----:B------:R-:W-:-:S02]  /*0460*/  LEA.HI R4, R14, R14, RZ, 0x1 ;  /* 0x0000000e0e047211 */ /* 0x000fc400078f08ff */
[----:B------:R-:W-:Y:S02]  /*0470*/  LEA.HI R22, R7, R10, RZ, 0x2 ;  /* 0x0000000a07167211 */ /* 0x000fe400078f10ff */
[----:B------:R-:W-:Y:S01]  /*0480*/  LEA.HI R0, R0, R9, RZ, 0x3 ;  /* 0x0000000900007211 */ /* 0x000fe200078f18ff */
[----:B------:R1:W-:Y:S01]  /*0490*/  STL [R1+0x18], R3 ;  /* 0x0000180301007387 */ /* 0x0003e20000100800 */
[--C-:B------:R-:W-:Y:S02]  /*04a0*/  SHF.R.S32.HI R5, RZ, 0x1, R2.reuse ;  /* 0x00000001ff057819 */ /* 0x100fe40000011402 */
[----:B------:R-:W-:Y:S02]  /*04b0*/  SHF.R.S32.HI R7, RZ, 0x1f, R2 ;  /* 0x0000001fff077819 */ /* 0x000fe40000011402 */
[----:B------:R-:W-:Y:S02]  /*04c0*/  LOP3.LUT R2, R2, 0x7fffffe, RZ, 0xc0, !PT ;  /* 0x07fffffe02027812 */ /* 0x000fe400078ec0ff */
[----:B------:R-:W-:-:S02]  /*04d0*/  LOP3.LUT R6, R4, 0x3fffffe, RZ, 0xc0, !PT ;  /* 0x03fffffe04067812 */ /* 0x000fc400078ec0ff */
[----:B------:R-:W-:Y:S01]  /*04e0*/  LOP3.LUT R0, R0, 0xfffffff8, RZ, 0xc0, !PT ;  /* 0xfffffff800007812 */ /* 0x000fe200078ec0ff */
[----:B------:R-:W-:Y:S01]  /*04f0*/  IMAD.IADD R19, R8, 0x1, -R2 ;  /* 0x0000000108137824 */ /* 0x000fe200078e0a02 */
[----:B------:R-:W-:Y:S01]  /*0500*/  SHF.R.S32.HI R10, RZ, 0x1f, R8 ;  /* 0x0000001fff0a7819 */ /* 0x000fe20000011408 */
[----:B------:R-:W-:Y:S02]  /*0510*/  IMAD.IADD R11, R14, 0x1, -R6 ;  /* 0x000000010e0b7824 */ /* 0x000fe400078e0a06 */
[----:B------:R-:W-:Y:S01]  /*0520*/  IMAD.IADD R0, R9, 0x1, -R0 ;  /* 0x0000000109007824 */ /* 0x000fe200078e0a00 */
[----:B------:R-:W-:Y:S02]  /*0530*/  LEA.HI R9, R7, R5, RZ, 0x2 ;  /* 0x0000000507097211 */ /* 0x000fe400078f10ff */
[----:B------:R-:W-:Y:S02]  /*0540*/  LEA.HI R10, R10, R8, RZ, 0x3 ;  /* 0x000000080a0a7211 */ /* 0x000fe400078f18ff */
[----:B------:R-:W-:-:S02]  /*0550*/  LOP3.LUT R9, R9, 0xfffffffc, RZ, 0xc0, !PT ;  /* 0xfffffffc09097812 */ /* 0x000fc400078ec0ff */
[C---:B------:R-:W-:Y:S02]  /*0560*/  LOP3.LUT R6, R0.reuse, 0x1, RZ, 0xc0, !PT ;  /* 0x0000000100067812 */ /* 0x040fe400078ec0ff */
[----:B------:R-:W-:Y:S01]  /*0570*/  LOP3.LUT P2, RZ, R0, 0x2, RZ, 0xc0, !PT ;  /* 0x0000000200ff7812 */ /* 0x000fe2000784c0ff */
[----:B------:R-:W-:Y:S01]  /*0580*/  IMAD.IADD R17, R5, 0x1, -R9 ;  /* 0x0000000105117824 */ /* 0x000fe200078e0a09 */
[----:B-1----:R-:W-:Y:S01]  /*0590*/  SHF.R.S32.HI R3, RZ, 0x6, R16 ;  /* 0x00000006ff037819 */ /* 0x002fe20000011410 */
[----:B------:R-:W-:Y:S01]  /*05a0*/  IMAD.SHL.U32 R5, R15, 0x10, RZ ;  /* 0x000000100f057824 */ /* 0x000fe200078e00ff */
[----:B------:R-:W-:Y:S02]  /*05b0*/  ISETP.NE.U32.AND P3, PT, R6, 0x1, PT ;  /* 0x000000010600780c */ /* 0x000fe40003f65070 */
[----:B------:R-:W-:Y:S01]  /*05c0*/  LOP3.LUT R7, R10, 0xfffffff8, RZ, 0xc0, !PT ;  /* 0xfffffff80a077812 */ /* 0x000fe200078ec0ff */
[C---:B------:R-:W-:Y:S01]  /*05d0*/  IMAD R2, R3.reuse, 0x4, R13 ;  /* 0x0000000403027824 */ /* 0x040fe200078e020d */
[----:B------:R-:W-:Y:S01]  /*05e0*/  SHF.R.S32.HI R9, RZ, 0x7, R21 ;  /* 0x00000007ff097819 */ /* 0x000fe20000011415 */
[----:B------:R-:W-:Y:S01]  /*05f0*/  IMAD.SHL.U32 R16, R3, 0x20, RZ ;  /* 0x0000002003107824 */ /* 0x000fe200078e00ff */
[----:B------:R-:W-:Y:S01]  /*0600*/  LOP3.LUT P0, RZ, R17, 0x2, RZ, 0xc0, !PT ;  /* 0x0000000211ff7812 */ /* 0x000fe2000780c0ff */
[----:B------:R-:W-:Y:S01]  /*0610*/  IMAD R209, R2, 0x8, R11 ;  /* 0x0000000802d17824 */ /* 0x000fe200078e020b */
[----:B------:R-:W-:Y:S01]  /*0620*/  SHF.R.S32.HI R2, RZ, 0x1, R4 ;  /* 0x00000001ff027819 */ /* 0x000fe20000011404 */
[----:B------:R-:W-:Y:S01]  /*0630*/  IMAD.SHL.U32 R3, R14, 0x40, RZ ;  /* 0x000000400e037824 */ /* 0x000fe200078e00ff */
[----:B------:R-:W-:Y:S01]  /*0640*/  LEA.HI R11, R0, R0, RZ, 0x1 ;  /* 0x00000000000b7211 */ /* 0x000fe200078f08ff */
[----:B------:R-:W-:Y:S01]  /*0650*/  IMAD.IADD R12, R8, 0x1, -R7 ;  /* 0x00000001080c7824 */ /* 0x000fe200078e0a07 */
[C---:B------:R-:W-:Y:S01]  /*0660*/  LOP3.LUT P4, RZ, R2.reuse, 0x2, RZ, 0xc0, !PT ;  /* 0x0000000202ff7812 */ /* 0x040fe2000788c0ff */
[----:B------:R-:W-:Y:S01]  /*0670*/  IMAD.SHL.U32 R4, R2, 0x40, RZ ;  /* 0x0000004002047824 */ /* 0x000fe200078e00ff */
[----:B------:R-:W-:Y:S01]  /*0680*/  LOP3.LUT R2, R11, 0x3fffffe, RZ, 0xc0, !PT ;  /* 0x03fffffe0b027812 */ /* 0x000fe200078ec0ff */
[----:B------:R-:W-:Y:S01]  /*0690*/  IMAD.SHL.U32 R7, R20, 0x2, RZ ;  /* 0x0000000214077824 */ /* 0x000fe200078e00ff */
[----:B------:R-:W-:-:S02]  /*06a0*/  LOP3.LUT R6, R3, 0x1c0, RZ, 0xc0, !PT ;  /* 0x000001c003067812 */ /* 0x000fc400078ec0ff */
[----:B------:R-:W-:Y:S01]  /*06b0*/  SHF.R.S32.HI R3, RZ, 0x3, R10 ;  /* 0x00000003ff037819 */ /* 0x000fe2000001140a */
[----:B------:R-:W-:Y:S01]  /*06c0*/  IMAD.IADD R14, R0, 0x1, -R2 ;  /* 0x00000001000e7824 */ /* 0x000fe200078e0a02 */
[----:B------:R-:W-:Y:S01]  /*06d0*/  LOP3.LUT R2, R4, 0xc0, RZ, 0xc0, !PT ;  /* 0x000000c004027812 */ /* 0x000fe200078ec0ff */
[----:B------:R-:W-:Y:S01]  /*06e0*/  IMAD.SHL.U32 R0, R0, 0x40, RZ ;  /* 0x0000004000007824 */ /* 0x000fe200078e00ff */
[----:B------:R-:W-:Y:S01]  /*06f0*/  LOP3.LUT R4, R6, 0x30, R5, 0xf8, !PT ;  /* 0x0000003006047812 */ /* 0x000fe200078ef805 */
[----:B------:R-:W-:Y:S01]  /*0700*/  IMAD R20, R3, 0x8, R19 ;  /* 0x0000000803147824 */ /* 0x000fe200078e0213 */
[--C-:B------:R-:W-:Y:S01]  /*0710*/  LOP3.LUT R5, R2, 0x8, R18.reuse, 0xf8, !PT ;  /* 0x0000000802057812 */ /* 0x100fe200078ef812 */
[C---:B------:R-:W-:Y:S01]  /*0720*/  IMAD R19, R15.reuse, 0x2, R3 ;  /* 0x000000020f137824 */ /* 0x040fe200078e0203 */
[----:B------:R-:W-:Y:S01]  /*0730*/  LOP3.LUT R0, R0, 0x1c0, RZ, 0xc0, !PT ;  /* 0x000001c000007812 */ /* 0x000fe200078ec0ff */
[----:B------:R-:W-:Y:S01]  /*0740*/  IMAD R10, R15, 0x200, R7 ;  /* 0x000002000f0a7824 */ /* 0x000fe200078e0207 */
[----:B------:R-:W-:-:S02]  /*0750*/  LOP3.LUT R8, R4, 0x8, R18, 0xf8, !PT ;  /* 0x0000000804087812 */ /* 0x000fc400078ef812 */
[----:B------:R-:W-:Y:S01]  /*0760*/  SHF.R.U32.HI R4, RZ, 0x3, R2 ;  /* 0x00000003ff047819 */ /* 0x000fe20000011602 */
[----:B------:R-:W-:Y:S01]  /*0770*/  IMAD R10, R14, 0x20, R10 ;  /* 0x000000200e0a7824 */ /* 0x000fe200078e020a */
[----:B------:R-:W-:Y:S02]  /*0780*/  LOP3.LUT R3, R0, 0x20, R16, 0xf8, !PT ;  /* 0x0000002000037812 */ /* 0x000fe400078ef810 */
[----:B------:R-:W-:Y:S01]  /*0790*/  SHF.R.U32.HI R2, RZ, 0x3, R0 ;  /* 0x00000003ff027819 */ /* 0x000fe20000011600 */
[----:B------:R-:W-:Y:S01]  /*07a0*/  IMAD R0, R9, 0x1000, R7 ;  /* 0x0000100009007824 */ /* 0x000fe200078e0207 */
[----:B------:R-:W-:Y:S02]  /*07b0*/  SHF.R.U32.HI R6, RZ, 0x3, R6 ;  /* 0x00000003ff067819 */ /* 0x000fe40000011606 */
[----:B------:R-:W-:Y:S01]  /*07c0*/  LOP3.LUT R2, R3, R2, RZ, 0x3c, !PT ;  /* 0x0000000203027212 */ /* 0x000fe200078e3cff */
[----:B------:R-:W-:Y:S01]  /*07d0*/  IMAD R0, R219, 0x400, R0 ;  /* 0x00000400db007824 */ /* 0x000fe200078e0200 */
[----:B------:R-:W-:Y:S01]  /*07e0*/  LOP3.LUT R3, R8, R6, RZ, 0x3c, !PT ;  /* 0x0000000608037212 */ /* 0x000fe200078e3cff */
[----:B------:R-:W-:Y:S01]  /*07f0*/  IMAD.SHL.U32 R6, R12, 0x40, RZ ;  /* 0x000000400c067824 */ /* 0x000fe200078e00ff */
[----:B------:R-:W-:Y:S01]  /*0800*/  LOP3.LUT R4, R5, R4, RZ, 0x3c, !PT ;  /* 0x0000000405047212 */ /* 0x000fe200078e3cff */
[----:B------:R-:W-:Y:S01]  /*0810*/  IMAD.IADD R233, R2, 0x1, R0 ;  /* 0x0000000102e97824 */ /* 0x000fe200078e0200 */
[----:B------:R-:W-:Y:S01]  /*0820*/  LOP3.LUT P5, RZ, R12, 0x2, RZ, 0xc0, !PT ;  /* 0x000000020cff7812 */ /* 0x000fe200078ac0ff */
[----:B------:R-:W-:Y:S01]  /*0830*/  IMAD.SHL.U32 R0, R9, 0x8, RZ ;  /* 0x0000000809007824 */ /* 0x000fe200078e00ff */
[----:B------:R-:W-:Y:S01]  /*0840*/  LOP3.LUT R6, R6, 0x1c0, RZ, 0xc0, !PT ;  /* 0x000001c006067812 */ /* 0x000fe200078ec0ff */
[----:B------:R-:W-:Y:S01]  /*0850*/  IMAD.SHL.U32 R2, R17, 0x40, RZ ;  /* 0x0000004011027824 */ /* 0x000fe200078e00ff */
[----:B------:R-:W-:Y:S01]  /*0860*/  LOP3.LUT P6, RZ, R12, 0x4, RZ, 0xc0, !PT ;  /* 0x000000040cff7812 */ /* 0x000fe200078cc0ff */
[C---:B------:R-:W-:Y:S01]  /*0870*/  IMAD.SHL.U32 R5, R13.reuse, 0x8, RZ ;  /* 0x000000080d057824 */ /* 0x040fe200078e00ff */
[----:B------:R-:W-:Y:S01]  /*0880*/  LOP3.LUT R7, R0, 0x8, RZ, 0xc0, !PT ;  /* 0x0000000800077812 */ /* 0x000fe200078ec0ff */
[----:B------:R-:W-:Y:S01]  /*0890*/  IMAD.SHL.U32 R9, R13, 0x10, RZ ;  /* 0x000000100d097824 */ /* 0x000fe200078e00ff */
[----:B------:R-:W-:Y:S01]  /*08a0*/  SHF.R.S32.HI R0, RZ, 0x1, R11 ;  /* 0x00000001ff007819 */ /* 0x000fe2000001140b */
[----:B------:R-:W-:Y:S01]  /*08b0*/  IMAD.U32 R209, R209, 0x20, R4 ;  /* 0x00000020d1d17824 */ /* 0x000fe200078e0004 */
[----:B------:R-:W-:Y:S01]  /*08c0*/  LOP3.LUT R2, R2, 0xc0, RZ, 0xc0, !PT ;  /* 0x000000c002027812 */ /* 0x000fe200078ec0ff */
[----:B------:R-:W-:Y:S01]  /*08d0*/  IMAD R3, R13, 0x200, R3 ;  /* 0x000002000d037824 */ /* 0x000fe200078e0203 */
[C---:B------:R-:W-:Y:S01]  /*08e0*/  LOP3.LUT P1, RZ, R0.reuse, 0x2, RZ, 0xc0, !PT ;  /* 0x0000000200ff7812 */ /* 0x040fe2000782c0ff */
[----:B------:R-:W-:Y:S01]  /*08f0*/  IMAD.SHL.U32 R0, R0, 0x40, RZ ;  /* 0x0000004000007824 */ /* 0x000fe200078e00ff */
[----:B------:R-:W-:-:S02]  /*0900*/  LOP3.LUT R5, R5, 0x8, RZ, 0xc0, !PT ;  /* 0x0000000805057812 */ /* 0x000fc400078ec0ff */
[----:B------:R-:W-:Y:S02]  /*0910*/  SHF.R.U32.HI R213, RZ, 0x3, R6 ;  /* 0x00000003ffd57819 */ /* 0x000fe40000011606 */
[----:B------:R-:W-:Y:S02]  /*0920*/  LOP3.LUT R0, R0, 0xc0, RZ, 0xc0, !PT ;  /* 0x000000c000007812 */ /* 0x000fe400078ec0ff */
[----:B------:R-:W-:Y:S02]  /*0930*/  SHF.R.U32.HI R4, RZ, 0x3, R2 ;  /* 0x00000003ff047819 */ /* 0x000fe40000011602 */
[----:B------:R-:W-:Y:S02]  /*0940*/  LOP3.LUT R9, R7, 0x10, R9, 0xf8, !PT ;  /* 0x0000001007097812 */ /* 0x000fe400078ef809 */
[----:B------:R-:W-:Y:S02]  /*0950*/  SHF.R.U32.HI R8, RZ, 0x3, R0 ;  /* 0x00000003ff087819 */ /* 0x000fe40000011600 */
[----:B------:R-:W-:-:S02]  /*0960*/  LOP3.LUT R213, R213, R6, R5, 0x1e, !PT ;  /* 0x00000006d5d57212 */ /* 0x000fc400078e1e05 */
[C---:B------:R-:W-:Y:S02]  /*0970*/  LOP3.LUT R5, R4.reuse, R2, R5, 0x1e, !PT ;  /* 0x0000000204057212 */ /* 0x040fe400078e1e05 */
[----:B------:R-:W-:Y:S01]  /*0980*/  LOP3.LUT R2, R4, R9, R2, 0x1e, !PT ;  /* 0x0000000904027212 */ /* 0x000fe200078e1e02 */
[----:B------:R-:W-:Y:S01]  /*0990*/  IMAD.U32 R213, R19, 0x200, R213 ;  /* 0x0000020013d57824 */ /* 0x000fe200078e00d5 */
[----:B------:R-:W-:Y:S02]  /*09a0*/  SHF.R.S32.HI R4, RZ, 0x2, R22 ;  /* 0x00000002ff047819 */ /* 0x000fe40000011416 */
[----:B------:R-:W-:Y:S01]  /*09b0*/  LOP3.LUT R8, R8, R0, R7, 0x1e, !PT ;  /* 0x0000000008087212 */ /* 0x000fe200078e1e07 */
[----:B------:R-:W-:Y:S01]  /*09c0*/  IMAD.SHL.U32 R0, R20, 0x20, RZ ;  /* 0x0000002014007824 */ /* 0x000fe200078e00ff */
[----:B------:R-:W-:Y:S01]  /*09d0*/  LEA R233, R233, UR4, 0x1 ;  /* 0x00000004e9e97c11 */ /* 0x000fe2000f8e08ff */
[C---:B------:R-:W-:Y:S01]  /*09e0*/  IMAD R4, R219.reuse, 0x10, R4 ;  /* 0x00000010db047824 */ /* 0x040fe200078e0204 */
[C---:B------:R-:W-:Y:S01]  /*09f0*/  SEL R214, R218.reuse, 0xffffffe0, !P5 ;  /* 0xffffffe0dad67807 */ /* 0x040fe20006800000 */
[----:B------:R-:W-:Y:S01]  /*0a00*/  IMAD R219, R219, 0x200, R0 ;  /* 0x00000200dbdb7824 */ /* 0x000fe200078e0200 */
[----:B------:R-:W-:Y:S01]  /*0a10*/  SEL R210, R218, 0xffffffe0, !P4 ;  /* 0xffffffe0dad27807 */ /* 0x000fe20006000000 */
[----:B------:R-:W-:Y:S01]  /*0a20*/  IMAD.IADD R217, R0, 0x1, R2 ;  /* 0x0000000100d97824 */ /* 0x000fe200078e0202 */
[----:B------:R1:W-:Y:S01]  /*0a30*/  STL [R1+0x10], R4 ;  /* 0x0000100401007387 */ /* 0x0003e20000100800 */
[----:B------:R-:W-:Y:S01]  /*0a40*/  IMAD.U32 R0, RZ, RZ, UR5 ;  /* 0x00000005ff007e24 */ /* 0x000fe2000f8e00ff */
[----:B------:R-:W-:Y:S01]  /*0a50*/  USHF.R.S32.HI UR5, URZ, 0x1f, UR48 ;  /* 0x0000001f3f057899 */ /* 0x000fe20008011430 */
[----:B------:R-:W-:Y:S01]  /*0a60*/  IMAD.U32 R2, RZ, RZ, UR6 ;  /* 0x00000006ff027e24 */ /* 0x000fe2000f8e00ff */
[----:B------:R-:W-:Y:S01]  /*0a70*/  USHF.R.S32.HI UR6, URZ, 0x1f, UR57 ;  /* 0x0000001f3f067899 */ /* 0x000fe20008011439 */
[----:B------:R-:W-:Y:S01]  /*0a80*/  IMAD.IADD R8, R8, 0x1, R10 ;  /* 0x0000000108087824 */ /* 0x000fe200078e020a */
[----:B------:R-:W-:Y:S01]  /*0a90*/  SEL R230, R230, 0x10, !P3 ;  /* 0x00000010e6e67807 */ /* 0x000fe20005800000 */
[C---:B------:R-:W-:Y:S01]  /*0aa0*/  VIADD R2, R250.reuse, 0x20 ;  /* 0x00000020fa027836 */ /* 0x040fe20000000000 */
[----:B------:R-:W-:Y:S01]  /*0ab0*/  SEL R215, R215, 0x40, P6 ;  /* 0x00000040d7d77807 */ /* 0x000fe20003000000 */
        /* <DEDUP_REMOVED lines=10> */
[----:B------:R-:W-:Y:S01]  /*0b60*/  IMAD.SHL.U32 R211, R219, 0x2, RZ ;  /* 0x00000002dbd37824 */ /* 0x000fe200078e00ff */
[----:B------:R-:W-:Y:S01]  /*0b70*/  LEA R209, R209, UR4, 0x1 ;  /* 0x00000004d1d17c11 */ /* 0x000fe2000f8e08ff */
[----:B------:R-:W-:Y:S01]  /*0b80*/  @P2 VIADD R231, R233, 0xffffffe0 ;  /* 0xffffffe0e9e72836 */ /* 0x000fe20000000000 */
[----:B------:R-:W-:Y:S01]  /*0b90*/  SEL R218, R218, 0xffffffe0, !P0 ;  /* 0xffffffe0dada7807 */ /* 0x000fe20004000000 */
[----:B------:R-:W-:Y:S01]  /*0ba0*/  IMAD.IADD R214, R213, 0x1, R214 ;  /* 0x00000001d5d67824 */ /* 0x000fe200078e02d6 */
[----:B------:R-:W-:Y:S01]  /*0bb0*/  IADD3 R212, R211, 0x6000, R212 ;  /* 0x00006000d3d47810 */ /* 0x000fe20007ffe0d4 */
[----:B------:R-:W-:Y:S01]  /*0bc0*/  IMAD.IADD R232, R233, 0x1, R230 ;  /* 0x00000001e9e87824 */ /* 0x000fe200078e02e6 */
[----:B-1----:R-:W-:Y:S01]  /*0bd0*/  LEA R4, R8, UR6, 0x1 ;  /* 0x0000000608047c11 */ /* 0x002fe2000f8e08ff */
[----:B------:R-:W-:-:S02]  /*0be0*/  IMAD.IADD R216, R213, 0x1, R215 ;  /* 0x00000001d5d87824 */ /* 0x000fc400078e02d7 */
[----:B------:R-:W-:Y:S02]  /*0bf0*/  IMAD.IADD R210, R210, 0x1, R209 ;  /* 0x00000001d2d27824 */ /* 0x000fe400078e02d1 */
[----:B------:R1:W-:Y:S01]  /*0c00*/  STL [R1+0x1c], R4 ;  /* 0x00001c0401007387 */ /* 0x0003e20000100800 */
[----:B------:R-:W-:Y:S02]  /*0c10*/  IMAD.IADD R230, R230, 0x1, R231 ;  /* 0x00000001e6e67824 */ /* 0x000fe400078e02e7 */
[----:B------:R-:W-:Y:S02]  /*0c20*/  IMAD.IADD R215, R214, 0x1, R215 ;  /* 0x00000001d6d77824 */ /* 0x000fe400078e02d7 */
[----:B------:R-:W-:Y:S01]  /*0c30*/  IMAD.IADD R212, R212, 0x1, R218 ;  /* 0x00000001d4d47824 */ /* 0x000fe200078e02da */
[----:B--2---:R-:W-:Y:S01]  /*0c40*/  LEA R2, R3, UR4, 0x1 ;  /* 0x0000000403027c11 */ /* 0x004fe2000f8e08ff */
[C---:B---3--:R-:W-:Y:S02]  /*0c50*/  VIADD R0, R4.reuse, 0x20 ;  /* 0x0000002004007836 */ /* 0x048fe40000000000 */
[----:B------:R-:W-:-:S05]  /*0c60*/  @P1 VIADD R0, R4, 0xffffffe0 ;  /* 0xffffffe004001836 */ /* 0x000fca0000000000 */
[----:B------:R1:W-:Y:S02]  /*0c70*/  STL [R1+0x20], R0 ;  /* 0x0000200001007387 */ /* 0x0003e40000100800 */
.L_x_246:
        /* <DEDUP_REMOVED lines=67> */
.L_x_203:
        /* <DEDUP_REMOVED lines=16> */
[----:B------:R-:W-:Y:S01]  /*11b0*/  UIADD3 UR7, UR14, 0x80, UR45 ;  /* 0x000000800e077890 */ /* 0x000fe2000fffe02d */
[----:B------:R-:W-:Y:S01]  /*11c0*/  @!UP2 ULDC.64 UR8, c[0x0][0x418] ;  /* 0x000106000008aab9 */ /* 0x000fe20000000a00 */
[----:B------:R-:W-:Y:S01]  /*11d0*/  ULDC UR60, c[0x0][0x2d4] ;  /* 0x0000b500003c7ab9 */ /* 0x000fe20000000800 */
[----:B------:R-:W-:Y:S02]  /*11e0*/  @!UP2 UIMAD.WIDE.U32 UR30, UR48, UR8, URZ ;  /* 0x00000008301ea2a5 */ /* 0x000fe4000f8e003f */
[----:B------:R-:W-:Y:S02]  /*11f0*/  USHF.R.S32.HI UR37, URZ, 0x1f, UR60 ;  /* 0x0000001f3f257899 */ /* 0x000fe4000801143c */
[----:B------:R-:W-:Y:S01]  /*1200*/  @UP1 ULDC.64 UR24, c[0x0][0x248] ;  /* 0x0000920000181ab9 */ /* 0x000fe20000000a00 */
[----:B------:R-:W-:Y:S01]  /*1210*/  UIADD3 UR51, UR19, UR20, URZ ;  /* 0x0000001413337290 */ /* 0x000fe2000fffe03f */
[----:B-1----:R-:W-:Y:S01]  /*1220*/  IABS R6, R7 ;  /* 0x0000000700067213 */ /* 0x002fe20000000000 */
[----:B------:R-:W-:Y:S01]  /*1230*/  ULDC.U8 UR38, c[0x0][0x3d8] ;  /* 0x0000f60000267ab9 */ /* 0x000fe20000000000 */
[----:B------:R-:W-:Y:S01]  /*1240*/  USHF.L.U32 UR16, UR48, 0x7, URZ ;  /* 0x0000000730107899 */ /* 0x000fe2000800063f */
[----:B------:R-:W-:Y:S01]  /*1250*/  ISETP.NE.AND P3, PT, R7, RZ, PT ;  /* 0x000000ff0700720c */ /* 0x000fe20003f65270 */
[----:B------:R-:W1:Y:S01]  /*1260*/  I2F.RP R4, R6 ;  /* 0x0000000600047306 */ /* 0x000e620000209400 */
[----:B------:R-:W-:Y:S01]  /*1270*/  UISETP.NE.AND UP3, UPT, UR38, URZ, UPT ;  /* 0x0000003f2600728c */ /* 0x000fe2000bf65270 */
[----:B------:R-:W-:Y:S01]  /*1280*/  ULDC.64 UR42, c[0x0][0x240] ;  /* 0x00009000002a7ab9 */ /* 0x000fe20000000a00 */
[----:B--2---:R-:W-:-:S02]  /*1290*/  UIMAD.WIDE.U32 UR26, UR5, UR12, URZ ;  /* 0x0000000c051a72a5 */ /* 0x004fc4000f8e003f */
[----:B------:R-:W-:Y:S02]  /*12a0*/  USEL UR29, UR16, URZ, UP0 ;  /* 0x0000003f101d7287 */ /* 0x000fe40008000000 */
[----:B------:R-:W-:Y:S02]  /*12b0*/  UIMAD UR39, UR5, UR13, UR27 ;  /* 0x0000000d052772a4 */ /* 0x000fe4000f8e021b */
[----:B------:R-:W-:Y:S01]  /*12c0*/  @!UP2 UIMAD UR5, UR59, UR8, URZ ;  /* 0x000000083b05a2a4 */ /* 0x000fe2000f8e023f */
[----:B------:R-:W-:Y:S02]  /*12d0*/  @UP2 ULDC.64 UR12, c[0x0][0x420] ;  /* 0x00010800000c2ab9 */ /* 0x000fe40000000a00 */
[----:B------:R-:W-:Y:S01]  /*12e0*/  ULDC UR8, c[0x0][0x394] ;  /* 0x0000e50000087ab9 */ /* 0x000fe20000000800 */
[----:B------:R-:W-:Y:S01]  /*12f0*/  @!UP2 UIMAD UR23, UR48, UR9, UR5 ;  /* 0x000000093017a2a4 */ /* 0x000fe2000f8e0205 */
[----:B-1----:R-:W1:Y:S01]  /*1300*/  MUFU.RCP R4, R4 ;  /* 0x0000000400047308 */ /* 0x002e620000001000 */
[----:B------:R-:W-:-:S02]  /*1310*/  UIADD3 UR5, UR14, 0x3f, URZ ;  /* 0x0000003f0e057890 */ /* 0x000fc4000fffe03f */
[----:B------:R-:W-:Y:S02]  /*1320*/  UIADD3 UR8, UR7, UR8, -UR6 ;  /* 0x0000000807087290 */ /* 0x000fe4000fffe806 */
[----:B------:R-:W-:Y:S02]  /*1330*/  USHF.R.S32.HI UR9, URZ, 0x1f, UR5 ;  /* 0x0000001f3f097899 */ /* 0x000fe40008011405 */
[----:B------:R-:W-:Y:S02]  /*1340*/  @UP1 UIADD3 UR7, UR44, UR47, URZ ;  /* 0x0000002f2c071290 */ /* 0x000fe4000fffe03f */
[----:B------:R-:W-:Y:S02]  /*1350*/  ULEA.HI UR28, UR9, UR5, URZ, 0x6 ;  /* 0x00000005091c7291 */ /* 0x000fe4000f8f303f */
[----:B------:R-:W-:Y:S02]  /*1360*/  UIADD3 UR5, UR8, 0x3f, URZ ;  /* 0x0000003f08057890 */ /* 0x000fe4000fffe03f */
[----:B------:R-:W-:-:S02]  /*1370*/  @UP1 UIMAD.WIDE.U32 UR8, UR7, UR24, URZ ;  /* 0x00000018070812a5 */ /* 0x000fc4000f8e003f */
[----:B------:R-:W-:Y:S01]  /*1380*/  @UP1 UIMAD UR7, UR7, UR25, URZ ;  /* 0x00000019070712a4 */ /* 0x000fe2000f8e023f */
[----:B-1----:R-:W-:Y:S01]  /*1390*/  VIADD R4, R4, 0xffffffe ;  /* 0x0ffffffe04047836 */ /* 0x002fe20000000000 */
[----:B------:R-:W-:Y:S02]  /*13a0*/  @UP2 UIMAD.WIDE.U32 UR34, UR15, UR12, URZ ;  /* 0x0000000c0f2222a5 */ /* 0x000fe4000f8e003f */
[----:B------:R-:W-:Y:S01]  /*13b0*/  @UP1 UIADD3 UR36, UR9, UR7, URZ ;  /* 0x0000000709241290 */ /* 0x000fe2000fffe03f */
[----:B------:R-:W1:Y:S01]  /*13c0*/  F2I.FTZ.U32.TRUNC.NTZ R5, R4 ;  /* 0x0000000400057305 */ /* 0x000e62000021f000 */
[----:B------:R-:W-:Y:S01]  /*13d0*/  USHF.R.S32.HI UR7, URZ, 0x1f, UR5 ;  /* 0x0000001f3f077899 */ /* 0x000fe20008011405 */
[----:B------:R-:W-:Y:S01]  /*13e0*/  ULDC.U8 UR12, c[0x0][0x480] ;  /* 0x00012000000c7ab9 */ /* 0x000fe20000000000 */
[----:B------:R-:W-:Y:S02]  /*13f0*/  @UP2 UIMAD UR50, UR15, UR13, UR35 ;  /* 0x0000000d0f3222a4 */ /* 0x000fe4000f8e0223 */
[----:B------:R-:W-:-:S02]  /*1400*/  ULEA.HI UR20, UR7, UR5, URZ, 0x6 ;  /* 0x0000000507147291 */ /* 0x000fc4000f8f303f */
[----:B------:R-:W-:Y:S02]  /*1410*/  UIMAD UR5, UR37, UR48, URZ ;  /* 0x00000030250572a4 */ /* 0x000fe4000f8e023f */
[----:B------:R-:W-:Y:S02]  /*1420*/  UISETP.NE.AND UP4, UPT, UR12, URZ, UPT ;  /* 0x0000003f0c00728c */ /* 0x000fe4000bf85270 */
[----:B------:R-:W-:Y:S02]  /*1430*/  UIMAD.WIDE.U32 UR12, UR48, UR60, URZ ;  /* 0x0000003c300c72a5 */ /* 0x000fe4000f8e003f */
[----:B------:R-:W-:Y:S01]  /*1440*/  UIMAD UR5, UR59, UR60, UR5 ;  /* 0x0000003c3b0572a4 */ /* 0x000fe2000f8e0205 */
[----:B-1----:R-:W-:Y:S01]  /*1450*/  IMAD.MOV R0, RZ, RZ, -R5 ;  /* 0x000000ffff007224 */ /* 0x002fe200078e0a05 */
[----:B------:R-:W-:Y:S01]  /*1460*/  UIMAD.WIDE.U32 UR16, UR15, UR42, URZ ;  /* 0x0000002a0f1072a5 */ /* 0x000fe2000f8e003f */
[----:B------:R-:W-:Y:S01]  /*1470*/  IMAD.MOV.U32 R4, RZ, RZ, RZ ;  /* 0x000000ffff047224 */ /* 0x000fe200078e00ff */
[----:B------:R-:W-:Y:S01]  /*1480*/  USHF.L.U64.HI UR22, UR48, 0x7, UR59 ;  /* 0x0000000730167899 */ /* 0x000fe2000801023b */
[----:B------:R-:W-:Y:S01]  /*1490*/  IMAD R0, R0, R6, RZ ;  /* 0x0000000600007224 */ /* 0x000fe200078e02ff */
[----:B------:R-:W-:-:S02]  /*14a0*/  UIADD3 UR13, UR13, UR5, URZ ;  /* 0x000000050d0d7290 */ /* 0x000fc4000fffe03f */
[----:B------:R-:W-:Y:S01]  /*14b0*/  USHF.R.S32.HI UR7, URZ, 0x6, UR28 ;  /* 0x000000063f077899 */ /* 0x000fe2000801141c */
[----:B------:R-:W-:Y:S01]  /*14c0*/  IMAD.HI.U32 R0, R5, R0, R4 ;  /* 0x0000000005007227 */ /* 0x000fe200078e0004 */
[----:B------:R-:W-:Y:S01]  /*14d0*/  USHF.R.S32.HI UR5, URZ, 0x6, UR20 ;  /* 0x000000063f057899 */ /* 0x000fe20008011414 */
[----:B------:R-:W-:Y:S01]  /*14e0*/  ULDC UR46, c[0x0][0x2dc] ;  /* 0x0000b700002e7ab9 */ /* 0x000fe20000000800 */
[----:B------:R-:W-:Y:S01]  /*14f0*/  ULDC UR41, c[0x0][0x270] ;  /* 0x00009c0000297ab9 */ /* 0x000fe20000000800 */
[----:B------:R-:W-:Y:S02]  /*1500*/  ULDC UR40, c[0x0][0x2c4] ;  /* 0x0000b10000287ab9 */ /* 0x000fe40000000800 */
[----:B------:R-:W-:Y:S01]  /*1510*/  IMAD.HI.U32 R0, R0, R3, RZ ;  /* 0x0000000300007227 */ /* 0x000fe200078e00ff */
[----:B------:R-:W-:Y:S01]  /*1520*/  USEL UR58, UR18, UR16, !UP2 ;  /* 0x00000010123a7287 */ /* 0x000fe2000d000000 */
[----:B------:R-:W-:Y:S01]  /*1530*/  @UP1 UMOV UR33, UR8 ;  /* 0x0000000800211c82 */ /* 0x000fe20008000000 */
[----:B------:R-:W-:-:S02]  /*1540*/  UIMAD UR21, UR15, UR43, URZ ;  /* 0x0000002b0f1572a4 */ /* 0x000fc4000f8e023f */
[----:B------:R-:W-:Y:S01]  /*1550*/  IADD3 R4, -R0, RZ, RZ ;  /* 0x000000ff00047210 */ /* 0x000fe20007ffe1ff */
[----:B------:R-:W-:Y:S02]  /*1560*/  UIMAD.WIDE UR8, UR46, UR41, URZ ;  /* 0x000000292e0872a5 */ /* 0x000fe4000f8e023f */
[----:B------:R-:W-:Y:S02]  /*1570*/  USEL UR22, UR22, URZ, UP0 ;  /* 0x0000003f16167287 */ /* 0x000fe40008000000 */
[C---:B------:R-:W-:Y:S01]  /*1580*/  IMAD R3, R6.reuse, R4, R3 ;  /* 0x0000000406037224 */ /* 0x040fe200078e0203 */
[----:B------:R-:W-:Y:S02]  /*1590*/  @UP3 UIMAD UR18, UR48, UR40, URZ ;  /* 0x00000028301232a4 */ /* 0x000fe4000f8e023f */
[----:B------:R-:W-:Y:S02]  /*15a0*/  UISETP.LT.AND UP0, UPT, UR7, UR5, UPT ;  /* 0x000000050700728c */ /* 0x000fe4000bf01270 */
[----:B------:R-:W-:Y:S01]  /*15b0*/  ISETP.GT.U32.AND P1, PT, R6, R3, PT ;  /* 0x000000030600720c */ /* 0x000fe20003f24070 */
[----:B------:R-:W-:-:S02]  /*15c0*/  @UP2 UIADD3 UR51, UR17, UR21, URZ ;  /* 0x0000001511332290 */ /* 0x000fc4000fffe03f */
[----:B------:R-:W-:Y:S02]  /*15d0*/  UIMAD UR19, UR9, UR12, URZ ;  /* 0x0000000c091372a4 */ /* 0x000fe4000f8e023f */
[----:B------:R-:W-:Y:S02]  /*15e0*/  @UP3 USEL UR18, UR18, UR15, !UP2 ;  /* 0x0000000f12123287 */ /* 0x000fe4000d000000 */
[----:B------:R-:W-:Y:S02]  /*15f0*/  UIMAD.WIDE.U32 UR16, UR8, UR12, URZ ;  /* 0x0000000c081072a5 */ /* 0x000fe4000f8e003f */
[----:B------:R-:W-:Y:S01]  /*1600*/  USEL UR38, UR7, UR5, UP0 ;  /* 0x0000000507267287 */ /* 0x000fe20008000000 */
[----:B------:R-:W-:Y:S01]  /*1610*/  @UP3 ULDC UR12, c[0x0][0x2e4] ;  /* 0x0000b900000c3ab9 */ /* 0x000fe20000000800 */
[----:B------:R-:W-:Y:S02]  /*1620*/  UIMAD UR19, UR8, UR13, UR19 ;  /* 0x0000000d081372a4 */ /* 0x000fe4000f8e0213 */
[----:B------:R-:W-:Y:S01]  /*1630*/  @!P1 IMAD.IADD R3, R3, 0x1, -R6 ;  /* 0x0000000103039824 */ /* 0x000fe200078e0a06 */
[----:B------:R-:W-:Y:S01]  /*1640*/  @UP3 UIMAD UR37, UR57, UR12, UR18 ;  /* 0x0000000c392532a4 */ /* 0x000fe2000f8e0212 */
[----:B------:R-:W-:Y:S01]  /*1650*/  @!P1 VIADD R0, R0, 0x1 ;  /* 0x0000000100009836 */ /* 0x000fe20000000000 */
[----:B------:R-:W-:Y:S01]  /*1660*/  ULEA UR18, UR38, 0xffffffc0, 0x6 ;  /* 0xffffffc026127891 */ /* 0x000fe2000f8e303f */
[----:B------:R-:W-:Y:S01]  /*1670*/  PLOP3.LUT P1, PT, PT, PT, UP1, 0x80, 0x0 ;  /* 0x000000000000781c */ /* 0x000fe20003f2f018 */
[----:B------:R-:W-:Y:S01]  /*1680*/  @!UP3 UIMAD UR20, UR48, UR41, UR57 ;  /* 0x000000293014b2a4 */ /* 0x000fe2000f8e0239 */
[----:B------:R-:W-:Y:S01]  /*1690*/  ISETP.GE.U32.AND P0, PT, R3, R6, PT ;  /* 0x000000060300720c */ /* 0x000fe20003f06070 */
[----:B------:R-:W-:Y:S01]  /*16a0*/  UIMAD.WIDE.U32 UR12, UR8, UR15, URZ ;  /* 0x0000000f080c72a5 */ /* 0x000fe2000f8e003f */
[----:B------:R-:W-:Y:S01]  /*16b0*/  LOP3.LUT R3, R7, UR57, RZ, 0x3c, !PT ;  /* 0x0000003907037c12 */ /* 0x000fe2000f8e3cff */
[----:B------:R-:W-:-:S02]  /*16c0*/  UIADD3 UR41, UR17, UR19, URZ ;  /* 0x0000001311297290 */ /* 0x000fc4000fffe03f */
[----:B------:R-:W-:Y:S01]  /*16d0*/  USHF.R.S32.HI UR19, URZ, 0x1f, UR18 ;  /* 0x0000001f3f137899 */ /* 0x000fe20008011412 */
[----:B------:R-:W-:Y:S01]  /*16e0*/  ISETP.GE.AND P2, PT, R3, RZ, PT ;  /* 0x000000ff0300720c */ /* 0x000fe20003f46270 */
[----:B------:R-:W-:Y:S02]  /*16f0*/  UIADD3 UR5, UP0, UR18, UR29, URZ ;  /* 0x0000001d12057290 */ /* 0x000fe4000ff1e03f */
[----:B------:R-:W-:Y:S02]  /*1700*/  USEL UR56, UR16, UR12, !UP2 ;  /* 0x0000000c10387287 */ /* 0x000fe4000d000000 */
[----:B------:R-:W-:Y:S02]  /*1710*/  UIMAD UR7, UR9, UR15, URZ ;  /* 0x0000000f090772a4 */ /* 0x000fe4000f8e023f */
[----:B------:R-:W-:Y:S01]  /*1720*/  UIADD3.X UR12, UR19, UR22, URZ, UP0, !UPT ;  /* 0x00000016130c7290 */ /* 0x000fe200087fe43f */
[----:B------:R-:W-:Y:S01]  /*1730*/  @P0 IADD3 R0, R0, 0x1, RZ ;  /* 0x0000000100000810 */ /* 0x000fe20007ffe0ff */
[----:B------:R-:W-:Y:S01]  /*1740*/  UIMAD UR9, UR9, UR5, URZ ;  /* 0x00000005090972a4 */ /* 0x000fe2000f8e023f */
[----:B------:R-:W-:Y:S01]  /*1750*/  PLOP3.LUT P0, PT, PT, PT, UP3, 0x80, 0x0 ;  /* 0x000000000000781c */ /* 0x000fe20003f0f038 */
[----:B------:R-:W-:-:S02]  /*1760*/  @UP1 UIADD3 UR27, UR44, UR47, URZ ;  /* 0x0000002f2c1b1290 */ /* 0x000fc4000fffe03f */
[----:B------:R-:W-:Y:S01]  /*1770*/  @!UP2 UIADD3 UR50, UR31, UR23, URZ ;  /* 0x000000171f32a290 */ /* 0x000fe2000fffe03f */
[----:B------:R-:W-:Y:S01]  /*1780*/  IMAD.MOV.U32 R14, RZ, RZ, R0 ;  /* 0x000000ffff0e7224 */ /* 0x000fe200078e0000 */
[----:B------:R-:W-:Y:S02]  /*1790*/  @!UP3 UIMAD UR37, UR20, UR40, URZ ;  /* 0x000000281425b2a4 */ /* 0x000fe4000f8e023f */
[----:B------:R-:W-:Y:S01]  /*17a0*/  UIMAD.WIDE.U32 UR22, UR8, UR5, URZ ;  /* 0x00000005081672a5 */ /* 0x000fe2000f8e003f */
[----:B------:R-:W-:Y:S01]  /*17b0*/  @UP1 ULDC.64 UR20, c[0x0][0x250] ;  /* 0x0000940000141ab9 */ /* 0x000fe20000000a00 */
[----:B------:R-:W-:Y:S01]  /*17c0*/  UIMAD UR5, UR8, UR12, UR9 ;  /* 0x0000000c080572a4 */ /* 0x000fe2000f8e0209 */
[----:B------:R-:W-:Y:S01]  /*17d0*/  @!P2 IADD3 R14, -R14, RZ, RZ ;  /* 0x000000ff0e0ea210 */ /* 0x000fe20007ffe1ff */
[----:B------:R-:W-:Y:S01]  /*17e0*/  @UP1 UIMAD.WIDE.U32 UR8, UR27, UR20, URZ ;  /* 0x000000141b0812a5 */ /* 0x000fe2000f8e003f */
[----:B------:R-:W-:Y:S01]  /*17f0*/  @!P3 LOP3.LUT R14, RZ, R7, RZ, 0x33, !PT ;  /* 0x00000007ff0eb212 */ /* 0x000fe200078e33ff */
[----:B------:R-:W-:-:S02]  /*1800*/  @UP2 UIADD3 UR41, UR13, UR7, URZ ;  /* 0x000000070d292290 */ /* 0x000fc4000fffe03f */
[----:B------:R-:W-:Y:S02]  /*1810*/  UIMAD UR46, UR57, UR46, URZ ;  /* 0x0000002e392e72a4 */ /* 0x000fe4000f8e023f */
[----:B------:R-:W-:Y:S02]  /*1820*/  @UP1 UIMAD UR7, UR27, UR21, URZ ;  /* 0x000000151b0712a4 */ /* 0x000fe4000f8e023f */
        /* <DEDUP_REMOVED lines=20> */
.L_x_205:
        /* <DEDUP_REMOVED lines=13> */
.L_x_206:
        /* <DEDUP_REMOVED lines=11> */
.L_x_207:
[----:B------:R-:W-:Y:S02]  /*1af0*/  ULDC UR5, c[0x0][0x270] ;  /* 0x00009c0000057ab9 */ /* 0x000fe40000000800 */
[----:B------:R-:W-:-:S04]  /*1b00*/  UIMAD UR5, UR48, UR5, UR57 ;  /* 0x00000005300572a4 */ /* 0x000fc8000f8e0239 */
[----:B------:R-:W-:-:S12]  /*1b10*/  UIMAD UR5, UR5, UR60, URZ ;  /* 0x0000003c050572a4 */ /* 0x000fd8000f8e023f */
.L_x_208:
[----:B------:R-:W1:Y:S01]  /*1b20*/  S2R R19, SR_TID.X ;  /* 0x0000000000137919 */ /* 0x000e620000002100 */
[----:B------:R-:W-:Y:S01]  /*1b30*/  USHF.R.S32.HI UR26, URZ, 0x1f, UR57 ;  /* 0x0000001f3f1a7899 */ /* 0x000fe20008011439 */
[----:B------:R-:W-:Y:S01]  /*1b40*/  SHF.R.S32.HI R251, RZ, 0x1f, R250 ;  /* 0x0000001ffffb7819 */ /* 0x000fe200000114fa */
[----:B------:R-:W-:Y:S01]  /*1b50*/  ULDC.64 UR8, c[0x0][0x428] ;  /* 0x00010a0000087ab9 */ /* 0x000fe20000000a00 */
[----:B------:R-:W-:Y:S01]  /*1b60*/  UIADD3 UR7, UR18, UR5, URZ ;  /* 0x0000000512077290 */ /* 0x000fe2000fffe03f */
[----:B------:R-:W-:Y:S01]  /*1b70*/  IADD3 R4, P0, R250, UR12, RZ ;  /* 0x0000000cfa047c10 */ /* 0x000fe2000ff1e0ff */
[----:B------:R-:W-:Y:S01]  /*1b80*/  UIMAD UR5, UR26, UR8, URZ ;  /* 0x000000081a0572a4 */ /* 0x000fe2000f8e023f */
[----:B------:R-:W-:Y:S01]  /*1b90*/  IMAD.U32 R9, RZ, RZ, UR8 ;  /* 0x00000008ff097e24 */ /* 0x000fe2000f8e00ff */
[----:B------:R-:W-:Y:S01]  /*1ba0*/  ULDC UR13, c[0x0][0x2dc] ;  /* 0x0000b700000d7ab9 */ /* 0x000fe20000000800 */
[----:B------:R-:W-:Y:S01]  /*1bb0*/  IADD3.X R5, R251, UR50, RZ, P0, !PT ;  /* 0x00000032fb057c10 */ /* 0x000fe200087fe4ff */
[----:B------:R-:W-:Y:S01]  /*1bc0*/  UIMAD UR34, UR57, UR9, UR5 ;  /* 0x00000009392272a4 */ /* 0x000fe2000f8e0205 */
[----:B------:R-:W-:Y:S01]  /*1bd0*/  BSSY B1, `(.L_x_204) ;  /* 0x0000819000017945 */ /* 0x000fe20003800000 */
[----:B------:R-:W-:Y:S01]  /*1be0*/  ULDC UR15, c[0x0][0x270] ;  /* 0x00009c00000f7ab9 */ /* 0x000fe20000000800 */
[----:B------:R-:W-:Y:S01]  /*1bf0*/  ULDC.64 UR8, c[0x0][0x420] ;  /* 0x0001080000087ab9 */ /* 0x000fe20000000a00 */
[----:B------:R-:W-:Y:S01]  /*1c00*/  UIMAD UR35, UR13, UR15, URZ ;  /* 0x0000000f0d2372a4 */ /* 0x000fe2000f8e023f */
[----:B------:R-:W-:Y:S01]  /*1c10*/  IMAD.U32 R0, RZ, RZ, UR8 ;  /* 0x00000008ff007e24 */ /* 0x000fe2000f8e00ff */
[----:B------:R-:W-:-:S02]  /*1c20*/  UIMAD UR5, UR19, UR8, URZ ;  /* 0x00000008130572a4 */ /* 0x000fc4000f8e023f */
[----:B------:R-:W-:Y:S01]  /*1c30*/  UIADD3 UR15, -UR6, UR14, UR45 ;  /* 0x0000000e060f7290 */ /* 0x000fe2000fffe12d */
[----:B------:R-:W-:Y:S01]  /*1c40*/  IMAD.WIDE.U32 R4, R0, UR18, R4 ;  /* 0x0000001200047c25 */ /* 0x000fe2000f8e0004 */
[----:B------:R-:W-:Y:S01]  /*1c50*/  UIMAD UR5, UR18, UR9, UR5 ;  /* 0x00000009120572a4 */ /* 0x000fe2000f8e0205 */
[----:B------:R-:W-:Y:S01]  /*1c60*/  ULDC UR50, c[0x0][0x398] ;  /* 0x0000e60000327ab9 */ /* 0x000fe20000000800 */
[----:B------:R-:W-:Y:S02]  /*1c70*/  USHF.L.U32 UR23, UR35, 0x6, URZ ;  /* 0x0000000623177899 */ /* 0x000fe4000800063f */
[----:B------:R-:W-:Y:S02]  /*1c80*/  UIADD3 UR37, UR18, UR37, URZ ;  /* 0x0000002512257290 */ /* 0x000fe4000fffe03f */
[----:B------:R-:W-:Y:S01]  /*1c90*/  VIADD R5, R5, UR5 ;  /* 0x0000000505057c36 */ /* 0x000fe20008000000 */
[----:B------:R-:W-:Y:S01]  /*1ca0*/  UIADD3 UR5, UR15, -UR50, URZ ;  /* 0x800000320f057290 */ /* 0x000fe2000fffe03f */
[----:B------:R-:W-:Y:S01]  /*1cb0*/  ULDC.64 UR16, c[0x0][0x478] ;  /* 0x00011e0000107ab9 */ /* 0x000fe20000000a00 */
[----:B------:R-:W-:Y:S01]  /*1cc0*/  ULDC.64 UR12, c[0x0][0x258] ;  /* 0x00009600000c7ab9 */ /* 0x000fe20000000a00 */
[----:B------:R-:W-:Y:S01]  /*1cd0*/  UIMAD.WIDE UR16, UR7, 0x4, UR16 ;  /* 0x00000004071078a5 */ /* 0x000fe2000f8e0210 */
[----:B-1----:R-:W-:Y:S01]  /*1ce0*/  SHF.R.S32.HI R20, RZ, 0x1f, R19 ;  /* 0x0000001fff147819 */ /* 0x002fe20000011413 */
[----:B------:R-:W-:Y:S01]  /*1cf0*/  UIMAD UR7, UR26, UR12, URZ ;  /* 0x0000000c1a0772a4 */ /* 0x000fe2000f8e023f */
[----:B------:R-:W-:Y:S01]  /*1d00*/  IMAD.WIDE.U32 R4, R9, UR57, R4 ;  /* 0x0000003909047c25 */ /* 0x000fe2000f8e0004 */
[----:B------:R-:W-:Y:S01]  /*1d10*/  ULDC.64 UR30, c[0x0][0x210] ;  /* 0x00008400001e7ab9 */ /* 0x000fe20000000a00 */
[----:B------:R-:W-:Y:S01]  /*1d20*/  LEA.HI R3, R20, R19, RZ, 0x2 ;  /* 0x0000001314037211 */ /* 0x000fe200078f10ff */
[----:B------:R-:W-:Y:S01]  /*1d30*/  UIMAD UR13, UR57, UR13, UR7 ;  /* 0x0000000d390d72a4 */ /* 0x000fe2000f8e0207 */
[----:B------:R-:W-:Y:S01]  /*1d40*/  VIADD R5, R5, UR34 ;  /* 0x0000002205057c36 */ /* 0x000fe20008000000 */
[----:B------:R-:W-:Y:S01]  /*1d50*/  ULDC.64 UR28, c[0x0][0x3e0] ;  /* 0x0000f800001c7ab9 */ /* 0x000fe20000000a00 */
[----:B------:R-:W-:Y:S01]  /*1d60*/  SHF.R.S32.HI R3, RZ, 0x2, R3 ;  /* 0x00000002ff037819 */ /* 0x000fe20000011403 */
[----:B------:R-:W-:-:S03]  /*1d70*/  ULDC.64 UR26, c[0x0][0x400] ;  /* 0x00010000001a7ab9 */ /* 0x000fc60000000a00 */
[----:B------:R-:W-:Y:S01]  /*1d80*/  SHF.R.S32.HI R18, RZ, 0x1f, R3 ;  /* 0x0000001fff127819 */ /* 0x000fe20000011403 */
[C---:B------:R-:W-:Y:S01]  /*1d90*/  IMAD.WIDE.U32 R4, R3.reuse, UR8, R4 ;  /* 0x0000000803047c25 */ /* 0x040fe2000f8e0004 */
[C---:B------:R-:W-:Y:S01]  /*1da0*/  IADD3 R0, P0, R3.reuse, UR18, RZ ;  /* 0x0000001203007c10 */ /* 0x040fe2000ff1e0ff */
[----:B------:R-:W-:Y:S02]  /*1db0*/  UIADD3 UR18, UP2, UP0, UR22, UR23, UR46 ;  /* 0x0000001716127290 */ /* 0x000fe4000f85e02e */
[----:B------:R-:W-:Y:S01]  /*1dc0*/  USHF.R.S32.HI UR22, URZ, 0x1f, UR5 ;  /* 0x0000001f3f167899 */ /* 0x000fe20008011405 */
[----:B------:R-:W-:Y:S01]  /*1dd0*/  IADD3.X R8, R18, UR19, RZ, P0, !PT ;  /* 0x0000001312087c10 */ /* 0x000fe200087fe4ff */
[----:B------:R-:W-:Y:S01]  /*1de0*/  IMAD.WIDE.U32 R6, R0, UR42, R250 ;  /* 0x0000002a00067c25 */ /* 0x000fe2000f8e00fa */
[----:B------:R-:W-:Y:S01]  /*1df0*/  LEA R237, P3, R4, UR28, 0x1 ;  /* 0x0000001c04ed7c11 */ /* 0x000fe2000f8608ff */
[----:B------:R-:W-:Y:S02]  /*1e00*/  ULEA.HI UR22, UR22, UR5, URZ, 0x6 ;  /* 0x0000000516167291 */ /* 0x000fe4000f8f303f */
[----:B------:R-:W-:Y:S01]  /*1e10*/  IMAD R8, R8, UR42, RZ ;  /* 0x0000002a08087c24 */ /* 0x000fe2000f8e02ff */
[----:B------:R-:W-:Y:S01]  /*1e20*/  IADD3 R6, P0, R6, UR58, RZ ;  /* 0x0000003a06067c10 */ /* 0x000fe2000ff1e0ff */
[----:B------:R-:W-:Y:S01]  /*1e30*/  USHF.R.S32.HI UR5, URZ, 0x1f, UR23 ;  /* 0x0000001f3f057899 */ /* 0x000fe20008011417 */
[----:B------:R-:W-:Y:S01]  /*1e40*/  IMAD R9, R18, UR8, RZ ;  /* 0x0000000812097c24 */ /* 0x000fe2000f8e02ff */
[----:B------:R-:W-:Y:S01]  /*1e50*/  USHF.R.S32.HI UR22, URZ, 0x6, UR22 ;  /* 0x000000063f167899 */ /* 0x000fe20008011416 */
[----:B------:R-:W-:Y:S01]  /*1e60*/  IMAD R0, R0, UR43, R8 ;  /* 0x0000002b00007c24 */ /* 0x000fe2000f8e0208 */
[----:B------:R-:W-:Y:S01]  /*1e70*/  LEA.HI R8, R20, R19, RZ, 0x5 ;  /* 0x0000001314087211 */ /* 0x000fe200078f28ff */
[----:B------:R-:W-:Y:S01]  /*1e80*/  UIADD3.X UR5, UR52, UR5, UR55, UP2, UP0 ;  /* 0x0000000534057290 */ /* 0x000fe200097e0437 */
[----:B------:R-:W-:Y:S01]  /*1e90*/  IMAD R9, R3, UR9, R9 ;  /* 0x0000000903097c24 */ /* 0x000fe2000f8e0209 */
[----:B------:R-:W-:Y:S01]  /*1ea0*/  UISETP.LT.AND UP0, UPT, URZ, UR22, UPT ;  /* 0x000000163f00728c */ /* 0x000fe2000bf01270 */
[----:B------:R-:W-:Y:S01]  /*1eb0*/  IADD3.X R7, R7, UR51, R0, P0, !PT ;  /* 0x0000003307077c10 */ /* 0x000fe200087fe400 */
[----:B------:R-:W-:Y:S01]  /*1ec0*/  UIADD3 UR7, UP3, UP2, UR54, UR18, UR56 ;  /* 0x0000001236077290 */ /* 0x000fe2000fa7e038 */
[----:B------:R-:W-:Y:S01]  /*1ed0*/  LOP3.LUT R0, R8, 0xffffffe0, RZ, 0xc0, !PT ;  /* 0xffffffe008007812 */ /* 0x000fe200078ec0ff */
[----:B------:R-:W-:Y:S01]  /*1ee0*/  USEL UR22, URZ, UR22, !UP0 ;  /* 0x000000163f167287 */ /* 0x000fe2000c000000 */
[----:B------:R-:W-:Y:S01]  /*1ef0*/  SHF.R.S32.HI R8, RZ, 0x5, R8 ;  /* 0x00000005ff087819 */ /* 0x000fe20000011408 */
[----:B------:R-:W-:Y:S01]  /*1f00*/  UIADD3.X UR5, UR53, UR5, UR41, UP3, UP2 ;  /* 0x0000000535057290 */ /* 0x000fe20009fe4429 */
[----:B------:R-:W-:Y:S01]  /*1f10*/  IMAD.IADD R5, R5, 0x1, R9 ;  /* 0x0000000105057824 */ /* 0x000fe200078e0209 */
[----:B------:R-:W-:Y:S01]  /*1f20*/  UISETP.GT.AND UP0, UPT, UR38, UR22, UPT ;  /* 0x000000162600728c */ /* 0x000fe2000bf04270 */
[----:B------:R-:W-:Y:S01]  /*1f30*/  IMAD.IADD R0, R19, 0x1, -R0 ;  /* 0x0000000113007824 */ /* 0x000fe200078e0a00 */
[----:B------:R-:W-:Y:S01]  /*1f40*/  ULDC.64 UR42, c[0x0][0x2b0] ;  /* 0x0000ac00002a7ab9 */ /* 0x000fe20000000a00 */
[----:B------:R-:W-:Y:S01]  /*1f50*/  UMOV UR19, UR16 ;  /* 0x0000001000137c82 */ /* 0x000fe20008000000 */
[----:B------:R-:W-:Y:S01]  /*1f60*/  UIMAD.WIDE UR8, UR37, 0x4, UR42 ;  /* 0x00000004250878a5 */ /* 0x000fe2000f8e022a */
[----:B------:R-:W-:Y:S01]  /*1f70*/  IMAD R8, R8, UR35, R0 ;  /* 0x0000002308087c24 */ /* 0x000fe2000f8e0200 */
[----:B------:R-:W-:Y:S01]  /*1f80*/  UMOV UR18, UR17 ;  /* 0x0000001100127c82 */ /* 0x000fe20008000000 */
[----:B------:R-:W-:Y:S01]  /*1f90*/  IMAD.U32 R0, RZ, RZ, UR12 ;  /* 0x0000000cff007e24 */ /* 0x000fe2000f8e00ff */
[----:B------:R-:W-:-:S03]  /*1fa0*/  LEA.HI.X R235, R4, UR29, R5, 0x1, P3 ;  /* 0x0000001d04eb7c11 */ /* 0x000fc600098f0c05 */
[----:B------:R-:W-:Y:S01]  /*1fb0*/  IMAD.WIDE.U32 R6, R0, UR57, R6 ;  /* 0x0000003900067c25 */ /* 0x000fe2000f8e0006 */
[C---:B------:R-:W-:Y:S01]  /*1fc0*/  IADD3 R0, P0, R8.reuse, UR7, RZ ;  /* 0x0000000708007c10 */ /* 0x040fe2000ff1e0ff */
[----:B------:R-:W-:Y:S02]  /*1fd0*/  UIADD3 UR7, UR38, -0x1, URZ ;  /* 0xffffffff26077890 */ /* 0x000fe4000fffe03f */
[----:B------:R-:W-:Y:S01]  /*1fe0*/  VIADD R7, R7, UR13 ;  /* 0x0000000d07077c36 */ /* 0x000fe20008000000 */
[----:B------:R-:W-:Y:S01]  /*1ff0*/  LEA.HI.X.SX32 R8, R8, UR5, 0x1, P0 ;  /* 0x0000000508087c11 */ /* 0x000fe200080f0eff */
[----:B------:R-:W-:Y:S01]  /*2000*/  UMOV UR17, UR8 ;  /* 0x0000000800117c82 */ /* 0x000fe20008000000 */
[----:B------:R-:W-:Y:S01]  /*2010*/  PLOP3.LUT P0, PT, PT, PT, UP0, 0x80, 0x0 ;  /* 0x000000000000781c */ /* 0x000fe20003f0f008 */
[----:B------:R-:W-:Y:S01]  /*2020*/  UMOV UR16, UR9 ;  /* 0x0000000900107c82 */ /* 0x000fe20008000000 */
[----:B------:R-:W-:Y:S02]  /*2030*/  LEA R228, P2, R0, UR26, 0x2 ;  /* 0x0000001a00e47c11 */ /* 0x000fe4000f8410ff */
[----:B------:R-:W-:-:S02]  /*2040*/  LEA R236, P4, R6, UR30, 0x1 ;  /* 0x0000001e06ec7c11 */ /* 0x000fc4000f8808ff */
[----:B------:R-:W-:Y:S02]  /*2050*/  LEA.HI.X R227, R0, UR27, R8, 0x2, P2 ;  /* 0x0000001b00e37c11 */ /* 0x000fe400090f1408 */
[----:B------:R-:W-:-:S05]  /*2060*/  LEA.HI.X R234, R6, UR31, R7, 0x1, P4 ;  /* 0x0000001f06ea7c11 */ /* 0x000fca000a0f0c07 */
        /* <DEDUP_REMOVED lines=20> */
.L_x_210:
        /* <DEDUP_REMOVED lines=19> */
.L_x_211:
        /* <DEDUP_REMOVED lines=8> */
[----:B------:R-:W-:Y:S01]  /*2360*/  USHF.R.S32.HI UR19, URZ, 0x1f, UR57 ;  /* 0x0000001f3f137899 */ /* 0x000fe20008011439 */
[----:B------:R-:W-:Y:S01]  /*2370*/  ULDC.64 UR14, c[0x0][0x468] ;  /* 0x00011a00000e7ab9 */ /* 0x000fe20000000a00 */
[----:B------:R-:W-:-:S02]  /*2380*/  ISETP.GE.AND P4, PT, R3, UR6, PT ;  /* 0x0000000603007c0c */ /* 0x000fc4000bf86270 */
[----:B------:R-:W-:Y:S01]  /*2390*/  MOV R0, UR5 ;  /* 0x0000000500007c02 */ /* 0x000fe20008000f00 */
[----:B------:R-:W-:Y:S01]  /*23a0*/  UIMAD UR5, UR19, UR14, URZ ;  /* 0x0000000e130572a4 */ /* 0x000fe2000f8e023f */
[----:B------:R-:W-:Y:S01]  /*23b0*/  IADD3 R6, P0, R4, UR7, RZ ;  /* 0x0000000704067c10 */ /* 0x000fe2000ff1e0ff */
[----:B------:R-:W-:Y:S02]  /*23c0*/  VIADD R4, R3, 0x40 ;  /* 0x0000004003047836 */ /* 0x000fe40000000000 */
[----:B------:R-:W-:Y:S01]  /*23d0*/  UIMAD UR15, UR57, UR15, UR5 ;  /* 0x0000000f390f72a4 */ /* 0x000fe2000f8e0205 */
[----:B------:R-:W-:Y:S02]  /*23e0*/  IADD3.X R7, R5, UR18, R0, P0, !PT ;  /* 0x0000001205077c10 */ /* 0x000fe400087fe400 */
[----:B------:R-:W-:Y:S02]  /*23f0*/  MOV R0, UR14 ;  /* 0x0000000e00007c02 */ /* 0x000fe40008000f00 */
        /* <DEDUP_REMOVED lines=20> */
.L_x_213:
[----:B------:R-:W-:Y:S05]  /*2540*/  BSYNC B0 ;  /* 0x0000000000007941 */ /* 0x000fea0003800000 */
.L_x_212:
        /* <DEDUP_REMOVED lines=19> */
.L_x_215:
[----:B------:R-:W-:Y:S05]  /*2680*/  BSYNC B0 ;  /* 0x0000000000007941 */ /* 0x000fea0003800000 */
.L_x_214:
        /* <DEDUP_REMOVED lines=32> */
.L_x_217:
[----:B------:R-:W-:Y:S05]  /*2890*/  BSYNC B0 ;  /* 0x0000000000007941 */ /* 0x000fea0003800000 */
.L_x_216:
        /* <DEDUP_REMOVED lines=20> */
.L_x_209:
        /* <DEDUP_REMOVED lines=72> */
.L_x_220:
[----:B------:R-:W-:Y:S05]  /*2e60*/  BSYNC B0 ;  /* 0x0000000000007941 */ /* 0x000fea0003800000 */
.L_x_219:
        /* <DEDUP_REMOVED lines=44> */
.L_x_222:
[----:B------:R-:W-:Y:S05]  /*3130*/  BSYNC B0 ;  /* 0x0000000000007941 */ /* 0x000fea0003800000 */
.L_x_221:
        /* <DEDUP_REMOVED lines=41> */
.L_x_224:
[----:B------:R-:W-:Y:S05]  /*33d0*/  BSYNC B0 ;  /* 0x0000000000007941 */ /* 0x000fea0003800000 */
.L_x_223:
        /* <DEDUP_REMOVED lines=16> */
.L_x_226:
        /* <DEDUP_REMOVED lines=37> */
.L_x_227:
[----:B------:R-:W-:Y:S05]  /*3730*/  BSYNC B0 ;  /* 0x0000000000007941 */ /* 0x000fea0003800000 */
.L_x_225:
[----:B------:R-:W5:Y:S01]  /*3740*/  LDL R17, [R1+0x10] ;  /* 0x0000100001117983 */ /* 0x000f620000100800 */
[----:B-1----:R-:W-:Y:S01]  /*3750*/  IMAD.U32 R4, RZ, RZ, UR24 ;  /* 0x00000018ff047e24 */ /* 0x002fe2000f8e00ff */
[----:B------:R-:W-:Y:S01]  /*3760*/  UIMAD UR8, UR32, UR24, URZ ;  /* 0x00000018200872a4 */ /* 0x000fe2000f8e023f */
[----:B------:R-:W-:Y:S01]  /*3770*/  BSSY B0, `(.L_x_228) ;  /* 0x0000041000007945 */ /* 0x000fe20003800000 */
[----:B------:R1:W-:Y:S01]  /*3780*/  @P1 STS [R0+0x9000], RZ ;  /* 0x009000ff00001388 */ /* 0x0003e20000000800 */
[----:B------:R-:W-:Y:S01]  /*3790*/  IMAD.WIDE.U32 R4, R4, UR45, R250 ;  /* 0x0000002d04047c25 */ /* 0x000fe2000f8e00fa */
[----:B------:R-:W-:Y:S02]  /*37a0*/  UIMAD UR8, UR45, UR25, UR8 ;  /* 0x000000192d0872a4 */ /* 0x000fe4000f8e0208 */
[----:B------:R1:W-:Y:S01]  /*37b0*/  @P1 STS [R0+0x9004], RZ ;  /* 0x009004ff00001388 */ /* 0x0003e20000000800 */
[----:B----4-:R-:W-:-:S03]  /*37c0*/  IADD3 R6, P2, R4, UR33, RZ ;  /* 0x0000002104067c10 */ /* 0x010fc6000ff5e0ff */
[----:B------:R1:W-:Y:S01]  /*37d0*/  @P1 STS.64 [R0+0x9008], RZ ;  /* 0x009008ff00001388 */ /* 0x0003e20000000a00 */
[----:B------:R-:W-:Y:S01]  /*37e0*/  IMAD.U32 R4, RZ, RZ, UR8 ;  /* 0x00000008ff047e24 */ /* 0x000fe2000f8e00ff */
[----:B------:R-:W-:Y:S02]  /*37f0*/  ULDC.64 UR8, c[0x0][0x260] ;  /* 0x0000980000087ab9 */ /* 0x000fe40000000a00 */
[----:B------:R1:W-:Y:S02]  /*3800*/  @P1 STS.128 [R0+0xb000], RZ ;  /* 0x00b000ff00001388 */ /* 0x0003e40000000c00 */
[----:B------:R-:W-:Y:S01]  /*3810*/  IADD3.X R7, R5, UR36, R4, P2, !PT ;  /* 0x0000002405077c10 */ /* 0x000fe200097fe404 */
[----:B------:R-:W-:Y:S01]  /*3820*/  IMAD R5, R15, UR8, RZ ;  /* 0x000000080f057c24 */ /* 0x000fe2000f8e02ff */
[----:B------:R1:W-:Y:S03]  /*3830*/  @P1 STS.128 [R0+0xd000], RZ ;  /* 0x00d000ff00001388 */ /* 0x0003e60000000c00 */
[----:B------:R-:W-:-:S02]  /*3840*/  IMAD R5, R14, UR9, R5 ;  /* 0x000000090e057c24 */ /* 0x000fc4000f8e0205 */
        /* <DEDUP_REMOVED lines=11> */
[----:B-1----:R-:W-:Y:S10]  /*3900*/  @P1 BRA `(.L_x_229) ;  /* 0x00000000009c1947 */ /* 0x002ff40003800000 */
[----:B--2---:R-:W2:Y:S01]  /*3910*/  LDL R10, [R1+0x8] ;  /* 0x00000800010a7983 */ /* 0x004ea20000100800 */
        /* <DEDUP_REMOVED lines=38> */
.L_x_229:
[----:B------:R-:W-:Y:S05]  /*3b80*/  BSYNC B0 ;  /* 0x0000000000007941 */ /* 0x000fea0003800000 */
.L_x_228:
        /* <DEDUP_REMOVED lines=13> */
[----:B--2-4-:R-:W1:Y:S01]  /*3c60*/  @!P1 LDC.64 R10, c[0x0][0x218] ;  /* 0x00008600ff0a9b82 */ /* 0x014e620000000a00 */
        /* <DEDUP_REMOVED lines=29> */
.L_x_231:
[----:B------:R-:W-:Y:S05]  /*3e40*/  BSYNC B0 ;  /* 0x0000000000007941 */ /* 0x000fea0003800000 */
.L_x_230:
[----:B------:R-:W0:Y:S01]  /*3e50*/  LDGDEPBAR ;  /* 0x00000000000079af */ /* 0x000e220000000000 */
[----:B------:R-:W-:Y:S01]  /*3e60*/  ULDC.64 UR12, c[0x0][0x3c8] ;  /* 0x0000f200000c7ab9 */ /* 0x000fe20000000a00 */
[----:B-12---:R-:W-:Y:S01]  /*3e70*/  IMAD.SHL.U32 R4, R17, 0x4, RZ ;  /* 0x0000000411047824 */ /* 0x006fe200078e00ff */
[----:B------:R-:W-:Y:S01]  /*3e80*/  UISETP.NE.U32.AND UP1, UPT, UR12, URZ, UPT ;  /* 0x0000003f0c00728c */ /* 0x000fe2000bf25070 */
[----:B------:R-:W-:Y:S01]  /*3e90*/  ISETP.NE.AND P4, PT, R15, RZ, PT ;  /* 0x000000ff0f00720c */ /* 0x000fe20003f85270 */
[----:B------:R-:W-:Y:S01]  /*3ea0*/  IMAD.MOV.U32 R252, RZ, RZ, 0x7f800000 ;  /* 0x7f800000fffc7424 */ /* 0x000fe200078e00ff */
[----:B------:R-:W-:Y:S01]  /*3eb0*/  ISETP.NE.AND P3, PT, R16, RZ, PT ;  /* 0x000000ff1000720c */ /* 0x000fe20003f65270 */
[----:B------:R-:W-:Y:S01]  /*3ec0*/  UISETP.NE.AND.EX UP1, UPT, UR13, URZ, UPT, UP1 ;  /* 0x0000003f0d00728c */ /* 0x000fe2000bf25310 */
[----:B------:R-:W-:Y:S01]  /*3ed0*/  SHF.R.S32.HI R8, RZ, 0x1f, R17 ;  /* 0x0000001fff087819 */ /* 0x000fe20000011411 */
[----:B----4-:R-:W-:Y:S01]  /*3ee0*/  IMAD.MOV.U32 R11, RZ, RZ, 0x7f800000 ;  /* 0x7f800000ff0b7424 */ /* 0x010fe200078e00ff */
[----:B------:R-:W-:Y:S01]  /*3ef0*/  IADD3 R4, P2, R4, UR17, RZ ;  /* 0x0000001104047c10 */ /* 0x000fe2000ff5e0ff */
[----:B------:R-:W-:Y:S01]  /*3f00*/  IMAD.MOV.U32 R10, RZ, RZ, 0x7f800000 ;  /* 0x7f800000ff0a7424 */ /* 0x000fe200078e00ff */
[----:B---3--:R-:W-:Y:S01]  /*3f10*/  SHF.R.S32.HI R0, RZ, 0x1f, R9 ;  /* 0x0000001fff007819 */ /* 0x008fe20000011409 */
[----:B------:R-:W-:Y:S01]  /*3f20*/  IMAD.MOV.U32 R249, RZ, RZ, 0x7f800000 ;  /* 0x7f800000fff97424 */ /* 0x000fe200078e00ff */
[----:B------:R-:W-:Y:S01]  /*3f30*/  @!P5 LEA R6, P1, R9, UR17, 0x2 ;  /* 0x000000110906dc11 */ /* 0x000fe2000f8210ff */
[----:B------:R-:W-:Y:S01]  /*3f40*/  USHF.R.S32.HI UR8, URZ, 0x1f, UR57 ;  /* 0x0000001f3f087899 */ /* 0x000fe20008011439 */
[----:B------:R-:W-:Y:S01]  /*3f50*/  SHF.L.U64.HI R3, R17, 0x2, R8 ;  /* 0x0000000211037819 */ /* 0x000fe20000010208 */
[----:B------:R-:W-:Y:S01]  /*3f60*/  IMAD.U32 R225, RZ, RZ, UR49 ;  /* 0x00000031ffe17e24 */ /* 0x000fe2000f8e00ff */
[----:B------:R-:W-:Y:S01]  /*3f70*/  @!P5 LEA.HI.X R7, R9, UR16, R0, 0x2, P1 ;  /* 0x000000100907dc11 */ /* 0x000fe200088f1400 */
[----:B------:R-:W-:Y:S01]  /*3f80*/  @UP1 ULDC.64 UR20, c[0x0][0x3d0] ;  /* 0x0000f40000141ab9 */ /* 0x000fe20000000a00 */
[----:B------:R-:W-:Y:S01]  /*3f90*/  IADD3.X R5, R3, UR16, RZ, P2, !PT ;  /* 0x0000001003057c10 */ /* 0x000fe200097fe4ff */
[----:B------:R-:W-:Y:S01]  /*3fa0*/  @UP1 UIMAD UR5, UR59, UR20, URZ ;  /* 0x000000143b0512a4 */ /* 0x000fe2000f8e023f */
[----:B------:R-:W-:Y:S01]  /*3fb0*/  PLOP3.LUT P1, PT, PT, PT, UP1, 0x80, 0x0 ;  /* 0x000000000000781c */ /* 0x000fe20003f2f018 */
[----:B------:R-:W5:Y:S01]  /*3fc0*/  @!P5 LDG.E R252, desc[UR10][R6.64] ;  /* 0x0000000a06fcd981 */ /* 0x000f62000c1e1900 */
[----:B------:R-:W-:-:S04]  /*3fd0*/  DEPBAR.LE SB0, 0x1 ;  /* 0x000080400000791a */ /* 0x000fc80000000000 */
[----:B------:R-:W2:Y:S01]  /*3fe0*/  @!P4 LDG.E R11, desc[UR10][R4.64] ;  /* 0x0000000a040bc981 */ /* 0x000ea2000c1e1900 */
[----:B------:R-:W-:Y:S01]  /*3ff0*/  @UP1 UMOV UR9, UR8 ;  /* 0x0000000800091c82 */ /* 0x000fe20008000000 */
[----:B------:R-:W-:Y:S01]  /*4000*/  @UP1 UMOV UR8, UR57 ;  /* 0x0000003900081c82 */ /* 0x000fe20008000000 */
[----:B------:R-:W-:Y:S01]  /*4010*/  @UP1 UIMAD UR5, UR48, UR21, UR5 ;  /* 0x00000015300512a4 */ /* 0x000fe2000f8e0205 */
[----:B------:R-:W3:Y:S01]  /*4020*/  @!P3 LDG.E R10, desc[UR10][R4.64+0x20] ;  /* 0x0000200a040ab981 */ /* 0x000ee2000c1e1900 */
[----:B------:R-:W-:Y:S02]  /*4030*/  @UP1 UIMAD.WIDE.U32 UR8, UR48, UR20, UR8 ;  /* 0x00000014300812a5 */ /* 0x000fe4000f8e0008 */
[----:B------:R-:W-:Y:S01]  /*4040*/  UIADD3 UR40, UR45, UR14, URZ ;  /* 0x0000000e2d287290 */ /* 0x000fe2000fffe03f */
[----:B------:R1:W5:Y:S01]  /*4050*/  @!P6 LDG.E R249, desc[UR10][R4.64+0x80] ;  /* 0x0000800a04f9e981 */ /* 0x000362000c1e1900 */
[----:B------:R-:W-:Y:S02]  /*4060*/  @UP1 ULEA UR12, UP0, UR8, UR12, 0x2 ;  /* 0x0000000c080c1291 */ /* 0x000fe4000f80103f */
[----:B------:R-:W-:Y:S01]  /*4070*/  @UP1 UIADD3 UR5, UR9, UR5, URZ ;  /* 0x0000000509051290 */ /* 0x000fe2000fffe03f */
[----:B------:R-:W-:Y:S03]  /*4080*/  BAR.SYNC.DEFER_BLOCKING 0x0 ;  /* 0x0000000000007b1d */ /* 0x000fe60000010000 */
[----:B------:R-:W-:-:S03]  /*4090*/  @UP1 ULEA.HI.X UR13, UR8, UR13, UR5, 0x2, UP0 ;  /* 0x0000000d080d1291 */ /* 0x000fc600080f1405 */
[----:B------:R-:W-:Y:S01]  /*40a0*/  @UP1 ULDC UR5, c[0x0][0x2e8] ;  /* 0x0000ba0000051ab9 */ /* 0x000fe20000000800 */
[----:B------:R-:W-:Y:S01]  /*40b0*/  IMAD.MOV.U32 R248, RZ, RZ, R226 ;  /* 0x000000fffff87224 */ /* 0x000fe200078e00e2 */
        /* <DEDUP_REMOVED lines=12> */
[----:B------:R-:W-:Y:S01]  /*4180*/  CS2R R106, SRZ ;  /* 0x00000000006a7805 */ /* 0x000fe2000001ff00 */
[----:B-1----:R-:W-:Y:S01]  /*4190*/  IMAD.U32 R4, RZ, RZ, UR12 ;  /* 0x0000000cff047e24 */ /* 0x002fe2000f8e00ff */
[----:B------:R-:W-:Y:S01]  /*41a0*/  CS2R R104, SRZ ;  /* 0x0000000000687805 */ /* 0x000fe2000001ff00 */
[----:B------:R-:W-:Y:S01]  /*41b0*/  IMAD.U32 R5, RZ, RZ, UR13 ;  /* 0x0000000dff057e24 */ /* 0x000fe2000f8e00ff */
[----:B------:R-:W-:Y:S01]  /*41c0*/  LEA.HI R0, R20, R19, RZ, 0x6 ;  /* 0x0000001314007211 */ /* 0x000fe200078f30ff */
[----:B------:R-:W1:Y:S01]  /*41d0*/  LDSM.16.M88.4 R160, [R209+0xf000] ;  /* 0x00f00000d1a0783b */ /* 0x000e620000000200 */
[----:B------:R-:W-:Y:S02]  /*41e0*/  CS2R R102, SRZ ;  /* 0x0000000000667805 */ /* 0x000fe4000001ff00 */
[----:B------:R-:W-:-:S02]  /*41f0*/  CS2R R100, SRZ ;  /* 0x0000000000647805 */ /* 0x000fc4000001ff00 */
[----:B------:R-:W-:Y:S01]  /*4200*/  CS2R R94, SRZ ;  /* 0x00000000005e7805 */ /* 0x000fe2000001ff00 */
[----:B------:R4:W3:Y:S01]  /*4210*/  @P1 LDG.E R4, desc[UR10][R4.64] ;  /* 0x0000000a04041981 */ /* 0x0008e2000c1e1900 */
[----:B------:R-:W1:Y:S01]  /*4220*/  @P1 MUFU.RCP R3, UR5 ;  /* 0x0000000500031d08 */ /* 0x000e620008001000 */
[----:B------:R-:W-:Y:S01]  /*4230*/  SHF.R.S32.HI R0, RZ, 0x6, R0 ;  /* 0x00000006ff007819 */ /* 0x000fe20000011400 */
[----:B------:R-:W-:Y:S01]  /*4240*/  IMAD.SHL.U32 R19, R19, 0x2, RZ ;  /* 0x0000000213137824 */ /* 0x000fe200078e00ff */
[----:B------:R-:W1:Y:S01]  /*4250*/  LDSM.16.M88.4 R164, [R209+0xf400] ;  /* 0x00f40000d1a4783b */ /* 0x000e620000000200 */
[----:B------:R-:W-:Y:S02]  /*4260*/  CS2R R92, SRZ ;  /* 0x00000000005c7805 */ /* 0x000fe4000001ff00 */
[----:B------:R-:W-:Y:S01]  /*4270*/  CS2R R98, SRZ ;  /* 0x0000000000627805 */ /* 0x000fe2000001ff00 */
[----:B------:R-:W-:Y:S01]  /*4280*/  IMAD.SHL.U32 R0, R0, 0x20, RZ ;  /* 0x0000002000007824 */ /* 0x000fe200078e00ff */
[----:B------:R-:W1:Y:S01]  /*4290*/  LDSM.16.M88.4 R168, [R210+0xf000] ;  /* 0x00f00000d2a8783b */ /* 0x000e620000000200 */
[----:B------:R-:W-:-:S02]  /*42a0*/  CS2R R96, SRZ ;  /* 0x0000000000607805 */ /* 0x000fc4000001ff00 */
[----:B------:R-:W-:Y:S02]  /*42b0*/  CS2R R90, SRZ ;  /* 0x00000000005a7805 */ /* 0x000fe4000001ff00 */
[----:B------:R-:W-:Y:S02]  /*42c0*/  CS2R R88, SRZ ;  /* 0x0000000000587805 */ /* 0x000fe4000001ff00 */
[----:B------:R-:W-:Y:S01]  /*42d0*/  LOP3.LUT R0, R0, 0x6, R19, 0xf8, !PT ;  /* 0x0000000600007812 */ /* 0x000fe200078ef813 */
[----:B------:R-:W1:Y:S01]  /*42e0*/  LDSM.16.M88.4 R172, [R210+0xf400] ;  /* 0x00f40000d2ac783b */ /* 0x000e620000000200 */
[----:B------:R-:W-:Y:S01]  /*42f0*/  IMAD R6, RZ, RZ, -UR23 ;  /* 0x80000017ff067e24 */ /* 0x000fe2000f8e02ff */
[----:B------:R-:W-:Y:S02]  /*4300*/  CS2R R86, SRZ ;  /* 0x0000000000567805 */ /* 0x000fe4000001ff00 */
[----:B------:R-:W-:Y:S01]  /*4310*/  CS2R R84, SRZ ;  /* 0x0000000000547805 */ /* 0x000fe2000001ff00 */
[----:B------:R-:W-:Y:S01]  /*4320*/  IMAD R225, R225, 0x80, R0 ;  /* 0x00000080e1e17824 */ /* 0x000fe200078e0200 */
[----:B------:R-:W1:Y:S01]  /*4330*/  LDSM.16.M88.4 R176, [R209+0x11000] ;  /* 0x01100000d1b0783b */ /* 0x000e620000000200 */
[----:B------:R-:W-:Y:S01]  /*4340*/  VIADD R0, R17, 0xffffffc0 ;  /* 0xffffffc011007836 */ /* 0x000fe20000000000 */
[----:B------:R-:W-:-:S02]  /*4350*/  CS2R R78, SRZ ;  /* 0x00000000004e7805 */ /* 0x000fc4000001ff00 */
[----:B------:R-:W-:Y:S01]  /*4360*/  CS2R R76, SRZ ;  /* 0x00000000004c7805 */ /* 0x000fe2000001ff00 */
[----:B------:R-:W1:Y:S01]  /*4370*/  LDSM.16.M88.4 R180, [R209+0x11400] ;  /* 0x01140000d1b4783b */ /* 0x000e620000000200 */
[----:B------:R-:W-:Y:S02]  /*4380*/  CS2R R82, SRZ ;  /* 0x0000000000527805 */ /* 0x000fe4000001ff00 */
[----:B------:R-:W-:Y:S02]  /*4390*/  CS2R R80, SRZ ;  /* 0x0000000000507805 */ /* 0x000fe4000001ff00 */
[----:B------:R-:W-:Y:S01]  /*43a0*/  CS2R R74, SRZ ;  /* 0x00000000004a7805 */ /* 0x000fe2000001ff00 */
[----:B------:R-:W1:Y:S01]  /*43b0*/  LDSM.16.M88.4 R184, [R210+0x11000] ;  /* 0x01100000d2b8783b */ /* 0x000e620000000200 */
[----:B----4-:R-:W-:Y:S01]  /*43c0*/  IMAD.SHL.U32 R5, R17, 0x4, RZ ;  /* 0x0000000411057824 */ /* 0x010fe200078e00ff */
[----:B------:R-:W-:Y:S02]  /*43d0*/  CS2R R72, SRZ ;  /* 0x0000000000487805 */ /* 0x000fe4000001ff00 */
[----:B------:R-:W-:Y:S01]  /*43e0*/  CS2R R70, SRZ ;  /* 0x0000000000467805 */ /* 0x000fe2000001ff00 */
[----:B------:R-:W4:Y:S01]  /*43f0*/  LDSM.16.M88.4 R188, [R210+0x11400] ;  /* 0x01140000d2bc783b */ /* 0x000f220000000200 */
[----:B------:R-:W-:-:S02]  /*4400*/  CS2R R68, SRZ ;  /* 0x0000000000447805 */ /* 0x000fc4000001ff00 */
[----:B------:R-:W-:Y:S02]  /*4410*/  CS2R R62, SRZ ;  /* 0x00000000003e7805 */ /* 0x000fe4000001ff00 */
[----:B------:R-:W-:Y:S01]  /*4420*/  CS2R R60, SRZ ;  /* 0x00000000003c7805 */ /* 0x000fe2000001ff00 */
[----:B------:R-:W1:Y:S01]  /*4430*/  LDSM.16.M88.4 R192, [R209+0x13000] ;  /* 0x01300000d1c0783b */ /* 0x000e620000000200 */
[----:B------:R-:W-:Y:S02]  /*4440*/  CS2R R66, SRZ ;  /* 0x0000000000427805 */ /* 0x000fe4000001ff00 */
[----:B------:R-:W-:Y:S02]  /*4450*/  CS2R R64, SRZ ;  /* 0x0000000000407805 */ /* 0x000fe4000001ff00 */
[----:B------:R-:W-:Y:S01]  /*4460*/  CS2R R58, SRZ ;  /* 0x00000000003a7805 */ /* 0x000fe2000001ff00 */
[----:B------:R-:W1:Y:S01]  /*4470*/  LDSM.16.M88.4 R196, [R209+0x13400] ;  /* 0x01340000d1c4783b */ /* 0x000e620000000200 */
        /* <DEDUP_REMOVED lines=8> */
[----:B------:R-:W-:-:S02]  /*4500*/  USHF.L.U32 UR21, UR35, 0x4, URZ ;  /* 0x0000000423157899 */ /* 0x000fc4000800063f */
[----:B------:R-:W-:Y:S02]  /*4510*/  USHF.L.U32 UR20, UR35, 0x3, URZ ;  /* 0x0000000323147899 */ /* 0x000fe4000800063f */
[----:B------:R-:W-:Y:S02]  /*4520*/  UIADD3 UR8, UR21, 0x40, URZ ;  /* 0x0000004015087890 */ /* 0x000fe4000fffe03f */
[----:B------:R-:W-:Y:S02]  /*4530*/  UIADD3 UR30, UR21, 0x20, URZ ;  /* 0x00000020151e7890 */ /* 0x000fe4000fffe03f */
[----:B------:R-:W-:Y:S02]  /*4540*/  UIADD3 UR8, UR20, UR8, URZ ;  /* 0x0000000814087290 */ /* 0x000fe4000fffe03f */
[----:B------:R-:W-:Y:S02]  /*4550*/  UIADD3 UR29, UR20, UR30, URZ ;  /* 0x0000001e141d7290 */ /* 0x000fe4000fffe03f */
[----:B------:R-:W-:-:S02]  /*4560*/  UIADD3 UR8, UR20, UR8, URZ ;  /* 0x0000000814087290 */ /* 0x000fc4000fffe03f */
[----:B------:R-:W-:Y:S02]  /*4570*/  UIADD3 UR28, UR20, UR29, URZ ;  /* 0x0000001d141c7290 */ /* 0x000fe4000fffe03f */
[----:B------:R-:W-:Y:S02]  /*4580*/  UIADD3 UR25, UR21, 0x40, URZ ;  /* 0x0000004015197890 */ /* 0x000fe4000fffe03f */
[----:B------:R-:W-:Y:S02]  /*4590*/  UIADD3 UR27, UR20, UR28, URZ ;  /* 0x0000001c141b7290 */ /* 0x000fe4000fffe03f */
[----:B------:R-:W-:Y:S01]  /*45a0*/  UIADD3 UR31, UR20, UR8, URZ ;  /* 0x00000008141f7290 */ /* 0x000fe2000fffe03f */
[----:B------:R-:W-:Y:S01]  /*45b0*/  CS2R R48, SRZ ;  /* 0x0000000000307805 */ /* 0x000fe2000001ff00 */
[----:B------:R-:W-:Y:S01]  /*45c0*/  UIADD3 UR41, -UR6, 0x80, UR40 ;  /* 0x0000008006297890 */ /* 0x000fe2000fffe128 */
[----:B------:R-:W-:Y:S01]  /*45d0*/  CS2R R42, SRZ ;  /* 0x00000000002a7805 */ /* 0x000fe2000001ff00 */
[----:B------:R-:W-:Y:S01]  /*45e0*/  UIADD3 UR24, UR20, UR25, URZ ;  /* 0x0000001914187290 */ /* 0x000fe2000fffe03f */
[----:B------:R-:W-:Y:S01]  /*45f0*/  CS2R R40, SRZ ;  /* 0x0000000000287805 */ /* 0x000fe2000001ff00 */
[----:B------:R-:W-:Y:S01]  /*4600*/  UIADD3 UR26, UR20, UR27, URZ ;  /* 0x0000001b141a7290 */ /* 0x000fe2000fffe03f */
[----:B------:R-:W-:Y:S01]  /*4610*/  CS2R R38, SRZ ;  /* 0x0000000000267805 */ /* 0x000fe2000001ff00 */
[----:B------:R-:W-:Y:S01]  /*4620*/  UIADD3 UR23, UR20, UR31, URZ ;  /* 0x0000001f14177290 */ /* 0x000fe2000fffe03f */
[----:B------:R-:W-:Y:S01]  /*4630*/  CS2R R36, SRZ ;  /* 0x0000000000247805 */ /* 0x000fe2000001ff00 */
[----:B------:R-:W-:Y:S01]  /*4640*/  UMOV UR5, URZ ;  /* 0x0000003f00057c82 */ /* 0x000fe20008000000 */
[----:B------:R-:W-:Y:S01]  /*4650*/  ULDC UR15, c[0x0][0x394] ;  /* 0x0000e500000f7ab9 */ /* 0x000fe20000000800 */
[----:B------:R-:W-:-:S02]  /*4660*/  UIMAD UR39, UR35, 0x18, URZ ;  /* 0x00000018232778a4 */ /* 0x000fc4000f8e023f */
[----:B------:R-:W-:Y:S02]  /*4670*/  USHF.L.U32 UR38, UR35, 0x5, URZ ;  /* 0x0000000523267899 */ /* 0x000fe4000800063f */
[----:B------:R-:W-:Y:S02]  /*4680*/  UIMAD UR37, UR35, 0x28, URZ ;  /* 0x00000028232578a4 */ /* 0x000fe4000f8e023f */
[----:B------:R-:W-:Y:S01]  /*4690*/  UIMAD UR36, UR35, 0x30, URZ ;  /* 0x00000030232478a4 */ /* 0x000fe2000f8e023f */
[----:B------:R-:W-:Y:S01]  /*46a0*/  ULDC UR43, c[0x0][0x2d0] ;  /* 0x0000b400002b7ab9 */ /* 0x000fe20000000800 */
[----:B------:R-:W-:Y:S02]  /*46b0*/  UIADD3 UR42, UR45, 0x80, URZ ;  /* 0x000000802d2a7890 */ /* 0x000fe4000fffe03f */
[----:B------:R-:W-:Y:S02]  /*46c0*/  UIMAD UR35, UR35, 0x38, URZ ;  /* 0x00000038232378a4 */ /* 0x000fe4000f8e023f */
[----:B------:R-:W-:-:S02]  /*46d0*/  UIADD3 UR41, UR41, -UR50, URZ ;  /* 0x8000003229297290 */ /* 0x000fc4000fffe03f */
[----:B------:R-:W-:Y:S02]  /*46e0*/  UIADD3 UR33, UR20, UR24, URZ ;  /* 0x0000001814217290 */ /* 0x000fe4000fffe03f */
[----:B------:R-:W-:Y:S02]  /*46f0*/  UIADD3 UR34, UR20, UR26, URZ ;  /* 0x0000001a14227290 */ /* 0x000fe4000fffe03f */
[----:B------:R-:W-:Y:S01]  /*4700*/  UIADD3 UR32, UR20, UR23, URZ ;  /* 0x0000001714207290 */ /* 0x000fe2000fffe03f */
[----:B------:R-:W-:Y:S01]  /*4710*/  UMOV UR9, UR15 ;  /* 0x0000000f00097c82 */ /* 0x000fe20008000000 */
[----:B------:R-:W-:Y:S01]  /*4720*/  ULDC UR46, c[0x0][0x398] ;  /* 0x0000e600002e7ab9 */ /* 0x000fe20000000800 */
[----:B--2---:R-:W-:Y:S04]  /*4730*/  STL [R1], R11 ;  /* 0x0000000b01007387 */ /* 0x004fe80000100800 */
[----:B------:R-:W-:Y:S04]  /*4740*/  STL [R1+0x14], R6 ;  /* 0x0000140601007387 */ /* 0x000fe80000100800 */
[----:B------:R2:W-:Y:S04]  /*4750*/  STL [R1+0x30], R5 ;  /* 0x0000300501007387 */ /* 0x0005e80000100800 */
[----:B---3--:R-:W-:Y:S01]  /*4760*/  STL [R1+0x4], R10 ;  /* 0x0000040a01007387 */ /* 0x008fe20000100800 */
[----:B-1----:R-:W-:-:S05]  /*4770*/  @P1 FMUL.FTZ R3, R4, R3 ;  /* 0x0000000304031220 */ /* 0x002fca0000410000 */
[----:B------:R-:W-:Y:S01]  /*4780*/  @P1 R2UR UR12, R3 ;  /* 0x00000000030c12ca */ /* 0x000fe200000e0000 */
[----:B------:R-:W-:Y:S01]  /*4790*/  VIADD R3, R219, 0x1800 ;  /* 0x00001800db037836 */ /* 0x000fe20000000000 */
[----:B--2---:R-:W-:-:S04]  /*47a0*/  SHF.L.U64.HI R5, R17, 0x2, R8 ;  /* 0x0000000211057819 */ /* 0x004fc80000010208 */
[----:B------:R-:W-:Y:S02]  /*47b0*/  SEL R208, R3, R219, !P0 ;  /* 0x000000db03d07207 */ /* 0x000fe40004000000 */
[----:B------:R-:W-:-:S04]  /*47c0*/  SHF.R.S32.HI R3, RZ, 0x1f, R0 ;  /* 0x0000001fff037819 */ /* 0x000fc80000011400 */
[C---:B------:R-:W-:Y:S01]  /*47d0*/  SHF.L.U64.HI R3, R0.reuse, 0x2, R3 ;  /* 0x0000000200037819 */ /* 0x040fe20000010203 */
[----:B------:R-:W-:Y:S01]  /*47e0*/  IMAD.SHL.U32 R0, R0, 0x4, RZ ;  /* 0x0000000400007824 */ /* 0x000fe200078e00ff */
[----:B------:R-:W-:Y:S04]  /*47f0*/  STL [R1+0x2c], R5 ;  /* 0x00002c0501007387 */ /* 0x000fe80000100800 */
[----:B------:R1:W-:Y:S04]  /*4800*/  STL [R1+0x28], R3 ;  /* 0x0000280301007387 */ /* 0x0003e80000100800 */
[----:B------:R2:W-:Y:S01]  /*4810*/  STL [R1+0x24], R0 ;  /* 0x0000240001007387 */ /* 0x0005e20000100800 */
[----:B------:R-:W-:Y:S01]  /*4820*/  VIADD R4, R217, 0x1800 ;  /* 0x00001800d9047836 */ /* 0x000fe20000000000 */
[----:B------:R-:W-:-:S04]  /*4830*/  LEA R208, R208, UR4, 0x1 ;  /* 0x00000004d0d07c11 */ /* 0x000fc8000f8e08ff */
[----:B------:R-:W-:Y:S01]  /*4840*/  SEL R4, R4, R217, !P0 ;  /* 0x000000d904047207 */ /* 0x000fe20004000000 */
[----:B------:R-:W-:Y:S01]  /*4850*/  @UP1 UMOV UR5, UR12 ;  /* 0x0000000c00051c82 */ /* 0x000fe20008000000 */
[----:B------:R-:W-:Y:S02]  /*4860*/  ULDC UR12, c[0x0][0x2ec] ;  /* 0x0000bb00000c7ab9 */ /* 0x000fe40000000800 */
[----:B-1--4-:R-:W-:-:S07]  /*4870*/  LEA R3, R4, UR4, 0x1 ;  /* 0x0000000404037c11 */ /* 0x012fce000f8e08ff */
.L_x_236:
[----:B------:R-:W3:Y:S01]  /*4880*/  LDL R152, [R1+0x30] ;  /* 0x0000300001987983 */ /* 0x000ee20000100800 */
[----:B--2---:R-:W-:Y:S01]  /*4890*/  IMAD.IADD R0, R218, 0x1, R208 ;  /* 0x00000001da007824 */ /* 0x004fe200078e02d0 */
[----:B------:R-:W-:Y:S01]  /*48a0*/  USHF.L.U32 UR8, UR7, 0x6, URZ ;  /* 0x0000000607087899 */ /* 0x000fe2000800063f */
[----:B------:R-:W-:Y:S03]  /*48b0*/  IMAD.MOV.U32 R229, RZ, RZ, R227 ;  /* 0x000000ffffe57224 */ /* 0x000fe600078e00e3 */
[----:B------:R-:W2:Y:S01]  /*48c0*/  LDL R156, [R1+0x2c] ;  /* 0x00002c00019c7983 */ /* 0x000ea20000100800 */
[----:B------:R-:W-:Y:S01]  /*48d0*/  UMOV UR13, UR61 ;  /* 0x0000003d000d7c82 */ /* 0x000fe20008000000 */
[----:B------:R-:W-:Y:S04]  /*48e0*/  UISETP.GE.AND UP0, UPT, UR8, UR41, UPT ;  /* 0x000000290800728c */ /* 0x000fe8000bf06270 */
[----:B------:R-:W0:Y:S06]  /*48f0*/  LDGDEPBAR ;  /* 0x00000000000079af */ /* 0x000e2c0000000000 */
[----:B------:R-:W4:Y:S01]  /*4900*/  LDL R238, [R1+0x10] ;  /* 0x0000100001ee7983 */ /* 0x000f220000100800 */
[----:B------:R-:W-:Y:S04]  /*4910*/  DEPBAR.LE SB0, 0x0 ;  /* 0x000080000000791a */ /* 0x000fe80000000000 */
[----:B------:R-:W-:Y:S06]  /*4920*/  BAR.SYNC.DEFER_BLOCKING 0x0 ;  /* 0x0000000000007b1d */ /* 0x000fec0000010000 */
[----:B------:R-:W-:Y:S06]  /*4930*/  LDSM.16.M88.4 R32, [R208] ;  /* 0x00000000d020783b */ /* 0x000fec0000000200 */
[----:B------:R-:W1:Y:S06]  /*4940*/  LDSM.16.M88.4 R16, [R209+0x9000] ;  /* 0x00900000d110783b */ /* 0x000e6c0000000200 */
[----:B------:R-:W1:Y:S06]  /*4950*/  LDSM.16.M88.4 R28, [R208+0x800] ;  /* 0x00080000d01c783b */ /* 0x000e6c0000000200 */
[----:B------:R-:W1:Y:S06]  /*4960*/  LDSM.16.M88.4 R132, [R209+0x9400] ;  /* 0x00940000d184783b */ /* 0x000e6c0000000200 */
[----:B------:R-:W-:Y:S06]  /*4970*/  LDSM.16.M88.4 R136, [R0] ;  /* 0x000000000088783b */ /* 0x000fec0000000200 */
[----:B------:R-:W1:Y:S06]  /*4980*/  LDSM.16.M88.4 R140, [R210+0x9000] ;  /* 0x00900000d28c783b */ /* 0x000e6c0000000200 */
[----:B------:R-:W1:Y:S06]  /*4990*/  LDSM.16.M88.4 R144, [R0+0x800] ;  /* 0x000800000090783b */ /* 0x000e6c0000000200 */
[----:B------:R-:W1:Y:S02]  /*49a0*/  LDSM.16.M88.4 R148, [R210+0x9400] ;  /* 0x00940000d294783b */ /* 0x000e640000000200 */
[-C--:B-1----:R-:W-:Y:S06]  /*49b0*/  HMMA.16816.F32.BF16 R4, R32, R16.reuse, RZ ;  /* 0x000000102004723c */ /* 0x082fec00000418ff */
[C---:B------:R-:W-:Y:S06]  /*49c0*/  HMMA.16816.F32.BF16 R8, R28.reuse, R16, RZ ;  /* 0x000000101c08723c */ /* 0x040fec00000418ff */
[-C--:B------:R-:W-:Y:S06]  /*49d0*/  HMMA.16816.F32.BF16 R12, R28, R18.reuse, RZ ;  /* 0x000000121c0c723c */ /* 0x080fec00000418ff */
[C---:B------:R-:W-:Y:S06]  /*49e0*/  HMMA.16816.F32.BF16 R16, R32.reuse, R18, RZ ;  /* 0x000000122010723c */ /* 0x040fec00000418ff */
[-C--:B------:R-:W-:Y:S06]  /*49f0*/  HMMA.16816.F32.BF16 R20, R32, R132.reuse, RZ ;  /* 0x000000842014723c */ /* 0x080fec00000418ff */
[C---:B------:R-:W-:Y:S06]  /*4a00*/  HMMA.16816.F32.BF16 R24, R28.reuse, R132, RZ ;  /* 0x000000841c18723c */ /* 0x040fec00000418ff */
[-C--:B------:R-:W-:Y:S06]  /*4a10*/  HMMA.16816.F32.BF16 R28, R28, R134.reuse, RZ ;  /* 0x000000861c1c723c */ /* 0x080fec00000418ff */
[----:B------:R-:W-:Y:S01]  /*4a20*/  HMMA.16816.F32.BF16 R32, R32, R134, RZ ;  /* 0x000000862020723c */ /* 0x000fe200000418ff */
[----:B------:R-:W-:Y:S05]  /*4a30*/  LDSM.16.M88.4 R132, [R208+0x1000] ;  /* 0x00100000d084783b */ /* 0x000fea0000000200 */
[-C--:B------:R-:W-:Y:S06]  /*4a40*/  HMMA.16816.F32.BF16 R4, R136, R140.reuse, R4 ;  /* 0x0000008c8804723c */ /* 0x080fec0000041804 */
        /* <DEDUP_REMOVED lines=9> */
[----:B------:R-:W-:Y:S06]  /*4ae0*/  LDSM.16.M88.4 R136, [R0+0x1000] ;  /* 0x001000000088783b */ /* 0x000fec0000000200 */
[----:B------:R-:W-:Y:S01]  /*4af0*/  LDSM.16.M88.4 R148, [R210+0xb400] ;  /* 0x00b40000d294783b */ /* 0x000fe20000000200 */
[-C--:B-1----:R-:W-:Y:S05]  /*4b00*/  HMMA.16816.F32.BF16 R4, R132, R140.reuse, R4 ;  /* 0x0000008c8404723c */ /* 0x082fea0000041804 */
[----:B---3-5:R-:W-:Y:S02]  /*4b10*/  IADD3 R220, P0, R152, UR19, RZ ;  /* 0x0000001398dc7c10 */ /* 0x028fe4000ff1e0ff */
[----:B------:R-:W1:Y:S04]  /*4b20*/  LDSM.16.M88.4 R152, [R208+0x1800] ;  /* 0x00180000d098783b */ /* 0x000e680000000200 */
[----:B--2---:R-:W-:Y:S02]  /*4b30*/  IADD3.X R221, R156, UR18, RZ, P0, !PT ;  /* 0x000000129cdd7c10 */ /* 0x004fe400087fe4ff */
[----:B------:R-:W2:Y:S06]  /*4b40*/  LDSM.16.M88.4 R156, [R209+0xb400] ;  /* 0x00b40000d19c783b */ /* 0x000eac0000000200 */
[----:B-----5:R3:W5:Y:S06]  /*4b50*/  LDG.E R224, desc[UR10][R220.64] ;  /* 0x0000000adce07981 */ /* 0x02076c000c1e1900 */
[----:B------:R3:W5:Y:S06]  /*4b60*/  LDG.E R223, desc[UR10][R220.64+0x20] ;  /* 0x0000200adcdf7981 */ /* 0x00076c000c1e1900 */
[----:B------:R3:W5:Y:S01]  /*4b70*/  LDG.E R222, desc[UR10][R220.64+0x80] ;  /* 0x0000800adcde7981 */ /* 0x000762000c1e1900 */
[C---:B-1----:R-:W-:Y:S05]  /*4b80*/  HMMA.16816.F32.BF16 R8, R152.reuse, R140, R8 ;  /* 0x0000008c9808723c */ /* 0x042fea0000041808 */
[----:B------:R3:W5:Y:S01]  /*4b90*/  LDG.E R220, desc[UR10][R220.64+0xa0] ;  /* 0x0000a00adcdc7981 */ /* 0x000762000c1e1900 */
[-C--:B------:R-:W-:Y:S06]  /*4ba0*/  HMMA.16816.F32.BF16 R12, R152, R142.reuse, R12 ;  /* 0x0000008e980c723c */ /* 0x080fec000004180c */
[C---:B------:R-:W-:Y:S01]  /*4bb0*/  HMMA.16816.F32.BF16 R16, R132.reuse, R142, R16 ;  /* 0x0000008e8410723c */ /* 0x040fe20000041810 */
[----:B------:R-:W1:Y:S05]  /*4bc0*/  LDSM.16.M88.4 R140, [R210+0xb000] ;  /* 0x00b00000d28c783b */ /* 0x000e6a0000000200 */
[-C--:B--2---:R-:W-:Y:S06]  /*4bd0*/  HMMA.16816.F32.BF16 R20, R132, R156.reuse, R20 ;  /* 0x0000009c8414723c */ /* 0x084fec0000041814 */
[C---:B------:R-:W-:Y:S06]  /*4be0*/  HMMA.16816.F32.BF16 R24, R152.reuse, R156, R24 ;  /* 0x0000009c9818723c */ /* 0x040fec0000041818 */
[-C--:B------:R-:W-:Y:S01]  /*4bf0*/  HMMA.16816.F32.BF16 R28, R152, R158.reuse, R28 ;  /* 0x0000009e981c723c */ /* 0x080fe2000004181c */
[----:B------:R-:W-:Y:S05]  /*4c00*/  LDSM.16.M88.4 R152, [R208+0x2800] ;  /* 0x00280000d098783b */ /* 0x000fea0000000200 */
[----:B------:R-:W-:Y:S01]  /*4c10*/  HMMA.16816.F32.BF16 R32, R132, R158, R32 ;  /* 0x0000009e8420723c */ /* 0x000fe20000041820 */
[----:B------:R-:W-:Y:S05]  /*4c20*/  LDSM.16.M88.4 R132, [R208+0x2000] ;  /* 0x00200000d084783b */ /* 0x000fea0000000200 */
        /* <DEDUP_REMOVED lines=10> */
[----:B------:R-:W-:Y:S06]  /*4cd0*/  LDSM.16.M88.4 R136, [R0+0x2000] ;  /* 0x002000000088783b */ /* 0x000fec0000000200 */
[----:B------:R4:W-:Y:S01]  /*4ce0*/  LDSM.16.M88.4 R148, [R0+0x2800] ;  /* 0x002800000094783b */ /* 0x0009e20000000200 */
[-C--:B-1----:R-:W-:Y:S06]  /*4cf0*/  HMMA.16816.F32.BF16 R4, R132, R140.reuse, R4 ;  /* 0x0000008c8404723c */ /* 0x082fec0000041804 */
[C---:B------:R-:W-:Y:S06]  /*4d00*/  HMMA.16816.F32.BF16 R8, R152.reuse, R140, R8 ;  /* 0x0000008c9808723c */ /* 0x040fec0000041808 */
[-C--:B------:R-:W-:Y:S05]  /*4d10*/  HMMA.16816.F32.BF16 R12, R152, R142.reuse, R12 ;  /* 0x0000008e980c723c */ /* 0x080fea000004180c */
[----:B----4-:R-:W-:Y:S01]  /*4d20*/  IADD3 R0, R238, -UR14, -R225 ;  /* 0x8000000eee007c10 */ /* 0x010fe2000fffe8e1 */
[C---:B------:R-:W-:Y:S01]  /*4d30*/  HMMA.16816.F32.BF16 R16, R132.reuse, R142, R16 ;  /* 0x0000008e8410723c */ /* 0x040fe20000041810 */
[----:B------:R-:W1:Y:S04]  /*4d40*/  LDSM.16.M88.4 R140, [R210+0xd000] ;  /* 0x00d00000d28c783b */ /* 0x000e680000000200 */
[----:B------:R-:W-:Y:S01]  /*4d50*/  VIADD R0, R0, UR6 ;  /* 0x0000000600007c36 */ /* 0x000fe20008000000 */
[-C--:B--2---:R-:W-:Y:S05]  /*4d60*/  HMMA.16816.F32.BF16 R20, R132, R144.reuse, R20 ;  /* 0x000000908414723c */ /* 0x084fea0000041814 */
[----:B------:R-:W-:Y:S01]  /*4d70*/  VIADD R0, R0, UR8 ;  /* 0x0000000800007c36 */ /* 0x000fe20008000000 */
[C---:B------:R-:W-:Y:S06]  /*4d80*/  HMMA.16816.F32.BF16 R24, R152.reuse, R144, R24 ;  /* 0x000000909818723c */ /* 0x040fec0000041818 */
[-C--:B------:R-:W-:Y:S01]  /*4d90*/  HMMA.16816.F32.BF16 R28, R152, R146.reuse, R28 ;  /* 0x00000092981c723c */ /* 0x080fe2000004181c */
[----:B------:R-:W2:Y:S04]  /*4da0*/  LDSM.16.M88.4 R152, [R210+0xd400] ;  /* 0x00d40000d298783b */ /* 0x000ea80000000200 */
[----:B------:R-:W-:Y:S01]  /*4db0*/  VIADD R144, R0, 0xffffffff ;  /* 0xffffffff00907836 */ /* 0x000fe20000000000 */
[----:B------:R-:W-:Y:S04]  /*4dc0*/  HMMA.16816.F32.BF16 R32, R132, R146, R32 ;  /* 0x000000928420723c */ /* 0x000fe80000041820 */
[----:B------:R-:W-:Y:S01]  /*4dd0*/  ISETP.GE.AND P3, PT, R144, RZ, PT ;  /* 0x000000ff9000720c */ /* 0x000fe20003f66270 */
[C---:B------:R-:W-:Y:S02]  /*4de0*/  VIADD R145, R0.reuse, 0xfffffff7 ;  /* 0xfffffff700917836 */ /* 0x040fe40000000000 */
[C---:B------:R-:W-:Y:S04]  /*4df0*/  VIADD R132, R0.reuse, 0x27 ;  /* 0x0000002700847836 */ /* 0x040fe80000000000 */
[----:B------:R-:W-:Y:S01]  /*4e00*/  VIADD R133, R0, 0x28 ;  /* 0x0000002800857836 */ /* 0x000fe20000000000 */
[----:B------:R-:W-:Y:S01]  /*4e10*/  ISETP.GE.AND P0, PT, R132, RZ, PT ;  /* 0x000000ff8400720c */ /* 0x000fe20003f06270 */
[C---:B------:R-:W-:Y:S02]  /*4e20*/  VIADD R135, R0.reuse, 0x18 ;  /* 0x0000001800877836 */ /* 0x040fe40000000000 */
[C---:B------:R-:W-:Y:S01]  /*4e30*/  VIADD R134, R0.reuse, 0x17 ;  /* 0x0000001700867836 */ /* 0x040fe20000000000 */
[----:B------:R-:W-:Y:S01]  /*4e40*/  ISETP.GE.AND P1, PT, R133, RZ, PT ;  /* 0x000000ff8500720c */ /* 0x000fe20003f26270 */
[-C--:B-1----:R-:W-:Y:S05]  /*4e50*/  HMMA.16816.F32.BF16 R4, R136, R140.reuse, R4 ;  /* 0x0000008c8804723c */ /* 0x082fea0000041804 */
[C---:B------:R-:W-:Y:S01]  /*4e60*/  @!P3 IADD3 R144, -R0.reuse, 0x1, RZ ;  /* 0x000000010090b810 */ /* 0x040fe20007ffe1ff */
[C---:B------:R-:W-:Y:S04]  /*4e70*/  HMMA.16816.F32.BF16 R8, R148.reuse, R140, R8 ;  /* 0x0000008c9408723c */ /* 0x040fe80000041808 */
[----:B------:R-:W-:Y:S01]  /*4e80*/  ISETP.GE.AND P3, PT, R135, RZ, PT ;  /* 0x000000ff8700720c */ /* 0x000fe20003f66270 */
[C---:B------:R-:W-:Y:S01]  /*4e90*/  VIADD R146, R0.reuse, 0xfffffff8 ;  /* 0xfffffff800927836 */ /* 0x040fe20000000000 */
[C---:B------:R-:W-:Y:S01]  /*4ea0*/  @!P0 IADD3 R132, -R0.reuse, -0x27, RZ ;  /* 0xffffffd900848810 */ /* 0x040fe20007ffe1ff */
[-C--:B------:R-:W-:Y:S04]  /*4eb0*/  HMMA.16816.F32.BF16 R12, R148, R142.reuse, R12 ;  /* 0x0000008e940c723c */ /* 0x080fe8000004180c */
[C---:B------:R-:W-:Y:S01]  /*4ec0*/  @!P1 IADD3 R133, -R0.reuse, -0x28, RZ ;  /* 0xffffffd800859810 */ /* 0x040fe20007ffe1ff */
[C---:B------:R-:W-:Y:S01]  /*4ed0*/  VIADD R141, R0.reuse, 0x20 ;  /* 0x00000020008d7836 */ /* 0x040fe20000000000 */
[----:B------:R-:W-:Y:S01]  /*4ee0*/  ISETP.GE.AND P1, PT, R145, RZ, PT ;  /* 0x000000ff9100720c */ /* 0x000fe20003f26270 */
[C---:B------:R-:W-:Y:S04]  /*4ef0*/  HMMA.16816.F32.BF16 R16, R136.reuse, R142, R16 ;  /* 0x0000008e8810723c */ /* 0x040fe80000041810 */
[----:B------:R-:W-:Y:S01]  /*4f00*/  ISETP.GE.AND P5, PT, R141, RZ, PT ;  /* 0x000000ff8d00720c */ /* 0x000fe20003fa6270 */
[C---:B------:R-:W-:Y:S01]  /*4f10*/  VIADD R140, R0.reuse, 0x1f ;  /* 0x0000001f008c7836 */ /* 0x040fe20000000000 */
[C---:B------:R-:W-:Y:S01]  /*4f20*/  @!P3 IADD3 R135, -R0.reuse, -0x18, RZ ;  /* 0xffffffe80087b810 */ /* 0x040fe20007ffe1ff */
[C---:B------:R-:W-:Y:S01]  /*4f30*/  VIADD R143, R0.reuse, 0x8 ;  /* 0x00000008008f7836 */ /* 0x040fe20000000000 */
[----:B------:R-:W-:Y:S01]  /*4f40*/  I2FP.F32.S32 R144, R144 ;  /* 0x0000009000907245 */ /* 0x000fe20000201400 */
[-C--:B--2---:R-:W-:Y:S03]  /*4f50*/  HMMA.16816.F32.BF16 R20, R136, R152.reuse, R20 ;  /* 0x000000988814723c */ /* 0x084fe60000041814 */
[----:B------:R-:W-:Y:S01]  /*4f60*/  ISETP.GE.AND P2, PT, R143, RZ, PT ;  /* 0x000000ff8f00720c */ /* 0x000fe20003f46270 */
[----:B------:R-:W-:Y:S01]  /*4f70*/  VIADD R142, R0, 0x7 ;  /* 0x00000007008e7836 */ /* 0x000fe20000000000 */
[----:B------:R-:W-:Y:S01]  /*4f80*/  ISETP.GE.AND P4, PT, R140, RZ, PT ;  /* 0x000000ff8c00720c */ /* 0x000fe20003f86270 */
[C---:B------:R-:W-:Y:S04]  /*4f90*/  HMMA.16816.F32.BF16 R24, R148.reuse, R152, R24 ;  /* 0x000000989418723c */ /* 0x040fe80000041818 */
[----:B------:R-:W-:Y:S01]  /*4fa0*/  ISETP.GE.AND P6, PT, R142, RZ, PT ;  /* 0x000000ff8e00720c */ /* 0x000fe20003fc6270 */
[C---:B------:R-:W-:Y:S01]  /*4fb0*/  VIADD R147, R0.reuse, 0xffffffef ;  /* 0xffffffef00937836 */ /* 0x040fe20000000000 */
[C---:B------:R-:W-:Y:S01]  /*4fc0*/  @!P5 IADD3 R141, -R0.reuse, -0x20, RZ ;  /* 0xffffffe0008dd810 */ /* 0x040fe20007ffe1ff */
[-C--:B------:R-:W-:Y:S03]  /*4fd0*/  HMMA.16816.F32.BF16 R28, R148, R154.reuse, R28 ;  /* 0x0000009a941c723c */ /* 0x080fe6000004181c */
[----:B------:R-:W-:Y:S01]  /*4fe0*/  ISETP.GE.AND P5, PT, R147, RZ, PT ;  /* 0x000000ff9300720c */ /* 0x000fe20003fa6270 */
[C---:B------:R-:W-:Y:S01]  /*4ff0*/  VIADD R152, R0.reuse, 0xffffffe8 ;  /* 0xffffffe800987836 */ /* 0x040fe20000000000 */
[----:B------:R-:W-:Y:S01]  /*5000*/  @!P2 IADD3 R143, -R0, -0x8, RZ ;  /* 0xfffffff8008fa810 */ /* 0x000fe20007ffe1ff */
[----:B------:R-:W-:Y:S04]  /*5010*/  HMMA.16816.F32.BF16 R32, R136, R154, R32 ;  /* 0x0000009a8820723c */ /* 0x000fe80000041820 */
[----:B------:R-:W-:Y:S01]  /*5020*/  ISETP.GE.AND P2, PT, R134, RZ, PT ;  /* 0x000000ff8600720c */ /* 0x000fe20003f46270 */
[C---:B------:R-:W-:Y:S01]  /*5030*/  VIADD R148, R0.reuse, 0xfffffff0 ;  /* 0xfffffff000947836 */ /* 0x040fe20000000000 */
[C---:B------:R-:W-:Y:S01]  /*5040*/  @!P6 IADD3 R142, -R0.reuse, -0x7, RZ ;  /* 0xfffffff9008ee810 */ /* 0x040fe20007ffe1ff */
[----:B------:R-:W-:Y:S01]  /*5050*/  VIADD R150, R0, 0x10 ;  /* 0x0000001000967836 */ /* 0x000fe20000000000 */
[----:B------:R-:W-:Y:S02]  /*5060*/  ISETP.GE.AND P6, PT, R146, RZ, PT ;  /* 0x000000ff9200720c */ /* 0x000fe40003fc6270 */
[----:B------:R-:W-:Y:S01]  /*5070*/  ISETP.GE.AND P0, PT, R148, RZ, PT ;  /* 0x000000ff9400720c */ /* 0x000fe20003f06270 */
[C---:B------:R-:W-:Y:S01]  /*5080*/  VIADD R149, R0.reuse, 0xf ;  /* 0x0000000f00957836 */ /* 0x040fe20000000000 */
[C---:B------:R-:W-:Y:S01]  /*5090*/  @!P4 IADD3 R140, -R0.reuse, -0x1f, RZ ;  /* 0xffffffe1008cc810 */ /* 0x040fe20007ffe1ff */
[----:B------:R-:W-:Y:S01]  /*50a0*/  VIADD R151, R0, 0xffffffe7 ;  /* 0xffffffe700977836 */ /* 0x000fe20000000000 */
[----:B------:R-:W-:Y:S01]  /*50b0*/  ISETP.GE.AND P4, PT, R150, RZ, PT ;  /* 0x000000ff9600720c */ /* 0x000fe20003f86270 */
[C---:B------:R-:W-:Y:S01]  /*50c0*/  FFMA.FTZ R5, R144.reuse, -UR5, R5 ;  /* 0x8000000590057c23 */ /* 0x040fe20008010005 */
[----:B------:R-:W-:Y:S01]  /*50d0*/  ISETP.GE.AND P3, PT, R149, RZ, PT ;  /* 0x000000ff9500720c */ /* 0x000fe20003f66270 */
[----:B------:R-:W-:Y:S01]  /*50e0*/  FFMA.FTZ R19, R144, -UR5, R19 ;  /* 0x8000000590137c23 */ /* 0x000fe20008010013 */
[----:B------:R-:W-:Y:S02]  /*50f0*/  @!P2 IADD3 R134, -R0, -0x17, RZ ;  /* 0xffffffe90086a810 */ /* 0x000fe40007ffe1ff */
[----:B------:R-:W-:Y:S02]  /*5100*/  ISETP.GE.AND P2, PT, R152, RZ, PT ;  /* 0x000000ff9800720c */ /* 0x000fe40003f46270 */
[C---:B------:R-:W-:Y:S02]  /*5110*/  @!P6 IADD3 R146, -R0.reuse, 0x8, RZ ;  /* 0x000000080092e810 */ /* 0x040fe40007ffe1ff */
[----:B------:R-:W-:Y:S02]  /*5120*/  ISETP.GE.AND P6, PT, R151, RZ, PT ;  /* 0x000000ff9700720c */ /* 0x000fe40003fc6270 */
[C---:B------:R-:W-:Y:S02]  /*5130*/  @!P0 IADD3 R148, -R0.reuse, 0x10, RZ ;  /* 0x0000001000948810 */ /* 0x040fe40007ffe1ff */
[----:B------:R-:W-:Y:S02]  /*5140*/  PLOP3.LUT P0, PT, PT, PT, UP0, 0x80, 0x0 ;  /* 0x000000000000781c */ /* 0x000fe40003f0f008 */
[----:B------:R-:W-:Y:S02]  /*5150*/  IABS R153, R0 ;  /* 0x0000000000997213 */ /* 0x000fe40000000000 */
[C---:B------:R-:W-:Y:S02]  /*5160*/  @!P1 IADD3 R145, -R0.reuse, 0x9, RZ ;  /* 0x0000000900919810 */ /* 0x040fe40007ffe1ff */
[C---:B------:R-:W-:Y:S02]  /*5170*/  @!P5 IADD3 R147, -R0.reuse, 0x11, RZ ;  /* 0x000000110093d810 */ /* 0x040fe40007ffe1ff */
[C---:B------:R-:W-:Y:S02]  /*5180*/  @!P4 IADD3 R150, -R0.reuse, -0x10, RZ ;  /* 0xfffffff00096c810 */ /* 0x040fe40007ffe1ff */
[C---:B------:R-:W-:Y:S02]  /*5190*/  @!P3 IADD3 R149, -R0.reuse, -0xf, RZ ;  /* 0xfffffff10095b810 */ /* 0x040fe40007ffe1ff */
[C---:B------:R-:W-:Y:S02]  /*51a0*/  @!P2 IADD3 R152, -R0.reuse, 0x18, RZ ;  /* 0x000000180098a810 */ /* 0x040fe40007ffe1ff */
[----:B------:R-:W-:Y:S02]  /*51b0*/  @!P6 IADD3 R151, -R0, 0x19, RZ ;  /* 0x000000190097e810 */ /* 0x000fe40007ffe1ff */
[----:B------:R-:W-:Y:S02]  /*51c0*/  I2FP.F32.S32 R0, R153 ;  /* 0x0000009900007245 */ /* 0x000fe40000201400 */
[----:B------:R-:W-:Y:S02]  /*51d0*/  I2FP.F32.S32 R143, R143 ;  /* 0x0000008f008f7245 */ /* 0x000fe40000201400 */
[----:B------:R-:W-:Y:S01]  /*51e0*/  I2FP.F32.S32 R142, R142 ;  /* 0x0000008e008e7245 */ /* 0x000fe20000201400 */
[----:B------:R-:W-:Y:S01]  /*51f0*/  FFMA.FTZ R4, R0, -UR5, R4 ;  /* 0x8000000500047c23 */ /* 0x000fe20008010004 */
        /* <DEDUP_REMOVED lines=9> */
[C---:B------:R-:W-:Y:S01]  /*5290*/  FFMA.FTZ R8, R141.reuse, -UR5, R8 ;  /* 0x800000058d087c23 */ /* 0x040fe20008010008 */
[----:B------:R-:W-:Y:S01]  /*52a0*/  I2FP.F32.S32 R134, R134 ;  /* 0x0000008600867245 */ /* 0x000fe20000201400 */
[C---:B------:R-:W-:Y:S01]  /*52b0*/  FFMA.FTZ R9, R140.reuse, -UR5, R9 ;  /* 0x800000058c097c23 */ /* 0x040fe20008010009 */
        /* <DEDUP_REMOVED lines=31> */
[----:B---3--:R-:W-:Y:S06]  /*54b0*/  @!P0 BRA `(.L_x_232) ;  /* 0x0000000000248947 */ /* 0x008fec0003800000 */
        /* <DEDUP_REMOVED lines=9> */
.L_x_232:
[----:B------:R-:W-:Y:S01]  /*5550*/  UIADD3 UR15, UR6, 0x1, -UR14 ;  /* 0x00000001060f7890 */ /* 0x000fe2000fffe80e */
[----:B------:R-:W-:Y:S01]  /*5560*/  VIADD R133, R238, UR8 ;  /* 0x00000008ee857c36 */ /* 0x000fe20008000000 */
[----:B------:R-:W-:Y:S01]  /*5570*/  UIADD3 UR9, -UR13, UR6, -UR14 ;  /* 0x000000060d097290 */ /* 0x000fe2000fffe90e */
[C---:B------:R-:W-:Y:S01]  /*5580*/  VIADD R141, R225.reuse, 0x1 ;  /* 0x00000001e18d7836 */ /* 0x040fe20000000000 */
        /* <DEDUP_REMOVED lines=8> */
[----:B------:R-:W-:Y:S01]  /*5610*/  ISETP.GE.AND P1, PT, R141, R132, PT ;  /* 0x000000848d00720c */ /* 0x000fe20003f26270 */
[----:B------:R-:W-:Y:S01]  /*5620*/  VIADD R136, R225, 0x18 ;  /* 0x00000018e1887836 */ /* 0x000fe20000000000 */
[----:B------:R-:W-:Y:S01]  /*5630*/  VIADDMNMX R0, R133, R0, UR6, PT ;  /* 0x0000000685007e46 */ /* 0x000fe2000b800100 */
[C---:B------:R-:W-:Y:S01]  /*5640*/  VIADD R135, R225.reuse, 0x19 ;  /* 0x00000019e1877836 */ /* 0x040fe20000000000 */
[----:B------:R-:W-:Y:S01]  /*5650*/  ISETP.GE.AND P0, PT, R140, R132, PT ;  /* 0x000000848c00720c */ /* 0x000fe20003f06270 */
[----:B------:R-:W-:Y:S01]  /*5660*/  IMAD.U32 R143, RZ, RZ, UR8 ;  /* 0x00000008ff8f7e24 */ /* 0x000fe2000f8e00ff */
[----:B------:R-:W-:Y:S01]  /*5670*/  ISETP.GE.OR P2, PT, R225, R0, !P2 ;  /* 0x00000000e100720c */ /* 0x000fe20005746670 */
[----:B------:R-:W-:Y:S01]  /*5680*/  VIADD R134, R133, 0x20 ;  /* 0x0000002085867836 */ /* 0x000fe20000000000 */
[-C--:B------:R-:W-:Y:S01]  /*5690*/  ISETP.GE.AND P6, PT, R139, R132.reuse, PT ;  /* 0x000000848b00720c */ /* 0x080fe20003fc6270 */
[----:B------:R-:W-:Y:S01]  /*56a0*/  IMAD.U32 R142, RZ, RZ, UR8 ;  /* 0x00000008ff8e7e24 */ /* 0x000fe2000f8e00ff */
[----:B------:R-:W-:Y:S02]  /*56b0*/  FSEL R4, R4, -INF , !P2 ;  /* 0xff80000004047808 */ /* 0x000fe40005000000 */
        /* <DEDUP_REMOVED lines=21> */
[C---:B------:R-:W-:Y:S02]  /*5810*/  ISETP.GE.AND P6, PT, R140.reuse, R132, PT ;  /* 0x000000848c00720c */ /* 0x040fe40003fc6270 */
[-C--:B------:R-:W-:Y:S02]  /*5820*/  ISETP.GE.OR P1, PT, R225, R0.reuse, !P1 ;  /* 0x00000000e100720c */ /* 0x080fe40004f26670 */
[-C--:B------:R-:W-:Y:S02]  /*5830*/  ISETP.GE.OR P0, PT, R141, R0.reuse, !P0 ;  /* 0x000000008d00720c */ /* 0x080fe40004706670 */
[----:B------:R-:W-:Y:S02]  /*5840*/  ISETP.GE.OR P6, PT, R140, R0, !P6 ;  /* 0x000000008c00720c */ /* 0x000fe400077c6670 */
        /* <DEDUP_REMOVED lines=17> */
[----:B------:R-:W-:Y:S02]  /*5960*/  ISETP.GE.AND P6, PT, R141, R134, PT ;  /* 0x000000868d00720c */ /* 0x000fe40003fc6270 */
        /* <DEDUP_REMOVED lines=23> */
[----:B------:R-:W-:Y:S02]  /*5ae0*/  ISETP.GE.AND P6, PT, R141, R132, PT ;  /* 0x000000848d00720c */ /* 0x000fe40003fc6270 */
[----:B------:R-:W-:Y:S02]  /*5af0*/  VIMNMX R0, R142, UR6, PT ;  /* 0x000000068e007c48 */ /* 0x000fe4000bfe0100 */
[-C--:B------:R-:W-:Y:S02]  /*5b00*/  ISETP.GE.OR P5, PT, R140, R133.reuse, !P5 ;  /* 0x000000858c00720c */ /* 0x080fe40006fa6670 */
[-C--:B------:R-:W-:Y:S02]  /*5b10*/  ISETP.GE.OR P4, PT, R139, R133.reuse, !P4 ;  /* 0x000000858b00720c */ /* 0x080fe40006786670 */
[-C--:B------:R-:W-:Y:S02]  /*5b20*/  ISETP.GE.OR P3, PT, R138, R133.reuse, !P3 ;  /* 0x000000858a00720c */ /* 0x080fe40005f66670 */
[-C--:B------:R-:W-:Y:S02]  /*5b30*/  ISETP.GE.OR P2, PT, R137, R133.reuse, !P2 ;  /* 0x000000858900720c */ /* 0x080fe40005746670 */
[-C--:B------:R-:W-:Y:S02]  /*5b40*/  ISETP.GE.OR P1, PT, R136, R133.reuse, !P1 ;  /* 0x000000858800720c */ /* 0x080fe40004f26670 */
[----:B------:R-:W-:Y:S02]  /*5b50*/  ISETP.GE.OR P0, PT, R135, R133, !P0 ;  /* 0x000000858700720c */ /* 0x000fe40004706670 */
[----:B------:R-:W-:Y:S02]  /*5b60*/  ISETP.GE.OR P6, PT, R141, R0, !P6 ;  /* 0x000000008d00720c */ /* 0x000fe400077c6670 */
        /* <DEDUP_REMOVED lines=28> */
.L_x_233:
[----:B------:R-:W2:Y:S01]  /*5d30*/  LDL R132, [R1] ;  /* 0x0000000001847983 */ /* 0x000ea20000100800 */
[----:B------:R-:W-:Y:S03]  /*5d40*/  UISETP.GT.AND UP3, UPT, UR7, UR22, UPT ;  /* 0x000000160700728c */ /* 0x000fe6000bf64270 */
[----:B------:R-:W3:Y:S01]  /*5d50*/  LDL R0, [R1+0x4] ;  /* 0x0000040001007983 */ /* 0x000ee20000100800 */
[C---:B--2---:R-:W-:Y:S01]  /*5d60*/  FMUL.FTZ R133, R132.reuse, 1.4426950216293334961 ;  /* 0x3fb8aa3b84857820 */ /* 0x044fe20000410000 */
[----:B------:R-:W-:Y:S01]  /*5d70*/  FSETP.NEU.FTZ.AND P0, PT, R132, -INF , PT ;  /* 0xff8000008400780b */ /* 0x000fe20003f1d000 */
[C---:B---3--:R-:W-:Y:S03]  /*5d80*/  FMUL.FTZ R132, R0.reuse, 1.4426950216293334961 ;  /* 0x3fb8aa3b00847820 */ /* 0x048fe60000410000 */
[----:B------:R-:W-:Y:S02]  /*5d90*/  FSEL R133, R133, RZ, P0 ;  /* 0x000000ff85857208 */ /* 0x000fe40000000000 */
[----:B------:R-:W-:Y:S01]  /*5da0*/  FSETP.NEU.FTZ.AND P0, PT, R0, -INF , PT ;  /* 0xff8000000000780b */ /* 0x000fe20003f1d000 */
[----:B------:R-:W-:Y:S02]  /*5db0*/  FMUL.FTZ R0, R252, 1.4426950216293334961 ;  /* 0x3fb8aa3bfc007820 */ /* 0x000fe40000410000 */
        /* <DEDUP_REMOVED lines=21> */
[----:B-1----:R-:W-:Y:S05]  /*5f10*/  FMUL.FTZ R4, R249, 1.4426950216293334961 ;  /* 0x3fb8aa3bf9047820 */ /* 0x002fea0000410000 */
[----:B------:R-:W-:Y:S04]  /*5f20*/  FSEL R4, R4, RZ, P0 ;  /* 0x000000ff04047208 */ /* 0x000fe80000000000 */
[----:B------:R-:W1:Y:S01]  /*5f30*/  MUFU.EX2 R147, R7 ;  /* 0x0000000700937308 */ /* 0x000e620000000800 */
[----:B--2---:R-:W-:Y:S01]  /*5f40*/  F2FP.BF16.F32.PACK_AB R5, R141, R142 ;  /* 0x0000008e8d05723e */ /* 0x004fe200000010ff */
        /* <DEDUP_REMOVED lines=8> */
[----:B------:R-:W-:Y:S01]  /*5fd0*/  FSETP.NEU.FTZ.AND P0, PT, R252, -INF , PT ;  /* 0xff800000fc00780b */ /* 0x000fe20003f1d000 */
[----:B------:R2:W-:Y:S01]  /*5fe0*/  STS [R233+0x13000], R5 ;  /* 0x01300005e9007388 */ /* 0x0005e20000000800 */
[----:B------:R-:W-:Y:S02]  /*5ff0*/  MUFU.EX2 R243, R16 ;  /* 0x0000001000f37308 */ /* 0x000fe40000000800 */
[----:B------:R-:W-:Y:S02]  /*6000*/  FSEL R0, R0, RZ, P0 ;  /* 0x000000ff00007208 */ /* 0x000fe40000000000 */
[----:B------:R-:W-:Y:S03]  /*6010*/  PLOP3.LUT P0, PT, PT, PT, UP3, 0x80, 0x0 ;  /* 0x000000000000781c */ /* 0x000fe60003f0f038 */
        /* <DEDUP_REMOVED lines=9> */
[----:B------:R-:W3:Y:S10]  /*60b0*/  MUFU.EX2 R242, R17 ;  /* 0x0000001100f27308 */ /* 0x000ef40000000800 */
[----:B------:R-:W-:Y:S01]  /*60c0*/  MUFU.EX2 R241, R18 ;  /* 0x0000001200f17308 */ /* 0x000fe20000000800 */
[----:B-1----:R-:W-:Y:S05]  /*60d0*/  F2FP.BF16.F32.PACK_AB R4, R147, R140 ;  /* 0x0000008c9304723e */ /* 0x002fea00000010ff */
[----:B------:R1:W-:Y:S04]  /*60e0*/  STS [R233+0x13400], R4 ;  /* 0x01340004e9007388 */ /* 0x0003e80000000800 */
[----:B------:R-:W4:Y:S01]  /*60f0*/  MUFU.EX2 R240, R19 ;  /* 0x0000001300f07308 */ /* 0x000f220000000800 */
[----:B---3--:R-:W-:Y:S05]  /*6100*/  F2FP.BF16.F32.PACK_AB R7, R242, R243 ;  /* 0x000000f3f207723e */ /* 0x008fea00000010ff */
[----:B------:R3:W-:Y:S04]  /*6110*/  STS [R232+0x13000], R7 ;  /* 0x01300007e8007388 */ /* 0x0007e80000000800 */
[----:B------:R-:W-:Y:S10]  /*6120*/  MUFU.EX2 R146, R8 ;  /* 0x0000000800927308 */ /* 0x000ff40000000800 */
[----:B------:R-:W2:Y:S01]  /*6130*/  MUFU.EX2 R145, R9 ;  /* 0x0000000900917308 */ /* 0x000ea20000000800 */
[----:B----4-:R-:W-:Y:S05]  /*6140*/  F2FP.BF16.F32.PACK_AB R6, R240, R241 ;  /* 0x000000f1f006723e */ /* 0x010fea00000010ff */
[----:B------:R4:W-:Y:S04]  /*6150*/  STS [R232+0x13400], R6 ;  /* 0x01340006e8007388 */ /* 0x0009e80000000800 */
[----:B------:R-:W-:Y:S10]  /*6160*/  MUFU.EX2 R144, R10 ;  /* 0x0000000a00907308 */ /* 0x000ff40000000800 */
[----:B------:R-:W1:Y:S01]  /*6170*/  MUFU.EX2 R143, R11 ;  /* 0x0000000b008f7308 */ /* 0x000e620000000800 */
[----:B--2---:R-:W-:Y:S05]  /*6180*/  F2FP.BF16.F32.PACK_AB R5, R145, R146 ;  /* 0x000000929105723e */ /* 0x004fea00000010ff */
[----:B------:R2:W-:Y:S04]  /*6190*/  STS [R233+0x14000], R5 ;  /* 0x01400005e9007388 */ /* 0x0005e80000000800 */
[----:B------:R-:W-:Y:S10]  /*61a0*/  MUFU.EX2 R148, R12 ;  /* 0x0000000c00947308 */ /* 0x000ff40000000800 */
[----:B------:R-:W3:Y:S01]  /*61b0*/  MUFU.EX2 R151, R13 ;  /* 0x0000000d00977308 */ /* 0x000ee20000000800 */
[----:B-1----:R-:W-:Y:S05]  /*61c0*/  F2FP.BF16.F32.PACK_AB R4, R143, R144 ;  /* 0x000000908f04723e */ /* 0x002fea00000010ff */
[----:B------:R1:W-:Y:S04]  /*61d0*/  STS [R233+0x14400], R4 ;  /* 0x01440004e9007388 */ /* 0x0003e80000000800 */
[----:B------:R-:W-:Y:S10]  /*61e0*/  MUFU.EX2 R150, R14 ;  /* 0x0000000e00967308 */ /* 0x000ff40000000800 */
[----:B------:R-:W4:Y:S01]  /*61f0*/  MUFU.EX2 R149, R15 ;  /* 0x0000000f00957308 */ /* 0x000f220000000800 */
[----:B---3--:R-:W-:Y:S05]  /*6200*/  F2FP.BF16.F32.PACK_AB R7, R151, R148 ;  /* 0x000000949707723e */ /* 0x008fea00000010ff */
[----:B------:R-:W-:Y:S04]  /*6210*/  STS [R232+0x14000], R7 ;  /* 0x01400007e8007388 */ /* 0x000fe80000000800 */
[----:B------:R-:W-:Y:S10]  /*6220*/  MUFU.EX2 R239, R20 ;  /* 0x0000001400ef7308 */ /* 0x000ff40000000800 */
[----:B------:R-:W2:Y:S01]  /*6230*/  MUFU.EX2 R238, R21 ;  /* 0x0000001500ee7308 */ /* 0x000ea20000000800 */
[----:B----4-:R-:W-:Y:S05]  /*6240*/  F2FP.BF16.F32.PACK_AB R6, R149, R150 ;  /* 0x000000969506723e */ /* 0x010fea00000010ff */
[----:B------:R-:W-:Y:S04]  /*6250*/  STS [R232+0x14400], R6 ;  /* 0x01440006e8007388 */ /* 0x000fe80000000800 */
        /* <DEDUP_REMOVED lines=8> */
[----:B------:R3:W-:Y:S10]  /*62e0*/  MUFU.EX2 R152, R0 ;  /* 0x0000000000987308 */ /* 0x0007f40000000800 */
[----:B------:R-:W-:Y:S10]  /*62f0*/  MUFU.EX2 R245, R34 ;  /* 0x0000002200f57308 */ /* 0x000ff40000000800 */
[----:B------:R-:W2:Y:S01]  /*6300*/  MUFU.EX2 R244, R132 ;  /* 0x0000008400f47308 */ /* 0x000ea20000000800 */
[----:B---3--:R-:W-:Y:S05]  /*6310*/  F2FP.BF16.F32.PACK_AB R0, R246, R247 ;  /* 0x000000f7f600723e */ /* 0x008fea00000010ff */
        /* <DEDUP_REMOVED lines=9> */
[----:B------:R-:W1:Y:S10]  /*63b0*/  MUFU.EX2 R221, R28 ;  /* 0x0000001c00dd7308 */ /* 0x000e740000000800 */
[----:B------:R-:W3:Y:S01]  /*63c0*/  MUFU.EX2 R153, R30 ;  /* 0x0000001e00997308 */ /* 0x000ee20000000800 */
[----:B--2---:R-:W-:Y:S05]  /*63d0*/  F2FP.BF16.F32.PACK_AB R6, R154, R155 ;  /* 0x0000009b9a06723e */ /* 0x004fea00000010ff */
[----:B------:R-:W-:Y:S01]  /*63e0*/  STS [R231+0x14400], R6 ;  /* 0x01440006e7007388 */ /* 0x000fe20000000800 */
[----:B-1----:R-:W-:Y:S05]  /*63f0*/  F2FP.BF16.F32.PACK_AB R4, R157, R221 ;  /* 0x000000dd9d04723e */ /* 0x002fea00000010ff */
[----:B------:R-:W-:Y:S01]  /*6400*/  STS [R230+0x14000], R4 ;  /* 0x01400004e6007388 */ /* 0x000fe20000000800 */
[----:B---3--:R-:W-:Y:S05]  /*6410*/  F2FP.BF16.F32.PACK_AB R0, R152, R153 ;  /* 0x000000999800723e */ /* 0x008fea00000010ff */
        /* <DEDUP_REMOVED lines=80> */
[----:B------:R-:W-:Y:S01]  /*6920*/  FADD.FTZ R9, -R222, R9 ;  /* 0x00000009de097221 */ /* 0x000fe20000010100 */
[----:B------:R-:W-:Y:S01]  /*6930*/  FADD.FTZ R10, -R220, R10 ;  /* 0x0000000adc0a7221 */ /* 0x000fe20000010100 */
        /* <DEDUP_REMOVED lines=25> */
[----:B------:R-:W-:Y:S01]  /*6ad0*/  FADD.FTZ R30, -R220, R30 ;  /* 0x0000001edc1e7221 */ /* 0x000fe20000010100 */
        /* <DEDUP_REMOVED lines=85> */
.L_x_234:
        /* <DEDUP_REMOVED lines=124> */
.L_x_235:
        /* <DEDUP_REMOVED lines=452> */
.L_x_237:
[----:B------:R-:W-:Y:S01]  /*9430*/  @UP0 UIADD3 UR5, UR44, UR47, URZ ;  /* 0x0000002f2c050290 */ /* 0x000fe2000fffe03f */
[----:B--2--5:R-:W-:Y:S01]  /*9440*/  LEA R0, R220, UR4, 0x1 ;  /* 0x00000004dc007c11 */ /* 0x024fe2000f8e08ff */
[----:B------:R-:W-:Y:S02]  /*9450*/  @UP0 ULDC.64 UR12, c[0x0][0x458] ;  /* 0x00011600000c0ab9 */ /* 0x000fe40000000a00 */
        /* <DEDUP_REMOVED lines=16> */
.L_x_238:
        /* <DEDUP_REMOVED lines=13> */
[----:B------:R-:W-:Y:S01]  /*9630*/  USHF.R.S32.HI UR20, URZ, 0x1f, UR57 ;  /* 0x0000001f3f147899 */ /* 0x000fe20008011439 */
[----:B------:R-:W-:-:S02]  /*9640*/  ULDC.64 UR16, c[0x0][0x468] ;  /* 0x00011a0000107ab9 */ /* 0x000fc40000000a00 */
[----:B------:R-:W-:Y:S01]  /*9650*/  IMAD.U32 R8, RZ, RZ, UR7 ;  /* 0x00000007ff087e24 */ /* 0x000fe2000f8e00ff */
[----:B------:R-:W-:Y:S01]  /*9660*/  IADD3 R4, P0, R4, UR18, RZ ;  /* 0x0000001204047c10 */ /* 0x000fe2000ff1e0ff */
[C---:B------:R-:W-:Y:S01]  /*9670*/  VIADD R9, R3.reuse, 0x40 ;  /* 0x0000004003097836 */ /* 0x040fe20000000000 */
[----:B------:R-:W-:Y:S01]  /*9680*/  ISETP.GE.AND P4, PT, R3, UR6, PT ;  /* 0x0000000603007c0c */ /* 0x000fe2000bf86270 */
[----:B------:R-:W-:Y:S01]  /*9690*/  UIMAD UR7, UR20, UR16, URZ ;  /* 0x00000010140772a4 */ /* 0x000fe2000f8e023f */
[----:B------:R-:W-:Y:S01]  /*96a0*/  IADD3.X R5, R5, UR19, R8, P0, !PT ;  /* 0x0000001305057c10 */ /* 0x000fe200087fe408 */
[----:B------:R-:W-:Y:S01]  /*96b0*/  IMAD.U32 R8, RZ, RZ, UR16 ;  /* 0x00000010ff087e24 */ /* 0x000fe2000f8e00ff */
[----:B------:R-:W-:Y:S01]  /*96c0*/  ISETP.GE.AND P3, PT, R9, UR6, PT ;  /* 0x0000000609007c0c */ /* 0x000fe2000bf66270 */
[----:B------:R1:W2:Y:S01]  /*96d0*/  LDS.128 R36, [R0+0xa000] ;  /* 0x00a0000000247984 */ /* 0x0002a20000000c00 */
[----:B------:R-:W-:Y:S01]  /*96e0*/  UIMAD UR17, UR57, UR17, UR7 ;  /* 0x00000011391172a4 */ /* 0x000fe2000f8e0207 */
[----:B------:R-:W-:Y:S01]  /*96f0*/  IMAD.WIDE.U32 R8, R8, UR57, R4 ;  /* 0x0000003908087c25 */ /* 0x000fe2000f8e0004 */
[----:B------:R-:W-:Y:S01]  /*9700*/  SHF.R.S32.HI R26, RZ, 0x1f, R3 ;  /* 0x0000001fff1a7819 */ /* 0x000fe20000011403 */
[----:B------:R1:W3:Y:S03]  /*9710*/  LDS.128 R32, [R0+0xc000] ;  /* 0x00c0000000207984 */ /* 0x0002e60000000c00 */
        /* <DEDUP_REMOVED lines=25> */
.L_x_240:
[----:B------:R-:W-:Y:S05]  /*98b0*/  BSYNC B0 ;  /* 0x0000000000007941 */ /* 0x000fea0003800000 */
.L_x_239:
        /* <DEDUP_REMOVED lines=19> */
.L_x_242:
[----:B------:R-:W-:Y:S05]  /*99f0*/  BSYNC B0 ;  /* 0x0000000000007941 */ /* 0x000fea0003800000 */
.L_x_241:
        /* <DEDUP_REMOVED lines=35> */
.L_x_244:
[----:B------:R-:W-:Y:S05]  /*9c30*/  BSYNC B0 ;  /* 0x0000000000007941 */ /* 0x000fea0003800000 */
.L_x_243:
        /* <DEDUP_REMOVED lines=18> */
.L_x_218:
[----:B------:R-:W-:Y:S05]  /*9d60*/  BSYNC B1 ;  /* 0x0000000000017941 */ /* 0x000fea0003800000 */
.L_x_204:
        /* <DEDUP_REMOVED lines=8> */
.L_x_245:
[----:B------:R-:W-:Y:S05]  /*9df0*/  EXIT ;  /* 0x000000000000794d */ /* 0x000fea0003800000 */
.L_x_247:
        /* <DEDUP_REMOVED lines=16> */
.L_x_1284:


//--------------------- .text._ZN5flash27flash_bwd_convert_dq_kernelI23Flash_bwd_kernel_traitsILi96ELi64ELi128ELi8ELi2ELi4ELi4ELb1ELb0EN7cutlass10bfloat16_tE19Flash_kernel_traitsILi96ELi64ELi128ELi8ES3_EEEEvNS_16Flash_bwd_paramsEi --------------------------
	.section	.text._ZN5flash27flash_bwd_convert_dq_kernelI23Flash_bwd_kernel_traitsILi96ELi64ELi128ELi8ELi2ELi4ELi4ELb1ELb0EN7cutlass10bfloat16_tE19Flash_kernel_traitsILi96ELi64ELi128ELi8ES3_EEEEvNS_16Flash_bwd_paramsEi,"ax",@progbits
	.align	128
        .global         _ZN5flash27flash_bwd_convert_dq_kernelI23Flash_bwd_kernel_traitsILi96ELi64ELi128ELi8ELi2ELi4ELi4ELb1ELb0EN7cutlass10bfloat16_tE19Flash_kernel_traitsILi96ELi64ELi128ELi8ES3_EEEEvNS_16Flash_bwd_paramsEi
        .type           _ZN5flash27flash_bwd_convert_dq_kernelI23Flash_bwd_kernel_traitsILi96ELi64ELi128ELi8ELi2ELi4ELi4ELb1ELb0EN7cutlass10bfloat16_tE19Flash_kernel_traitsILi96ELi64ELi128ELi8ES3_EEEEvNS_16Flash_bwd_paramsEi,@function
        .size           _ZN5flash27flash_bwd_convert_dq_kernelI23Flash_bwd_kernel_traitsILi96ELi64ELi128ELi8ELi2ELi4ELi4ELb1ELb0EN7cutlass10bfloat16_tE19Flash_kernel_traitsILi96ELi64ELi128ELi8ES3_EEEEvNS_16Flash_bwd_paramsEi,(.L_x_1285 - _ZN5flash27flash_bwd_convert_dq_kernelI23Flash_bwd_kernel_traitsILi96ELi64ELi128ELi8ELi2ELi4ELi4ELb1ELb0EN7cutlass10bfloat16_tE19Flash_kernel_traitsILi96ELi64ELi128ELi8ES3_EEEEvNS_16Flash_bwd_paramsEi)
        .other          _ZN5flash27flash_bwd_convert_dq_kernelI23Flash_bwd_kernel_traitsILi96ELi64ELi128ELi8ELi2ELi4ELi4ELb1ELb0EN7cutlass10bfloat16_tE19Flash_kernel_traitsILi96ELi64ELi128ELi8ES3_EEEEvNS_16Flash_bwd_paramsEi,@"STO_CUDA_ENTRY STV_DEFAULT"
_ZN5flash27flash_bwd_convert_dq_kernelI23Flash_bwd_kernel_traitsILi96ELi64ELi128ELi8ELi2ELi4ELi4ELb1ELb0EN7cutlass10bfloat16_tE19Flash_kernel_traitsILi96ELi64ELi128ELi8ES3_EEEEvNS_16Flash_bwd_paramsEi:
.text._ZN5flash27flash_bwd_convert_dq_kernelI23Flash_bwd_kernel_traitsILi96ELi64ELi128ELi8ELi2ELi4ELi4ELb1ELb0EN7cutlass10bfloat16_tE19Flash_kernel_traitsILi96ELi64ELi128ELi8ES3_EEEEvNS_16Flash_bwd_paramsEi:
[----:B------:R-:W-:Y:S08]  /*0000*/  LDC R1, c[0x0][0x28] ;  /* 0x00000a00ff017b82 */ /* 0x000ff00000000800 */
[----:B------:R-:W0:Y:S01]  /*0010*/  S2UR UR16, SR_CTAID.Y ;  /* 0x00000000001079c3 */ /* 0x000e220000002600 */
[----:B------:R-:W-:Y:S01]  /*0020*/  ULDC.64 UR4, c[0x0][0x2f0] ;  /* 0x0000bc0000047ab9 */ /* 0x000fe20000000a00 */
[----:B------:R-:W-:Y:S01]  /*0030*/  ULDC.64 UR22, c[0x0][0x208] ;  /* 0x0000820000167ab9 */ /* 0x000fe20000000a00 */
[----:B------:R-:W-:-:S04]  /*0040*/  UISETP.NE.U32.AND UP0, UPT, UR4, URZ, UPT ;  /* 0x0000003f0400728c */ /* 0x000fc8000bf05070 */
[----:B------:R-:W-:-:S03]  /*0050*/  UISETP.NE.AND.EX UP0, UPT, UR5, URZ, UPT, UP0 ;  /* 0x0000003f0500728c */ /* 0x000fc6000bf05300 */
[----:B------:R-:W-:-:S03]  /*0060*/  ULDC.64 UR4, c[0x0][0x2f0] ;  /* 0x0000bc0000047ab9 */ /* 0x000fc60000000a00 */
[----:B------:R-:W-:Y:S01]  /*0070*/  PLOP3.LUT P0, PT, PT, PT, UP0, 0x80, 0x0 ;  /* 0x000000000000781c */ /* 0x000fe20003f0f008 */
[----:B0-----:R-:W-:-:S06]  /*0080*/  UIMAD.WIDE UR4, UR16, 0x4, UR4 ;  /* 0x00000004100478a5 */ /* 0x001fcc000f8e0204 */
[----:B------:R-:W-:Y:S02]  /*0090*/  IMAD.U32 R2, RZ, RZ, UR4 ;  /* 0x00000004ff027e24 */ /* 0x000fe4000f8e00ff */
[----:B------:R-:W-:-:S05]  /*00a0*/  IMAD.U32 R3, RZ, RZ, UR5 ;  /* 0x00000005ff037e24 */ /* 0x000fca000f8e00ff */
[----:B------:R-:W2:Y:S04]  /*00b0*/  @P0 LDG.E R4, desc[UR22][R2.64] ;  /* 0x0000001602040981 */ /* 0x000ea8000c1e1900 */
[----:B------:R-:W3:Y:S01]  /*00c0*/  @P0 LDG.E R0, desc[UR22][R2.64+0x4] ;  /* 0x0000041602000981 */ /* 0x000ee2000c1e1900 */
[----:B------:R-:W0:Y:S01]  /*00d0*/  S2UR UR5, SR_CTAID.X ;  /* 0x00000000000579c3 */ /* 0x000e220000002500 */
[----:B------:R-:W-:Y:S01]  /*00e0*/  UMOV UR8, 0xffffffff ;  /* 0xffffffff00087882 */ /* 0x000fe20000000000 */
[----:B0-----:R-:W-:Y:S01]  /*00f0*/  USHF.L.U32 UR5, UR5, 0x6, URZ ;  /* 0x0000000605057899 */ /* 0x001fe2000800063f */
[----:B--2---:R-:W-:Y:S02]  /*0100*/  @P0 R2UR UR8, R4 ;  /* 0x00000000040802ca */ /* 0x004fe400000e0000 */
[----:B---3--:R-:W-:-:S13]  /*0110*/  @P0 R2UR UR6, R0 ;  /* 0x00000000000602ca */ /* 0x008fda00000e0000 */
[----:B------:R-:W-:-:S07]  /*0120*/  @UP0 UIADD3 UR6, UR6, -UR8, URZ ;  /* 0x8000000806060290 */ /* 0x000fce000fffe03f */
[----:B------:R-:W-:Y:S02]  /*0130*/  @!UP0 ULDC UR6, c[0x0][0x2c4] ;  /* 0x0000b10000068ab9 */ /* 0x000fe40000000800 */
[----:B------:R-:W-:-:S06]  /*0140*/  UISETP.GT.AND UP1, UPT, UR6, UR5, UPT ;  /* 0x000000050600728c */ /* 0x000fcc000bf24270 */
[----:B------:R-:W-:-:S13]  /*0150*/  PLOP3.LUT P0, PT, PT, PT, UP1, 0x80, 0x0 ;  /* 0x000000000000781c */ /* 0x000fda0003f0f018 */
[----:B------:R-:W-:Y:S05]  /*0160*/  @!P0 EXIT ;  /* 0x000000000000894d */ /* 0x000fea0003800000 */
[----:B------:R-:W-:Y:S01]  /*0170*/  UISETP.NE.AND UP1, UPT, UR8, -0x1, UPT ;  /* 0xffffffff0800788c */ /* 0x000fe2000bf25270 */
[----:B------:R-:W0:Y:S01]  /*0180*/  S2R R19, SR_TID.X ;  /* 0x0000000000137919 */ /* 0x000e220000002100 */
[----:B------:R-:W1:Y:S01]  /*0190*/  S2UR UR25, SR_CTAID.Z ;  /* 0x00000000001979c3 */ /* 0x000e620000002700 */
[----:B------:R-:W-:Y:S01]  /*01a0*/  UMOV UR4, URZ ;  /* 0x0000003f00047c82 */ /* 0x000fe20008000000 */
[----:B------:R-:W-:Y:S01]  /*01b0*/  HFMA2.MMA R16, -RZ, RZ, 0, 0 ;  /* 0x00000000ff107435 */ /* 0x000fe200000001ff */
[----:B------:R-:W-:Y:S02]  /*01c0*/  CS2R R8, SRZ ;  /* 0x0000000000087805 */ /* 0x000fe4000001ff00 */
[----:B------:R-:W-:Y:S02]  /*01d0*/  PLOP3.LUT P0, PT, PT, PT, UP1, 0x80, 0x0 ;  /* 0x000000000000781c */ /* 0x000fe40003f0f018 */
[----:B------:R-:W-:Y:S01]  /*01e0*/  CS2R R48, SRZ ;  /* 0x0000000000307805 */ /* 0x000fe2000001ff00 */
[----:B------:R-:W-:Y:S01]  /*01f0*/  IMAD.MOV.U32 R50, RZ, RZ, RZ ;  /* 0x000000ffff327224 */ /* 0x000fe200078e00ff */
[----:B------:R-:W-:Y:S01]  /*0200*/  CS2R R12, SRZ ;  /* 0x00000000000c7805 */ /* 0x000fe2000001ff00 */
[----:B------:R-:W-:Y:S01]  /*0210*/  IMAD.MOV.U32 R14, RZ, RZ, RZ ;  /* 0x000000ffff0e7224 */ /* 0x000fe200078e00ff */
[----:B------:R-:W-:Y:S01]  /*0220*/  @UP1 ULDC.64 UR12, c[0x0][0x448] ;  /* 0x00011200000c1ab9 */ /* 0x000fe20000000a00 */
[----:B------:R-:W-:Y:S01]  /*0230*/  @UP1 UMOV UR14, UR8 ;  /* 0x00000008000e1c82 */ /* 0x000fe20008000000 */
[----:B------:R-:W-:Y:S01]  /*0240*/  @UP1 UIMAD.WIDE.U32 UR10, UR8, UR12, URZ ;  /* 0x0000000c080a12a5 */ /* 0x000fe2000f8e003f */
[----:B------:R-:W-:-:S02]  /*0250*/  CS2R R2, SRZ ;  /* 0x0000000000027805 */ /* 0x000fc4000001ff00 */
[----:B------:R-:W-:Y:S01]  /*0260*/  CS2R R4, SRZ ;  /* 0x0000000000047805 */ /* 0x000fe2000001ff00 */
[----:B------:R-:W-:Y:S01]  /*0270*/  IMAD.MOV.U32 R7, RZ, RZ, RZ ;  /* 0x000000ffff077224 */ /* 0x000fe200078e00ff */
[----:B------:R-:W-:Y:S01]  /*0280*/  @UP1 UIMAD UR7, UR8, UR13, UR11 ;  /* 0x0000000d080712a4 */ /* 0x000fe2000f8e020b */
[----:B------:R-:W-:Y:S11]  /*0290*/  @P0 BRA `(.L_x_248) ;  /* 0x00000000001c0947 */ /* 0x000ff60003800000 */
[----:B------:R-:W-:Y:S01]  /*02a0*/  USHF.R.S32.HI UR7, URZ, 0x1f, UR16 ;  /* 0x0000001f3f077899 */ /* 0x000fe20008011410 */
[----:B------:R-:W-:Y:S01]  /*02b0*/  ULDC.64 UR8, c[0x0][0x430] ;  /* 0x00010c0000087ab9 */ /* 0x000fe20000000a00 */
[----:B------:R-:W-:Y:S02]  /*02c0*/  UMOV UR14, 0xffffffff ;  /* 0xffffffff000e7882 */ /* 0x000fe40000000000 */
[----:B------:R-:W-:Y:S02]  /*02d0*/  UIMAD UR7, UR7, UR8, URZ ;  /* 0x00000008070772a4 */ /* 0x000fe4000f8e023f */
[----:B------:R-:W-:Y:S02]  /*02e0*/  UIMAD.WIDE.U32 UR10, UR16, UR8, URZ ;  /* 0x00000008100a72a5 */ /* 0x000fe4000f8e003f */
[----:B------:R-:W-:-:S04]  /*02f0*/  UIMAD UR7, UR16, UR9, UR7 ;  /* 0x00000009100772a4 */ /* 0x000fc8000f8e0207 */
[----:B------:R-:W-:-:S12]  /*0300*/  UIADD3 UR7, UR11, UR7, URZ ;  /* 0x000000070b077290 */ /* 0x000fd8000fffe03f */
.L_x_248:
[----:B------:R-:W-:Y:S01]  /*0310*/  ULDC UR28, c[0x0][0x490] ;  /* 0x00012400001c7ab9 */ /* 0x000fe20000000800 */
[----:B0-----:R-:W-:Y:S01]  /*0320*/  SHF.R.S32.HI R6, RZ, 0x1f, R19 ;  /* 0x0000001fff067819 */ /* 0x001fe20000011413 */
[----:B------:R-:W-:Y:S01]  /*0330*/  UISETP.GE.AND UP2, UPT, UR28, 0x1, UPT ;  /* 0x000000011c00788c */ /* 0x000fe2000bf46270 */
[----:B------:R-:W-:Y:S01]  /*0340*/  CS2R R42, SRZ ;  /* 0x00000000002a7805 */ /* 0x000fe2000001ff00 */
[----:B------:R-:W-:Y:S01]  /*0350*/  USHF.R.S32.HI UR20, URZ, 0x1f, UR5 ;  /* 0x0000001f3f147899 */ /* 0x000fe20008011405 */
[----:B------:R-:W-:Y:S02]  /*0360*/  LEA.HI R6, R6, R19, RZ, 0x5 ;  /* 0x0000001306067211 */ /* 0x000fe400078f28ff */
[----:B------:R-:W-:Y:S01]  /*0370*/  CS2R R10, SRZ ;  /* 0x00000000000a7805 */ /* 0x000fe2000001ff00 */
[----:B------:R-:W-:Y:S01]  /*0380*/  IMAD.MOV.U32 R17, RZ, RZ, RZ ;  /* 0x000000ffff117224 */ /* 0x000fe200078e00ff */
[----:B------:R-:W-:Y:S01]  /*0390*/  PLOP3.LUT P0, PT, PT, PT, UP2, 0x80, 0x0 ;  /* 0x000000000000781c */ /* 0x000fe20003f0f028 */
[----:B------:R-:W-:Y:S01]  /*03a0*/  IMAD.MOV.U32 R44, RZ, RZ, RZ ;  /* 0x000000ffff2c7224 */ /* 0x000fe200078e00ff */
[----:B------:R-:W-:Y:S01]  /*03b0*/  MOV R36, RZ ;  /* 0x000000ff00247202 */ /* 0x000fe20000000f00 */
[----:B------:R-:W-:Y:S01]  /*03c0*/  IMAD.MOV.U32 R0, RZ, RZ, RZ ;  /* 0x000000ffff007224 */ /* 0x000fe200078e00ff */
[----:B------:R-:W-:Y:S01]  /*03d0*/  MOV R15, RZ ;  /* 0x000000ff000f7202 */ /* 0x000fe20000000f00 */
[----:B------:R-:W-:Y:S01]  /*03e0*/  IMAD.MOV.U32 R51, RZ, RZ, RZ ;  /* 0x000000ffff337224 */ /* 0x000fe200078e00ff */
[----:B------:R-:W-:-:S07]  /*03f0*/  SHF.R.S32.HI R18, RZ, 0x5, R6 ;  /* 0x00000005ff127819 */ /* 0x000fce0000011406 */
[----:B------:R-:W-:Y:S05]  /*0400*/  @!P0 BRA `(.L_x_249) ;  /* 0x0000000800bc8947 */ /* 0x000fea0003800000 */
[----:B------:R-:W-:Y:S01]  /*0410*/  UIMAD.WIDE UR12, UR16, 0x80, URZ ;  /* 0x00000080100c78a5 */ /* 0x000fe2000f8e023f */
[----:B------:R-:W-:Y:S01]  /*0420*/  LOP3.LUT R6, R6, 0xffffffe0, RZ, 0xc0, !PT ;  /* 0xffffffe006067812 */ /* 0x000fe200078ec0ff */
[----:B------:R-:W-:Y:S01]  /*0430*/  ULDC UR17, c[0x0][0x2d4] ;  /* 0x0000b50000117ab9 */ /* 0x000fe20000000800 */
[----:B------:R-:W-:Y:S01]  /*0440*/  ULDC UR32, c[0x0][0x270] ;  /* 0x00009c0000207ab9 */ /* 0x000fe20000000800 */
[----:B------:R-:W-:Y:S01]  /*0450*/  ULDC UR33, c[0x0][0x2dc] ;  /* 0x0000b70000217ab9 */ /* 0x000fe20000000800 */
[----:B------:R-:W-:Y:S01]  /*0460*/  USEL UR19, UR12, URZ, UP0 ;  /* 0x0000003f0c137287 */ /* 0x000fe20008000000 */
[----:B------:R-:W-:Y:S01]  /*0470*/  IMAD.IADD R9, R19, 0x1, -R6 ;  /* 0x0000000113097824 */ /* 0x000fe200078e0a06 */
[----:B------:R-:W-:Y:S02]  /*0480*/  UIMAD.WIDE UR16, UR16, UR17, URZ ;  /* 0x00000011101072a5 */ /* 0x000fe4000f8e023f */
[----:B------:R-:W-:Y:S02]  /*0490*/  UIMAD.WIDE UR8, UR32, UR33, URZ ;  /* 0x00000021200872a5 */ /* 0x000fe4000f8e023f */
[----:B------:R-:W-:-:S02]  /*04a0*/  USEL UR26, UR13, URZ, UP0 ;  /* 0x0000003f0d1a7287 */ /* 0x000fc40008000000 */
[----:B------:R-:W-:Y:S02]  /*04b0*/  UIADD3 UR19, UP0, UR5, UR19, URZ ;  /* 0x0000001305137290 */ /* 0x000fe4000ff1e03f */
[----:B------:R-:W-:Y:S02]  /*04c0*/  UIMAD UR27, UR17, UR32, URZ ;  /* 0x00000020111b72a4 */ /* 0x000fe4000f8e023f */
[----:B------:R-:W-:Y:S02]  /*04d0*/  USHF.R.S32.HI UR21, URZ, 0x1f, UR32 ;  /* 0x0000001f3f157899 */ /* 0x000fe40008011420 */
[----:B------:R-:W-:Y:S02]  /*04e0*/  UIMAD UR17, UR9, UR14, URZ ;  /* 0x0000000e091172a4 */ /* 0x000fe4000f8e023f */
[----:B------:R-:W-:Y:S02]  /*04f0*/  UIADD3.X UR20, UR20, UR26, URZ, UP0, !UPT ;  /* 0x0000001a14147290 */ /* 0x000fe400087fe43f */
[----:B------:R-:W-:-:S02]  /*0500*/  UIMAD.WIDE.U32 UR12, UR16, UR32, URZ ;  /* 0x00000020100c72a5 */ /* 0x000fc4000f8e003f */
[----:B------:R-:W-:Y:S02]  /*0510*/  UIMAD UR27, UR16, UR21, UR27 ;  /* 0x00000015101b72a4 */ /* 0x000fe4000f8e021b */
[----:B------:R-:W-:Y:S02]  /*0520*/  UIMAD UR4, UR8, UR4, UR17 ;  /* 0x00000004080472a4 */ /* 0x000fe4000f8e0211 */
[----:B------:R-:W-:Y:S02]  /*0530*/  UIMAD UR29, UR32, UR33, URZ ;  /* 0x00000021201d72a4 */ /* 0x000fe4000f8e023f */
[----:B------:R-:W-:Y:S02]  /*0540*/  UIMAD.WIDE.U32 UR16, UR19, UR32, URZ ;  /* 0x00000020131072a5 */ /* 0x000fe4000f8e003f */
[----:B------:R-:W-:Y:S02]  /*0550*/  UIMAD UR32, UR20, UR32, URZ ;  /* 0x00000020142072a4 */ /* 0x000fe4000f8e023f */
[----:B------:R-:W-:Y:S01]  /*0560*/  UIMAD.WIDE.U32 UR14, UR8, UR14, URZ ;  /* 0x0000000e080e72a5 */ /* 0x000fe2000f8e003f */
[----:B------:R-:W-:Y:S01]  /*0570*/  IMAD R9, R18, UR29, R9 ;  /* 0x0000001d12097c24 */ /* 0x000fe2000f8e0209 */
[----:B------:R-:W-:Y:S01]  /*0580*/  UIMAD.WIDE.U32 UR30, UR12, UR33, URZ ;  /* 0x000000210c1e72a5 */ /* 0x000fe2000f8e003f */
[----:B------:R-:W-:Y:S01]  /*0590*/  IMAD.U32 R31, RZ, RZ, UR29 ;  /* 0x0000001dff1f7e24 */ /* 0x000fe2000f8e00ff */
[----:B------:R-:W-:-:S02]  /*05a0*/  UIMAD UR32, UR21, UR19, UR32 ;  /* 0x00000013152072a4 */ /* 0x000fc4000f8e0220 */
[----:B------:R-:W-:Y:S01]  /*05b0*/  UIADD3 UR26, UR13, UR27, URZ ;  /* 0x0000001b0d1a7290 */ /* 0x000fe2000fffe03f */
[----:B------:R-:W-:Y:S01]  /*05c0*/  SHF.R.S32.HI R6, RZ, 0x1f, R9 ;  /* 0x0000001fff067819 */ /* 0x000fe20000011409 */
[----:B------:R-:W-:Y:S02]  /*05d0*/  USEL UR13, UR30, UR14, !UP1 ;  /* 0x0000000e1e0d7287 */ /* 0x000fe4000c800000 */
[----:B------:R-:W-:Y:S02]  /*05e0*/  UIADD3 UR14, UR17, UR32, URZ ;  /* 0x00000020110e7290 */ /* 0x000fe4000fffe03f */
[----:B------:R-:W-:Y:S02]  /*05f0*/  UIADD3 UR4, UR15, UR4, URZ ;  /* 0x000000040f047290 */ /* 0x000fe4000fffe03f */
[----:B------:R-:W-:Y:S02]  /*0600*/  USHF.R.S32.HI UR24, URZ, 0x1f, UR33 ;  /* 0x0000001f3f187899 */ /* 0x000fe40008011421 */
[----:B------:R-:W-:-:S02]  /*0610*/  UIMAD UR26, UR26, UR33, URZ ;  /* 0x000000211a1a72a4 */ /* 0x000fc4000f8e023f */
[----:B------:R-:W-:Y:S02]  /*0620*/  UIMAD UR15, UR14, UR33, URZ ;  /* 0x000000210e0f72a4 */ /* 0x000fe4000f8e023f */
[----:B-1----:R-:W-:Y:S02]  /*0630*/  UIMAD UR18, UR25, UR33, URZ ;  /* 0x00000021191272a4 */ /* 0x002fe4000f8e023f */
[----:B------:R-:W-:Y:S02]  /*0640*/  UIMAD.WIDE.U32 UR34, UR16, UR33, URZ ;  /* 0x00000021102272a5 */ /* 0x000fe4000f8e003f */
[----:B------:R-:W-:Y:S02]  /*0650*/  UIMAD UR15, UR24, UR16, UR15 ;  /* 0x00000010180f72a4 */ /* 0x000fe4000f8e020f */
[----:B------:R-:W-:Y:S02]  /*0660*/  UIMAD UR26, UR24, UR12, UR26 ;  /* 0x0000000c181a72a4 */ /* 0x000fe4000f8e021a */
[----:B------:R-:W-:-:S02]  /*0670*/  UIMAD UR17, UR20, UR8, URZ ;  /* 0x00000008141172a4 */ /* 0x000fc4000f8e023f */
[----:B------:R-:W-:Y:S02]  /*0680*/  UIADD3 UR20, UP0, UR18, UR13, URZ ;  /* 0x0000000d12147290 */ /* 0x000fe4000ff1e03f */
[----:B------:R-:W-:Y:S02]  /*0690*/  UIADD3 UR12, UR35, UR15, URZ ;  /* 0x0000000f230c7290 */ /* 0x000fe4000fffe03f */
[----:B------:R-:W-:Y:S02]  /*06a0*/  @!UP1 UIADD3 UR4, UR31, UR26, URZ ;  /* 0x0000001a1f049290 */ /* 0x000fe4000fffe03f */
[----:B------:R-:W-:Y:S02]  /*06b0*/  USHF.L.U32 UR11, UR29, 0x3, URZ ;  /* 0x000000031d0b7899 */ /* 0x000fe4000800063f */
[----:B------:R-:W-:Y:S02]  /*06c0*/  USHF.L.U32 UR14, UR34, 0x2, URZ ;  /* 0x00000002220e7899 */ /* 0x000fe4000800063f */
[----:B------:R-:W-:-:S02]  /*06d0*/  USHF.L.U64.HI UR15, UR34, 0x2, UR12 ;  /* 0x00000002220f7899 */ /* 0x000fc4000801020c */
[----:B------:R-:W-:Y:S02]  /*06e0*/  ULEA.HI.X.SX32 UR21, UR18, UR4, 0x1, UP0 ;  /* 0x0000000412157291 */ /* 0x000fe400080f0e3f */
[----:B------:R-:W-:Y:S02]  /*06f0*/  UIADD3 UR36, UR11, 0x20, UR11 ;  /* 0x000000200b247890 */ /* 0x000fe4000fffe00b */
[----:B------:R-:W-:Y:S02]  /*0700*/  UIMAD UR9, UR9, UR19, UR17 ;  /* 0x00000013090972a4 */ /* 0x000fe4000f8e0211 */
[----:B------:R-:W-:Y:S02]  /*0710*/  UIMAD.WIDE UR16, UR11, 0x4, UR14 ;  /* 0x000000040b1078a5 */ /* 0x000fe4000f8e020e */
[----:B------:R-:W-:Y:S01]  /*0720*/  UIMAD.WIDE.U32 UR20, UR8, UR19, UR20 ;  /* 0x00000013081472a5 */ /* 0x000fe2000f8e0014 */
[----:B------:R-:W-:Y:S01]  /*0730*/  IMAD.U32 R37, RZ, RZ, UR36 ;  /* 0x00000024ff257e24 */ /* 0x000fe2000f8e00ff */
[----:B------:R-:W-:Y:S01]  /*0740*/  UIADD3 UR12, UR11, UR36, URZ ;  /* 0x000000240b0c7290 */ /* 0x000fe2000fffe03f */
[----:B------:R-:W-:Y:S01]  /*0750*/  IMAD.U32 R29, RZ, RZ, UR9 ;  /* 0x00000009ff1d7e24 */ /* 0x000fe2000f8e00ff */
[----:B------:R-:W-:-:S02]  /*0760*/  UIMAD.WIDE UR14, UR18, 0x4, UR14 ;  /* 0x00000004120e78a5 */ /* 0x000fc4000f8e020e */
[----:B------:R-:W-:Y:S01]  /*0770*/  UIMAD.WIDE UR16, UR18, 0x4, UR16 ;  /* 0x00000004121078a5 */ /* 0x000fe2000f8e0210 */
[C---:B------:R-:W-:Y:S01]  /*0780*/  IADD3 R18, P0, R9.reuse, UR20, RZ ;  /* 0x0000001409127c10 */ /* 0x040fe2000ff1e0ff */
[----:B------:R-:W-:Y:S02]  /*0790*/  UIADD3 UR18, UR11, UR12, URZ ;  /* 0x0000000c0b127290 */ /* 0x000fe4000fffe03f */
[----:B------:R-:W-:Y:S01]  /*07a0*/  IMAD.U32 R27, RZ, RZ, UR12 ;  /* 0x0000000cff1b7e24 */ /* 0x000fe2000f8e00ff */
[----:B------:R-:W-:Y:S01]  /*07b0*/  MOV R35, UR15 ;  /* 0x0000000f00237c02 */ /* 0x000fe20008000f00 */
[----:B------:R-:W-:Y:S01]  /*07c0*/  IMAD.U32 R34, RZ, RZ, UR14 ;  /* 0x0000000eff227e24 */ /* 0x000fe2000f8e00ff */
[----:B------:R-:W-:Y:S01]  /*07d0*/  UIADD3 UR9, UR11, UR18, URZ ;  /* 0x000000120b097290 */ /* 0x000fe2000fffe03f */
[----:B------:R-:W-:Y:S01]  /*07e0*/  IADD3.X R29, R6, UR21, R29, P0, !PT ;  /* 0x00000015061d7c10 */ /* 0x000fe200087fe41d */
[----:B------:R-:W-:Y:S01]  /*07f0*/  IMAD.U32 R32, RZ, RZ, UR16 ;  /* 0x00000010ff207e24 */ /* 0x000fe2000f8e00ff */
[C---:B------:R-:W-:Y:S01]  /*0800*/  SHF.L.U32 R28, R18.reuse, 0x2, RZ ;  /* 0x00000002121c7819 */ /* 0x040fe200000006ff */
[----:B------:R-:W-:Y:S01]  /*0810*/  IMAD.U32 R33, RZ, RZ, UR17 ;  /* 0x00000011ff217e24 */ /* 0x000fe2000f8e00ff */
[----:B------:R-:W-:Y:S01]  /*0820*/  UIADD3 UR14, UR11, UR9, URZ ;  /* 0x000000090b0e7290 */ /* 0x000fe2000fffe03f */
[----:B------:R-:W-:Y:S01]  /*0830*/  SHF.L.U64.HI R29, R18, 0x2, R29 ;  /* 0x00000002121d7819 */ /* 0x000fe2000001021d */
[----:B------:R-:W-:Y:S01]  /*0840*/  IMAD.WIDE R34, R9, 0x4, R34 ;  /* 0x0000000409227825 */ /* 0x000fe200078e0222 */
[----:B------:R-:W-:-:S02]  /*0850*/  USHF.L.U32 UR15, UR13, 0x2, URZ ;  /* 0x000000020d0f7899 */ /* 0x000fc4000800063f */
[----:B------:R-:W-:Y:S01]  /*0860*/  USHF.L.U64.HI UR4, UR13, 0x2, UR4 ;  /* 0x000000020d047899 */ /* 0x000fe20008010204 */
[----:B------:R-:W-:Y:S01]  /*0870*/  IMAD.WIDE R32, R9, 0x4, R32 ;  /* 0x0000000409207825 */ /* 0x000fe200078e0220 */
[----:B------:R-:W-:Y:S01]  /*0880*/  MOV R9, UR11 ;  /* 0x0000000b00097c02 */ /* 0x000fe20008000f00 */
[----:B------:R-:W-:Y:S01]  /*0890*/  UIADD3 UR11, UR11, UR14, URZ ;  /* 0x0000000e0b0b7290 */ /* 0x000fe2000fffe03f */
[----:B------:R-:W-:Y:S01]  /*08a0*/  IADD3 R45, P0, R34, UR15, RZ ;  /* 0x0000000f222d7c10 */ /* 0x000fe2000ff1e0ff */
[----:B------:R-:W-:Y:S01]  /*08b0*/  IMAD.WIDE R30, R31, 0x20, R28 ;  /* 0x000000201f1e7825 */ /* 0x000fe200078e021c */
[----:B------:R-:W-:Y:S01]  /*08c0*/  IADD3 R46, P1, R32, UR15, RZ ;  /* 0x0000000f202e7c10 */ /* 0x000fe2000ff3e0ff */
[----:B------:R-:W-:Y:S01]  /*08d0*/  ULDC.64 UR16, c[0x0][0x488] ;  /* 0x0001220000107ab9 */ /* 0x000fe20000000a00 */
[----:B------:R-:W-:Y:S01]  /*08e0*/  IADD3.X R47, R35, UR4, RZ, P0, !PT ;  /* 0x00000004232f7c10 */ /* 0x000fe200087fe4ff */
[----:B------:R-:W-:Y:S01]  /*08f0*/  IMAD.U32 R25, RZ, RZ, UR18 ;  /* 0x00000012ff197e24 */ /* 0x000fe2000f8e00ff */
[----:B------:R-:W-:Y:S01]  /*0900*/  IADD3.X R6, R33, UR4, RZ, P1, !PT ;  /* 0x0000000421067c10 */ /* 0x000fe20008ffe4ff */
[----:B------:R-:W-:Y:S01]  /*0910*/  IMAD.U32 R23, RZ, RZ, UR9 ;  /* 0x00000009ff177e24 */ /* 0x000fe2000f8e00ff */
[----:B------:R-:W-:Y:S01]  /*0920*/  USHF.L.U64.HI UR8, UR16, 0x2, UR17 ;  /* 0x0000000210087899 */ /* 0x000fe20008010211 */
[----:B------:R-:W-:Y:S01]  /*0930*/  IMAD.U32 R19, RZ, RZ, UR11 ;  /* 0x0000000bff137e24 */ /* 0x000fe2000f8e00ff */
[----:B------:R-:W-:Y:S01]  /*0940*/  UMOV UR4, URZ ;  /* 0x0000003f00047c82 */ /* 0x000fe20008000000 */
[----:B------:R-:W-:Y:S01]  /*0950*/  IMAD.U32 R21, RZ, RZ, UR14 ;  /* 0x0000000eff157e24 */ /* 0x000fe2000f8e00ff */
[----:B------:R-:W-:Y:S01]  /*0960*/  ULDC.64 UR12, c[0x0][0x400] ;  /* 0x00010000000c7ab9 */ /* 0x000fe20000000a00 */
[----:B------:R-:W-:Y:S01]  /*0970*/  IMAD.WIDE R30, R9, 0x4, R30 ;  /* 0x00000004091e7825 */ /* 0x000fe200078e021e */
[----:B------:R-:W-:-:S03]  /*0980*/  HFMA2.MMA R9, -RZ, RZ, 0, 0 ;  /* 0x00000000ff097435 */ /* 0x000fc600000001ff */
[----:B------:R-:W-:-:S04]  /*0990*/  IMAD.WIDE R18, R19, 0x4, R28 ;  /* 0x0000000413127825 */ /* 0x000fc800078e021c */
[----:B------:R-:W-:-:S04]  /*09a0*/  IMAD.WIDE R20, R21, 0x4, R28 ;  /* 0x0000000415147825 */ /* 0x000fc800078e021c */
[----:B------:R-:W-:-:S04]  /*09b0*/  IMAD.WIDE R22, R23, 0x4, R28 ;  /* 0x0000000417167825 */ /* 0x000fc800078e021c */
[----:B------:R-:W-:-:S04]  /*09c0*/  IMAD.WIDE R24, R25, 0x4, R28 ;  /* 0x0000000419187825 */ /* 0x000fc800078e021c */
[----:B------:R-:W-:-:S04]  /*09d0*/  IMAD.WIDE R26, R27, 0x4, R28 ;  /* 0x000000041b1a7825 */ /* 0x000fc800078e021c */
[----:B------:R-:W-:-:S07]  /*09e0*/  IMAD.WIDE R28, R37, 0x4, R28 ;  /* 0x00000004251c7825 */ /* 0x000fce00078e021c */
.L_x_250:
[----:B------:R-:W-:Y:S01]  /*09f0*/  IADD3 R40, P0, R30, UR12, RZ ;  /* 0x0000000c1e287c10 */ /* 0x000fe2000ff1e0ff */
[----:B------:R-:W-:-:S03]  /*0a00*/  IMAD.U32 R39, RZ, RZ, UR29 ;  /* 0x0000001dff277e24 */ /* 0x000fc6000f8e00ff */
[----:B------:R-:W-:Y:S01]  /*0a10*/  IADD3.X R41, R31, UR13, RZ, P0, !PT ;  /* 0x0000000d1f297c10 */ /* 0x000fe200087fe4ff */
[----:B------:R-:W-:Y:S02]  /*0a20*/  IMAD.U32 R33, RZ, RZ, UR29 ;  /* 0x0000001dff217e24 */ /* 0x000fe4000f8e00ff */
[----:B------:R-:W-:Y:S02]  /*0a30*/  IMAD.WIDE R38, R39, 0x20, R40 ;  /* 0x0000002027267825 */ /* 0x000fe400078e0228 */
[----:B------:R-:W2:Y:S04]  /*0a40*/  LDG.E R52, desc[UR22][R40.64] ;  /* 0x0000001628347981 */ /* 0x000ea8000c1e1900 */
[----:B------:R0:W3:Y:S02]  /*0a50*/  LDG.E R53, desc[UR22][R38.64] ;  /* 0x0000001626357981 */ /* 0x0000e4000c1e1900 */
[----:B0-----:R-:W-:-:S05]  /*0a60*/  IMAD.WIDE R38, R33, 0x20, R38 ;  /* 0x0000002021267825 */ /* 0x001fca00078e0226 */
[----:B------:R0:W4:Y:S01]  /*0a70*/  LDG.E R37, desc[UR22][R38.64] ;  /* 0x0000001626257981 */ /* 0x000122000c1e1900 */
[----:B------:R-:W-:-:S04]  /*0a80*/  IMAD.WIDE R32, R33, 0x20, R38 ;  /* 0x0000002021207825 */ /* 0x000fc800078e0226 */
[----:B------:R-:W-:Y:S01]  /*0a90*/  IMAD.U32 R35, RZ, RZ, UR29 ;  /* 0x0000001dff237e24 */ /* 0x000fe2000f8e00ff */
[----:B------:R-:W-:-:S03]  /*0aa0*/  MOV R41, UR29 ;  /* 0x0000001d00297c02 */ /* 0x000fc60008000f00 */
[----:B------:R-:W-:Y:S02]  /*0ab0*/  IMAD.WIDE R34, R35, 0x20, R32 ;  /* 0x0000002023227825 */ /* 0x000fe400078e0220 */
[----:B------:R-:W5:Y:S01]  /*0ac0*/  LDG.E R33, desc[UR22][R32.64] ;  /* 0x0000001620217981 */ /* 0x000f62000c1e1900 */
[----:B0-----:R-:W-:Y:S01]  /*0ad0*/  IADD3 R38, P0, R45, UR12, RZ ;  /* 0x0000000c2d267c10 */ /* 0x001fe2000ff1e0ff */
[----:B------:R-:W-:Y:S02]  /*0ae0*/  IMAD.WIDE R40, R41, 0x20, R34 ;  /* 0x0000002029287825 */ /* 0x000fe400078e0222 */
[----:B------:R0:W5:Y:S01]  /*0af0*/  LDG.E R32, desc[UR22][R34.64] ;  /* 0x0000001622207981 */ /* 0x000162000c1e1900 */
[----:B------:R-:W-:-:S03]  /*0b00*/  IADD3.X R39, R47, UR13, RZ, P0, !PT ;  /* 0x0000000d2f277c10 */ /* 0x000fc600087fe4ff */
[----:B------:R-:W5:Y:S01]  /*0b10*/  LDG.E R40, desc[UR22][R40.64] ;  /* 0x0000001628287981 */ /* 0x000f62000c1e1900 */
[----:B0-----:R-:W-:-:S03]  /*0b20*/  IADD3 R34, P0, R46, UR12, RZ ;  /* 0x0000000c2e227c10 */ /* 0x001fc6000ff1e0ff */
[----:B------:R-:W5:Y:S01]  /*0b30*/  LDG.E R41, desc[UR22][R38.64+0x100] ;  /* 0x0001001626297981 */ /* 0x000f62000c1e1900 */
[----:B------:R-:W-:Y:S01]  /*0b40*/  IADD3.X R35, R6, UR13, RZ, P0, !PT ;  /* 0x0000000d06237c10 */ /* 0x000fe200087fe4ff */
[----:B--2---:R-:W-:Y:S02]  /*0b50*/  FADD.FTZ R42, R52, R42 ;  /* 0x0000002a342a7221 */ /* 0x004fe40000010000 */
[----:B------:R-:W2:Y:S01]  /*0b60*/  LDG.E R52, desc[UR22][R38.64] ;  /* 0x0000001626347981 */ /* 0x000ea2000c1e1900 */
[----:B---3--:R-:W-:-:S03]  /*0b70*/  FADD.FTZ R0, R53, R0 ;  /* 0x0000000035007221 */ /* 0x008fc60000010000 */
[----:B------:R-:W3:Y:S04]  /*0b80*/  LDG.E R53, desc[UR22][R38.64+0x80] ;  /* 0x0000801626357981 */ /* 0x000ee8000c1e1900 */
[----:B------:R-:W3:Y:S01]  /*0b90*/  LDG.E R38, desc[UR22][R34.64] ;  /* 0x0000001622267981 */ /* 0x000ee2000c1e1900 */
[----:B----4-:R-:W-:-:S03]  /*0ba0*/  FADD.FTZ R44, R37, R44 ;  /* 0x0000002c252c7221 */ /* 0x010fc60000010000 */
[----:B------:R-:W4:Y:S01]  /*0bb0*/  LDG.E R37, desc[UR22][R34.64+0x80] ;  /* 0x0000801622257981 */ /* 0x000f22000c1e1900 */
[----:B-----5:R-:W-:-:S03]  /*0bc0*/  FADD.FTZ R36, R33, R36 ;  /* 0x0000002421247221 */ /* 0x020fc60000010000 */
[----:B------:R-:W5:Y:S01]  /*0bd0*/  LDG.E R34, desc[UR22][R34.64+0x100] ;  /* 0x0001001622227981 */ /* 0x000f62000c1e1900 */
[----:B------:R-:W-:Y:S01]  /*0be0*/  FADD.FTZ R17, R32, R17 ;  /* 0x0000001120117221 */ /* 0x000fe20000010000 */
[----:B------:R-:W-:-:S04]  /*0bf0*/  IADD3 R32, P0, R24, UR12, RZ ;  /* 0x0000000c18207c10 */ /* 0x000fc8000ff1e0ff */
[----:B------:R-:W-:Y:S01]  /*0c00*/  IADD3.X R33, R25, UR13, RZ, P0, !PT ;  /* 0x0000000d19217c10 */ /* 0x000fe200087fe4ff */
[----:B------:R-:W-:Y:S01]  /*0c10*/  FADD.FTZ R11, R40, R11 ;  /* 0x0000000b280b7221 */ /* 0x000fe20000010000 */
[----:B------:R-:W-:-:S03]  /*0c20*/  IADD3 R40, P0, R22, UR12, RZ ;  /* 0x0000000c16287c10 */ /* 0x000fc6000ff1e0ff */
[----:B------:R-:W5:Y:S01]  /*0c30*/  LDG.E R39, desc[UR22][R32.64] ;  /* 0x0000001620277981 */ /* 0x000f62000c1e1900 */
[----:B------:R-:W-:Y:S01]  /*0c40*/  FADD.FTZ R14, R41, R14 ;  /* 0x0000000e290e7221 */ /* 0x000fe20000010000 */
[----:B------:R-:W-:Y:S02]  /*0c50*/  IADD3.X R41, R23, UR13, RZ, P0, !PT ;  /* 0x0000000d17297c10 */ /* 0x000fe400087fe4ff */
[----:B------:R0:W5:Y:S04]  /*0c60*/  LDG.E R33, desc[UR22][R32.64+0x80] ;  /* 0x0000801620217981 */ /* 0x000168000c1e1900 */
[----:B------:R-:W5:Y:S04]  /*0c70*/  LDG.E R35, desc[UR22][R40.64] ;  /* 0x0000001628237981 */ /* 0x000f68000c1e1900 */
[----:B------:R1:W5:Y:S01]  /*0c80*/  LDG.E R41, desc[UR22][R40.64+0x80] ;  /* 0x0000801628297981 */ /* 0x000362000c1e1900 */
[----:B--2---:R-:W-:Y:S01]  /*0c90*/  FADD.FTZ R15, R52, R15 ;  /* 0x0000000f340f7221 */ /* 0x004fe20000010000 */
[----:B------:R-:W-:Y:S01]  /*0ca0*/  IADD3 R52, P0, R20, UR12, RZ ;  /* 0x0000000c14347c10 */ /* 0x000fe2000ff1e0ff */
[----:B---3--:R-:W-:-:S03]  /*0cb0*/  FADD.FTZ R10, R53, R10 ;  /* 0x0000000a350a7221 */ /* 0x008fc60000010000 */
[----:B------:R-:W-:Y:S01]  /*0cc0*/  IADD3.X R53, R21, UR13, RZ, P0, !PT ;  /* 0x0000000d15357c10 */ /* 0x000fe200087fe4ff */
[----:B----4-:R-:W-:-:S04]  /*0cd0*/  FADD.FTZ R43, R37, R43 ;  /* 0x0000002b252b7221 */ /* 0x010fc80000010000 */
[----:B------:R-:W2:Y:S01]  /*0ce0*/  LDG.E R37, desc[UR22][R52.64] ;  /* 0x0000001634257981 */ /* 0x000ea2000c1e1900 */
[----:B------:R-:W-:Y:S01]  /*0cf0*/  FADD.FTZ R51, R38, R51 ;  /* 0x0000003326337221 */ /* 0x000fe20000010000 */
[----:B------:R-:W-:Y:S01]  /*0d00*/  IADD3 R38, P0, R18, UR12, RZ ;  /* 0x0000000c12267c10 */ /* 0x000fe2000ff1e0ff */
[----:B-----5:R-:W-:Y:S01]  /*0d10*/  FADD.FTZ R49, R34, R49 ;  /* 0x0000003122317221 */ /* 0x020fe20000010000 */
[----:B------:R-:W3:Y:S01]  /*0d20*/  LDG.E R53, desc[UR22][R52.64+0x80] ;  /* 0x0000801634357981 */ /* 0x000ee2000c1e1900 */
[----:B------:R-:W-:Y:S01]  /*0d30*/  FADD.FTZ R8, R39, R8 ;  /* 0x0000000827087221 */ /* 0x000fe20000010000 */
[----:B------:R-:W-:Y:S02]  /*0d40*/  IADD3.X R39, R19, UR13, RZ, P0, !PT ;  /* 0x0000000d13277c10 */ /* 0x000fe400087fe4ff */
[----:B0-----:R-:W-:-:S03]  /*0d50*/  IADD3 R32, P0, R28, UR12, RZ ;  /* 0x0000000c1c207c10 */ /* 0x001fc6000ff1e0ff */
[----:B------:R-:W4:Y:S01]  /*0d60*/  LDG.E R34, desc[UR22][R38.64] ;  /* 0x0000001626227981 */ /* 0x000f22000c1e1900 */
[----:B------:R-:W-:Y:S01]  /*0d70*/  FADD.FTZ R16, R33, R16 ;  /* 0x0000001021107221 */ /* 0x000fe20000010000 */
[----:B------:R-:W-:Y:S02]  /*0d80*/  IADD3.X R33, R29, UR13, RZ, P0, !PT ;  /* 0x0000000d1d217c10 */ /* 0x000fe400087fe4ff */
[----:B-1----:R-:W-:Y:S01]  /*0d90*/  IADD3 R40, P0, R26, UR12, RZ ;  /* 0x0000000c1a287c10 */ /* 0x002fe2000ff1e0ff */
[----:B------:R-:W-:Y:S02]  /*0da0*/  FADD.FTZ R5, R35, R5 ;  /* 0x0000000523057221 */ /* 0x000fe40000010000 */
[----:B------:R-:W5:Y:S04]  /*0db0*/  LDG.E R35, desc[UR22][R32.64] ;  /* 0x0000001620237981 */ /* 0x000f68000c1e1900 */
[----:B------:R-:W5:Y:S01]  /*0dc0*/  LDG.E R38, desc[UR22][R38.64+0x80] ;  /* 0x0000801626267981 */ /* 0x000f62000c1e1900 */
[----:B------:R-:W-:Y:S01]  /*0dd0*/  FADD.FTZ R50, R41, R50 ;  /* 0x0000003229327221 */ /* 0x000fe20000010000 */
[----:B------:R-:W-:-:S02]  /*0de0*/  IADD3.X R41, R27, UR13, RZ, P0, !PT ;  /* 0x0000000d1b297c10 */ /* 0x000fc400087fe4ff */
[----:B------:R-:W5:Y:S04]  /*0df0*/  LDG.E R32, desc[UR22][R32.64+0x80] ;  /* 0x0000801620207981 */ /* 0x000f68000c1e1900 */
[----:B------:R-:W5:Y:S01]  /*0e00*/  LDG.E R52, desc[UR22][R40.64] ;  /* 0x0000001628347981 */ /* 0x000f62000c1e1900 */
[----:B--2---:R-:W-:-:S03]  /*0e10*/  FADD.FTZ R4, R37, R4 ;  /* 0x0000000425047221 */ /* 0x004fc60000010000 */
[----:B------:R-:W2:Y:S01]  /*0e20*/  LDG.E R37, desc[UR22][R40.64+0x80] ;  /* 0x0000801628257981 */ /* 0x000ea2000c1e1900 */
[----:B------:R-:W-:-:S04]  /*0e30*/  UIADD3 UR4, UR4, 0x1, URZ ;  /* 0x0000000104047890 */ /* 0x000fc8000fffe03f */
[----:B------:R-:W-:-:S06]  /*0e40*/  UISETP.GE.AND UP0, UPT, UR4, UR28, UPT ;  /* 0x0000001c0400728c */ /* 0x000fcc000bf06270 */
[----:B------:R-:W-:Y:S01]  /*0e50*/  PLOP3.LUT P0, PT, PT, PT, UP0, 0x80, 0x0 ;  /* 0x000000000000781c */ /* 0x000fe20003f0f008 */
[----:B------:R-:W-:Y:S01]  /*0e60*/  ULEA UR12, UP1, UR16, UR12, 0x2 ;  /* 0x0000000c100c7291 */ /* 0x000fe2000f82103f */
[----:B---3--:R-:W-:-:S03]  /*0e70*/  FADD.FTZ R48, R53, R48 ;  /* 0x0000003035307221 */ /* 0x008fc60000010000 */
[----:B------:R-:W-:Y:S01]  /*0e80*/  UIADD3.X UR13, UR13, UR8, URZ, UP1, !UPT ;  /* 0x000000080d0d7290 */ /* 0x000fe20008ffe43f */
[----:B----4-:R-:W-:Y:S01]  /*0e90*/  FADD.FTZ R3, R34, R3 ;  /* 0x0000000322037221 */ /* 0x010fe20000010000 */
[----:B-----5:R-:W-:Y:S01]  /*0ea0*/  FADD.FTZ R2, R35, R2 ;  /* 0x0000000223027221 */ /* 0x020fe20000010000 */
[----:B------:R-:W-:Y:S01]  /*0eb0*/  FADD.FTZ R9, R38, R9 ;  /* 0x0000000926097221 */ /* 0x000fe20000010000 */
[----:B------:R-:W-:Y:S01]  /*0ec0*/  FADD.FTZ R13, R32, R13 ;  /* 0x0000000d200d7221 */ /* 0x000fe20000010000 */
[----:B------:R-:W-:Y:S01]  /*0ed0*/  FADD.FTZ R7, R52, R7 ;  /* 0x0000000734077221 */ /* 0x000fe20000010000 */
[----:B--2---:R-:W-:Y:S02]  /*0ee0*/  FADD.FTZ R12, R37, R12 ;  /* 0x0000000c250c7221 */ /* 0x004fe40000010000 */
[----:B------:R-:W-:Y:S05]  /*0ef0*/  @!P0 BRA `(.L_x_250) ;  /* 0xfffffff800bc8947 */ /* 0x000fea000383ffff */
.L_x_249:
[----:B------:R-:W0:Y:S01]  /*0f00*/  S2R R26, SR_TID.X ;  /* 0x00000000001a7919 */ /* 0x000e220000002100 */
[----:B------:R-:W2:Y:S01]  /*0f10*/  S2UR UR8, SR_CgaCtaId ;  /* 0x00000000000879c3 */ /* 0x000ea20000008800 */
[----:B------:R-:W-:Y:S01]  /*0f20*/  UMOV UR4, 0x400 ;  /* 0x0000040000047882 */ /* 0x000fe20000000000 */
[----:B------:R-:W-:Y:S01]  /*0f30*/  ULDC UR9, c[0x0][0x390] ;  /* 0x0000e40000097ab9 */ /* 0x000fe20000000800 */
[----:B------:R-:W-:Y:S01]  /*0f40*/  UIADD3 UR6, -UR5, UR6, URZ ;  /* 0x0000000605067290 */ /* 0x000fe2000fffe13f */
        /* <DEDUP_REMOVED lines=20> */
[----:B--2---:R-:W-:Y:S01]  /*1090*/  ULEA UR4, UR8, UR4, 0x18 ;  /* 0x0000000408047291 */ /* 0x004fe2000f8ec03f */
[----:B------:R-:W-:-:S02]  /*10a0*/  F2FP.BF16.F32.PACK_AB R12, R12, R13 ;  /* 0x0000000d0c0c723e */ /* 0x000fc400000010ff */
[----:B------:R-:W-:Y:S02]  /*10b0*/  F2FP.BF16.F32.PACK_AB R3, R3, R16 ;  /* 0x000000100303723e */ /* 0x000fe400000010ff */
[----:B------:R-:W-:Y:S02]  /*10c0*/  F2FP.BF16.F32.PACK_AB R9, R9, R48 ;  /* 0x000000300909723e */ /* 0x000fe400000010ff */
[----:B0-----:R-:W-:-:S04]  /*10d0*/  SHF.R.S32.HI R23, RZ, 0x1f, R26 ;  /* 0x0000001fff177819 */ /* 0x001fc8000001141a */
[CC--:B------:R-:W-:Y:S02]  /*10e0*/  LEA.HI R29, R23.reuse, R26.reuse, RZ, 0x2 ;  /* 0x0000001a171d7211 */ /* 0x0c0fe400078f10ff */
[CC--:B------:R-:W-:Y:S02]  /*10f0*/  LEA.HI R20, R23.reuse, R26.reuse, RZ, 0x5 ;  /* 0x0000001a17147211 */ /* 0x0c0fe400078f28ff */
[--C-:B------:R-:W-:Y:S02]  /*1100*/  SHF.R.S32.HI R18, RZ, 0x2, R29.reuse ;  /* 0x00000002ff127819 */ /* 0x100fe4000001141d */
[----:B------:R-:W-:Y:S02]  /*1110*/  SHF.R.S32.HI R19, RZ, 0x1f, R29 ;  /* 0x0000001fff137819 */ /* 0x000fe4000001141d */
[----:B------:R-:W-:Y:S02]  /*1120*/  LEA.HI R21, R23, R26, RZ, 0x3 ;  /* 0x0000001a17157211 */ /* 0x000fe400078f18ff */
[----:B------:R-:W-:-:S02]  /*1130*/  LEA.HI R19, R19, R18, RZ, 0x3 ;  /* 0x0000001213137211 */ /* 0x000fc400078f18ff */
[----:B------:R-:W-:Y:S02]  /*1140*/  LEA.HI R24, R23, R26, RZ, 0x7 ;  /* 0x0000001a17187211 */ /* 0x000fe400078f38ff */
[----:B------:R-:W-:Y:S02]  /*1150*/  LOP3.LUT R19, R19, 0xfffffff8, RZ, 0xc0, !PT ;  /* 0xfffffff813137812 */ /* 0x000fe400078ec0ff */
[----:B------:R-:W-:-:S03]  /*1160*/  LOP3.LUT R27, R29, 0xfffffffc, RZ, 0xc0, !PT ;  /* 0xfffffffc1d1b7812 */ /* 0x000fc600078ec0ff */
[----:B------:R-:W-:Y:S01]  /*1170*/  IMAD.IADD R6, R18, 0x1, -R19 ;  /* 0x0000000112067824 */ /* 0x000fe200078e0a13 */
[----:B------:R-:W-:Y:S01]  /*1180*/  SHF.R.S32.HI R19, RZ, 0x5, R20 ;  /* 0x00000005ff137819 */ /* 0x000fe20000011414 */
[----:B------:R-:W-:Y:S01]  /*1190*/  IMAD.IADD R31, R26, 0x1, -R27 ;  /* 0x000000011a1f7824 */ /* 0x000fe200078e0a1b */
[----:B------:R-:W-:Y:S02]  /*11a0*/  SHF.R.U32.HI R27, RZ, 0x4, R24 ;  /* 0x00000004ff1b7819 */ /* 0x000fe40000011618 */
[----:B------:R-:W-:Y:S02]  /*11b0*/  LEA.HI R20, R6, R6, RZ, 0x1 ;  /* 0x0000000606147211 */ /* 0x000fe400078f08ff */
[----:B------:R-:W-:Y:S02]  /*11c0*/  SHF.R.S32.HI R22, RZ, 0x1f, R19 ;  /* 0x0000001fff167819 */ /* 0x000fe40000011413 */
[----:B------:R-:W-:Y:S02]  /*11d0*/  LOP3.LUT R25, R20, 0x3fffffe, RZ, 0xc0, !PT ;  /* 0x03fffffe14197812 */ /* 0x000fe400078ec0ff */
[----:B------:R-:W-:-:S02]  /*11e0*/  LEA.HI R23, R22, R19, RZ, 0x2 ;  /* 0x0000001316177211 */ /* 0x000fc400078f10ff */
[----:B------:R-:W-:Y:S01]  /*11f0*/  SHF.R.S32.HI R22, RZ, 0x3, R21 ;  /* 0x00000003ff167819 */ /* 0x000fe20000011415 */
[----:B------:R-:W-:Y:S01]  /*1200*/  IMAD.IADD R25, R6, 0x1, -R25 ;  /* 0x0000000106197824 */ /* 0x000fe200078e0a19 */
[----:B------:R-:W-:Y:S02]  /*1210*/  LOP3.LUT R6, R23, 0x7ffffc, RZ, 0xc0, !PT ;  /* 0x007ffffc17067812 */ /* 0x000fe400078ec0ff */
[----:B------:R-:W-:Y:S01]  /*1220*/  SHF.R.S32.HI R21, RZ, 0x1, R20 ;  /* 0x00000001ff157819 */ /* 0x000fe20000011414 */
[----:B------:R-:W-:Y:S01]  /*1230*/  IMAD.SHL.U32 R22, R22, 0x40, RZ ;  /* 0x0000004016167824 */ /* 0x000fe200078e00ff */
[----:B------:R-:W-:Y:S02]  /*1240*/  IADD3 R20, R19, -R6, RZ ;  /* 0x8000000613147210 */ /* 0x000fe40007ffe0ff */
[----:B------:R-:W-:Y:S01]  /*1250*/  LEA.HI R23, R29, R18, RZ, 0x1 ;  /* 0x000000121d177211 */ /* 0x000fe200078f08ff */
[C---:B------:R-:W-:Y:S01]  /*1260*/  IMAD.SHL.U32 R6, R21.reuse, 0x40, RZ ;  /* 0x0000004015067824 */ /* 0x040fe200078e00ff */
[----:B------:R-:W-:Y:S01]  /*1270*/  LOP3.LUT P0, RZ, R21, 0x2, RZ, 0xc0, !PT ;  /* 0x0000000215ff7812 */ /* 0x000fe2000780c0ff */
[----:B------:R-:W-:Y:S01]  /*1280*/  IMAD R26, R20, 0x100, R31 ;  /* 0x00000100141a7824 */ /* 0x000fe200078e021f */
[----:B------:R-:W-:-:S02]  /*1290*/  LOP3.LUT R29, R23, 0x7fffffe, RZ, 0xc0, !PT ;  /* 0x07fffffe171d7812 */ /* 0x000fc400078ec0ff */
[----:B------:R-:W-:Y:S01]  /*12a0*/  LOP3.LUT R20, R6, 0xc0, RZ, 0xc0, !PT ;  /* 0x000000c006147812 */ /* 0x000fe200078ec0ff */
[----:B------:R-:W-:Y:S01]  /*12b0*/  IMAD R26, R25, 0x10, R26 ;  /* 0x00000010191a7824 */ /* 0x000fe200078e021a */
[----:B------:R-:W-:Y:S01]  /*12c0*/  LOP3.LUT R23, R22, 0xc0, RZ, 0xc0, !PT ;  /* 0x000000c016177812 */ /* 0x000fe200078ec0ff */
[----:B------:R-:W-:Y:S01]  /*12d0*/  IMAD.IADD R24, R18, 0x1, -R29 ;  /* 0x0000000112187824 */ /* 0x000fe200078e0a1d */
[----:B------:R-:W-:Y:S01]  /*12e0*/  LOP3.LUT R27, R20, 0x8, R27, 0xf8, !PT ;  /* 0x00000008141b7812 */ /* 0x000fe200078ef81b */
[----:B------:R-:W-:Y:S01]  /*12f0*/  FMUL.FTZ R25, R36, UR9 ;  /* 0x0000000924197c20 */ /* 0x000fe20008410000 */
[----:B------:R-:W-:Y:S01]  /*1300*/  SHF.R.U32.HI R20, RZ, 0x3, R20 ;  /* 0x00000003ff147819 */ /* 0x000fe20000011614 */
[----:B------:R-:W-:Y:S01]  /*1310*/  IMAD R19, R19, 0x8, R24 ;  /* 0x0000000813137824 */ /* 0x000fe200078e0218 */
[----:B------:R-:W-:Y:S01]  /*1320*/  SHF.L.U32 R6, R31, 0x3, RZ ;  /* 0x000000031f067819 */ /* 0x000fe200000006ff */
[----:B------:R-:W-:Y:S01]  /*1330*/  FMUL.FTZ R24, R11, UR9 ;  /* 0x000000090b187c20 */ /* 0x000fe20008410000 */
[----:B------:R-:W-:Y:S01]  /*1340*/  LOP3.LUT R27, R27, R20, RZ, 0x3c, !PT ;  /* 0x000000141b1b7212 */ /* 0x000fe200078e3cff */
[----:B------:R-:W-:Y:S01]  /*1350*/  FMUL.FTZ R11, R10, UR9 ;  /* 0x000000090a0b7c20 */ /* 0x000fe20008410000 */
[----:B------:R-:W-:-:S02]  /*1360*/  SHF.R.U32.HI R22, RZ, 0x3, R23 ;  /* 0x00000003ff167819 */ /* 0x000fc40000011617 */
[----:B------:R-:W-:Y:S02]  /*1370*/  LOP3.LUT R23, R23, 0x18, R6, 0xf8, !PT ;  /* 0x0000001817177812 */ /* 0x000fe400078ef806 */
[----:B------:R-:W-:Y:S01]  /*1380*/  LEA R21, R26, R27, 0x1 ;  /* 0x0000001b1a157211 */ /* 0x000fe200078e08ff */
[----:B------:R-:W-:Y:S01]  /*1390*/  FMUL.FTZ R26, R43, UR9 ;  /* 0x000000092b1a7c20 */ /* 0x000fe20008410000 */
[----:B------:R-:W-:Y:S01]  /*13a0*/  LOP3.LUT R20, R23, R22, RZ, 0x3c, !PT ;  /* 0x0000001617147212 */ /* 0x000fe200078e3cff */
[----:B------:R-:W-:Y:S01]  /*13b0*/  FMUL.FTZ R22, R51, UR9 ;  /* 0x0000000933167c20 */ /* 0x000fe20008410000 */
[----:B------:R-:W-:Y:S01]  /*13c0*/  FMUL.FTZ R23, R0, UR9 ;  /* 0x0000000900177c20 */ /* 0x000fe20008410000 */
[----:B------:R-:W-:Y:S02]  /*13d0*/  LEA R21, R21, UR4, 0x1 ;  /* 0x0000000415157c11 */ /* 0x000fe4000f8e08ff */
[----:B------:R-:W-:Y:S01]  /*13e0*/  F2FP.BF16.F32.PACK_AB R26, R26, R11 ;  /* 0x0000000b1a1a723e */ /* 0x000fe200000010ff */
[----:B------:R-:W-:Y:S01]  /*13f0*/  FMUL.FTZ R11, R7, UR9 ;  /* 0x00000009070b7c20 */ /* 0x000fe20008410000 */
[----:B------:R-:W-:Y:S01]  /*1400*/  F2FP.BF16.F32.PACK_AB R0, R22, R15 ;  /* 0x0000000f1600723e */ /* 0x000fe200000010ff */
[----:B------:R-:W-:Y:S01]  /*1410*/  VIADD R8, R21, 0x20 ;  /* 0x0000002015087836 */ /* 0x000fe20000000000 */
[----:B------:R-:W-:Y:S01]  /*1420*/  F2FP.BF16.F32.PACK_AB R10, R23, R42 ;  /* 0x0000002a170a723e */ /* 0x000fe200000010ff */
[----:B------:R-:W-:Y:S01]  /*1430*/  @P0 VIADD R8, R21, 0xffffffe0 ;  /* 0xffffffe015080836 */ /* 0x000fe20000000000 */
[----:B------:R-:W-:Y:S01]  /*1440*/  F2FP.BF16.F32.PACK_AB R25, R25, R44 ;  /* 0x0000002c1919723e */ /* 0x000fe200000010ff */
[----:B------:R0:W-:Y:S01]  /*1450*/  STS [R21], R0 ;  /* 0x0000000015007388 */ /* 0x0001e20000000800 */
[----:B------:R-:W-:-:S02]  /*1460*/  F2FP.BF16.F32.PACK_AB R17, R24, R17 ;  /* 0x000000111811723e */ /* 0x000fc400000010ff */
[----:B------:R-:W-:Y:S01]  /*1470*/  F2FP.BF16.F32.PACK_AB R2, R11, R2 ;  /* 0x000000020b02723e */ /* 0x000fe200000010ff */
[----:B------:R0:W-:Y:S01]  /*1480*/  STS [R21+0x200], R10 ;  /* 0x0002000a15007388 */ /* 0x0001e20000000800 */
[----:B------:R-:W-:-:S03]  /*1490*/  ISETP.GE.AND P0, PT, R18, UR6, PT ;  /* 0x0000000612007c0c */ /* 0x000fc6000bf06270 */
[----:B------:R0:W-:Y:S04]  /*14a0*/  STS [R8], R25 ;  /* 0x0000001908007388 */ /* 0x0001e80000000800 */
        /* <DEDUP_REMOVED lines=9> */
[----:B------:R-:W-:Y:S06]  /*1540*/  BAR.SYNC.DEFER_BLOCKING 0x0 ;  /* 0x0000000000007b1d */ /* 0x000fec0000010000 */
[----:B-1----:R-:W-:Y:S05]  /*1550*/  @P0 EXIT ;  /* 0x000000000000094d */ /* 0x002fea0003800000 */
[----:B------:R-:W-:Y:S01]  /*1560*/  USHF.R.S32.HI UR6, URZ, 0x1f, UR5 ;  /* 0x0000001f3f067899 */ /* 0x000fe20008011405 */
[----:B------:R-:W-:Y:S01]  /*1570*/  SHF.R.S32.HI R7, RZ, 0x1f, R6 ;  /* 0x0000001fff077819 */ /* 0x000fe20000011406 */
[----:B------:R-:W-:Y:S01]  /*1580*/  ULDC UR9, c[0x0][0x2d0] ;  /* 0x0000b40000097ab9 */ /* 0x000fe20000000800 */
[----:B------:R-:W-:Y:S01]  /*1590*/  ULDC.64 UR14, c[0x0][0x448] ;  /* 0x00011200000e7ab9 */ /* 0x000fe20000000a00 */
[----:B------:R-:W-:Y:S01]  /*15a0*/  ISETP.GE.AND P0, PT, R6, UR9, PT ;  /* 0x0000000906007c0c */ /* 0x000fe2000bf06270 */
[----:B------:R-:W-:Y:S02]  /*15b0*/  UIMAD UR6, UR6, UR14, URZ ;  /* 0x0000000e060672a4 */ /* 0x000fe4000f8e023f */
[----:B0-----:R-:W-:Y:S01]  /*15c0*/  MOV R3, UR14 ;  /* 0x0000000e00037c02 */ /* 0x001fe20008000f00 */
[----:B------:R-:W-:Y:S01]  /*15d0*/  IMAD.U32 R19, R19, 0x20, R20 ;  /* 0x0000002013137824 */ /* 0x000fe200078e0014 */
[----:B------:R-:W-:Y:S01]  /*15e0*/  ULDC.64 UR12, c[0x0][0x460] ;  /* 0x00011800000c7ab9 */ /* 0x000fe20000000a00 */
[----:B------:R-:W-:Y:S01]  /*15f0*/  UIMAD UR8, UR5, UR15, UR6 ;  /* 0x0000000f050872a4 */ /* 0x000fe2000f8e0206 */
[----:B------:R-:W-:Y:S01]  /*1600*/  SHF.R.S32.HI R0, RZ, 0x1f, R18 ;  /* 0x0000001fff007819 */ /* 0x000fe20000011412 */
[----:B------:R-:W-:Y:S01]  /*1610*/  IMAD.WIDE.U32 R2, R3, UR5, R6 ;  /* 0x0000000503027c25 */ /* 0x000fe2000f8e0006 */
[----:B------:R-:W-:Y:S01]  /*1620*/  LEA R4, R19, UR4, 0x1 ;  /* 0x0000000413047c11 */ /* 0x000fe2000f8e08ff */
[----:B------:R-:W-:-:S02]  /*1630*/  USHF.R.S32.HI UR6, URZ, 0x1f, UR25 ;  /* 0x0000001f3f067899 */ /* 0x000fc40008011419 */
[----:B------:R-:W-:Y:S01]  /*1640*/  IMAD.U32 R5, RZ, RZ, UR8 ;  /* 0x00000008ff057e24 */ /* 0x000fe2000f8e00ff */
[----:B------:R-:W-:Y:S01]  /*1650*/  IADD3 R2, P1, R2, UR10, RZ ;  /* 0x0000000a02027c10 */ /* 0x000fe2000ff3e0ff */
[----:B------:R-:W0:Y:S01]  /*1660*/  LDS.128 R12, [R4+0x1000] ;  /* 0x00100000040c7984 */ /* 0x000e220000000c00 */
[----:B------:R-:W-:Y:S02]  /*1670*/  UIMAD UR6, UR6, UR12, URZ ;  /* 0x0000000c060672a4 */ /* 0x000fe4000f8e023f */
[----:B------:R-:W-:Y:S01]  /*1680*/  IADD3.X R3, R3, UR7, R5, P1, !PT ;  /* 0x0000000703037c10 */ /* 0x000fe20008ffe405 */
[----:B------:R-:W1:Y:S01]  /*1690*/  @!P0 LDS.128 R8, [R4] ;  /* 0x0000000004088984 */ /* 0x000e620000000c00 */
[----:B------:R-:W-:Y:S01]  /*16a0*/  MOV R5, UR12 ;  /* 0x0000000c00057c02 */ /* 0x000fe20008000f00 */
[----:B------:R-:W-:-:S03]  /*16b0*/  UIMAD UR6, UR25, UR13, UR6 ;  /* 0x0000000d190672a4 */ /* 0x000fc6000f8e0206 */
[----:B------:R-:W-:Y:S01]  /*16c0*/  ULDC.64 UR12, c[0x0][0x3e8] ;  /* 0x0000fa00000c7ab9 */ /* 0x000fe20000000a00 */
[----:B------:R-:W-:-:S04]  /*16d0*/  IMAD.WIDE.U32 R2, R5, UR25, R2 ;  /* 0x0000001905027c25 */ /* 0x000fc8000f8e0002 */
[----:B------:R-:W-:Y:S02]  /*16e0*/  IMAD R5, R0, UR14, RZ ;  /* 0x0000000e00057c24 */ /* 0x000fe4000f8e02ff */
[----:B------:R-:W-:Y:S02]  /*16f0*/  VIADD R3, R3, UR6 ;  /* 0x0000000603037c36 */ /* 0x000fe40008000000 */
[C---:B------:R-:W-:Y:S02]  /*1700*/  IMAD R5, R18.reuse, UR15, R5 ;  /* 0x0000000f12057c24 */ /* 0x040fe4000f8e0205 */
[----:B------:R-:W-:-:S04]  /*1710*/  IMAD.WIDE.U32 R18, R18, UR14, R2 ;  /* 0x0000000e12127c25 */ /* 0x000fc8000f8e0002 */
[C---:B------:R-:W-:Y:S01]  /*1720*/  VIADD R0, R6.reuse, 0x20 ;  /* 0x0000002006007836 */ /* 0x040fe20000000000 */
[----:B------:R-:W-:Y:S01]  /*1730*/  IADD3 R3, R19, R5, RZ ;  /* 0x0000000513037210 */ /* 0x000fe20007ffe0ff */
[----:B------:R-:W-:Y:S01]  /*1740*/  VIADD R6, R6, 0x40 ;  /* 0x0000004006067836 */ /* 0x000fe20000000000 */
[----:B------:R-:W-:Y:S02]  /*1750*/  LEA R2, P2, R18, UR12, 0x1 ;  /* 0x0000000c12027c11 */ /* 0x000fe4000f8408ff */
[----:B------:R-:W-:Y:S02]  /*1760*/  ISETP.GE.AND P1, PT, R0, UR9, PT ;  /* 0x0000000900007c0c */ /* 0x000fe4000bf26270 */
[----:B------:R-:W-:Y:S02]  /*1770*/  LEA.HI.X R3, R18, UR13, R3, 0x1, P2 ;  /* 0x0000000d12037c11 */ /* 0x000fe400090f0c03 */
[----:B------:R-:W-:-:S09]  /*1780*/  ISETP.GE.AND P2, PT, R6, UR9, PT ;  /* 0x0000000906007c0c */ /* 0x000fd2000bf46270 */
[----:B0-----:R0:W-:Y:S04]  /*1790*/  @!P1 STG.E.128 desc[UR22][R2.64+0x40], R12 ;  /* 0x0000400c02009986 */ /* 0x0011e8000c101d16 */
[----:B-1----:R0:W-:Y:S01]  /*17a0*/  @!P0 STG.E.128 desc[UR22][R2.64], R8 ;  /* 0x0000000802008986 */ /* 0x0021e2000c101d16 */
[----:B------:R-:W-:Y:S05]  /*17b0*/  @P2 EXIT ;  /* 0x000000000000294d */ /* 0x000fea0003800000 */
[----:B------:R-:W1:Y:S04]  /*17c0*/  LDS.128 R4, [R4+0x2000] ;  /* 0x0020000004047984 */ /* 0x000e680000000c00 */
[----:B-1----:R-:W-:Y:S01]  /*17d0*/  STG.E.128 desc[UR22][R2.64+0x80], R4 ;  /* 0x0000800402007986 */ /* 0x002fe2000c101d16 */
[----:B------:R-:W-:Y:S05]  /*17e0*/  EXIT ;  /* 0x000000000000794d */ /* 0x000fea0003800000 */
.L_x_251:
        /* <DEDUP_REMOVED lines=9> */
.L_x_1285:


//--------------------- .text._ZN5flash44flash_bwd_dq_dk_dv_loop_seqk_parallel_kernelI23Flash_bwd_kernel_traitsILi96ELi64ELi128ELi8ELi2ELi4ELi4ELb1ELb0EN7cutlass10bfloat16_tE19Flash_kernel_traitsILi96ELi64ELi128ELi8ES3_EELb1ELb0ELb0ELb0ELb0ELb1ELb0EEEvNS_16Flash_bwd_paramsE --------------------------
	.section	.text._ZN5flash44flash_bwd_dq_dk_dv_loop_seqk_parallel_kernelI23Flash_bwd_kernel_traitsILi96ELi64ELi128ELi8ELi2ELi4ELi4ELb1ELb0EN7cutlass10bfloat16_tE19Flash_kernel_traitsILi96ELi64ELi128ELi8ES3_EELb1ELb0ELb0ELb0ELb0ELb1ELb0EEEvNS_16Flash_bwd_paramsE,"ax",@progbits
	.align	128
        .global         _ZN5flash44flash_bwd_dq_dk_dv_loop_seqk_parallel_kernelI23Flash_bwd_kernel_traitsILi96ELi64ELi128ELi8ELi2ELi4ELi4ELb1ELb0EN7cutlass10bfloat16_tE19Flash_kernel_traitsILi96ELi64ELi128ELi8ES3_EELb1ELb0ELb0ELb0ELb0ELb1ELb0EEEvNS_16Flash_bwd_paramsE
        .type           _ZN5flash44flash_bwd_dq_dk_dv_loop_seqk_parallel_kernelI23Flash_bwd_kernel_traitsILi96ELi64ELi128ELi8ELi2ELi4ELi4ELb1ELb0EN7cutlass10bfloat16_tE19Flash_kernel_traitsILi96ELi64ELi128ELi8ES3_EELb1ELb0ELb0ELb0ELb0ELb1ELb0EEEvNS_16Flash_bwd_paramsE,@function
        .size           _ZN5flash44flash_bwd_dq_dk_dv_loop_seqk_parallel_kernelI23Flash_bwd_kernel_traitsILi96ELi64ELi128ELi8ELi2ELi4ELi4ELb1ELb0EN7cutlass10bfloat16_tE19Flash_kernel_traitsILi96ELi64ELi128ELi8ES3_EELb1ELb0ELb0ELb0ELb0ELb1ELb0EEEvNS_16Flash_bwd_paramsE,(.L_x_1286 - _ZN5flash44flash_bwd_dq_dk_dv_loop_seqk_parallel_kernelI23Flash_bwd_kernel_traitsILi96ELi64ELi128ELi8ELi2ELi4ELi4ELb1ELb0EN7cutlass10bfloat16_tE19Flash_kernel_traitsILi96ELi64ELi128ELi8ES3_EELb1ELb0ELb0ELb0ELb0ELb1ELb0EEEvNS_16Flash_bwd_paramsE)
        .other          _ZN5flash44flash_bwd_dq_dk_dv_loop_seqk_parallel_kernelI23Flash_bwd_kernel_traitsILi96ELi64ELi128ELi8ELi2ELi4ELi4ELb1ELb0EN7cutlass10bfloat16_tE19Flash_kernel_traitsILi96ELi64ELi128ELi8ES3_EELb1ELb0ELb0ELb0ELb0ELb1ELb0EEEvNS_16Flash_bwd_paramsE,@"STO_CUDA_ENTRY STV_DEFAULT"
_ZN5flash44flash_bwd_dq_dk_dv_loop_seqk_parallel_kernelI23Flash_bwd_kernel_traitsILi96ELi64ELi128ELi8ELi2ELi4ELi4ELb1ELb0EN7cutlass10bfloat16_tE19Flash_kernel_traitsILi96ELi64ELi128ELi8ES3_EELb1ELb0ELb0ELb0ELb0ELb1ELb0EEEvNS_16Flash_bwd_paramsE:
.text._ZN5flash44flash_bwd_dq_dk_dv_loop_seqk_parallel_kernelI23Flash_bwd_kernel_traitsILi96ELi64ELi128ELi8ELi2ELi4ELi4ELb1ELb0EN7cutlass10bfloat16_tE19Flash_kernel_traitsILi96ELi64ELi128ELi8ES3_EELb1ELb0ELb0ELb0ELb0ELb1ELb0EEEvNS_16Flash_bwd_paramsE:
        /* <DEDUP_REMOVED lines=18> */
[----:B------:R-:W-:-:S04]  /*0120*/  IMAD.MOV.U32 R235, RZ, RZ, -0x10 ;  /* 0xfffffff0ffeb7424 */ /* 0x000fc800078e00ff */
[----:B------:R-:W4:Y:S08]  /*0130*/  S2UR UR56, SR_CTAID.Z ;  /* 0x00000000003879c3 */ /* 0x000f300000002700 */
[----:B------:R-:W5:Y:S01]  /*0140*/  S2UR UR44, SR_CTAID.Y ;  /* 0x00000000002c79c3 */ /* 0x000f620000002600 */
[----:B---3--:R-:W-:-:S04]  /*0150*/  ULEA UR4, UR4, UR5, 0x18 ;  /* 0x0000000504047291 */ /* 0x008fc8000f8ec03f */
[----:B------:R-:W-:Y:S01]  /*0160*/  UIADD3 UR5, UR4, 0xf000, URZ ;  /* 0x0000f00004057890 */ /* 0x000fe2000fffe03f */
[----:B--2---:R-:W-:Y:S01]  /*0170*/  SHF.R.S32.HI R3, RZ, 0x1f, R10 ;  /* 0x0000001fff037819 */ /* 0x004fe2000001140a */
[----:B----4-:R-:W-:-:S03]  /*0180*/  USHF.R.S32.HI UR6, URZ, 0x1f, UR56 ;  /* 0x0000001f3f067899 */ /* 0x010fc60008011438 */
[CC--:B------:R-:W-:Y:S02]  /*0190*/  LEA.HI R4, R3.reuse, R10.reuse, RZ, 0x4 ;  /* 0x0000000a03047211 */ /* 0x0c0fe400078f20ff */
[CC--:B------:R-:W-:Y:S02]  /*01a0*/  LEA.HI R2, R3.reuse, R10.reuse, RZ, 0x5 ;  /* 0x0000000a03027211 */ /* 0x0c0fe400078f28ff */
[----:B-1----:R-:W-:Y:S01]  /*01b0*/  SHF.R.S32.HI R0, RZ, 0x4, R4 ;  /* 0x00000004ff007819 */ /* 0x002fe20000011404 */
[----:B-----5:R-:W-:Y:S01]  /*01c0*/  USHF.L.U32 UR7, UR44, 0x7, URZ ;  /* 0x000000072c077899 */ /* 0x020fe2000800063f */
[CC--:B------:R-:W-:Y:S02]  /*01d0*/  LEA.HI R5, R3.reuse, R10.reuse, RZ, 0x2 ;  /* 0x0000000a03057211 */ /* 0x0c0fe400078f10ff */
[CC--:B------:R-:W-:Y:S02]  /*01e0*/  LEA.HI R17, R3.reuse, R10.reuse, RZ, 0x3 ;  /* 0x0000000a03117211 */ /* 0x0c0fe400078f18ff */
[----:B------:R-:W-:-:S02]  /*01f0*/  LEA.HI R12, R3, R10, RZ, 0x6 ;  /* 0x0000000a030c7211 */ /* 0x000fc400078f30ff */
[----:B------:R-:W-:Y:S02]  /*0200*/  LEA.HI R14, R3, R10, RZ, 0x7 ;  /* 0x0000000a030e7211 */ /* 0x000fe400078f38ff */
[----:B------:R-:W-:Y:S02]  /*0210*/  LOP3.LUT R3, R2, 0xffffffe0, RZ, 0xc0, !PT ;  /* 0xffffffe002037812 */ /* 0x000fe400078ec0ff */
[C---:B------:R-:W-:Y:S02]  /*0220*/  LOP3.LUT R6, R4.reuse, 0xfffffff0, RZ, 0xc0, !PT ;  /* 0xfffffff004067812 */ /* 0x040fe400078ec0ff */
[----:B------:R-:W-:Y:S01]  /*0230*/  LEA.HI R4, R4, R0, RZ, 0x1 ;  /* 0x0000000004047211 */ /* 0x000fe200078f08ff */
[C---:B------:R-:W-:Y:S01]  /*0240*/  IMAD.IADD R3, R10.reuse, 0x1, -R3 ;  /* 0x000000010a037824 */ /* 0x040fe200078e0a03 */
[----:B------:R-:W-:Y:S01]  /*0250*/  LOP3.LUT R7, R17, 0xfffffff8, RZ, 0xc0, !PT ;  /* 0xfffffff811077812 */ /* 0x000fe200078ec0ff */
[----:B------:R-:W-:Y:S01]  /*0260*/  IMAD.IADD R8, R10, 0x1, -R6 ;  /* 0x000000010a087824 */ /* 0x000fe200078e0a06 */
[----:B------:R-:W-:-:S02]  /*0270*/  LOP3.LUT R4, R4, 0xfffffffe, RZ, 0xc0, !PT ;  /* 0xfffffffe04047812 */ /* 0x000fc400078ec0ff */
[----:B------:R-:W-:Y:S01]  /*0280*/  SHF.R.S32.HI R252, RZ, 0x2, R5 ;  /* 0x00000002fffc7819 */ /* 0x000fe20000011405 */
[----:B------:R-:W-:Y:S01]  /*0290*/  IMAD.IADD R13, R10, 0x1, -R7 ;  /* 0x000000010a0d7824 */ /* 0x000fe200078e0a07 */
[----:B------:R-:W-:Y:S01]  /*02a0*/  SHF.R.S32.HI R6, RZ, 0x1f, R3 ;  /* 0x0000001fff067819 */ /* 0x000fe20000011403 */
[----:B------:R-:W-:Y:S01]  /*02b0*/  IMAD.IADD R15, R0, 0x1, -R4 ;  /* 0x00000001000f7824 */ /* 0x000fe200078e0a04 */
[--C-:B------:R-:W-:Y:S02]  /*02c0*/  SHF.R.S32.HI R0, RZ, 0x5, R2.reuse ;  /* 0x00000005ff007819 */ /* 0x100fe40000011402 */
[----:B------:R-:W-:Y:S02]  /*02d0*/  SHF.R.S32.HI R4, RZ, 0x1f, R2 ;  /* 0x0000001fff047819 */ /* 0x000fe40000011402 */
[----:B------:R-:W-:Y:S02]  /*02e0*/  LEA.HI R7, R5, R252, RZ, 0x1 ;  /* 0x000000fc05077211 */ /* 0x000fe400078f08ff */
[----:B------:R-:W-:-:S02]  /*02f0*/  LEA.HI R250, R6, R3, RZ, 0x2 ;  /* 0x0000000306fa7211 */ /* 0x000fc400078f10ff */
[-C--:B------:R-:W-:Y:S02]  /*0300*/  LEA.HI R3, R2, R0.reuse, RZ, 0x1 ;  /* 0x0000000002037211 */ /* 0x080fe400078f08ff */
[----:B------:R-:W-:Y:S02]  /*0310*/  LEA.HI R2, R4, R0, RZ, 0x2 ;  /* 0x0000000004027211 */ /* 0x000fe400078f10ff */
[----:B------:R-:W-:Y:S02]  /*0320*/  LOP3.LUT R4, R7, 0x7fffffe, RZ, 0xc0, !PT ;  /* 0x07fffffe07047812 */ /* 0x000fe400078ec0ff */
[----:B------:R-:W-:Y:S02]  /*0330*/  LOP3.LUT R9, R5, 0xfffffffc, RZ, 0xc0, !PT ;  /* 0xfffffffc05097812 */ /* 0x000fe400078ec0ff */
[----:B------:R-:W-:Y:S02]  /*0340*/  SHF.R.S32.HI R7, RZ, 0x3, R17 ;  /* 0x00000003ff077819 */ /* 0x000fe40000011411 */
[----:B------:R-:W-:Y:S01]  /*0350*/  LOP3.LUT R6, R3, 0xfffffffe, RZ, 0xc0, !PT ;  /* 0xfffffffe03067812 */ /* 0x000fe200078ec0ff */
[----:B------:R-:W-:Y:S01]  /*0360*/  IMAD.IADD R3, R252, 0x1, -R4 ;  /* 0x00000001fc037824 */ /* 0x000fe200078e0a04 */
[----:B------:R-:W-:Y:S01]  /*0370*/  LOP3.LUT R2, R2, 0xfffffffc, RZ, 0xc0, !PT ;  /* 0xfffffffc02027812 */ /* 0x000fe200078ec0ff */
[----:B------:R-:W-:Y:S01]  /*0380*/  IMAD.IADD R20, R10, 0x1, -R9 ;  /* 0x000000010a147824 */ /* 0x000fe200078e0a09 */
[----:B------:R-:W-:Y:S01]  /*0390*/  LEA.HI R9, R13, R13, RZ, 0x1 ;  /* 0x0000000d0d097211 */ /* 0x000fe200078f08ff */
[----:B------:R-:W-:Y:S01]  /*03a0*/  IMAD.SHL.U32 R4, R7, 0x40, RZ ;  /* 0x0000004007047824 */ /* 0x000fe200078e00ff */
[----:B------:R-:W-:Y:S01]  /*03b0*/  SHF.R.S32.HI R21, RZ, 0x6, R12 ;  /* 0x00000006ff157819 */ /* 0x000fe2000001140c */
[C---:B------:R-:W-:Y:S01]  /*03c0*/  IMAD.IADD R22, R0.reuse, 0x1, -R6 ;  /* 0x0000000100167824 */ /* 0x040fe200078e0a06 */
[----:B------:R-:W-:Y:S01]  /*03d0*/  SHF.R.S32.HI R10, RZ, 0x1f, R8 ;  /* 0x0000001fff0a7819 */ /* 0x000fe20000011408 */
[C---:B------:R-:W-:Y:S01]  /*03e0*/  IMAD.IADD R11, R0.reuse, 0x1, -R2 ;  /* 0x00000001000b7824 */ /* 0x040fe200078e0a02 */
[----:B------:R-:W-:Y:S01]  /*03f0*/  LOP3.LUT R2, R9, 0x7fffffe, RZ, 0xc0, !PT ;  /* 0x07fffffe09027812 */ /* 0x000fe200078ec0ff */
[----:B------:R-:W-:Y:S01]  /*0400*/  IMAD R7, R0, 0x8, R3 ;  /* 0x0000000800077824 */ /* 0x000fe200078e0203 */
[----:B------:R-:W-:Y:S01]  /*0410*/  LOP3.LUT R0, R4, 0xc0, RZ, 0xc0, !PT ;  /* 0x000000c004007812 */ /* 0x000fe200078ec0ff */
[----:B------:R-:W-:Y:S01]  /*0420*/  IMAD.SHL.U32 R18, R20, 0x8, RZ ;  /* 0x0000000814127824 */ /* 0x000fe200078e00ff */
[----:B------:R-:W-:Y:S01]  /*0430*/  SHF.R.S32.HI R3, RZ, 0x1f, R5 ;  /* 0x0000001fff037819 */ /* 0x000fe20000011405 */
[----:B------:R-:W-:Y:S01]  /*0440*/  IMAD.IADD R4, R13, 0x1, -R2 ;  /* 0x000000010d047824 */ /* 0x000fe200078e0a02 */
[----:B------:R-:W-:Y:S01]  /*0450*/  SHF.R.U32.HI R6, RZ, 0x3, R0 ;  /* 0x00000003ff067819 */ /* 0x000fe20000011600 */
[----:B------:R-:W-:Y:S01]  /*0460*/  STL [R1+0x1c], R22 ;  /* 0x00001c1601007387 */ /* 0x000fe20000100800 */
[----:B------:R-:W-:Y:S01]  /*0470*/  LOP3.LUT R5, R0, 0x18, R18, 0xf8, !PT ;  /* 0x0000001800057812 */ /* 0x000fe200078ef812 */
[----:B------:R-:W-:Y:S01]  /*0480*/  IMAD R0, R21, 0x4, R15 ;  /* 0x0000000415007824 */ /* 0x000fe200078e020f */
[----:B------:R-:W-:Y:S01]  /*0490*/  LEA.HI R2, R3, R252, RZ, 0x3 ;  /* 0x000000fc03027211 */ /* 0x000fe200078f18ff */
[----:B------:R-:W-:Y:S01]  /*04a0*/  STL [R1+0x18], R21 ;  /* 0x0000181501007387 */ /* 0x000fe20000100800 */
[----:B------:R-:W-:Y:S01]  /*04b0*/  LOP3.LUT R5, R5, R6, RZ, 0x3c, !PT ;  /* 0x0000000605057212 */ /* 0x000fe200078e3cff */
[----:B------:R-:W-:Y:S01]  /*04c0*/  IMAD R0, R0, 0x8, R4 ;  /* 0x0000000800007824 */ /* 0x000fe200078e0204 */
[----:B------:R-:W-:Y:S01]  /*04d0*/  LOP3.LUT R2, R2, 0xfffffff8, RZ, 0xc0, !PT ;  /* 0xfffffff802027812 */ /* 0x000fe200078ec0ff */
[----:B------:R1:W-:Y:S01]  /*04e0*/  STL [R1+0x20], R18 ;  /* 0x0000201201007387 */ /* 0x0003e20000100800 */
[-C--:B------:R-:W-:Y:S01]  /*04f0*/  LEA.HI R3, R8, R8.reuse, RZ, 0x1 ;  /* 0x0000000808037211 */ /* 0x080fe200078f08ff */
[----:B------:R-:W-:Y:S01]  /*0500*/  IMAD.U32 R5, R7, 0x20, R5 ;  /* 0x0000002007057824 */ /* 0x000fe200078e0005 */
[----:B------:R-:W-:Y:S01]  /*0510*/  LEA.HI R10, R10, R8, RZ, 0x3 ;  /* 0x000000080a0a7211 */ /* 0x000fe200078f18ff */
[----:B------:R-:W-:Y:S01]  /*0520*/  IMAD.IADD R2, R252, 0x1, -R2 ;  /* 0x00000001fc027824 */ /* 0x000fe200078e0a02 */
[----:B------:R-:W-:-:S02]  /*0530*/  SHF.R.S32.HI R6, RZ, 0x1, R3 ;  /* 0x00000001ff067819 */ /* 0x000fc40000011403 */
[----:B------:R-:W-:Y:S01]  /*0540*/  SHF.R.S32.HI R4, RZ, 0x1f, R3 ;  /* 0x0000001fff047819 */ /* 0x000fe20000011403 */
[----:B------:R2:W-:Y:S01]  /*0550*/  STL [R1+0x10], R5 ;  /* 0x0000100501007387 */ /* 0x0005e20000100800 */
[----:B------:R-:W-:Y:S02]  /*0560*/  LOP3.LUT P4, RZ, R2, 0x2, RZ, 0xc0, !PT ;  /* 0x0000000202ff7812 */ /* 0x000fe4000788c0ff */
[----:B------:R-:W-:Y:S02]  /*0570*/  LEA.HI R7, R4, R6, RZ, 0x2 ;  /* 0x0000000604077211 */ /* 0x000fe400078f10ff */
[----:B------:R-:W-:Y:S02]  /*0580*/  LOP3.LUT R4, R2, 0x1, RZ, 0xc0, !PT ;  /* 0x0000000102047812 */ /* 0x000fe400078ec0ff */
[----:B------:R-:W-:Y:S02]  /*0590*/  LOP3.LUT R7, R7, 0xfffffffc, RZ, 0xc0, !PT ;  /* 0xfffffffc07077812 */ /* 0x000fe400078ec0ff */
[----:B------:R-:W-:Y:S01]  /*05a0*/  ISETP.NE.U32.AND P5, PT, R4, 0x1, PT ;  /* 0x000000010400780c */ /* 0x000fe20003fa5070 */
[----:B------:R-:W-:Y:S01]  /*05b0*/  IMAD.SHL.U32 R4, R13, 0x40, RZ ;  /* 0x000000400d047824 */ /* 0x000fe200078e00ff */
[----:B------:R-:W-:-:S02]  /*05c0*/  LEA.HI R13, R2, R2, RZ, 0x1 ;  /* 0x00000002020d7211 */ /* 0x000fc400078f08ff */
[----:B------:R-:W-:Y:S01]  /*05d0*/  SHF.R.S32.HI R12, RZ, 0x7, R14 ;  /* 0x00000007ff0c7819 */ /* 0x000fe2000001140e */
[----:B------:R-:W-:Y:S01]  /*05e0*/  IMAD.SHL.U32 R14, R21, 0x20, RZ ;  /* 0x00000020150e7824 */ /* 0x000fe200078e00ff */
[----:B------:R-:W-:Y:S01]  /*05f0*/  SEL R235, R235, 0x10, !P5 ;  /* 0x00000010ebeb7807 */ /* 0x000fe20006800000 */
[----:B-1----:R-:W-:Y:S01]  /*0600*/  IMAD.IADD R18, R6, 0x1, -R7 ;  /* 0x0000000106127824 */ /* 0x002fe200078e0a07 */
[----:B------:R-:W-:Y:S01]  /*0610*/  SHF.R.S32.HI R250, RZ, 0x2, R250 ;  /* 0x00000002fffa7819 */ /* 0x000fe200000114fa */
[----:B------:R-:W-:-:S04]  /*0620*/  IMAD.SHL.U32 R6, R11, 0x10, RZ ;  /* 0x000000100b067824 */ /* 0x000fc800078e00ff */
[----:B------:R-:W-:Y:S01]  /*0630*/  IMAD R250, R22, 0x10, R250 ;  /* 0x0000001016fa7824 */ /* 0x000fe200078e02fa */
[----:B--2---:R-:W-:Y:S02]  /*0640*/  LOP3.LUT R5, R3, 0x7fffffe, RZ, 0xc0, !PT ;  /* 0x07fffffe03057812 */ /* 0x004fe400078ec0ff */
[----:B------:R-:W-:-:S03]  /*0650*/  LOP3.LUT R3, R10, 0xfffffff8, RZ, 0xc0, !PT ;  /* 0xfffffff80a037812 */ /* 0x000fc600078ec0ff */
[C---:B------:R-:W-:Y:S02]  /*0660*/  IMAD.IADD R16, R8.reuse, 0x1, -R5 ;  /* 0x0000000108107824 */ /* 0x040fe400078e0a05 */
[----:B------:R-:W-:Y:S01]  /*0670*/  IMAD.IADD R19, R8, 0x1, -R3 ;  /* 0x0000000108137824 */ /* 0x000fe200078e0a03 */
[----:B------:R-:W-:Y:S01]  /*0680*/  SHF.R.S32.HI R3, RZ, 0x1, R9 ;  /* 0x00000001ff037819 */ /* 0x000fe20000011409 */
[----:B------:R-:W-:Y:S01]  /*0690*/  IMAD.SHL.U32 R9, R20, 0x2, RZ ;  /* 0x0000000214097824 */ /* 0x000fe200078e00ff */
[----:B------:R-:W-:Y:S02]  /*06a0*/  LOP3.LUT R8, R4, 0x1c0, RZ, 0xc0, !PT ;  /* 0x000001c004087812 */ /* 0x000fe400078ec0ff */
[C---:B------:R-:W-:Y:S01]  /*06b0*/  LOP3.LUT P6, RZ, R3.reuse, 0x2, RZ, 0xc0, !PT ;  /* 0x0000000203ff7812 */ /* 0x040fe200078cc0ff */
[----:B------:R-:W-:Y:S01]  /*06c0*/  IMAD.SHL.U32 R5, R3, 0x40, RZ ;  /* 0x0000004003057824 */ /* 0x000fe200078e00ff */
[----:B------:R-:W-:Y:S02]  /*06d0*/  LOP3.LUT R3, R13, 0x3fffffe, RZ, 0xc0, !PT ;  /* 0x03fffffe0d037812 */ /* 0x000fe400078ec0ff */
[----:B------:R-:W-:-:S03]  /*06e0*/  SHF.R.S32.HI R4, RZ, 0x3, R10 ;  /* 0x00000003ff047819 */ /* 0x000fc6000001140a */
[C---:B------:R-:W-:Y:S01]  /*06f0*/  IMAD.IADD R20, R2.reuse, 0x1, -R3 ;  /* 0x0000000102147824 */ /* 0x040fe200078e0a03 */
[----:B------:R-:W-:Y:S01]  /*0700*/  LOP3.LUT R3, R5, 0xc0, RZ, 0xc0, !PT ;  /* 0x000000c005037812 */ /* 0x000fe200078ec0ff */
[----:B------:R-:W-:Y:S01]  /*0710*/  IMAD.SHL.U32 R2, R2, 0x40, RZ ;  /* 0x0000004002027824 */ /* 0x000fe200078e00ff */
[----:B------:R-:W-:Y:S01]  /*0720*/  LOP3.LUT R5, R8, 0x30, R6, 0xf8, !PT ;  /* 0x0000003008057812 */ /* 0x000fe200078ef806 */
[----:B------:R-:W-:Y:S01]  /*0730*/  IMAD R21, R4, 0x8, R16 ;  /* 0x0000000804157824 */ /* 0x000fe200078e0210 */
[----:B------:R-:W-:Y:S01]  /*0740*/  LOP3.LUT R7, R3, 0x8, R17, 0xf8, !PT ;  /* 0x0000000803077812 */ /* 0x000fe200078ef811 */
[C---:B------:R-:W-:Y:S01]  /*0750*/  IMAD R16, R11.reuse, 0x2, R4 ;  /* 0x000000020b107824 */ /* 0x040fe200078e0204 */
[----:B------:R-:W-:Y:S01]  /*0760*/  LOP3.LUT R2, R2, 0x1c0, RZ, 0xc0, !PT ;  /* 0x000001c002027812 */ /* 0x000fe200078ec0ff */
[----:B------:R-:W-:Y:S01]  /*0770*/  IMAD R11, R11, 0x200, R9 ;  /* 0x000002000b0b7824 */ /* 0x000fe200078e0209 */
[----:B------:R-:W-:Y:S02]  /*0780*/  LOP3.LUT R10, R5, 0x8, R17, 0xf8, !PT ;  /* 0x00000008050a7812 */ /* 0x000fe400078ef811 */
[----:B------:R-:W-:Y:S01]  /*0790*/  SHF.R.U32.HI R5, RZ, 0x3, R3 ;  /* 0x00000003ff057819 */ /* 0x000fe20000011603 */
[----:B------:R-:W-:Y:S01]  /*07a0*/  IMAD R3, R12, 0x1000, R9 ;  /* 0x000010000c037824 */ /* 0x000fe200078e0209 */
[----:B------:R-:W-:Y:S01]  /*07b0*/  LOP3.LUT R6, R2, 0x20, R14, 0xf8, !PT ;  /* 0x0000002002067812 */ /* 0x000fe200078ef80e */
[----:B------:R-:W-:Y:S01]  /*07c0*/  IMAD R11, R20, 0x20, R11 ;  /* 0x00000020140b7824 */ /* 0x000fe200078e020b */
[----:B------:R-:W-:Y:S01]  /*07d0*/  SHF.R.U32.HI R4, RZ, 0x3, R2 ;  /* 0x00000003ff047819 */ /* 0x000fe20000011602 */
[----:B------:R-:W-:Y:S01]  /*07e0*/  IMAD R3, R22, 0x400, R3 ;  /* 0x0000040016037824 */ /* 0x000fe200078e0203 */
[----:B------:R-:W-:-:S02]  /*07f0*/  LOP3.LUT R2, R7, R5, RZ, 0x3c, !PT ;  /* 0x0000000507027212 */ /* 0x000fc400078e3cff */
[----:B------:R-:W-:Y:S02]  /*0800*/  LOP3.LUT R4, R6, R4, RZ, 0x3c, !PT ;  /* 0x0000000406047212 */ /* 0x000fe400078e3cff */
[----:B------:R-:W-:Y:S01]  /*0810*/  SHF.R.U32.HI R8, RZ, 0x3, R8 ;  /* 0x00000003ff087819 */ /* 0x000fe20000011608 */
[----:B------:R-:W-:Y:S02]  /*0820*/  IMAD.U32 R230, R0, 0x20, R2 ;  /* 0x0000002000e67824 */ /* 0x000fe400078e0002 */
[----:B------:R-:W-:Y:S01]  /*0830*/  IMAD.SHL.U32 R0, R12, 0x8, RZ ;  /* 0x000000080c007824 */ /* 0x000fe200078e00ff */
[----:B------:R-:W-:Y:S01]  /*0840*/  LOP3.LUT R6, R10, R8, RZ, 0x3c, !PT ;  /* 0x000000080a067212 */ /* 0x000fe200078e3cff */
[----:B------:R-:W-:Y:S01]  /*0850*/  IMAD.IADD R236, R4, 0x1, R3 ;  /* 0x0000000104ec7824 */ /* 0x000fe200078e0203 */
[----:B------:R-:W-:Y:S01]  /*0860*/  LEA R222, R230, UR5, 0x1 ;  /* 0x00000005e6de7c11 */ /* 0x000fe2000f8e08ff */
[----:B------:R-:W-:Y:S01]  /*0870*/  IMAD.SHL.U32 R3, R18, 0x40, RZ ;  /* 0x0000004012037824 */ /* 0x000fe200078e00ff */
[----:B------:R-:W-:Y:S01]  /*0880*/  LOP3.LUT R4, R0, 0x8, RZ, 0xc0, !PT ;  /* 0x0000000800047812 */ /* 0x000fe200078ec0ff */
[C---:B------:R-:W-:Y:S01]  /*0890*/  IMAD.SHL.U32 R2, R15.reuse, 0x8, RZ ;  /* 0x000000080f027824 */ /* 0x040fe200078e00ff */
[----:B------:R-:W-:Y:S01]  /*08a0*/  SHF.R.S32.HI R0, RZ, 0x1, R13 ;  /* 0x00000001ff007819 */ /* 0x000fe2000001140d */
[----:B------:R-:W-:Y:S01]  /*08b0*/  IMAD.SHL.U32 R8, R15, 0x10, RZ ;  /* 0x000000100f087824 */ /* 0x000fe200078e00ff */
[----:B------:R-:W-:Y:S01]  /*08c0*/  LOP3.LUT R3, R3, 0xc0, RZ, 0xc0, !PT ;  /* 0x000000c003037812 */ /* 0x000fe200078ec0ff */
[----:B------:R-:W-:Y:S01]  /*08d0*/  IMAD R6, R15, 0x200, R6 ;  /* 0x000002000f067824 */ /* 0x000fe200078e0206 */
[C---:B------:R-:W-:Y:S01]  /*08e0*/  LOP3.LUT P3, RZ, R0.reuse, 0x2, RZ, 0xc0, !PT ;  /* 0x0000000200ff7812 */ /* 0x040fe2000786c0ff */
[----:B------:R-:W-:Y:S01]  /*08f0*/  IMAD.SHL.U32 R0, R0, 0x40, RZ ;  /* 0x0000004000007824 */ /* 0x000fe200078e00ff */
[----:B------:R-:W-:Y:S01]  /*0900*/  LOP3.LUT R5, R2, 0x8, RZ, 0xc0, !PT ;  /* 0x0000000802057812 */ /* 0x000fe200078ec0ff */
[----:B------:R-:W-:Y:S01]  /*0910*/  IMAD.SHL.U32 R2, R19, 0x40, RZ ;  /* 0x0000004013027824 */ /* 0x000fe200078e00ff */
[----:B------:R-:W-:-:S02]  /*0920*/  LOP3.LUT R8, R4, 0x10, R8, 0xf8, !PT ;  /* 0x0000001004087812 */ /* 0x000fc400078ef808 */
[----:B------:R-:W-:Y:S02]  /*0930*/  LOP3.LUT R0, R0, 0xc0, RZ, 0xc0, !PT ;  /* 0x000000c000007812 */ /* 0x000fe400078ec0ff */
[----:B------:R-:W-:Y:S02]  /*0940*/  LOP3.LUT R2, R2, 0x1c0, RZ, 0xc0, !PT ;  /* 0x000001c002027812 */ /* 0x000fe400078ec0ff */
[----:B------:R-:W-:Y:S02]  /*0950*/  SHF.R.U32.HI R7, RZ, 0x3, R0 ;  /* 0x00000003ff077819 */ /* 0x000fe40000011600 */
[----:B------:R-:W-:Y:S02]  /*0960*/  SHF.R.U32.HI R223, RZ, 0x3, R2 ;  /* 0x00000003ffdf7819 */ /* 0x000fe40000011602 */
[----:B------:R-:W-:Y:S02]  /*0970*/  LOP3.LUT R7, R7, R0, R4, 0x1e, !PT ;  /* 0x0000000007077212 */ /* 0x000fe400078e1e04 */
[----:B------:R-:W-:-:S02]  /*0980*/  SHF.R.U32.HI R0, RZ, 0x3, R3 ;  /* 0x00000003ff007819 */ /* 0x000fc40000011603 */
[--C-:B------:R-:W-:Y:S01]  /*0990*/  LOP3.LUT R223, R223, R2, R5.reuse, 0x1e, !PT ;  /* 0x00000002dfdf7212 */ /* 0x100fe200078e1e05 */
[----:B------:R-:W-:Y:S01]  /*09a0*/  IMAD.SHL.U32 R2, R21, 0x20, RZ ;  /* 0x0000002015027824 */ /* 0x000fe200078e00ff */
[C---:B------:R-:W-:Y:S01]  /*09b0*/  LOP3.LUT R4, R0.reuse, R3, R5, 0x1e, !PT ;  /* 0x0000000300047212 */ /* 0x040fe200078e1e05 */
[----:B------:R-:W-:Y:S01]  /*09c0*/  IMAD.IADD R7, R7, 0x1, R11 ;  /* 0x0000000107077824 */ /* 0x000fe200078e020b */
[----:B------:R-:W-:Y:S01]  /*09d0*/  LOP3.LUT R3, R0, R8, R3, 0x1e, !PT ;  /* 0x0000000800037212 */ /* 0x000fe200078e1e03 */
[----:B------:R-:W-:Y:S01]  /*09e0*/  IMAD R5, R22, 0x200, R2 ;  /* 0x0000020016057824 */ /* 0x000fe200078e0202 */
[----:B------:R-:W-:Y:S01]  /*09f0*/  SEL R0, R227, 0xffffffe0, !P6 ;  /* 0xffffffe0e3007807 */ /* 0x000fe20007000000 */
[----:B------:R-:W-:Y:S01]  /*0a00*/  IMAD.U32 R223, R16, 0x200, R223 ;  /* 0x0000020010df7824 */ /* 0x000fe200078e00df */
[----:B------:R-:W-:Y:S01]  /*0a10*/  R2P PR, R19, 0x6 ;  /* 0x0000000613007804 */ /* 0x000fe20000000000 */
[----:B------:R-:W-:Y:S01]  /*0a20*/  IMAD.IADD R228, R2, 0x1, R3 ;  /* 0x0000000102e47824 */ /* 0x000fe200078e0203 */
[----:B------:R-:W-:Y:S01]  /*0a30*/  LEA R236, R236, UR4, 0x1 ;  /* 0x00000004ecec7c11 */ /* 0x000fe2000f8e08ff */
[----:B------:R-:W-:Y:S01]  /*0a40*/  IMAD.IADD R222, R222, 0x1, R0 ;  /* 0x00000001dede7824 */ /* 0x000fe200078e0200 */
[----:B------:R-:W-:Y:S01]  /*0a50*/  LEA R223, R223, UR5, 0x1 ;  /* 0x00000005dfdf7c11 */ /* 0x000fe2000f8e08ff */
[----:B------:R-:W-:Y:S01]  /*0a60*/  IMAD.U32 R0, RZ, RZ, UR6 ;  /* 0x00000006ff007e24 */ /* 0x000fe2000f8e00ff */
[----:B------:R-:W-:Y:S01]  /*0a70*/  USHF.R.S32.HI UR6, URZ, 0x1f, UR44 ;  /* 0x0000001f3f067899 */ /* 0x000fe2000801142c */
[----:B------:R-:W-:Y:S01]  /*0a80*/  IMAD.U32 R0, RZ, RZ, UR7 ;  /* 0x00000007ff007e24 */ /* 0x000fe2000f8e00ff */
[----:B------:R-:W-:Y:S01]  /*0a90*/  USHF.R.S32.HI UR7, URZ, 0x1f, UR56 ;  /* 0x0000001f3f077899 */ /* 0x000fe20008011438 */
[----:B------:R-:W-:Y:S01]  /*0aa0*/  IMAD.IADD R229, R5, 0x1, R4 ;  /* 0x0000000105e57824 */ /* 0x000fe200078e0204 */
[C---:B------:R-:W-:Y:S01]  /*0ab0*/  SEL R224, R227.reuse, 0xffffffe0, !P1 ;  /* 0xffffffe0e3e07807 */ /* 0x040fe20004800000 */
[----:B------:R-:W-:Y:S01]  /*0ac0*/  VIADD R237, R236, 0x20 ;  /* 0x00000020eced7836 */ /* 0x000fe20000000000 */
[----:B------:R-:W-:Y:S01]  /*0ad0*/  LOP3.LUT P0, RZ, R18, 0x2, RZ, 0xc0, !PT ;  /* 0x0000000212ff7812 */ /* 0x000fe2000780c0ff */
[----:B------:R-:W-:Y:S01]  /*0ae0*/  IMAD.U32 R2, RZ, RZ, UR6 ;  /* 0x00000006ff027e24 */ /* 0x000fe2000f8e00ff */
[----:B------:R-:W-:Y:S01]  /*0af0*/  UIADD3 UR6, UR4, 0x9000, URZ ;  /* 0x0000900004067890 */ /* 0x000fe2000fffe03f */
[----:B------:R-:W-:Y:S01]  /*0b00*/  IMAD.U32 R2, RZ, RZ, UR7 ;  /* 0x00000007ff027e24 */ /* 0x000fe2000f8e00ff */
[----:B------:R-:W-:Y:S01]  /*0b10*/  SEL R227, R227, 0xffffffe0, !P0 ;  /* 0xffffffe0e3e37807 */ /* 0x000fe20004000000 */
[----:B------:R-:W-:Y:S01]  /*0b20*/  IMAD.U32 R0, RZ, RZ, UR7 ;  /* 0x00000007ff007e24 */ /* 0x000fe2000f8e00ff */
[----:B------:R-:W-:Y:S01]  /*0b30*/  LEA R3, R6, UR4, 0x1 ;  /* 0x0000000406037c11 */ /* 0x000fe2000f8e08ff */
[----:B------:R-:W-:Y:S01]  /*0b40*/  IMAD.MOV.U32 R0, RZ, RZ, 0x40 ;  /* 0x00000040ff007424 */ /* 0x000fe200078e00ff */
[----:B------:R-:W-:Y:S01]  /*0b50*/  LEA R4, R7, UR6, 0x1 ;  /* 0x0000000607047c11 */ /* 0x000fe2000f8e08ff */
[----:B------:R-:W-:Y:S01]  /*0b60*/  @P4 VIADD R237, R236, 0xffffffe0 ;  /* 0xffffffe0eced4836 */ /* 0x000fe20000000000 */
[----:B------:R-:W-:Y:S01]  /*0b70*/  ULDC.64 UR6, c[0x0][0x208] ;  /* 0x0000820000067ab9 */ /* 0x000fe20000000a00 */
[----:B------:R-:W-:Y:S01]  /*0b80*/  IMAD.IADD R224, R223, 0x1, R224 ;  /* 0x00000001dfe07824 */ /* 0x000fe200078e02e0 */
[----:B------:R-:W-:Y:S01]  /*0b90*/  SEL R0, R0, 0xffffffc0, !P2 ;  /* 0xffffffc000007807 */ /* 0x000fe20005000000 */
[C---:B------:R-:W-:Y:S01]  /*0ba0*/  VIADD R2, R4.reuse, 0x20 ;  /* 0x0000002004027836 */ /* 0x040fe20000000000 */
[----:B------:R1:W-:Y:S01]  /*0bb0*/  STL [R1+0x8], R4 ;  /* 0x0000080401007387 */ /* 0x0003e20000100800 */
[----:B------:R-:W-:-:S02]  /*0bc0*/  @P3 VIADD R2, R4, 0xffffffe0 ;  /* 0xffffffe004023836 */ /* 0x000fc40000000000 */
[----:B------:R-:W-:Y:S02]  /*0bd0*/  IMAD.IADD R238, R236, 0x1, R235 ;  /* 0x00000001ecee7824 */ /* 0x000fe400078e02eb */
[----:B------:R-:W-:Y:S01]  /*0be0*/  IMAD.IADD R235, R235, 0x1, R237 ;  /* 0x00000001ebeb7824 */ /* 0x000fe200078e02ed */
[----:B------:R1:W-:Y:S01]  /*0bf0*/  STL [R1+0xc], R2 ;  /* 0x00000c0201007387 */ /* 0x0003e20000100800 */
[--C-:B------:R-:W-:Y:S02]  /*0c00*/  IMAD.IADD R226, R223, 0x1, R0.reuse ;  /* 0x00000001dfe27824 */ /* 0x100fe400078e0200 */
[----:B------:R-:W-:-:S07]  /*0c10*/  IMAD.IADD R225, R224, 0x1, R0 ;  /* 0x00000001e0e17824 */ /* 0x000fce00078e0200 */
.L_x_280:
        /* <DEDUP_REMOVED lines=67> */
.L_x_252:
[----:B------:R-:W-:Y:S02]  /*1050*/  @!UP3 UIADD3 UR5, UR9, UR8, -UR40 ;  /* 0x000000080905b290 */ /* 0x000fe4000fffe828 */
[----:B------:R-:W-:Y:S02]  /*1060*/  @UP2 UIADD3 UR29, UR11, -UR16, URZ ;  /* 0x800000100b1d2290 */ /* 0x000fe4000fffe03f */
[----:B------:R-:W-:-:S05]  /*1070*/  UISETP.GT.AND UP0, UPT, UR5, UR28, UPT ;  /* 0x0000001c0500728c */ /* 0x000fca000bf04270 */
[----:B------:R-:W-:Y:S01]  /*1080*/  @!UP2 ULDC UR29, c[0x0][0x2c4] ;  /* 0x0000b100001daab9 */ /* 0x000fe20000000800 */
[----:B------:R-:W-:-:S13]  /*1090*/  PLOP3.LUT P0, PT, PT, PT, UP0, 0x80, 0x0 ;  /* 0x000000000000781c */ /* 0x000fda0003f0f008 */
[----:B------:R-:W-:Y:S05]  /*10a0*/  @!P0 BRA `(.L_x_253) ;  /* 0x0000008000d08947 */ /* 0x000fea0003800000 */
[----:B------:R-:W1:Y:S01]  /*10b0*/  LDC R7, c[0x0][0x278] ;  /* 0x00009e00ff077b82 */ /* 0x000e620000000800 */
[----:B------:R-:W-:Y:S01]  /*10c0*/  ULDC.64 UR10, c[0x0][0x488] ;  /* 0x00012200000a7ab9 */ /* 0x000fe20000000a00 */
[----:B------:R-:W-:Y:S01]  /*10d0*/  UISETP.NE.AND UP0, UPT, UR41, -0x1, UPT ;  /* 0xffffffff2900788c */ /* 0x000fe2000bf05270 */
[----:B------:R-:W-:Y:S01]  /*10e0*/  IABS R2, UR56 ;  /* 0x0000003800027c13 */ /* 0x000fe20008000000 */
[----:B------:R-:W-:Y:S01]  /*10f0*/  UISETP.NE.AND UP1, UPT, UR16, -0x1, UPT ;  /* 0xffffffff1000788c */ /* 0x000fe2000bf25270 */
[----:B------:R-:W-:Y:S01]  /*1100*/  ULDC.64 UR8, c[0x0][0x228] ;  /* 0x00008a0000087ab9 */ /* 0x000fe20000000a00 */
[----:B------:R-:W-:Y:S02]  /*1110*/  UIADD3 UR14, UR29, 0x3f, URZ ;  /* 0x0000003f1d0e7890 */ /* 0x000fe4000fffe03f */
[----:B------:R-:W2:Y:S01]  /*1120*/  S2UR UR12, SR_CTAID.X ;  /* 0x00000000000c79c3 */ /* 0x000ea20000002500 */
[----:B------:R-:W-:Y:S02]  /*1130*/  UIMAD.WIDE.U32 UR18, UR44, UR8, URZ ;  /* 0x000000082c1272a5 */ /* 0x000fe4000f8e003f */
[----:B------:R-:W-:Y:S01]  /*1140*/  UIMAD UR8, UR57, UR8, URZ ;  /* 0x00000008390872a4 */ /* 0x000fe2000f8e023f */
[----:B------:R-:W-:Y:S01]  /*1150*/  ULDC.64 UR34, c[0x0][0x240] ;  /* 0x0000900000227ab9 */ /* 0x000fe20000000a00 */
[----:B------:R-:W-:Y:S01]  /*1160*/  ULDC UR58, c[0x0][0x2d4] ;  /* 0x0000b500003a7ab9 */ /* 0x000fe20000000800 */
[----:B------:R-:W-:Y:S01]  /*1170*/  USHF.L.U64.HI UR15, UR44, 0x7, UR57 ;  /* 0x000000072c0f7899 */ /* 0x000fe20008010239 */
[----:B------:R-:W-:Y:S01]  /*1180*/  ULDC.U8 UR23, c[0x0][0x480] ;  /* 0x0001200000177ab9 */ /* 0x000fe20000000000 */
[----:B------:R-:W-:Y:S01]  /*1190*/  ULDC.U8 UR22, c[0x0][0x3d8] ;  /* 0x0000f60000167ab9 */ /* 0x000fe20000000000 */
[----:B------:R-:W-:-:S02]  /*11a0*/  USHF.R.S32.HI UR20, URZ, 0x1f, UR14 ;  /* 0x0000001f3f147899 */ /* 0x000fc4000801140e */
[----:B------:R-:W-:Y:S02]  /*11b0*/  @UP0 UIADD3 UR17, UR40, UR41, URZ ;  /* 0x0000002928110290 */ /* 0x000fe4000fffe03f */
[----:B------:R-:W-:Y:S01]  /*11c0*/  UIMAD UR24, UR44, UR9, UR8 ;  /* 0x000000092c1872a4 */ /* 0x000fe2000f8e0208 */
[----:B-1----:R-:W-:Y:S01]  /*11d0*/  IABS R6, R7 ;  /* 0x0000000700067213 */ /* 0x002fe20000000000 */
[----:B------:R-:W-:Y:S01]  /*11e0*/  USHF.R.S32.HI UR38, URZ, 0x1f, UR58 ;  /* 0x0000001f3f267899 */ /* 0x000fe2000801143a */
[----:B------:R-:W-:Y:S01]  /*11f0*/  ISETP.NE.AND P3, PT, R7, RZ, PT ;  /* 0x000000ff0700720c */ /* 0x000fe20003f65270 */
[----:B------:R-:W-:Y:S01]  /*1200*/  UISETP.NE.AND UP4, UPT, UR23, URZ, UPT ;  /* 0x0000003f1700728c */ /* 0x000fe2000bf85270 */
[----:B------:R-:W1:Y:S01]  /*1210*/  I2F.RP R4, R6 ;  /* 0x0000000600047306 */ /* 0x000e620000209400 */
[----:B------:R-:W-:Y:S01]  /*1220*/  UISETP.NE.AND UP3, UPT, UR22, URZ, UPT ;  /* 0x0000003f1600728c */ /* 0x000fe2000bf65270 */
[----:B------:R-:W-:Y:S01]  /*1230*/  @!UP1 ULDC.64 UR8, c[0x0][0x418] ;  /* 0x0001060000089ab9 */ /* 0x000fe20000000a00 */
[----:B--2---:R-:W-:Y:S01]  /*1240*/  UIMAD.WIDE.U32 UR26, UR12, UR10, URZ ;  /* 0x0000000a0c1a72a5 */ /* 0x004fe2000f8e003f */
[----:B------:R-:W-:Y:S01]  /*1250*/  @UP0 ULDC.64 UR22, c[0x0][0x248] ;  /* 0x0000920000160ab9 */ /* 0x000fe20000000a00 */
[----:B------:R-:W-:-:S02]  /*1260*/  USEL UR31, UR15, URZ, UP2 ;  /* 0x0000003f0f1f7287 */ /* 0x000fc40009000000 */
[----:B------:R-:W-:Y:S02]  /*1270*/  UIMAD UR47, UR12, UR11, UR27 ;  /* 0x0000000b0c2f72a4 */ /* 0x000fe4000f8e021b */
[----:B------:R-:W-:Y:S01]  /*1280*/  USHF.L.U32 UR12, UR44, 0x7, URZ ;  /* 0x000000072c0c7899 */ /* 0x000fe2000800063f */
[----:B------:R-:W-:Y:S01]  /*1290*/  @UP1 ULDC.64 UR10, c[0x0][0x420] ;  /* 0x00010800000a1ab9 */ /* 0x000fe20000000a00 */
[----:B------:R-:W-:Y:S01]  /*12a0*/  ULEA.HI UR43, UR20, UR14, URZ, 0x6 ;  /* 0x0000000e142b7291 */ /* 0x000fe2000f8f303f */
[----:B-1----:R-:W1:Y:S01]  /*12b0*/  MUFU.RCP R4, R4 ;  /* 0x0000000400047308 */ /* 0x002e620000001000 */
[----:B------:R-:W-:Y:S02]  /*12c0*/  USEL UR30, UR12, URZ, UP2 ;  /* 0x0000003f0c1e7287 */ /* 0x000fe40009000000 */
[----:B------:R-:W-:Y:S02]  /*12d0*/  UIMAD.WIDE.U32 UR12, UR16, UR34, URZ ;  /* 0x00000022100c72a5 */ /* 0x000fe4000f8e003f */
[----:B------:R-:W-:-:S02]  /*12e0*/  @UP1 UIMAD.WIDE.U32 UR36, UR16, UR10, URZ ;  /* 0x0000000a102412a5 */ /* 0x000fc4000f8e003f */
[----:B------:R-:W-:Y:S02]  /*12f0*/  USEL UR54, UR18, UR12, !UP1 ;  /* 0x0000000c12367287 */ /* 0x000fe4000c800000 */
[----:B------:R-:W-:Y:S02]  /*1300*/  @!UP1 UIMAD UR10, UR57, UR8, URZ ;  /* 0x00000008390a92a4 */ /* 0x000fe4000f8e023f */
[----:B------:R-:W-:Y:S02]  /*1310*/  @UP0 UIMAD.WIDE.U32 UR14, UR17, UR22, URZ ;  /* 0x00000016110e02a5 */ /* 0x000fe4000f8e003f */
[----:B------:R-:W-:Y:S02]  /*1320*/  @UP0 UIMAD UR18, UR17, UR23, URZ ;  /* 0x00000017111202a4 */ /* 0x000fe4000f8e023f */
[----:B------:R-:W-:Y:S01]  /*1330*/  UIMAD UR17, UR38, UR44, URZ ;  /* 0x0000002c261172a4 */ /* 0x000fe2000f8e023f */
[----:B-1----:R-:W-:Y:S01]  /*1340*/  VIADD R4, R4, 0xffffffe ;  /* 0x0ffffffe04047836 */ /* 0x002fe20000000000 */
[----:B------:R-:W-:Y:S01]  /*1350*/  ULDC UR61, c[0x0][0x2dc] ;  /* 0x0000b700003d7ab9 */ /* 0x000fe20000000800 */
[----:B------:R-:W-:Y:S01]  /*1360*/  ULDC UR60, c[0x0][0x270] ;  /* 0x00009c00003c7ab9 */ /* 0x000fe20000000800 */
[----:B------:R-:W-:Y:S01]  /*1370*/  @UP1 UIMAD UR45, UR16, UR11, UR37 ;  /* 0x0000000b102d12a4 */ /* 0x000fe2000f8e0225 */
[----:B------:R-:W1:Y:S01]  /*1380*/  F2I.FTZ.U32.TRUNC.NTZ R5, R4 ;  /* 0x0000000400057305 */ /* 0x000e62000021f000 */
[----:B------:R-:W-:-:S02]  /*1390*/  @!UP1 UIMAD.WIDE.U32 UR32, UR44, UR8, URZ ;  /* 0x000000082c2092a5 */ /* 0x000fc4000f8e003f */
[----:B------:R-:W-:Y:S02]  /*13a0*/  @!UP1 UIMAD UR27, UR44, UR9, UR10 ;  /* 0x000000092c1b92a4 */ /* 0x000fe4000f8e020a */
[----:B------:R-:W-:Y:S02]  /*13b0*/  UIMAD UR21, UR16, UR35, URZ ;  /* 0x00000023101572a4 */ /* 0x000fe4000f8e023f */
[----:B------:R-:W-:Y:S02]  /*13c0*/  UIMAD.WIDE UR8, UR61, UR60, URZ ;  /* 0x0000003c3d0872a5 */ /* 0x000fe4000f8e023f */
[----:B------:R-:W-:Y:S02]  /*13d0*/  UIMAD.WIDE.U32 UR10, UR44, UR58, URZ ;  /* 0x0000003a2c0a72a5 */ /* 0x000fe4000f8e003f */
[----:B------:R-:W-:Y:S02]  /*13e0*/  UIMAD UR17, UR57, UR58, UR17 ;  /* 0x0000003a391172a4 */ /* 0x000fe4000f8e0211 */
[----:B------:R-:W-:Y:S01]  /*13f0*/  UIADD3 UR24, UR19, UR24, URZ ;  /* 0x0000001813187290 */ /* 0x000fe2000fffe03f */
[----:B-1----:R-:W-:Y:S01]  /*1400*/  IMAD.MOV R0, RZ, RZ, -R5 ;  /* 0x000000ffff007224 */ /* 0x002fe200078e0a05 */
[----:B------:R-:W-:Y:S01]  /*1410*/  @UP1 UIADD3 UR24, UR13, UR21, URZ ;  /* 0x000000150d181290 */ /* 0x000fe2000fffe03f */
[----:B------:R-:W-:Y:S01]  /*1420*/  IMAD.MOV.U32 R4, RZ, RZ, RZ ;  /* 0x000000ffff047224 */ /* 0x000fe200078e00ff */
[----:B------:R-:W-:Y:S01]  /*1430*/  @UP0 UIADD3 UR48, UR15, UR18, URZ ;  /* 0x000000120f300290 */ /* 0x000fe2000fffe03f */
[----:B------:R-:W-:Y:S01]  /*1440*/  IMAD R0, R0, R6, RZ ;  /* 0x0000000600007224 */ /* 0x000fe200078e02ff */
[----:B------:R-:W-:Y:S01]  /*1450*/  @UP0 UMOV UR46, UR14 ;  /* 0x0000000e002e0c82 */ /* 0x000fe20008000000 */
[----:B------:R-:W-:-:S02]  /*1460*/  UIMAD.WIDE.U32 UR12, UR8, UR10, URZ ;  /* 0x0000000a080c72a5 */ /* 0x000fc4000f8e003f */
[----:B------:R-:W-:Y:S01]  /*1470*/  IMAD.HI.U32 R0, R5, R0, R4 ;  /* 0x0000000005007227 */ /* 0x000fe200078e0004 */
[----:B------:R-:W-:Y:S02]  /*1480*/  UIMAD UR15, UR9, UR10, URZ ;  /* 0x0000000a090f72a4 */ /* 0x000fe4000f8e023f */
[----:B------:R-:W-:Y:S02]  /*1490*/  UIADD3 UR14, UR11, UR17, URZ ;  /* 0x000000110b0e7290 */ /* 0x000fe4000fffe03f */
[----:B------:R-:W-:Y:S01]  /*14a0*/  UIMAD.WIDE.U32 UR10, UR8, UR16, URZ ;  /* 0x00000010080a72a5 */ /* 0x000fe2000f8e003f */
[----:B------:R-:W-:Y:S01]  /*14b0*/  IMAD.HI.U32 R0, R0, R2, RZ ;  /* 0x0000000200007227 */ /* 0x000fe200078e00ff */
[----:B------:R-:W-:Y:S01]  /*14c0*/  ULDC UR42, c[0x0][0x2c4] ;  /* 0x0000b100002a7ab9 */ /* 0x000fe20000000800 */
[----:B------:R-:W-:Y:S02]  /*14d0*/  UIMAD UR14, UR8, UR14, UR15 ;  /* 0x0000000e080e72a4 */ /* 0x000fe4000f8e020f */
[----:B------:R-:W-:Y:S01]  /*14e0*/  IMAD.MOV R4, RZ, RZ, -R0 ;  /* 0x000000ffff047224 */ /* 0x000fe200078e0a00 */
[----:B------:R-:W-:-:S02]  /*14f0*/  @UP3 UIMAD UR15, UR44, UR42, URZ ;  /* 0x0000002a2c0f32a4 */ /* 0x000fc4000f8e023f */
[----:B------:R-:W-:Y:S01]  /*1500*/  USEL UR55, UR12, UR10, !UP1 ;  /* 0x0000000a0c377287 */ /* 0x000fe2000c800000 */
[C---:B------:R-:W-:Y:S01]  /*1510*/  IMAD R2, R6.reuse, R4, R2 ;  /* 0x0000000406027224 */ /* 0x040fe200078e0202 */
[----:B------:R-:W-:Y:S02]  /*1520*/  ULOP3.LUT UR12, UR43, 0xffffffc0, URZ, 0xc0, !UPT ;  /* 0xffffffc02b0c7892 */ /* 0x000fe4000f8ec03f */
[----:B------:R-:W-:Y:S02]  /*1530*/  UIADD3 UR21, UR13, UR14, URZ ;  /* 0x0000000e0d157290 */ /* 0x000fe4000fffe03f */
[----:B------:R-:W-:Y:S01]  /*1540*/  ISETP.GT.U32.AND P1, PT, R6, R2, PT ;  /* 0x000000020600720c */ /* 0x000fe20003f24070 */
[----:B------:R-:W-:Y:S02]  /*1550*/  @UP3 USEL UR10, UR15, UR16, !UP1 ;  /* 0x000000100f0a3287 */ /* 0x000fe4000c800000 */
[----:B------:R-:W-:Y:S01]  /*1560*/  UIADD3 UR13, UR12, -0x40, URZ ;  /* 0xffffffc00c0d7890 */ /* 0x000fe2000fffe03f */
[----:B------:R-:W-:Y:S01]  /*1570*/  @UP3 ULDC UR17, c[0x0][0x2e4] ;  /* 0x0000b90000113ab9 */ /* 0x000fe20000000800 */
[----:B------:R-:W-:-:S02]  /*1580*/  @!UP3 UIMAD UR14, UR44, UR60, UR56 ;  /* 0x0000003c2c0eb2a4 */ /* 0x000fc4000f8e0238 */
[----:B------:R-:W-:Y:S02]  /*1590*/  @UP3 UIMAD UR19, UR56, UR17, UR10 ;  /* 0x00000011381332a4 */ /* 0x000fe4000f8e020a */
[----:B------:R-:W-:Y:S02]  /*15a0*/  USHF.R.S32.HI UR18, URZ, 0x1f, UR13 ;  /* 0x0000001f3f127899 */ /* 0x000fe4000801140d */
[----:B------:R-:W-:Y:S02]  /*15b0*/  UIADD3 UR10, UP2, UR13, UR30, URZ ;  /* 0x0000001e0d0a7290 */ /* 0x000fe4000ff5e03f */
[-C--:B------:R-:W-:Y:S01]  /*15c0*/  @!P1 IADD3 R2, R2, -R6.reuse, RZ ;  /* 0x8000000602029210 */ /* 0x080fe20007ffe0ff */
[----:B------:R-:W-:Y:S01]  /*15d0*/  UIMAD UR12, UR9, UR16, URZ ;  /* 0x00000010090c72a4 */ /* 0x000fe2000f8e023f */
[----:B------:R-:W-:Y:S01]  /*15e0*/  @!P1 VIADD R0, R0, 0x1 ;  /* 0x0000000100009836 */ /* 0x000fe20000000000 */
[----:B------:R-:W-:Y:S01]  /*15f0*/  UIADD3.X UR17, UR18, UR31, URZ, UP2, !UPT ;  /* 0x0000001f12117290 */ /* 0x000fe200097fe43f */
[----:B------:R-:W-:Y:S01]  /*1600*/  ISETP.GE.U32.AND P0, PT, R2, R6, PT ;  /* 0x000000060200720c */ /* 0x000fe20003f06070 */
[----:B------:R-:W-:Y:S01]  /*1610*/  UIMAD UR9, UR9, UR10, URZ ;  /* 0x0000000a090972a4 */ /* 0x000fe2000f8e023f */
[----:B------:R-:W-:Y:S01]  /*1620*/  LOP3.LUT R2, R7, UR56, RZ, 0x3c, !PT ;  /* 0x0000003807027c12 */ /* 0x000fe2000f8e3cff */
[----:B------:R-:W-:Y:S01]  /*1630*/  @UP0 UIADD3 UR25, UR40, UR41, URZ ;  /* 0x0000002928190290 */ /* 0x000fe2000fffe03f */
[----:B------:R-:W-:Y:S01]  /*1640*/  PLOP3.LUT P1, PT, PT, PT, UP0, 0x80, 0x0 ;  /* 0x000000000000781c */ /* 0x000fe20003f2f008 */
[----:B------:R-:W-:Y:S01]  /*1650*/  @!UP3 UIMAD UR19, UR14, UR42, URZ ;  /* 0x0000002a0e13b2a4 */ /* 0x000fe2000f8e023f */
[----:B------:R-:W-:Y:S01]  /*1660*/  ISETP.GE.AND P2, PT, R2, RZ, PT ;  /* 0x000000ff0200720c */ /* 0x000fe20003f46270 */
[----:B------:R-:W-:Y:S01]  /*1670*/  UIMAD.WIDE.U32 UR30, UR8, UR10, URZ ;  /* 0x0000000a081e72a5 */ /* 0x000fe2000f8e003f */
[----:B------:R-:W-:Y:S01]  /*1680*/  @UP0 ULDC.64 UR14, c[0x0][0x250] ;  /* 0x00009400000e0ab9 */ /* 0x000fe20000000a00 */
[----:B------:R-:W-:-:S02]  /*1690*/  UIMAD UR10, UR8, UR17, UR9 ;  /* 0x00000011080a72a4 */ /* 0x000fc4000f8e0209 */
[----:B------:R-:W-:Y:S02]  /*16a0*/  @UP0 UIMAD.WIDE.U32 UR8, UR25, UR14, URZ ;  /* 0x0000000e190802a5 */ /* 0x000fe4000f8e003f */
[----:B------:R-:W-:Y:S01]  /*16b0*/  @P0 VIADD R0, R0, 0x1 ;  /* 0x0000000100000836 */ /* 0x000fe20000000000 */
[----:B------:R-:W-:Y:S01]  /*16c0*/  @UP1 UIADD3 UR21, UR11, UR12, URZ ;  /* 0x0000000c0b151290 */ /* 0x000fe2000fffe03f */
[----:B------:R-:W-:Y:S01]  /*16d0*/  PLOP3.LUT P0, PT, PT, PT, UP3, 0x80, 0x0 ;  /* 0x000000000000781c */ /* 0x000fe20003f0f038 */
[----:B------:R-:W-:Y:S02]  /*16e0*/  UIMAD UR49, UR56, UR61, URZ ;  /* 0x0000003d383172a4 */ /* 0x000fe4000f8e023f */
[----:B------:R-:W-:Y:S01]  /*16f0*/  @UP0 UIMAD UR11, UR25, UR15, URZ ;  /* 0x0000000f190b02a4 */ /* 0x000fe2000f8e023f */
[----:B------:R-:W-:Y:S01]  /*1700*/  @!P2 IADD3 R0, -R0, RZ, RZ ;  /* 0x000000ff0000a210 */ /* 0x000fe20007ffe1ff */
[----:B------:R-:W-:Y:S01]  /*1710*/  USEL UR52, UR47, URZ, UP4 ;  /* 0x0000003f2f347287 */ /* 0x000fe2000a000000 */
[----:B------:R-:W-:Y:S01]  /*1720*/  @!P3 LOP3.LUT R0, RZ, R7, RZ, 0x33, !PT ;  /* 0x00000007ff00b212 */ /* 0x000fe200078e33ff */
[----:B------:R-:W-:-:S02]  /*1730*/  USHF.R.S32.HI UR51, URZ, 0x1f, UR28 ;  /* 0x0000001f3f337899 */ /* 0x000fc4000801141c */
        /* <DEDUP_REMOVED lines=19> */
.L_x_254:
        /* <DEDUP_REMOVED lines=13> */
.L_x_255:
        /* <DEDUP_REMOVED lines=11> */
.L_x_256:
[----:B------:R-:W-:-:S04]  /*19f0*/  UIMAD UR10, UR44, UR60, UR56 ;  /* 0x0000003c2c0a72a4 */ /* 0x000fc8000f8e0238 */
[----:B------:R-:W-:-:S12]  /*1a00*/  UIMAD UR10, UR10, UR58, URZ ;  /* 0x0000003a0a0a72a4 */ /* 0x000fd8000f8e023f */
.L_x_257:
[----:B------:R-:W2:Y:S04]  /*1a10*/  LDL.64 R4, [R1+0x20] ;  /* 0x0000200001047983 */ /* 0x000ea80000100a00 */
[----:B------:R1:W3:Y:S01]  /*1a20*/  LDL.64 R12, [R1+0x20] ;  /* 0x00002000010c7983 */ /* 0x0002e20000100a00 */
[----:B------:R-:W-:Y:S01]  /*1a30*/  SHF.R.S32.HI R27, RZ, 0x1f, R252 ;  /* 0x0000001fff1b7819 */ /* 0x000fe200000114fc */
[----:B------:R-:W-:Y:S01]  /*1a40*/  USHF.R.S32.HI UR17, URZ, 0x1f, UR56 ;  /* 0x0000001f3f117899 */ /* 0x000fe20008011438 */
[----:B------:R-:W-:Y:S01]  /*1a50*/  IADD3 R2, P0, R252, UR13, RZ ;  /* 0x0000000dfc027c10 */ /* 0x000fe2000ff1e0ff */
[----:B------:R-:W4:Y:S01]  /*1a60*/  S2R R26, SR_TID.X ;  /* 0x00000000001a7919 */ /* 0x000f220000002100 */
[----:B------:R-:W-:Y:S01]  /*1a70*/  UIADD3 UR20, UR13, UR10, URZ ;  /* 0x0000000a0d147290 */ /* 0x000fe2000fffe03f */
[----:B------:R-:W-:Y:S01]  /*1a80*/  BSSY B1, `(.L_x_253) ;  /* 0x0000796000017945 */ /* 0x000fe20003800000 */
[----:B------:R-:W-:-:S02]  /*1a90*/  UIADD3 UR19, UR13, UR19, URZ ;  /* 0x000000130d137290 */ /* 0x000fc4000fffe03f */
[----:B------:R-:W-:Y:S01]  /*1aa0*/  UISETP.GE.AND UP2, UPT, UR29, 0x1, UPT ;  /* 0x000000011d00788c */ /* 0x000fe2000bf46270 */
[----:B------:R-:W-:Y:S01]  /*1ab0*/  ULDC.64 UR32, c[0x0][0x2b0] ;  /* 0x0000ac0000207ab9 */ /* 0x000fe20000000a00 */
[----:B------:R-:W-:Y:S01]  /*1ac0*/  ULDC.64 UR36, c[0x0][0x478] ;  /* 0x00011e0000247ab9 */ /* 0x000fe20000000a00 */
[----:B------:R-:W-:Y:S01]  /*1ad0*/  ULEA.HI.SX32 UR27, UR43, 0xffffffff, 0x1a ;  /* 0xffffffff2b1b7891 */ /* 0x000fe2000f8fd23f */
[----:B--2---:R-:W-:Y:S01]  /*1ae0*/  IADD3.X R5, R27, UR18, RZ, P0, !PT ;  /* 0x000000121b057c10 */ /* 0x004fe200087fe4ff */
[----:B---3--:R-:W-:-:S04]  /*1af0*/  IMAD.MOV.U32 R12, RZ, RZ, R4 ;  /* 0x000000ffff0c7224 */ /* 0x008fc800078e0004 */
[----:B------:R-:W-:Y:S01]  /*1b00*/  IMAD R6, R5, UR34, RZ ;  /* 0x0000002205067c24 */ /* 0x000fe2000f8e02ff */
[----:B------:R-:W-:-:S03]  /*1b10*/  SHF.R.S32.HI R13, RZ, 0x1f, R12 ;  /* 0x0000001fff0d7819 */ /* 0x000fc6000001140c */
[----:B------:R-:W-:Y:S01]  /*1b20*/  IMAD R8, R2, UR35, R6 ;  /* 0x0000002302087c24 */ /* 0x000fe2000f8e0206 */
[----:B------:R-:W-:Y:S01]  /*1b30*/  IADD3 R4, P0, R12, UR8, RZ ;  /* 0x000000080c047c10 */ /* 0x000fe2000ff1e0ff */
[----:B------:R-:W-:Y:S02]  /*1b40*/  ULDC.64 UR8, c[0x0][0x420] ;  /* 0x0001080000087ab9 */ /* 0x000fe40000000a00 */
[----:B------:R-:W-:Y:S01]  /*1b50*/  UIMAD UR11, UR18, UR8, URZ ;  /* 0x00000008120b72a4 */ /* 0x000fe2000f8e023f */
[----:B------:R-:W-:Y:S01]  /*1b60*/  IADD3.X R5, R13, UR45, RZ, P0, !PT ;  /* 0x0000002d0d057c10 */ /* 0x000fe200087fe4ff */
[----:B------:R-:W-:Y:S01]  /*1b70*/  IMAD.U32 R9, RZ, RZ, UR8 ;  /* 0x00000008ff097e24 */ /* 0x000fe2000f8e00ff */
[----:B------:R1:W-:Y:S01]  /*1b80*/  STL [R1+0x24], R13 ;  /* 0x0000240d01007387 */ /* 0x0003e20000100800 */
[----:B------:R-:W-:Y:S01]  /*1b90*/  IMAD.WIDE.U32 R6, R2, UR34, R12 ;  /* 0x0000002202067c25 */ /* 0x000fe2000f8e000c */
[----:B------:R-:W-:Y:S02]  /*1ba0*/  UIMAD UR12, UR13, UR9, UR11 ;  /* 0x000000090d0c72a4 */ /* 0x000fe4000f8e020b */
[----:B------:R-:W-:Y:S01]  /*1bb0*/  UIMAD UR34, UR61, UR60, URZ ;  /* 0x0000003c3d2272a4 */ /* 0x000fe2000f8e023f */
[----:B------:R-:W-:Y:S01]  /*1bc0*/  IMAD.WIDE.U32 R4, R9, UR13, R4 ;  /* 0x0000000d09047c25 */ /* 0x000fe2000f8e0004 */
[----:B------:R-:W-:Y:S01]  /*1bd0*/  IADD3 R6, P0, R6, UR54, RZ ;  /* 0x0000003606067c10 */ /* 0x000fe2000ff1e0ff */
[----:B------:R-:W-:Y:S01]  /*1be0*/  ULDC.64 UR10, c[0x0][0x428] ;  /* 0x00010a00000a7ab9 */ /* 0x000fe20000000a00 */
[----:B------:R-:W-:Y:S01]  /*1bf0*/  USHF.L.U32 UR26, UR34, 0x6, URZ ;  /* 0x00000006221a7899 */ /* 0x000fe2000800063f */
[----:B------:R-:W-:Y:S01]  /*1c00*/  VIADD R5, R5, UR12 ;  /* 0x0000000c05057c36 */ /* 0x000fe20008000000 */
[----:B------:R-:W-:Y:S01]  /*1c10*/  UIMAD UR12, UR17, UR10, URZ ;  /* 0x0000000a110c72a4 */ /* 0x000fe2000f8e023f */
[----:B------:R-:W-:Y:S01]  /*1c20*/  IADD3.X R7, R7, UR24, R8, P0, !PT ;  /* 0x0000001807077c10 */ /* 0x000fe200087fe408 */
[----:B------:R-:W-:Y:S01]  /*1c30*/  IMAD.U32 R2, RZ, RZ, UR10 ;  /* 0x0000000aff027e24 */ /* 0x000fe2000f8e00ff */
[----:B----4-:R-:W-:Y:S01]  /*1c40*/  SHF.R.S32.HI R8, RZ, 0x1f, R26 ;  /* 0x0000001fff087819 */ /* 0x010fe2000001141a */
[----:B------:R-:W-:-:S02]  /*1c50*/  UIMAD UR16, UR56, UR11, UR12 ;  /* 0x0000000b381072a4 */ /* 0x000fc4000f8e020c */
[----:B------:R-:W-:Y:S01]  /*1c60*/  IMAD.WIDE.U32 R4, R2, UR56, R4 ;  /* 0x0000003802047c25 */ /* 0x000fe2000f8e0004 */
[----:B------:R-:W-:Y:S01]  /*1c70*/  ULDC.64 UR10, c[0x0][0x258] ;  /* 0x00009600000a7ab9 */ /* 0x000fe20000000a00 */
[----:B------:R-:W-:Y:S01]  /*1c80*/  LEA.HI R2, R8, R26, RZ, 0x5 ;  /* 0x0000001a08027211 */ /* 0x000fe200078f28ff */
[----:B------:R-:W-:Y:S01]  /*1c90*/  UIMAD UR12, UR17, UR10, URZ ;  /* 0x0000000a110c72a4 */ /* 0x000fe2000f8e023f */
[----:B------:R-:W-:Y:S01]  /*1ca0*/  IMAD.U32 R8, RZ, RZ, UR10 ;  /* 0x0000000aff087e24 */ /* 0x000fe2000f8e00ff */
[----:B------:R-:W-:Y:S01]  /*1cb0*/  USHF.R.S32.HI UR10, URZ, 0x1f, UR26 ;  /* 0x0000001f3f0a7899 */ /* 0x000fe2000801141a */
[----:B------:R-:W-:Y:S01]  /*1cc0*/  LOP3.LUT R9, R2, 0xffffffe0, RZ, 0xc0, !PT ;  /* 0xffffffe002097812 */ /* 0x000fe200078ec0ff */
[----:B------:R-:W-:Y:S01]  /*1cd0*/  UIMAD UR18, UR56, UR11, UR12 ;  /* 0x0000000b381272a4 */ /* 0x000fe2000f8e020c */
[----:B------:R-:W-:Y:S01]  /*1ce0*/  IMAD.WIDE.U32 R6, R8, UR56, R6 ;  /* 0x0000003808067c25 */ /* 0x000fe2000f8e0006 */
[----:B------:R-:W-:Y:S01]  /*1cf0*/  UIADD3 UR11, UP1, UP0, UR30, UR26, UR49 ;  /* 0x0000001a1e0b7290 */ /* 0x000fe2000f83e031 */
[----:B------:R-:W-:Y:S01]  /*1d00*/  SHF.R.S32.HI R2, RZ, 0x5, R2 ;  /* 0x00000005ff027819 */ /* 0x000fe20000011402 */
[----:B------:R-:W-:Y:S01]  /*1d10*/  ULDC.64 UR12, c[0x0][0x210] ;  /* 0x00008400000c7ab9 */ /* 0x000fe20000000a00 */
[----:B------:R-:W-:Y:S01]  /*1d20*/  IMAD.IADD R26, R26, 0x1, -R9 ;  /* 0x000000011a1a7824 */ /* 0x000fe200078e0a09 */
[----:B------:R-:W-:Y:S01]  /*1d30*/  LEA R242, P0, R6, UR12, 0x1 ;  /* 0x0000000c06f27c11 */ /* 0x000fe2000f8008ff */
[----:B------:R-:W-:Y:S01]  /*1d40*/  IMAD R8, R27, UR8, RZ ;  /* 0x000000081b087c24 */ /* 0x000fe2000f8e02ff */
[----:B------:R-:W-:Y:S01]  /*1d50*/  UIADD3.X UR10, UR47, UR10, UR53, UP1, UP0 ;  /* 0x0000000a2f0a7290 */ /* 0x000fe20008fe0435 */
[----:B------:R-:W-:Y:S01]  /*1d60*/  VIADD R9, R7, UR18 ;  /* 0x0000001207097c36 */ /* 0x000fe20008000000 */
[----:B------:R-:W-:Y:S01]  /*1d70*/  ULDC.64 UR24, c[0x0][0x3e0] ;  /* 0x0000f80000187ab9 */ /* 0x000fe20000000a00 */
[----:B------:R-:W-:Y:S01]  /*1d80*/  VIADD R5, R5, UR16 ;  /* 0x0000001005057c36 */ /* 0x000fe20008000000 */
[----:B------:R-:W-:Y:S01]  /*1d90*/  ULDC.64 UR16, c[0x0][0x400] ;  /* 0x0001000000107ab9 */ /* 0x000fe20000000a00 */
[----:B------:R-:W-:Y:S01]  /*1da0*/  IMAD R8, R252, UR9, R8 ;  /* 0x00000009fc087c24 */ /* 0x000fe2000f8e0208 */
[----:B------:R-:W-:Y:S01]  /*1db0*/  UIADD3 UR9, UP1, UP0, UR50, UR11, UR55 ;  /* 0x0000000b32097290 */ /* 0x000fe2000f83e037 */
[----:B------:R-:W-:Y:S01]  /*1dc0*/  IMAD R7, R2, UR34, R26 ;  /* 0x0000002202077c24 */ /* 0x000fe2000f8e021a */
[----:B------:R-:W-:Y:S01]  /*1dd0*/  LEA.HI.X R243, R6, UR13, R9, 0x1, P0 ;  /* 0x0000000d06f37c11 */ /* 0x000fe200080f0c09 */
[----:B------:R-:W-:Y:S01]  /*1de0*/  IMAD.WIDE.U32 R4, R252, UR8, R4 ;  /* 0x00000008fc047c25 */ /* 0x000fe2000f8e0004 */
[----:B------:R-:W-:Y:S01]  /*1df0*/  PLOP3.LUT P0, PT, PT, PT, UP2, 0x80, 0x0 ;  /* 0x000000000000781c */ /* 0x000fe20003f0f028 */
[----:B------:R-:W-:Y:S01]  /*1e00*/  UIADD3.X UR8, UR52, UR10, UR21, UP1, UP0 ;  /* 0x0000000a34087290 */ /* 0x000fe20008fe0415 */
[----:B------:R-:W-:Y:S01]  /*1e10*/  IADD3 R2, P2, R7, UR9, RZ ;  /* 0x0000000907027c10 */ /* 0x000fe2000ff5e0ff */
[----:B------:R-:W-:Y:S01]  /*1e20*/  IMAD.IADD R5, R5, 0x1, R8 ;  /* 0x0000000105057824 */ /* 0x000fe200078e0208 */
[----:B------:R-:W-:Y:S01]  /*1e30*/  LEA R240, P3, R4, UR24, 0x1 ;  /* 0x0000001804f07c11 */ /* 0x000fe2000f8608ff */
[----:B------:R-:W-:Y:S01]  /*1e40*/  UIMAD.WIDE UR18, UR19, 0x4, UR32 ;  /* 0x00000004131278a5 */ /* 0x000fe2000f8e0220 */
[----:B------:R-:W-:Y:S01]  /*1e50*/  LEA R245, P1, R2, UR16, 0x2 ;  /* 0x0000001002f57c11 */ /* 0x000fe2000f8210ff */
[----:B------:R-:W-:Y:S01]  /*1e60*/  UIMAD.WIDE UR20, UR20, 0x4, UR36 ;  /* 0x00000004141478a5 */ /* 0x000fe2000f8e0224 */
[----:B------:R-:W-:-:S02]  /*1e70*/  LEA.HI.X.SX32 R7, R7, UR8, 0x1, P2 ;  /* 0x0000000807077c11 */ /* 0x000fc400090f0eff */
[----:B------:R-:W-:Y:S02]  /*1e80*/  LEA.HI.X R241, R4, UR25, R5, 0x1, P3 ;  /* 0x0000001904f17c11 */ /* 0x000fe400098f0c05 */
[----:B------:R-:W-:Y:S01]  /*1e90*/  LEA.HI.X R244, R2, UR17, R7, 0x2, P1 ;  /* 0x0000001102f47c11 */ /* 0x000fe200088f1407 */
[----:B-1----:R-:W-:Y:S06]  /*1ea0*/  @!P0 BRA `(.L_x_258) ;  /* 0x0000006c002c8947 */ /* 0x002fec0003800000 */
[----:B------:R-:W2:Y:S01]  /*1eb0*/  LDL R28, [R1+0x10] ;  /* 0x00001000011c7983 */ /* 0x000ea20000100800 */
[----:B------:R-:W-:Y:S01]  /*1ec0*/  UIMAD UR10, UR51, UR14, URZ ;  /* 0x0000000e330a72a4 */ /* 0x000fe2000f8e023f */
[----:B------:R-:W-:Y:S01]  /*1ed0*/  IMAD.U32 R6, RZ, RZ, UR14 ;  /* 0x0000000eff067e24 */ /* 0x000fe2000f8e00ff */
[----:B------:R-:W-:Y:S01]  /*1ee0*/  UIMAD UR9, UR51, UR22, URZ ;  /* 0x00000016330972a4 */ /* 0x000fe2000f8e023f */
[----:B------:R-:W-:Y:S01]  /*1ef0*/  VIADD R2, R252, 0x40 ;  /* 0x00000040fc027836 */ /* 0x000fe20000000000 */
[----:B------:R-:W-:Y:S01]  /*1f00*/  UIMAD UR8, UR39, -0x80, UR5 ;  /* 0xffffff80270878a4 */ /* 0x000fe2000f8e0205 */
[----:B------:R-:W-:Y:S01]  /*1f10*/  IMAD.U32 R4, RZ, RZ, UR22 ;  /* 0x00000016ff047e24 */ /* 0x000fe2000f8e00ff */
[----:B------:R-:W-:Y:S01]  /*1f20*/  UIMAD UR12, UR28, UR15, UR10 ;  /* 0x0000000f1c0c72a4 */ /* 0x000fe2000f8e020a */
[--C-:B------:R-:W-:Y:S01]  /*1f30*/  IMAD.WIDE.U32 R6, R6, UR28, R12.reuse ;  /* 0x0000001c06067c25 */ /* 0x100fe2000f8e000c */
[----:B------:R-:W-:Y:S02]  /*1f40*/  UIMAD UR9, UR28, UR23, UR9 ;  /* 0x000000171c0972a4 */ /* 0x000fe4000f8e0209 */
[----:B------:R-:W-:Y:S01]  /*1f50*/  ISETP.GE.AND P2, PT, R2, UR8, PT ;  /* 0x0000000802007c0c */ /* 0x000fe2000bf46270 */
[----:B------:R-:W-:Y:S01]  /*1f60*/  IMAD.WIDE.U32 R4, R4, UR28, R12 ;  /* 0x0000001c04047c25 */ /* 0x000fe2000f8e000c */
[----:B------:R-:W-:Y:S01]  /*1f70*/  IADD3 R8, P1, R6, UR38, RZ ;  /* 0x0000002606087c10 */ /* 0x000fe2000ff3e0ff */
[----:B------:R-:W-:Y:S01]  /*1f80*/  ULDC.64 UR10, c[0x0][0x268] ;  /* 0x00009a00000a7ab9 */ /* 0x000fe20000000a00 */
[----:B------:R-:W-:Y:S01]  /*1f90*/  UMOV UR16, UR18 ;  /* 0x0000001200107c82 */ /* 0x000fe20008000000 */
[----:B------:R-:W-:Y:S01]  /*1fa0*/  IMAD.U32 R2, RZ, RZ, UR12 ;  /* 0x0000000cff027e24 */ /* 0x000fe2000f8e00ff */
[----:B------:R-:W-:Y:S01]  /*1fb0*/  IADD3 R6, P0, R4, UR46, RZ ;  /* 0x0000002e04067c10 */ /* 0x000fe2000ff1e0ff */
[----:B------:R-:W-:Y:S01]  /*1fc0*/  IMAD.U32 R11, RZ, RZ, UR9 ;  /* 0x00000009ff0b7e24 */ /* 0x000fe2000f8e00ff */
[----:B------:R-:W-:Y:S01]  /*1fd0*/  ISETP.GE.AND P3, PT, R252, UR8, PT ;  /* 0x00000008fc007c0c */ /* 0x000fe2000bf66270 */
[----:B------:R-:W-:Y:S01]  /*1fe0*/  ULDC.64 UR8, c[0x0][0x260] ;  /* 0x0000980000087ab9 */ /* 0x000fe20000000a00 */
[----:B------:R-:W-:Y:S01]  /*1ff0*/  IADD3.X R9, R7, UR42, R2, P1, !PT ;  /* 0x0000002a07097c10 */ /* 0x000fe20008ffe402 */
[----:B------:R-:W-:Y:S01]  /*2000*/  IMAD R2, R10, UR8, RZ ;  /* 0x000000080a027c24 */ /* 0x000fe2000f8e02ff */
[----:B------:R-:W-:Y:S01]  /*2010*/  IADD3.X R7, R5, UR48, R11, P0, !PT ;  /* 0x0000003005077c10 */ /* 0x000fe200087fe40b */
[----:B------:R-:W1:Y:S01]  /*2020*/  @!P2 LDC.64 R20, c[0x0][0x220] ;  /* 0x00008800ff14ab82 */ /* 0x000e620000000a00 */
[----:B------:R-:W-:Y:S01]  /*2030*/  @!P2 IADD3 R12, P0, R252, 0x40, RZ ;  /* 0x00000040fc0ca810 */ /* 0x000fe20007f1e0ff */
[C---:B------:R-:W-:Y:S01]  /*2040*/  IMAD R2, R0.reuse, UR9, R2 ;  /* 0x0000000900027c24 */ /* 0x040fe2000f8e0202 */
[----:B------:R-:W-:Y:S01]  /*2050*/  UMOV UR17, UR19 ;  /* 0x0000001300117c82 */ /* 0x000fe20008000000 */
[----:B------:R-:W-:-:S04]  /*2060*/  IMAD.WIDE.U32 R6, R0, UR8, R6 ;  /* 0x0000000800067c25 */ /* 0x000fc8000f8e0006 */
[----:B------:R-:W-:Y:S01]  /*2070*/  IMAD.MOV.U32 R248, RZ, RZ, 0x7f800000 ;  /* 0x7f800000fff87424 */ /* 0x000fe200078e00ff */
[----:B------:R-:W3:Y:S01]  /*2080*/  @!P3 LDC.64 R24, c[0x0][0x220] ;  /* 0x00008800ff18bb82 */ /* 0x000ee20000000a00 */
[----:B------:R-:W-:Y:S02]  /*2090*/  IMAD.IADD R7, R7, 0x1, R2 ;  /* 0x0000000107077824 */ /* 0x000fe400078e0202 */
[----:B------:R-:W-:Y:S02]  /*20a0*/  IMAD.MOV.U32 R249, RZ, RZ, 0x7f800000 ;  /* 0x7f800000fff97424 */ /* 0x000fe400078e00ff */
[----:B------:R-:W-:Y:S02]  /*20b0*/  IMAD.MOV.U32 R246, RZ, RZ, 0x7f800000 ;  /* 0x7f800000fff67424 */ /* 0x000fe400078e00ff */
[----:B------:R-:W-:Y:S01]  /*20c0*/  IMAD.MOV.U32 R247, RZ, RZ, 0x7f800000 ;  /* 0x7f800000fff77424 */ /* 0x000fe200078e00ff */
[----:B------:R-:W-:Y:S01]  /*20d0*/  LEA R208, R230, UR4, 0x1 ;  /* 0x00000004e6d07c11 */ /* 0x000fe2000f8e08ff */
[----:B------:R-:W-:Y:S01]  /*20e0*/  @!P2 IMAD.X R2, RZ, RZ, R27, P0 ;  /* 0x000000ffff02a224 */ /* 0x000fe200000e061b */
[----:B------:R-:W-:Y:S01]  /*20f0*/  PLOP3.LUT P0, PT, PT, PT, UP4, 0x80, 0x0 ;  /* 0x000000000000781c */ /* 0x000fe20003f0f048 */
[----:B------:R-:W-:Y:S01]  /*2100*/  IMAD R4, R10, UR10, RZ ;  /* 0x0000000a0a047c24 */ /* 0x000fe2000f8e02ff */
[----:B------:R-:W-:Y:S01]  /*2110*/  @!P2 IADD3 R14, P1, R252, 0x40, RZ ;  /* 0x00000040fc0ea810 */ /* 0x000fe20007f3e0ff */
[----:B------:R-:W-:-:S02]  /*2120*/  IMAD R251, RZ, RZ, -UR26 ;  /* 0x8000001afffb7e24 */ /* 0x000fc4000f8e02ff */
[----:B------:R-:W-:Y:S02]  /*2130*/  VIADD R221, R229, 0x1800 ;  /* 0x00001800e5dd7836 */ /* 0x000fe40000000000 */
[----:B------:R-:W-:Y:S01]  /*2140*/  VIADD R220, R228, 0x1800 ;  /* 0x00001800e4dc7836 */ /* 0x000fe20000000000 */
[----:B------:R-:W-:Y:S01]  /*2150*/  CS2R R126, SRZ ;  /* 0x00000000007e7805 */ /* 0x000fe2000001ff00 */
[C---:B------:R-:W-:Y:S01]  /*2160*/  IMAD R10, R0.reuse, UR11, R4 ;  /* 0x0000000b000a7c24 */ /* 0x040fe2000f8e0204 */
[----:B------:R-:W-:Y:S01]  /*2170*/  CS2R R124, SRZ ;  /* 0x00000000007c7805 */ /* 0x000fe2000001ff00 */
[----:B------:R-:W-:Y:S01]  /*2180*/  IMAD.WIDE.U32 R4, R0, UR10, R8 ;  /* 0x0000000a00047c25 */ /* 0x000fe2000f8e0008 */
[----:B------:R-:W-:Y:S02]  /*2190*/  CS2R R130, SRZ ;  /* 0x0000000000827805 */ /* 0x000fe4000001ff00 */
[----:B------:R-:W-:Y:S02]  /*21a0*/  CS2R R128, SRZ ;  /* 0x0000000000807805 */ /* 0x000fe4000001ff00 */
[----:B------:R-:W-:Y:S01]  /*21b0*/  CS2R R122, SRZ ;  /* 0x00000000007a7805 */ /* 0x000fe2000001ff00 */
[----:B------:R-:W-:Y:S01]  /*21c0*/  @!P3 IMAD R0, R27, UR14, RZ ;  /* 0x0000000e1b00bc24 */ /* 0x000fe2000f8e02ff */
[----:B------:R-:W-:Y:S01]  /*21d0*/  CS2R R120, SRZ ;  /* 0x0000000000787805 */ /* 0x000fe2000001ff00 */
[----:B------:R-:W-:Y:S01]  /*21e0*/  @!P2 IMAD.X R15, RZ, RZ, R27, P1 ;  /* 0x000000ffff0fa224 */ /* 0x000fe200008e061b */
[----:B------:R-:W-:Y:S01]  /*21f0*/  CS2R R118, SRZ ;  /* 0x0000000000767805 */ /* 0x000fe2000001ff00 */
[----:B------:R-:W-:Y:S01]  /*2200*/  @!P3 IMAD R18, R252, UR15, R0 ;  /* 0x0000000ffc12bc24 */ /* 0x000fe2000f8e0200 */
[----:B------:R-:W-:Y:S01]  /*2210*/  CS2R R116, SRZ ;  /* 0x0000000000747805 */ /* 0x000fe2000001ff00 */
[----:B------:R-:W-:Y:S01]  /*2220*/  @!P2 IMAD.MOV.U32 R16, RZ, RZ, R6 ;  /* 0x000000ffff10a224 */ /* 0x000fe200078e0006 */
[----:B------:R-:W-:Y:S01]  /*2230*/  CS2R R110, SRZ ;  /* 0x00000000006e7805 */ /* 0x000fe2000001ff00 */
[----:B------:R-:W-:Y:S01]  /*2240*/  @!P2 IMAD.MOV.U32 R17, RZ, RZ, R7 ;  /* 0x000000ffff11a224 */ /* 0x000fe200078e0007 */
[----:B------:R-:W-:Y:S01]  /*2250*/  CS2R R108, SRZ ;  /* 0x00000000006c7805 */ /* 0x000fe2000001ff00 */
[----:B------:R-:W-:Y:S01]  /*2260*/  @!P2 IMAD R0, R15, UR22, RZ ;  /* 0x000000160f00ac24 */ /* 0x000fe2000f8e02ff */
[----:B------:R-:W-:Y:S01]  /*2270*/  CS2R R114, SRZ ;  /* 0x0000000000727805 */ /* 0x000fe2000001ff00 */
[----:B------:R-:W-:Y:S01]  /*2280*/  IMAD.IADD R5, R5, 0x1, R10 ;  /* 0x0000000105057824 */ /* 0x000fe200078e020a */
[----:B------:R-:W-:Y:S01]  /*2290*/  CS2R R112, SRZ ;  /* 0x0000000000707805 */ /* 0x000fe2000001ff00 */
[C---:B------:R-:W-:Y:S01]  /*22a0*/  @!P2 IMAD R23, R14.reuse, UR23, R0 ;  /* 0x000000170e17ac24 */ /* 0x040fe2000f8e0200 */
[----:B------:R-:W-:Y:S01]  /*22b0*/  CS2R R106, SRZ ;  /* 0x00000000006a7805 */ /* 0x000fe2000001ff00 */
[----:B------:R-:W-:Y:S01]  /*22c0*/  @!P2 IMAD.WIDE.U32 R14, R14, UR22, R16 ;  /* 0x000000160e0eac25 */ /* 0x000fe2000f8e0010 */
[----:B------:R-:W-:Y:S01]  /*22d0*/  CS2R R104, SRZ ;  /* 0x0000000000687805 */ /* 0x000fe2000001ff00 */
[----:B------:R-:W4:Y:S01]  /*22e0*/  @!P3 LDC.64 R16, c[0x0][0x218] ;  /* 0x00008600ff10bb82 */ /* 0x000f220000000a00 */
[----:B------:R-:W-:Y:S01]  /*22f0*/  CS2R R102, SRZ ;  /* 0x0000000000667805 */ /* 0x000fe2000001ff00 */
[----:B------:R-:W-:Y:S01]  /*2300*/  @!P2 IMAD R2, R2, UR14, RZ ;  /* 0x0000000e0202ac24 */ /* 0x000fe2000f8e02ff */
[----:B------:R-:W-:Y:S01]  /*2310*/  CS2R R100, SRZ ;  /* 0x0000000000647805 */ /* 0x000fe2000001ff00 */
[----:B------:R-:W-:Y:S01]  /*2320*/  @!P3 IMAD.WIDE.U32 R8, R252, UR14, R4 ;  /* 0x0000000efc08bc25 */ /* 0x000fe2000f8e0004 */
[----:B------:R-:W-:Y:S01]  /*2330*/  UMOV UR8, UR27 ;  /* 0x0000001b00087c82 */ /* 0x000fe20008000000 */
[----:B------:R-:W-:-:S02]  /*2340*/  CS2R R94, SRZ ;  /* 0x00000000005e7805 */ /* 0x000fc4000001ff00 */
[----:B------:R-:W-:Y:S01]  /*2350*/  CS2R R92, SRZ ;  /* 0x00000000005c7805 */ /* 0x000fe2000001ff00 */
[----:B------:R-:W-:Y:S01]  /*2360*/  @!P2 IMAD R22, R12, UR15, R2 ;  /* 0x0000000f0c16ac24 */ /* 0x000fe2000f8e0202 */
[----:B------:R-:W-:Y:S01]  /*2370*/  CS2R R98, SRZ ;  /* 0x0000000000627805 */ /* 0x000fe2000001ff00 */
[----:B------:R-:W-:Y:S01]  /*2380*/  @!P2 IMAD.MOV.U32 R10, RZ, RZ, R4 ;  /* 0x000000ffff0aa224 */ /* 0x000fe200078e0004 */
[C---:B---3--:R-:W-:Y:S01]  /*2390*/  @!P3 LEA R4, P1, R8.reuse, R24, 0x1 ;  /* 0x000000180804b211 */ /* 0x048fe200078208ff */
[----:B------:R-:W-:Y:S01]  /*23a0*/  @!P3 IMAD.IADD R2, R9, 0x1, R18 ;  /* 0x000000010902b824 */ /* 0x000fe200078e0212 */
[----:B------:R-:W-:Y:S01]  /*23b0*/  ULEA.HI UR10, UR8, UR8, URZ, 0x1 ;  /* 0x00000008080a7291 */ /* 0x000fe2000f8f083f */
[----:B------:R-:W-:Y:S01]  /*23c0*/  @!P2 IMAD.MOV.U32 R11, RZ, RZ, R5 ;  /* 0x000000ffff0ba224 */ /* 0x000fe200078e0005 */
[----:B------:R-:W3:Y:S01]  /*23d0*/  @!P2 LDC.64 R18, c[0x0][0x218] ;  /* 0x00008600ff12ab82 */ /* 0x000ee20000000a00 */
[----:B------:R-:W-:Y:S02]  /*23e0*/  CS2R R96, SRZ ;  /* 0x0000000000607805 */ /* 0x000fe4000001ff00 */
[----:B------:R-:W-:Y:S01]  /*23f0*/  @!P3 LEA.HI.X R5, R8, R25, R2, 0x1, P1 ;  /* 0x000000190805b211 */ /* 0x000fe200008f0c02 */
[----:B------:R-:W-:Y:S01]  /*2400*/  ULOP3.LUT UR10, UR10, 0xfffffffe, URZ, 0xc0, !UPT ;  /* 0xfffffffe0a0a7892 */ /* 0x000fe2000f8ec03f */
[----:B------:R-:W-:-:S03]  /*2410*/  @!P2 IMAD.WIDE.U32 R12, R12, UR14, R10 ;  /* 0x0000000e0c0cac25 */ /* 0x000fc6000f8e000a */
[----:B------:R-:W-:Y:S01]  /*2420*/  @P0 BAR.SYNC.DEFER_BLOCKING 0x0 ;  /* 0x0000000000000b1d */ /* 0x000fe20000010000 */
[----:B------:R-:W-:Y:S02]  /*2430*/  UIMAD UR9, UR8, -0x40, UR29 ;  /* 0xffffffc0080978a4 */ /* 0x000fe4000f8e021d */
[----:B------:R-:W-:Y:S01]  /*2440*/  UIADD3 UR10, UR8, -UR10, URZ ;  /* 0x8000000a080a7290 */ /* 0x000fe2000fffe03f */
[----:B------:R-:W-:Y:S01]  /*2450*/  @!P3 IMAD R2, R27, UR22, RZ ;  /* 0x000000161b02bc24 */ /* 0x000fe2000f8e02ff */
[----:B-1----:R-:W-:Y:S01]  /*2460*/  @!P2 LEA R8, P0, R12, R20, 0x1 ;  /* 0x000000140c08a211 */ /* 0x002fe200078008ff */
[C---:B------:R-:W-:Y:S01]  /*2470*/  @!P3 IMAD.WIDE.U32 R10, R252.reuse, UR22, R6 ;  /* 0x00000016fc0abc25 */ /* 0x040fe2000f8e0006 */
[----:B------:R-:W-:Y:S01]  /*2480*/  UISETP.NE.AND UP0, UPT, UR10, 0x1, UPT ;  /* 0x000000010a00788c */ /* 0x000fe2000bf05270 */
[C---:B------:R-:W-:Y:S01]  /*2490*/  ISETP.GE.AND P1, PT, R252.reuse, UR9, PT ;  /* 0x00000009fc007c0c */ /* 0x040fe2000bf26270 */
[----:B------:R-:W-:Y:S01]  /*24a0*/  UMOV UR18, UR21 ;  /* 0x0000001500127c82 */ /* 0x000fe20008000000 */
[----:B------:R-:W-:Y:S01]  /*24b0*/  @!P3 IMAD R2, R252, UR23, R2 ;  /* 0x00000017fc02bc24 */ /* 0x000fe2000f8e0202 */
[----:B----4-:R-:W-:Y:S01]  /*24c0*/  @!P3 LEA R6, P5, R10, R16, 0x1 ;  /* 0x000000100a06b211 */ /* 0x010fe200078a08ff */
[----:B------:R-:W-:Y:S01]  /*24d0*/  UMOV UR19, UR20 ;  /* 0x0000001400137c82 */ /* 0x000fe20008000000 */
[----:B------:R-:W-:Y:S01]  /*24e0*/  UIADD3 UR11, UR28, 0x80, URZ ;  /* 0x000000801c0b7890 */ /* 0x000fe2000fffe03f */
[----:B------:R-:W-:Y:S01]  /*24f0*/  @!P3 IMAD.IADD R2, R11, 0x1, R2 ;  /* 0x000000010b02b824 */ /* 0x000fe200078e0202 */
[----:B------:R-:W-:-:S02]  /*2500*/  CS2R R90, SRZ ;  /* 0x00000000005a7805 */ /* 0x000fc4000001ff00 */
[----:B------:R-:W-:Y:S02]  /*2510*/  CS2R R88, SRZ ;  /* 0x0000000000587805 */ /* 0x000fe4000001ff00 */
[----:B------:R-:W-:Y:S02]  /*2520*/  CS2R R86, SRZ ;  /* 0x0000000000567805 */ /* 0x000fe4000001ff00 */
[----:B------:R-:W-:Y:S02]  /*2530*/  CS2R R84, SRZ ;  /* 0x0000000000547805 */ /* 0x000fe4000001ff00 */
[----:B------:R-:W-:Y:S02]  /*2540*/  @!P3 LEA.HI.X R7, R10, R17, R2, 0x1, P5 ;  /* 0x000000110a07b211 */ /* 0x000fe400028f0c02 */
[----:B------:R-:W-:Y:S01]  /*2550*/  CS2R R78, SRZ ;  /* 0x00000000004e7805 */ /* 0x000fe2000001ff00 */
[----:B------:R-:W1:Y:S01]  /*2560*/  LDC.64 R10, c[0x0][0x3b8] ;  /* 0x0000ee00ff0a7b82 */ /* 0x000e620000000a00 */
        /* <DEDUP_REMOVED lines=23> */
[----:B------:R-:W-:Y:S02]  /*26e0*/  USHF.L.U32 UR37, UR34, 0x5, URZ ;  /* 0x0000000522257899 */ /* 0x000fe4000800063f */
[----:B------:R-:W-:Y:S02]  /*26f0*/  UIMAD UR36, UR34, 0x28, URZ ;  /* 0x00000028222478a4 */ /* 0x000fe4000f8e023f */
[----:B------:R-:W-:Y:S01]  /*2700*/  UIMAD UR35, UR34, 0x30, URZ ;  /* 0x00000030222378a4 */ /* 0x000fe2000f8e023f */
[----:B------:R-:W-:Y:S01]  /*2710*/  ULDC UR13, c[0x0][0x2ec] ;  /* 0x0000bb00000d7ab9 */ /* 0x000fe20000000800 */
[----:B--2---:R-:W-:Y:S01]  /*2720*/  LEA R0, R28, UR4, 0x1 ;  /* 0x000000041c007c11 */ /* 0x004fe2000f8e08ff */
[----:B------:R-:W-:Y:S01]  /*2730*/  UIMAD UR38, UR34, 0x18, URZ ;  /* 0x00000018222678a4 */ /* 0x000fe2000f8e023f */
[----:B------:R-:W-:-:S03]  /*2740*/  ULDC.U8 UR14, c[0x0][0x388] ;  /* 0x0000e200000e7ab9 */ /* 0x000fc60000000000 */
        /* <DEDUP_REMOVED lines=13> */
[----:B------:R-:W-:Y:S01]  /*2820*/  @P2 STS.128 [R0+0x14000], RZ ;  /* 0x014000ff00002388 */ /* 0x000fe20000000c00 */
[----:B--2---:R-:W-:-:S05]  /*2830*/  @!P2 IMAD.IADD R4, R13, 0x1, R22 ;  /* 0x000000010d04a824 */ /* 0x004fca00078e0216 */
[----:B------:R-:W-:Y:S01]  /*2840*/  @!P2 LEA.HI.X R9, R12, R21, R4, 0x1, P0 ;  /* 0x000000150c09a211 */ /* 0x000fe200000f0c04 */
[----:B------:R-:W-:Y:S01]  /*2850*/  VIADD R12, R28, 0x1800 ;  /* 0x000018001c0c7836 */ /* 0x000fe20000000000 */
[----:B------:R-:W-:-:S03]  /*2860*/  PLOP3.LUT P0, PT, PT, PT, UP0, 0x80, 0x0 ;  /* 0x000000000000781c */ /* 0x000fc60003f0f008 */
[----:B------:R-:W-:Y:S01]  /*2870*/  @!PT LDS RZ, [RZ] ;  /* 0x00000000fffff984 */ /* 0x000fe20000000800 */
[----:B------:R-:W-:Y:S01]  /*2880*/  @!PT LDS RZ, [RZ] ;  /* 0x00000000fffff984 */ /* 0x000fe20000000800 */
[----:B------:R-:W-:Y:S01]  /*2890*/  @!PT LDS RZ, [RZ] ;  /* 0x00000000fffff984 */ /* 0x000fe20000000800 */
[----:B------:R-:W-:Y:S01]  /*28a0*/  @!P2 LDGSTS.E.BYPASS.LTC128B.128 [R0+0x10000], desc[UR6][R8.64] ;  /* 0x100000000800afae */ /* 0x000fe2000b901d46 */
[----:B------:R-:W-:-:S03]  /*28b0*/  SEL R2, R12, R28, !P0 ;  /* 0x0000001c0c027207 */ /* 0x000fc60004000000 */
[----:B------:R-:W-:Y:S01]  /*28c0*/  @!P2 LDGSTS.E.BYPASS.LTC128B.128 [R0+0x12000], desc[UR6][R8.64+0x40] ;  /* 0x120000400800afae */ /* 0x000fe2000b901d46 */
[----:B------:R-:W-:-:S03]  /*28d0*/  LEA R239, R2, UR4, 0x1 ;  /* 0x0000000402ef7c11 */ /* 0x000fc6000f8e08ff */
[----:B------:R2:W-:Y:S04]  /*28e0*/  @!P2 LDGSTS.E.BYPASS.LTC128B.128 [R0+0x14000], desc[UR6][R8.64+0x80] ;  /* 0x140000800800afae */ /* 0x0005e8000b901d46 */
[----:B------:R-:W0:Y:S01]  /*28f0*/  LDGDEPBAR ;  /* 0x00000000000079af */ /* 0x000e220000000000 */
[----:B------:R-:W-:-:S03]  /*2900*/  @!P2 IMAD.IADD R5, R15, 0x1, R23 ;  /* 0x000000010f05a824 */ /* 0x000fc600078e0217 */
[----:B------:R-:W-:Y:S04]  /*2910*/  @P1 STS [R0+0x6000], RZ ;  /* 0x006000ff00001388 */ /* 0x000fe80000000800 */
[----:B------:R-:W-:Y:S04]  /*2920*/  @P1 STS [R0+0x6004], RZ ;  /* 0x006004ff00001388 */ /* 0x000fe80000000800 */
[----:B------:R-:W-:Y:S04]  /*2930*/  @P1 STS.64 [R0+0x6008], RZ ;  /* 0x006008ff00001388 */ /* 0x000fe80000000a00 */
[----:B------:R-:W-:Y:S04]  /*2940*/  @P1 STS.128 [R0+0x7000], RZ ;  /* 0x007000ff00001388 */ /* 0x000fe80000000c00 */
[----:B------:R-:W-:Y:S01]  /*2950*/  @P1 STS.128 [R0+0x8000], RZ ;  /* 0x008000ff00001388 */ /* 0x000fe20000000c00 */
[----:B---3--:R-:W-:-:S03]  /*2960*/  @!P2 LEA R4, P4, R14, R18, 0x1 ;  /* 0x000000120e04a211 */ /* 0x008fc600078808ff */
        /* <DEDUP_REMOVED lines=42> */
[----:B------:R-:W-:Y:S01]  /*2c10*/  @!P2 LDGSTS.E.BYPASS.LTC128B.128 [R0+0xa000], desc[UR6][R4.64] ;  /* 0x0a0000000400afae */ /* 0x000fe2000b901d46 */
[----:B------:R-:W-:-:S03]  /*2c20*/  VIADD R2, R250, 0x28 ;  /* 0x00000028fa027836 */ /* 0x000fc60000000000 */
[----:B------:R-:W-:Y:S04]  /*2c30*/  @!P2 LDGSTS.E.BYPASS.LTC128B.128 [R0+0xc000], desc[UR6][R4.64+0x40] ;  /* 0x0c0000400400afae */ /* 0x000fe8000b901d46 */
[----:B------:R1:W-:Y:S04]  /*2c40*/  @!P2 LDGSTS.E.BYPASS.LTC128B.128 [R0+0xe000], desc[UR6][R4.64+0x80] ;  /* 0x0e0000800400afae */ /* 0x0003e8000b901d46 */
[----:B------:R-:W0:Y:S01]  /*2c50*/  LDGDEPBAR ;  /* 0x00000000000079af */ /* 0x000e220000000000 */
[----:B--2---:R-:W-:Y:S01]  /*2c60*/  VIADD R9, R250, 0x8 ;  /* 0x00000008fa097836 */ /* 0x004fe20000000000 */
[----:B------:R-:W-:Y:S01]  /*2c70*/  ISETP.GE.AND P1, PT, R2, UR9, PT ;  /* 0x0000000902007c0c */ /* 0x000fe2000bf26270 */
[C---:B------:R-:W-:Y:S01]  /*2c80*/  VIADD R8, R250.reuse, 0x20 ;  /* 0x00000020fa087836 */ /* 0x040fe20000000000 */
[----:B------:R-:W-:-:S02]  /*2c90*/  ISETP.GE.AND P4, PT, R250, UR9, PT ;  /* 0x00000009fa007c0c */ /* 0x000fc4000bf86270 */
[----:B------:R-:W-:Y:S02]  /*2ca0*/  ISETP.GE.AND P3, PT, R9, UR9, PT ;  /* 0x0000000909007c0c */ /* 0x000fe4000bf66270 */
[----:B------:R-:W-:Y:S01]  /*2cb0*/  ISETP.GE.AND P2, PT, R8, UR9, PT ;  /* 0x0000000908007c0c */ /* 0x000fe2000bf46270 */
[----:B---3--:R-:W-:-:S06]  /*2cc0*/  IMAD.MOV.U32 R6, RZ, RZ, 0x4 ;  /* 0x00000004ff067424 */ /* 0x008fcc00078e00ff */
[----:B------:R-:W-:-:S05]  /*2cd0*/  @!P1 IMAD.WIDE R6, R2, R6, UR16 ;  /* 0x0000001002069e25 */ /* 0x000fca000f8e0206 */
[----:B------:R-:W5:Y:S01]  /*2ce0*/  @!P1 LDG.E R247, desc[UR6][R6.64] ;  /* 0x0000000606f79981 */ /* 0x000f62000c1e1900 */
[----:B-1----:R-:W-:Y:S01]  /*2cf0*/  IMAD.MOV.U32 R4, RZ, RZ, 0x4 ;  /* 0x00000004ff047424 */ /* 0x002fe200078e00ff */
[----:B------:R-:W-:-:S04]  /*2d00*/  DEPBAR.LE SB0, 0x1 ;  /* 0x000080400000791a */ /* 0x000fc80000000000 */
[----:B------:R-:W-:-:S05]  /*2d10*/  IMAD.WIDE R4, R250, R4, UR16 ;  /* 0x00000010fa047e25 */ /* 0x000fca000f8e0204 */
[----:B------:R-:W5:Y:S04]  /*2d20*/  @!P4 LDG.E R248, desc[UR6][R4.64] ;  /* 0x0000000604f8c981 */ /* 0x000f68000c1e1900 */
[----:B------:R-:W5:Y:S04]  /*2d30*/  @!P3 LDG.E R249, desc[UR6][R4.64+0x20] ;  /* 0x0000200604f9b981 */ /* 0x000f68000c1e1900 */
[----:B------:R1:W5:Y:S01]  /*2d40*/  @!P2 LDG.E R246, desc[UR6][R4.64+0x80] ;  /* 0x0000800604f6a981 */ /* 0x000362000c1e1900 */
[----:B------:R-:W-:Y:S06]  /*2d50*/  BAR.SYNC.DEFER_BLOCKING 0x0 ;  /* 0x0000000000007b1d */ /* 0x000fec0000010000 */
[----:B------:R-:W2:Y:S04]  /*2d60*/  LDG.E.64 R4, desc[UR6][R10.64+0x8] ;  /* 0x000008060a047981 */ /* 0x000ea8000c1e1b00 */
[----:B------:R-:W3:Y:S01]  /*2d70*/  LDG.E.64 R6, desc[UR6][R10.64] ;  /* 0x000000060a067981 */ /* 0x000ee2000c1e1b00 */
[----:B------:R-:W1:Y:S01]  /*2d80*/  S2R R13, SR_TID.X ;  /* 0x00000000000d7919 */ /* 0x000e620000002100 */
[----:B------:R-:W1:Y:S01]  /*2d90*/  S2R R14, SR_TID.X ;  /* 0x00000000000e7919 */ /* 0x000e620000002100 */
[----:B------:R-:W-:Y:S01]  /*2da0*/  UIMAD UR9, UR44, UR60, UR56 ;  /* 0x0000003c2c0972a4 */ /* 0x000fe2000f8e0238 */
[----:B----4-:R-:W-:Y:S01]  /*2db0*/  SHF.R.S32.HI R0, RZ, 0x1f, R26 ;  /* 0x0000001fff007819 */ /* 0x010fe2000001141a */
[----:B------:R-:W4:Y:S02]  /*2dc0*/  LDSM.16.M88.4 R172, [R208+0xf000] ;  /* 0x00f00000d0ac783b */ /* 0x000f240000000200 */
[----:B------:R-:W-:-:S02]  /*2dd0*/  USHF.L.U32 UR9, UR9, 0x5, URZ ;  /* 0x0000000509097899 */ /* 0x000fc4000800063f */
[----:B------:R-:W2:Y:S02]  /*2de0*/  LDSM.16.M88.4 R176, [R208+0xf400] ;  /* 0x00f40000d0b0783b */ /* 0x000ea40000000200 */
[----:B------:R-:W-:Y:S02]  /*2df0*/  USHF.R.S32.HI UR10, URZ, 0x1f, UR9 ;  /* 0x0000001f3f0a7899 */ /* 0x000fe40008011409 */
[----:B------:R-:W2:Y:S04]  /*2e00*/  LDSM.16.M88.4 R188, [R208+0x11000] ;  /* 0x01100000d0bc783b */ /* 0x000ea80000000200 */
[----:B------:R-:W2:Y:S04]  /*2e10*/  LDSM.16.M88.4 R192, [R208+0x11400] ;  /* 0x01140000d0c0783b */ /* 0x000ea80000000200 */
[----:B------:R-:W2:Y:S04]  /*2e20*/  LDSM.16.M88.4 R204, [R208+0x13000] ;  /* 0x01300000d0cc783b */ /* 0x000ea80000000200 */
[----:B------:R-:W2:Y:S01]  /*2e30*/  LDSM.16.M88.4 R208, [R208+0x13400] ;  /* 0x01340000d0d0783b */ /* 0x000ea20000000200 */
[----:B-1----:R-:W-:-:S03]  /*2e40*/  SHF.R.S32.HI R13, RZ, 0x1f, R13 ;  /* 0x0000001fff0d7819 */ /* 0x002fc6000001140d */
[----:B------:R-:W1:Y:S01]  /*2e50*/  LDSM.16.M88.4 R180, [R222] ;  /* 0x00000000deb4783b */ /* 0x000e620000000200 */
[----:B------:R-:W-:-:S03]  /*2e60*/  LEA.HI R13, R13, R14, RZ, 0x6 ;  /* 0x0000000e0d0d7211 */ /* 0x000fc600078f30ff */
[----:B------:R-:W1:Y:S04]  /*2e70*/  LDSM.16.M88.4 R184, [R222+0x400] ;  /* 0x00040000deb8783b */ /* 0x000e680000000200 */
[----:B------:R-:W1:Y:S04]  /*2e80*/  LDSM.16.M88.4 R196, [R222+0x2000] ;  /* 0x00200000dec4783b */ /* 0x000e680000000200 */
[----:B------:R-:W1:Y:S04]  /*2e90*/  LDSM.16.M88.4 R200, [R222+0x2400] ;  /* 0x00240000dec8783b */ /* 0x000e680000000200 */
[----:B------:R-:W1:Y:S04]  /*2ea0*/  LDSM.16.M88.4 R212, [R222+0x4000] ;  /* 0x00400000ded4783b */ /* 0x000e680000000200 */
[----:B------:R-:W1:Y:S01]  /*2eb0*/  LDSM.16.M88.4 R216, [R222+0x4400] ;  /* 0x00440000ded8783b */ /* 0x000e620000000200 */
[----:B------:R-:W-:Y:S01]  /*2ec0*/  SHF.R.S32.HI R13, RZ, 0x6, R13 ;  /* 0x00000006ff0d7819 */ /* 0x000fe2000001140d */
[----:B------:R-:W-:-:S02]  /*2ed0*/  USHF.L.U32 UR21, UR34, 0x4, URZ ;  /* 0x0000000422157899 */ /* 0x000fc4000800063f */
[----:B------:R-:W-:Y:S02]  /*2ee0*/  USHF.L.U32 UR20, UR34, 0x3, URZ ;  /* 0x0000000322147899 */ /* 0x000fe4000800063f */
[----:B------:R-:W-:Y:S02]  /*2ef0*/  UIADD3 UR30, UR21, 0x20, URZ ;  /* 0x00000020151e7890 */ /* 0x000fe4000fffe03f */
[----:B------:R-:W-:Y:S02]  /*2f00*/  UIADD3 UR26, UR21, 0x40, URZ ;  /* 0x00000040151a7890 */ /* 0x000fe4000fffe03f */
[----:B------:R-:W-:Y:S02]  /*2f10*/  UIADD3 UR30, UR20, UR30, URZ ;  /* 0x0000001e141e7290 */ /* 0x000fe4000fffe03f */
[----:B------:R-:W-:Y:S02]  /*2f20*/  UIADD3 UR25, UR20, UR26, URZ ;  /* 0x0000001a14197290 */ /* 0x000fe4000fffe03f */
[----:B------:R-:W-:-:S02]  /*2f30*/  UIADD3 UR29, UR20, UR30, URZ ;  /* 0x0000001e141d7290 */ /* 0x000fc4000fffe03f */
[----:B------:R-:W-:Y:S01]  /*2f40*/  UIADD3 UR24, UR20, UR25, URZ ;  /* 0x0000001914187290 */ /* 0x000fe2000fffe03f */
[----:B------:R-:W-:Y:S01]  /*2f50*/  SEL R221, R221, R229, !P0 ;  /* 0x000000e5dddd7207 */ /* 0x000fe20004000000 */
[----:B------:R-:W-:Y:S01]  /*2f60*/  UIADD3 UR28, UR20, UR29, URZ ;  /* 0x0000001d141c7290 */ /* 0x000fe2000fffe03f */
[----:B------:R-:W-:Y:S01]  /*2f70*/  SEL R220, R220, R228, !P0 ;  /* 0x000000e4dcdc7207 */ /* 0x000fe20004000000 */
[----:B------:R-:W-:Y:S01]  /*2f80*/  UIADD3 UR23, UR20, UR24, URZ ;  /* 0x0000001814177290 */ /* 0x000fe2000fffe03f */
[----:B------:R-:W-:Y:S01]  /*2f90*/  LEA R221, R221, UR4, 0x1 ;  /* 0x00000004dddd7c11 */ /* 0x000fe2000f8e08ff */
[----:B------:R-:W-:Y:S01]  /*2fa0*/  UIADD3 UR27, UR20, UR28, URZ ;  /* 0x0000001c141b7290 */ /* 0x000fe2000fffe03f */
[----:B------:R-:W-:Y:S01]  /*2fb0*/  LEA R220, R220, UR4, 0x1 ;  /* 0x00000004dcdc7c11 */ /* 0x000fe2000f8e08ff */
[----:B------:R-:W-:Y:S02]  /*2fc0*/  UIADD3 UR22, UR20, UR23, URZ ;  /* 0x0000001714167290 */ /* 0x000fe4000fffe03f */
[----:B------:R-:W-:-:S02]  /*2fd0*/  UIMAD UR34, UR34, 0x38, URZ ;  /* 0x00000038222278a4 */ /* 0x000fc4000f8e023f */
[----:B------:R-:W-:Y:S02]  /*2fe0*/  UIADD3 UR33, UR21, 0x20, URZ ;  /* 0x0000002015217890 */ /* 0x000fe4000fffe03f */
[----:B------:R-:W-:Y:S02]  /*2ff0*/  UIADD3 UR32, UR20, UR27, URZ ;  /* 0x0000001b14207290 */ /* 0x000fe4000fffe03f */
[----:B------:R-:W-:Y:S02]  /*3000*/  UIADD3 UR31, UR20, UR22, URZ ;  /* 0x00000016141f7290 */ /* 0x000fe4000fffe03f */
[----:B------:R-:W-:Y:S01]  /*3010*/  UISETP.GE.AND UP0, UPT, UR11, UR5, UPT ;  /* 0x000000050b00728c */ /* 0x000fe2000bf06270 */
[----:B--2---:R-:W-:-:S04]  /*3020*/  IADD3 R26, P2, P1, R4, UR9, R26 ;  /* 0x00000009041a7c10 */ /* 0x004fc8000f95e01a */
[----:B------:R-:W-:Y:S01]  /*3030*/  IADD3.X R0, R5, UR10, R0, P2, P1 ;  /* 0x0000000a05007c10 */ /* 0x000fe200097e2400 */
[----:B------:R-:W-:-:S04]  /*3040*/  IMAD.WIDE.U32 R4, R26, -0x2daee0ad, RZ ;  /* 0xd2511f531a047825 */ /* 0x000fc800078e00ff */
[----:B------:R2:W-:Y:S01]  /*3050*/  STL [R1+0x14], R0 ;  /* 0x0000140001007387 */ /* 0x0005e20000100800 */
[----:B---3--:R-:W-:Y:S02]  /*3060*/  R2UR UR9, R7 ;  /* 0x00000000070972ca */ /* 0x008fe400000e0000 */
[----:B------:R-:W-:Y:S01]  /*3070*/  R2UR UR10, R6 ;  /* 0x00000000060a72ca */ /* 0x000fe200000e0000 */
[----:B--2---:R-:W-:-:S05]  /*3080*/  IMAD.SHL.U32 R0, R13, 0x20, RZ ;  /* 0x000000200d007824 */ /* 0x004fca00078e00ff */
[----:B------:R2:W-:Y:S04]  /*3090*/  STL [R1+0x28], R0 ;  /* 0x0000280001007387 */ /* 0x0005e80000100800 */
[----:B-1--4-:R2:W-:Y:S05]  /*30a0*/  STL.64 [R1], R4 ;  /* 0x0000000401007387 */ /* 0x0125ea0000100a00 */
.L_x_261:
[----:B------:R-:W0:Y:S01]  /*30b0*/  LDGDEPBAR ;  /* 0x00000000000079af */ /* 0x000e220000000000 */
[----:B--2---:R-:W-:Y:S01]  /*30c0*/  LEA R0, R230, UR4, 0x1 ;  /* 0x00000004e6007c11 */ /* 0x004fe2000f8e08ff */
[----:B------:R-:W-:Y:S01]  /*30d0*/  IMAD.IADD R2, R227, 0x1, R221 ;  /* 0x00000001e3027824 */ /* 0x000fe200078e02dd */
[----:B------:R-:W-:Y:S05]  /*30e0*/  PLOP3.LUT P0, PT, PT, PT, UP0, 0x80, 0x0 ;  /* 0x000000000000781c */ /* 0x000fea0003f0f008 */
[----:B------:R-:W2:Y:S01]  /*30f0*/  LDL.64 R232, [R1] ;  /* 0x0000000001e87983 */ /* 0x000ea20000100a00 */
[----:B------:R-:W-:Y:S01]  /*3100*/  PLOP3.LUT P3, PT, PT, PT, UP0, 0x80, 0x0 ;  /* 0x000000000000781c */ /* 0x000fe20003f6f008 */
[----:B------:R-:W-:Y:S01]  /*3110*/  UIADD3 UR11, UR10, -0x61c88647, URZ ;  /* 0x9e3779b90a0b7890 */ /* 0x000fe2000fffe03f */
[----:B------:R-:W-:Y:S01]  /*3120*/  PLOP3.LUT P1, PT, PT, PT, UP0, 0x80, 0x0 ;  /* 0x000000000000781c */ /* 0x000fe20003f2f008 */
[----:B------:R-:W-:Y:S01]  /*3130*/  UIADD3 UR12, UR10, 0x3c6ef372, URZ ;  /* 0x3c6ef3720a0c7890 */ /* 0x000fe2000fffe03f */
[----:B------:R-:W-:Y:S01]  /*3140*/  PLOP3.LUT P4, PT, PT, PT, UP0, 0x80, 0x0 ;  /* 0x000000000000781c */ /* 0x000fe20003f8f008 */
[----:B------:R-:W3:Y:S01]  /*3150*/  LDL R231, [R1+0x28] ;  /* 0x0000280001e77983 */ /* 0x000ee20000100800 */
[----:B------:R-:W-:Y:S01]  /*3160*/  PLOP3.LUT P2, PT, PT, PT, UP0, 0x80, 0x0 ;  /* 0x000000000000781c */ /* 0x000fe20003f4f008 */
[----:B------:R-:W-:Y:S01]  /*3170*/  UIADD3 UR15, UR10, 0x1715609d, URZ ;  /* 0x1715609d0a0f7890 */ /* 0x000fe2000fffe03f */
[----:B------:R-:W-:Y:S01]  /*3180*/  PLOP3.LUT P6, PT, PT, PT, UP0, 0x80, 0x0 ;  /* 0x000000000000781c */ /* 0x000fe20003fcf008 */
[----:B------:R-:W4:Y:S01]  /*3190*/  LDL R234, [R1+0x14] ;  /* 0x0000140001ea7983 */ /* 0x000f220000100800 */
[----:B------:R-:W-:Y:S01]  /*31a0*/  PLOP3.LUT P5, PT, PT, PT, UP0, 0x80, 0x0 ;  /* 0x000000000000781c */ /* 0x000fe20003faf008 */
[----:B------:R-:W-:Y:S01]  /*31b0*/  UISETP.GE.AND UP3, UPT, UR8, 0x1, UPT ;  /* 0x000000010800788c */ /* 0x000fe2000bf66270 */
[----:B------:R-:W-:Y:S04]  /*31c0*/  DEPBAR.LE SB0, 0x0 ;  /* 0x000080000000791a */ /* 0x000fe80000000000 */
[----:B------:R-:W-:Y:S06]  /*31d0*/  BAR.SYNC.DEFER_BLOCKING 0x0 ;  /* 0x0000000000007b1d */ /* 0x000fec0000010000 */
[----:B------:R-:W-:Y:S08]  /*31e0*/  LDSM.16.M88.4 R32, [R221] ;  /* 0x00000000dd20783b */ /* 0x000ff00000000200 */
[----:B------:R-:W1:Y:S08]  /*31f0*/  LDSM.16.M88.4 R16, [R0+0x9000] ;  /* 0x009000000010783b */ /* 0x000e700000000200 */
[----:B------:R-:W1:Y:S08]  /*3200*/  LDSM.16.M88.4 R28, [R221+0x800] ;  /* 0x00080000dd1c783b */ /* 0x000e700000000200 */
[----:B------:R-:W1:Y:S08]  /*3210*/  LDSM.16.M88.4 R132, [R0+0x9400] ;  /* 0x009400000084783b */ /* 0x000e700000000200 */
[----:B------:R-:W-:Y:S08]  /*3220*/  LDSM.16.M88.4 R136, [R2] ;  /* 0x000000000288783b */ /* 0x000ff00000000200 */
[----:B------:R-:W1:Y:S02]  /*3230*/  LDSM.16.M88.4 R140, [R222+-0x6000] ;  /* 0xffa00000de8c783b */ /* 0x000e640000000200 */
[-C--:B-1----:R-:W-:Y:S06]  /*3240*/  HMMA.16816.F32.BF16 R4, R32, R16.reuse, RZ ;  /* 0x000000102004723c */ /* 0x082fec00000418ff */
[----:B------:R-:W1:Y:S01]  /*3250*/  LDSM.16.M88.4 R144, [R2+0x800] ;  /* 0x000800000290783b */ /* 0x000e620000000200 */
[C---:B------:R-:W-:Y:S07]  /*3260*/  HMMA.16816.F32.BF16 R8, R28.reuse, R16, RZ ;  /* 0x000000101c08723c */ /* 0x040fee00000418ff */
[----:B------:R-:W1:Y:S01]  /*3270*/  LDSM.16.M88.4 R148, [R222+-0x5c00] ;  /* 0xffa40000de94783b */ /* 0x000e620000000200 */
[-C--:B------:R-:W-:Y:S07]  /*3280*/  HMMA.16816.F32.BF16 R12, R28, R18.reuse, RZ ;  /* 0x000000121c0c723c */ /* 0x080fee00000418ff */
[----:B------:R-:W-:Y:S01]  /*3290*/  LDSM.16.M88.4 R152, [R221+0x1000] ;  /* 0x00100000dd98783b */ /* 0x000fe20000000200 */
[C---:B------:R-:W-:Y:S07]  /*32a0*/  HMMA.16816.F32.BF16 R16, R32.reuse, R18, RZ ;  /* 0x000000122010723c */ /* 0x040fee00000418ff */
[----:B------:R-:W1:Y:S01]  /*32b0*/  LDSM.16.M88.4 R156, [R0+0xb000] ;  /* 0x00b00000009c783b */ /* 0x000e620000000200 */
[-C--:B------:R-:W-:Y:S06]  /*32c0*/  HMMA.16816.F32.BF16 R20, R32, R132.reuse, RZ ;  /* 0x000000842014723c */ /* 0x080fec00000418ff */
[C---:B------:R-:W-:Y:S01]  /*32d0*/  HMMA.16816.F32.BF16 R24, R28.reuse, R132, RZ ;  /* 0x000000841c18723c */ /* 0x040fe200000418ff */
[----:B-----5:R-:W1:Y:S05]  /*32e0*/  LDSM.16.M88.4 R160, [R221+0x1800] ;  /* 0x00180000dda0783b */ /* 0x020e6a0000000200 */
[-C--:B------:R-:W-:Y:S03]  /*32f0*/  HMMA.16816.F32.BF16 R28, R28, R134.reuse, RZ ;  /* 0x000000861c1c723c */ /* 0x080fe600000418ff */
[----:B------:R-:W1:Y:S03]  /*3300*/  LDSM.16.M88.4 R164, [R0+0xb400] ;  /* 0x00b4000000a4783b */ /* 0x000e660000000200 */
[----:B------:R-:W-:Y:S05]  /*3310*/  HMMA.16816.F32.BF16 R32, R32, R134, RZ ;  /* 0x000000862020723c */ /* 0x000fea00000418ff */
[----:B------:R-:W-:Y:S01]  /*3320*/  LDSM.16.M88.4 R132, [R2+0x1000] ;  /* 0x001000000284783b */ /* 0x000fe20000000200 */
[-C--:B------:R-:W-:Y:S06]  /*3330*/  HMMA.16816.F32.BF16 R4, R136, R140.reuse, R4 ;  /* 0x0000008c8804723c */ /* 0x080fec0000041804 */
[C---:B-1----:R-:W-:Y:S01]  /*3340*/  HMMA.16816.F32.BF16 R8, R144.reuse, R140, R8 ;  /* 0x0000008c9008723c */ /* 0x042fe20000041808 */
[----:B------:R-:W-:Y:S05]  /*3350*/  LDSM.16.M88.4 R168, [R2+0x1800] ;  /* 0x0018000002a8783b */ /* 0x000fea0000000200 */
[-C--:B------:R-:W-:Y:S06]  /*3360*/  HMMA.16816.F32.BF16 R12, R144, R142.reuse, R12 ;  /* 0x0000008e900c723c */ /* 0x080fec000004180c */
[C---:B------:R-:W-:Y:S01]  /*3370*/  HMMA.16816.F32.BF16 R16, R136.reuse, R142, R16 ;  /* 0x0000008e8810723c */ /* 0x040fe20000041810 */
[----:B------:R-:W1:Y:S05]  /*3380*/  LDSM.16.M88.4 R140, [R222+-0x4000] ;  /* 0xffc00000de8c783b */ /* 0x000e6a0000000200 */
[-C--:B------:R-:W-:Y:S06]  /*3390*/  HMMA.16816.F32.BF16 R20, R136, R148.reuse, R20 ;  /* 0x000000948814723c */ /* 0x080fec0000041814 */
[C---:B------:R-:W-:Y:S06]  /*33a0*/  HMMA.16816.F32.BF16 R24, R144.reuse, R148, R24 ;  /* 0x000000949018723c */ /* 0x040fec0000041818 */
[-C--:B------:R-:W-:Y:S01]  /*33b0*/  HMMA.16816.F32.BF16 R28, R144, R150.reuse, R28 ;  /* 0x00000096901c723c */ /* 0x080fe2000004181c */
[----:B------:R-:W1:Y:S05]  /*33c0*/  LDSM.16.M88.4 R144, [R222+-0x3c00] ;  /* 0xffc40000de90783b */ /* 0x000e6a0000000200 */
[----:B------:R-:W-:Y:S03]  /*33d0*/  HMMA.16816.F32.BF16 R32, R136, R150, R32 ;  /* 0x000000968820723c */ /* 0x000fe60000041820 */
[----:B------:R-:W-:Y:S03]  /*33e0*/  LDSM.16.M88.4 R136, [R221+0x2000] ;  /* 0x00200000dd88783b */ /* 0x000fe60000000200 */
        /* <DEDUP_REMOVED lines=8> */
[-C--:B------:R-:W-:Y:S01]  /*3470*/  HMMA.16816.F32.BF16 R28, R160, R166.reuse, R28 ;  /* 0x000000a6a01c723c */ /* 0x080fe2000004181c */
[----:B------:R-:W-:Y:S05]  /*3480*/  LDSM.16.M88.4 R160, [R222+-0x2000] ;  /* 0xffe00000dea0783b */ /* 0x000fea0000000200 */
[----:B------:R-:W-:Y:S03]  /*3490*/  HMMA.16816.F32.BF16 R32, R152, R166, R32 ;  /* 0x000000a69820723c */ /* 0x000fe60000041820 */
[----:B------:R-:W-:Y:S03]  /*34a0*/  LDSM.16.M88.4 R152, [R2+0x2000] ;  /* 0x002000000298783b */ /* 0x000fe60000000200 */
[-C--:B-1----:R-:W-:Y:S05]  /*34b0*/  HMMA.16816.F32.BF16 R4, R132, R140.reuse, R4 ;  /* 0x0000008c8404723c */ /* 0x082fea0000041804 */
[----:B------:R1:W-:Y:S01]  /*34c0*/  LDSM.16.M88.4 R164, [R2+0x2800] ;  /* 0x0028000002a4783b */ /* 0x0003e20000000200 */
[C---:B------:R-:W-:Y:S06]  /*34d0*/  HMMA.16816.F32.BF16 R8, R168.reuse, R140, R8 ;  /* 0x0000008ca808723c */ /* 0x040fec0000041808 */
[-C--:B------:R-:W-:Y:S06]  /*34e0*/  HMMA.16816.F32.BF16 R12, R168, R142.reuse, R12 ;  /* 0x0000008ea80c723c */ /* 0x080fec000004180c */
[C---:B------:R-:W-:Y:S01]  /*34f0*/  HMMA.16816.F32.BF16 R16, R132.reuse, R142, R16 ;  /* 0x0000008e8410723c */ /* 0x040fe20000041810 */
[----:B------:R1:W2:Y:S05]  /*3500*/  LDSM.16.M88.4 R140, [R0+0xd400] ;  /* 0x00d40000008c783b */ /* 0x0002aa0000000200 */
[-C--:B------:R-:W-:Y:S01]  /*3510*/  HMMA.16816.F32.BF16 R20, R132, R144.reuse, R20 ;  /* 0x000000908414723c */ /* 0x080fe20000041814 */
[----:B-1----:R-:W-:Y:S05]  /*3520*/  IMAD.U32 R2, RZ, RZ, UR8 ;  /* 0x00000008ff027e24 */ /* 0x002fea000f8e00ff */
[C---:B------:R-:W-:Y:S01]  /*3530*/  HMMA.16816.F32.BF16 R24, R168.reuse, R144, R24 ;  /* 0x00000090a818723c */ /* 0x040fe20000041818 */
[----:B------:R-:W4:Y:S04]  /*3540*/  LDL R144, [R1+0x18] ;  /* 0x0000180001907983 */ /* 0x000f280000100800 */
[----:B------:R-:W4:Y:S01]  /*3550*/  LDL R145, [R1+0x1c] ;  /* 0x00001c0001917983 */ /* 0x000f220000100800 */
[-C--:B------:R-:W-:Y:S06]  /*3560*/  HMMA.16816.F32.BF16 R28, R168, R146.reuse, R28 ;  /* 0x00000092a81c723c */ /* 0x080fec000004181c */
[----:B------:R-:W-:Y:S01]  /*3570*/  HMMA.16816.F32.BF16 R32, R132, R146, R32 ;  /* 0x000000928420723c */ /* 0x000fe20000041820 */
[----:B------:R-:W1:Y:S01]  /*3580*/  @P0 S2R R132, SR_TID.X ;  /* 0x0000000000840919 */ /* 0x000e620000002100 */
[----:B------:R-:W-:Y:S03]  /*3590*/  PLOP3.LUT P0, PT, PT, PT, UP0, 0x80, 0x0 ;  /* 0x000000000000781c */ /* 0x000fe60003f0f008 */
[----:B------:R-:W-:Y:S01]  /*35a0*/  IMAD.U32 R0, RZ, RZ, UR39 ;  /* 0x00000027ff007e24 */ /* 0x000fe2000f8e00ff */
[-C--:B------:R-:W-:Y:S06]  /*35b0*/  HMMA.16816.F32.BF16 R4, R136, R148.reuse, R4 ;  /* 0x000000948804723c */ /* 0x080fec0000041804 */
[C---:B------:R-:W-:Y:S06]  /*35c0*/  HMMA.16816.F32.BF16 R8, R156.reuse, R148, R8 ;  /* 0x000000949c08723c */ /* 0x040fec0000041808 */
[-C--:B------:R-:W-:Y:S06]  /*35d0*/  HMMA.16816.F32.BF16 R12, R156, R150.reuse, R12 ;  /* 0x000000969c0c723c */ /* 0x080fec000004180c */
[C---:B------:R-:W-:Y:S06]  /*35e0*/  HMMA.16816.F32.BF16 R16, R136.reuse, R150, R16 ;  /* 0x000000968810723c */ /* 0x040fec0000041810 */
[-C--:B--2---:R-:W-:Y:S05]  /*35f0*/  HMMA.16816.F32.BF16 R20, R136, R140.reuse, R20 ;  /* 0x0000008c8814723c */ /* 0x084fea0000041814 */
[----:B-1----:R-:W-:Y:S01]  /*3600*/  @P3 IMAD.SHL.U32 R132, R132, 0x2, RZ ;  /* 0x0000000284843824 */ /* 0x002fe200078e00ff */
[----:B------:R-:W-:Y:S01]  /*3610*/  PLOP3.LUT P3, PT, PT, PT, UP0, 0x80, 0x0 ;  /* 0x000000000000781c */ /* 0x000fe20003f6f008 */
[C---:B------:R-:W-:Y:S06]  /*3620*/  HMMA.16816.F32.BF16 R24, R156.reuse, R140, R24 ;  /* 0x0000008c9c18723c */ /* 0x040fec0000041818 */
[-C--:B------:R-:W-:Y:S06]  /*3630*/  HMMA.16816.F32.BF16 R28, R156, R142.reuse, R28 ;  /* 0x0000008e9c1c723c */ /* 0x080fec000004181c */
[----:B------:R-:W-:Y:S06]  /*3640*/  HMMA.16816.F32.BF16 R32, R136, R142, R32 ;  /* 0x0000008e8820723c */ /* 0x000fec0000041820 */
[-C--:B------:R-:W-:Y:S01]  /*3650*/  HMMA.16816.F32.BF16 R4, R152, R160.reuse, R4 ;  /* 0x000000a09804723c */ /* 0x080fe20000041804 */
[----:B------:R-:W-:Y:S04]  /*3660*/  IMAD.U32 R138, RZ, RZ, UR39 ;  /* 0x00000027ff8a7e24 */ /* 0x000fe8000f8e00ff */
[----:B---3--:R-:W-:Y:S01]  /*3670*/  @P1 LOP3.LUT R137, R231, 0x6, R132, 0xf8, !PT ;  /* 0x00000006e7891812 */ /* 0x008fe200078ef884 */
[C---:B------:R-:W-:Y:S01]  /*3680*/  HMMA.16816.F32.BF16 R8, R164.reuse, R160, R8 ;  /* 0x000000a0a408723c */ /* 0x040fe20000041808 */
[----:B------:R-:W-:Y:S04]  /*3690*/  PLOP3.LUT P1, PT, PT, PT, UP0, 0x80, 0x0 ;  /* 0x000000000000781c */ /* 0x000fe80003f2f008 */
[----:B----4-:R-:W-:Y:S01]  /*36a0*/  LOP3.LUT R136, R234, UR10, RZ, 0x3c, !PT ;  /* 0x0000000aea887c12 */ /* 0x010fe2000f8e3cff */
[-C--:B------:R-:W-:Y:S06]  /*36b0*/  HMMA.16816.F32.BF16 R12, R164, R162.reuse, R12 ;  /* 0x000000a2a40c723c */ /* 0x080fec000004180c */
[C---:B------:R-:W-:Y:S05]  /*36c0*/  HMMA.16816.F32.BF16 R16, R152.reuse, R162, R16 ;  /* 0x000000a29810723c */ /* 0x040fea0000041810 */
[----:B------:R-:W-:Y:S02]  /*36d0*/  IMAD R0, R0, 0x4, R144 ;  /* 0x0000000400007824 */ /* 0x000fe400078e0290 */
[----:B------:R-:W-:Y:S04]  /*36e0*/  IMAD R2, R2, 0x4, R145 ;  /* 0x0000000402027824 */ /* 0x000fe800078e0291 */
[----:B------:R-:W-:Y:S01]  /*36f0*/  LOP3.LUT R0, R233, UR9, R0, 0x96, !PT ;  /* 0x00000009e9007c12 */ /* 0x000fe2000f8e9600 */
[----:B------:R-:W-:Y:S04]  /*3700*/  IMAD.WIDE.U32 R134, R2, -0x326172a9, RZ ;  /* 0xcd9e8d5702867825 */ /* 0x000fe800078e00ff */
[----:B------:R-:W-:Y:S01]  /*3710*/  IMAD.WIDE.U32 R132, R0, -0x326172a9, RZ ;  /* 0xcd9e8d5700847825 */ /* 0x000fe200078e00ff */
[-C--:B------:R-:W-:Y:S03]  /*3720*/  LOP3.LUT R141, R135, R136.reuse, RZ, 0x3c, !PT ;  /* 0x00000088878d7212 */ /* 0x080fe600078e3cff */
[----:B------:R-:W-:Y:S01]  /*3730*/  @P0 IMAD R0, R138, 0x80, R137 ;  /* 0x000000808a000824 */ /* 0x000fe200078e0289 */
[----:B------:R-:W-:Y:S02]  /*3740*/  PLOP3.LUT P0, PT, PT, PT, UP0, 0x80, 0x0 ;  /* 0x000000000000781c */ /* 0x000fe40003f0f008 */
[----:B------:R-:W-:Y:S01]  /*3750*/  LOP3.LUT R146, R133, UR11, R134, 0x96, !PT ;  /* 0x0000000b85927c12 */ /* 0x000fe2000f8e9686 */
[----:B------:R-:W-:Y:S01]  /*3760*/  VIADD R134, R2, 0x2 ;  /* 0x0000000202867836 */ /* 0x000fe20000000000 */
[C---:B------:R-:W-:Y:S01]  /*3770*/  @P4 ISETP.GE.AND P4, PT, R0.reuse, UR5, PT ;  /* 0x0000000500004c0c */ /* 0x040fe2000bf86270 */
[----:B------:R-:W-:Y:S01]  /*3780*/  @P2 VIADD R2, R0, 0x1 ;  /* 0x0000000100022836 */ /* 0x000fe20000000000 */
[----:B------:R-:W-:Y:S01]  /*3790*/  PLOP3.LUT P2, PT, PT, PT, UP0, 0x80, 0x0 ;  /* 0x000000000000781c */ /* 0x000fe20003f4f008 */
[----:B------:R-:W-:Y:S01]  /*37a0*/  IMAD.WIDE.U32 R134, R134, -0x326172a9, RZ ;  /* 0xcd9e8d5786867825 */ /* 0x000fe200078e00ff */
[----:B------:R-:W-:Y:S02]  /*37b0*/  @P3 FSEL R6, R6, -INF , !P4 ;  /* 0xff80000006063808 */ /* 0x000fe40006000000 */
[----:B------:R-:W-:Y:S01]  /*37c0*/  PLOP3.LUT P3, PT, PT, PT, UP0, 0x80, 0x0 ;  /* 0x000000000000781c */ /* 0x000fe20003f6f008 */
[----:B------:R-:W-:Y:S01]  /*37d0*/  IMAD.WIDE.U32 R146, R146, -0x2daee0ad, RZ ;  /* 0xd2511f5392927825 */ /* 0x000fe200078e00ff */
[----:B------:R-:W-:Y:S02]  /*37e0*/  @P6 ISETP.GE.AND P6, PT, R2, UR5, PT ;  /* 0x0000000502006c0c */ /* 0x000fe4000bfc6270 */
[----:B------:R-:W-:Y:S01]  /*37f0*/  @P0 FSEL R8, R8, -INF , !P4 ;  /* 0xff80000008080808 */ /* 0x000fe20006000000 */
[----:B------:R-:W-:Y:S01]  /*3800*/  @P1 VIADD R137, R0, 0x8 ;  /* 0x0000000800891836 */ /* 0x000fe20000000000 */
[----:B------:R-:W-:Y:S02]  /*3810*/  PLOP3.LUT P0, PT, PT, PT, UP0, 0x80, 0x0 ;  /* 0x000000000000781c */ /* 0x000fe40003f0f008 */
[----:B------:R-:W-:Y:S02]  /*3820*/  @P5 FSEL R4, R4, -INF , !P4 ;  /* 0xff80000004045808 */ /* 0x000fe40006000000 */
[----:B------:R-:W-:Y:S02]  /*3830*/  PLOP3.LUT P5, PT, PT, PT, UP0, 0x80, 0x0 ;  /* 0x000000000000781c */ /* 0x000fe40003faf008 */
[----:B------:R-:W-:Y:S02]  /*3840*/  PLOP3.LUT P1, PT, PT, PT, UP0, 0x80, 0x0 ;  /* 0x000000000000781c */ /* 0x000fe40003f2f008 */
[----:B------:R-:W-:Y:S02]  /*3850*/  @P3 FSEL R7, R7, -INF , !P6 ;  /* 0xff80000007073808 */ /* 0x000fe40007000000 */
[----:B------:R-:W-:Y:S02]  /*3860*/  PLOP3.LUT P3, PT, PT, PT, UP0, 0x80, 0x0 ;  /* 0x000000000000781c */ /* 0x000fe40003f6f008 */
[----:B------:R-:W-:Y:S02]  /*3870*/  @P2 FSEL R10, R10, -INF , !P4 ;  /* 0xff8000000a0a2808 */ /* 0x000fe40006000000 */
[----:B------:R-:W-:Y:S02]  /*3880*/  @P0 FSEL R9, R9, -INF , !P6 ;  /* 0xff80000009090808 */ /* 0x000fe40007000000 */
[----:B------:R-:W-:Y:S02]  /*3890*/  PLOP3.LUT P0, PT, PT, PT, UP0, 0x80, 0x0 ;  /* 0x000000000000781c */ /* 0x000fe40003f0f008 */
[----:B------:R-:W-:Y:S02]  /*38a0*/  PLOP3.LUT P2, PT, PT, PT, UP0, 0x80, 0x0 ;  /* 0x000000000000781c */ /* 0x000fe40003f4f008 */
[----:B------:R-:W-:Y:S02]  /*38b0*/  LOP3.LUT R140, R135, R136, RZ, 0x3c, !PT ;  /* 0x00000088878c7212 */ /* 0x000fe400078e3cff */
[----:B------:R-:W-:Y:S01]  /*38c0*/  LOP3.LUT R142, R133, UR11, R134, 0x96, !PT ;  /* 0x0000000b858e7c12 */ /* 0x000fe2000f8e9686 */
[----:B------:R-:W-:Y:S01]  /*38d0*/  IMAD.WIDE.U32 R134, R141, -0x2daee0ad, RZ ;  /* 0xd2511f538d867825 */ /* 0x000fe200078e00ff */
[----:B------:R-:W-:Y:S01]  /*38e0*/  LOP3.LUT R136, R132, UR12, RZ, 0x3c, !PT ;  /* 0x0000000c84887c12 */ /* 0x000fe2000f8e3cff */
[----:B------:R-:W-:Y:S01]  /*38f0*/  UIADD3 UR11, UR9, 0x76cf5d0a, URZ ;  /* 0x76cf5d0a090b7890 */ /* 0x000fe2000fffe03f */
[----:B------:R-:W-:Y:S01]  /*3900*/  @P5 FSEL R5, R5, -INF , !P6 ;  /* 0xff80000005055808 */ /* 0x000fe20007000000 */
[----:B------:R-:W-:Y:S01]  /*3910*/  UIADD3 UR12, UR9, -0x4498517b, URZ ;  /* 0xbb67ae85090c7890 */ /* 0x000fe2000fffe03f */
[----:B------:R-:W-:Y:S01]  /*3920*/  PLOP3.LUT P5, PT, PT, PT, UP0, 0x80, 0x0 ;  /* 0x000000000000781c */ /* 0x000fe20003faf008 */
[C---:B------:R-:W-:Y:S01]  /*3930*/  @P0 VIADD R141, R0.reuse, 0x18 ;  /* 0x00000018008d0836 */ /* 0x040fe20000000000 */
[----:B------:R-:W-:Y:S01]  /*3940*/  PLOP3.LUT P0, PT, PT, PT, UP0, 0x80, 0x0 ;  /* 0x000000000000781c */ /* 0x000fe20003f0f008 */
[----:B------:R-:W-:Y:S01]  /*3950*/  @P3 VIADD R139, R0, 0x11 ;  /* 0x00000011008b3836 */ /* 0x000fe20000000000 */
[----:B------:R-:W-:Y:S01]  /*3960*/  PLOP3.LUT P3, PT, PT, PT, UP0, 0x80, 0x0 ;  /* 0x000000000000781c */ /* 0x000fe20003f6f008 */
[----:B------:R-:W-:Y:S01]  /*3970*/  IMAD.WIDE.U32 R132, R140, -0x2daee0ad, RZ ;  /* 0xd2511f538c847825 */ /* 0x000fe200078e00ff */
[----:B------:R-:W-:Y:S02]  /*3980*/  PLOP3.LUT P4, PT, PT, PT, UP0, 0x80, 0x0 ;  /* 0x000000000000781c */ /* 0x000fe40003f8f008 */
[----:B------:R-:W-:Y:S01]  /*3990*/  @P1 ISETP.GE.AND P1, PT, R137, UR5, PT ;  /* 0x0000000589001c0c */ /* 0x000fe2000bf26270 */
[----:B------:R-:W-:Y:S01]  /*39a0*/  @P2 VIADD R137, R0, 0x9 ;  /* 0x0000000900892836 */ /* 0x000fe20000000000 */
[----:B------:R-:W-:Y:S01]  /*39b0*/  PLOP3.LUT P2, PT, PT, PT, UP0, 0x80, 0x0 ;  /* 0x000000000000781c */ /* 0x000fe20003f4f008 */
[----:B------:R-:W-:Y:S01]  /*39c0*/  IMAD.WIDE.U32 R142, R142, -0x2daee0ad, RZ ;  /* 0xd2511f538e8e7825 */ /* 0x000fe200078e00ff */
[----:B------:R-:W-:Y:S01]  /*39d0*/  LOP3.LUT R2, R232, UR12, RZ, 0x3c, !PT ;  /* 0x0000000ce8027c12 */ /* 0x000fe2000f8e3cff */
[----:B------:R-:W-:Y:S01]  /*39e0*/  UIADD3 UR12, UR9, 0x32370b8f, URZ ;  /* 0x32370b8f090c7890 */ /* 0x000fe2000fffe03f */
[----:B------:R-:W-:Y:S01]  /*39f0*/  LOP3.LUT R144, R147, UR11, R134, 0x96, !PT ;  /* 0x0000000b93907c12 */ /* 0x000fe2000f8e9686 */
[----:B------:R-:W-:Y:S01]  /*3a00*/  @P5 VIADD R138, R0, 0x10 ;  /* 0x00000010008a5836 */ /* 0x000fe20000000000 */
[C---:B------:R-:W-:Y:S02]  /*3a10*/  LOP3.LUT R135, R2.reuse, R135, RZ, 0x3c, !PT ;  /* 0x0000008702877212 */ /* 0x040fe400078e3cff */
[----:B------:R-:W-:Y:S01]  /*3a20*/  LOP3.LUT R133, R2, R133, RZ, 0x3c, !PT ;  /* 0x0000008502857212 */ /* 0x000fe200078e3cff */
[----:B------:R-:W-:Y:S01]  /*3a30*/  IMAD.WIDE.U32 R144, R144, -0x326172a9, RZ ;  /* 0xcd9e8d5790907825 */ /* 0x000fe200078e00ff */
[----:B------:R-:W-:Y:S01]  /*3a40*/  LOP3.LUT R140, R143, UR11, R132, 0x96, !PT ;  /* 0x0000000b8f8c7c12 */ /* 0x000fe2000f8e9684 */
[----:B------:R-:W-:Y:S01]  /*3a50*/  UIADD3 UR11, UR10, -0x255992d5, URZ ;  /* 0xdaa66d2b0a0b7890 */ /* 0x000fe2000fffe03f */
[----:B------:R-:W-:Y:S01]  /*3a60*/  @P0 FSEL R12, R12, -INF , !P1 ;  /* 0xff8000000c0c0808 */ /* 0x000fe20004800000 */
[----:B------:R-:W-:Y:S01]  /*3a70*/  IMAD.WIDE.U32 R134, R135, -0x326172a9, RZ ;  /* 0xcd9e8d5787867825 */ /* 0x000fe200078e00ff */
[----:B------:R-:W-:Y:S02]  /*3a80*/  PLOP3.LUT P0, PT, PT, PT, UP0, 0x80, 0x0 ;  /* 0x000000000000781c */ /* 0x000fe40003f0f008 */
[----:B------:R-:W-:Y:S01]  /*3a90*/  @P3 ISETP.GE.AND P3, PT, R141, UR5, PT ;  /* 0x000000058d003c0c */ /* 0x000fe2000bf66270 */
[----:B------:R-:W-:Y:S01]  /*3aa0*/  IMAD.WIDE.U32 R132, R133, -0x326172a9, RZ ;  /* 0xcd9e8d5785847825 */ /* 0x000fe200078e00ff */
[----:B------:R-:W-:Y:S02]  /*3ab0*/  @P4 FSEL R11, R11, -INF , !P6 ;  /* 0xff8000000b0b4808 */ /* 0x000fe40007000000 */
[----:B------:R-:W-:Y:S01]  /*3ac0*/  PLOP3.LUT P6, PT, PT, PT, UP0, 0x80, 0x0 ;  /* 0x000000000000781c */ /* 0x000fe20003fcf008 */
[----:B------:R-:W-:Y:S01]  /*3ad0*/  IMAD.WIDE.U32 R140, R140, -0x326172a9, RZ ;  /* 0xcd9e8d578c8c7825 */ /* 0x000fe200078e00ff */
[----:B------:R-:W-:Y:S02]  /*3ae0*/  @P2 ISETP.GE.AND P2, PT, R138, UR5, PT ;  /* 0x000000058a002c0c */ /* 0x000fe4000bf46270 */
[----:B------:R-:W-:Y:S01]  /*3af0*/  PLOP3.LUT P4, PT, PT, PT, UP0, 0x80, 0x0 ;  /* 0x000000000000781c */ /* 0x000fe20003f8f008 */
[----:B-----5:R-:W-:Y:S01]  /*3b00*/  FMUL.FTZ R2, R246, 1.4426950216293334961 ;  /* 0x3fb8aa3bf6027820 */ /* 0x020fe20000410000 */
[C---:B------:R-:W-:Y:S02]  /*3b10*/  LOP3.LUT R138, R136.reuse, R135, RZ, 0x3c, !PT ;  /* 0x00000087888a7212 */ /* 0x040fe400078e3cff */
[----:B------:R-:W-:Y:S02]  /*3b20*/  LOP3.LUT R150, R145, UR11, R134, 0x96, !PT ;  /* 0x0000000b91967c12 */ /* 0x000fe4000f8e9686 */
[----:B------:R-:W-:Y:S02]  /*3b30*/  LOP3.LUT R136, R136, R133, RZ, 0x3c, !PT ;  /* 0x0000008588887212 */ /* 0x000fe400078e3cff */
[----:B------:R-:W-:Y:S01]  /*3b40*/  LOP3.LUT R148, R141, UR11, R132, 0x96, !PT ;  /* 0x0000000b8d947c12 */ /* 0x000fe2000f8e9684 */
[----:B------:R-:W-:Y:S01]  /*3b50*/  IMAD.WIDE.U32 R150, R150, -0x2daee0ad, RZ ;  /* 0xd2511f5396967825 */ /* 0x000fe200078e00ff */
[----:B------:R-:W-:Y:S01]  /*3b60*/  @P0 FSEL R16, R16, -INF , !P1 ;  /* 0xff80000010100808 */ /* 0x000fe20004800000 */
[----:B------:R-:W1:Y:S01]  /*3b70*/  LDSM.16.M88.4 R132, [R222+-0x1c00] ;  /* 0xffe40000de84783b */ /* 0x000e620000000200 */
[----:B------:R-:W-:Y:S01]  /*3b80*/  PLOP3.LUT P0, PT, PT, PT, UP0, 0x80, 0x0 ;  /* 0x000000000000781c */ /* 0x000fe20003f0f008 */
[----:B------:R-:W-:Y:S01]  /*3b90*/  @P6 VIADD R0, R0, 0x19 ;  /* 0x0000001900006836 */ /* 0x000fe20000000000 */
[----:B------:R-:W-:Y:S01]  /*3ba0*/  PLOP3.LUT P6, PT, PT, PT, UP0, 0x80, 0x0 ;  /* 0x000000000000781c */ /* 0x000fe20003fcf008 */
[----:B------:R-:W-:Y:S01]  /*3bb0*/  IMAD.WIDE.U32 R148, R148, -0x2daee0ad, RZ ;  /* 0xd2511f5394947825 */ /* 0x000fe200078e00ff */
[----:B------:R-:W-:Y:S01]  /*3bc0*/  @P4 ISETP.GE.AND P4, PT, R137, UR5, PT ;  /* 0x0000000589004c0c */ /* 0x000fe2000bf86270 */
[----:B------:R-:W-:Y:S01]  /*3bd0*/  UIADD3 UR11, UR9, -0x126145ec, URZ ;  /* 0xed9eba14090b7890 */ /* 0x000fe2000fffe03f */
[----:B------:R-:W-:Y:S01]  /*3be0*/  PLOP3.LUT P5, PT, PT, PT, UP0, 0x80, 0x0 ;  /* 0x000000000000781c */ /* 0x000fe20003faf008 */
[----:B------:R-:W-:Y:S05]  /*3bf0*/  IMAD.WIDE.U32 R136, R136, -0x2daee0ad, RZ ;  /* 0xd2511f5388887825 */ /* 0x000fea00078e00ff */
[----:B------:R-:W-:Y:S01]  /*3c00*/  LOP3.LUT R142, R137, UR12, R142, 0x96, !PT ;  /* 0x0000000c898e7c12 */ /* 0x000fe2000f8e968e */
[----:B------:R-:W-:Y:S01]  /*3c10*/  FMUL.FTZ R137, R248, 1.4426950216293334961 ;  /* 0x3fb8aa3bf8897820 */ /* 0x000fe20000410000 */
[----:B------:R-:W-:Y:S01]  /*3c20*/  LOP3.LUT R145, R149, UR11, R136, 0x96, !PT ;  /* 0x0000000b95917c12 */ /* 0x000fe2000f8e9688 */
[C---:B------:R-:W-:Y:S01]  /*3c30*/  FMUL.FTZ R136, R249.reuse, 1.4426950216293334961 ;  /* 0x3fb8aa3bf9887820 */ /* 0x040fe20000410000 */
[----:B------:R-:W-:Y:S01]  /*3c40*/  @P0 FSEL R18, R18, -INF , !P1 ;  /* 0xff80000012120808 */ /* 0x000fe20004800000 */
[----:B------:R-:W-:Y:S01]  /*3c50*/  IMAD.WIDE.U32 R142, R142, -0x326172a9, RZ ;  /* 0xcd9e8d578e8e7825 */ /* 0x000fe200078e00ff */
[----:B------:R-:W-:Y:S02]  /*3c60*/  FSETP.NEU.FTZ.AND P0, PT, R249, -INF , PT ;  /* 0xff800000f900780b */ /* 0x000fe40003f1d000 */
[----:B------:R-:W-:Y:S02]  /*3c70*/  @P6 FSEL R14, R14, -INF , !P1 ;  /* 0xff8000000e0e6808 */ /* 0x000fe40004800000 */
[----:B------:R-:W-:Y:S02]  /*3c80*/  FSETP.NEU.FTZ.AND P1, PT, R248, -INF , PT ;  /* 0xff800000f800780b */ /* 0x000fe40003f3d000 */
[----:B------:R-:W-:Y:S02]  /*3c90*/  FSEL R136, R136, RZ, P0 ;  /* 0x000000ff88887208 */ /* 0x000fe40000000000 */
[----:B------:R-:W-:Y:S02]  /*3ca0*/  PLOP3.LUT P0, PT, PT, PT, UP0, 0x80, 0x0 ;  /* 0x000000000000781c */ /* 0x000fe40003f0f008 */
[----:B------:R-:W-:Y:S01]  /*3cb0*/  FSEL R137, R137, RZ, P1 ;  /* 0x000000ff89897208 */ /* 0x000fe20000800000 */
[--C-:B------:R-:W-:Y:S01]  /*3cc0*/  FFMA.FTZ R6, R6, UR13, -R136.reuse ;  /* 0x0000000d06067c23 */ /* 0x100fe20008010888 */
[----:B------:R-:W-:Y:S01]  /*3cd0*/  FSETP.NEU.FTZ.AND P1, PT, R246, -INF , PT ;  /* 0xff800000f600780b */ /* 0x000fe20003f3d000 */
[----:B------:R-:W-:Y:S01]  /*3ce0*/  FFMA.FTZ R7, R7, UR13, -R136 ;  /* 0x0000000d07077c23 */ /* 0x000fe20008010888 */
[----:B------:R-:W-:Y:S01]  /*3cf0*/  PLOP3.LUT P6, PT, PT, PT, UP0, 0x80, 0x0 ;  /* 0x000000000000781c */ /* 0x000fe20003fcf008 */
[--C-:B------:R-:W-:Y:S01]  /*3d00*/  FFMA.FTZ R4, R4, UR13, -R137.reuse ;  /* 0x0000000d04047c23 */ /* 0x100fe20008010889 */
[----:B------:R-:W-:Y:S01]  /*3d10*/  FSEL R2, R2, RZ, P1 ;  /* 0x000000ff02027208 */ /* 0x000fe20000800000 */
[--C-:B------:R-:W-:Y:S01]  /*3d20*/  FFMA.FTZ R5, R5, UR13, -R137.reuse ;  /* 0x0000000d05057c23 */ /* 0x100fe20008010889 */
[----:B------:R-:W-:Y:S01]  /*3d30*/  PLOP3.LUT P1, PT, PT, PT, UP0, 0x80, 0x0 ;  /* 0x000000000000781c */ /* 0x000fe20003f2f008 */
[--C-:B------:R-:W-:Y:S01]  /*3d40*/  FFMA.FTZ R16, R16, UR13, -R137.reuse ;  /* 0x0000000d10107c23 */ /* 0x100fe20008010889 */
[----:B------:R-:W-:Y:S01]  /*3d50*/  @P5 ISETP.GE.AND P5, PT, R139, UR5, PT ;  /* 0x000000058b005c0c */ /* 0x000fe2000bfa6270 */
[-C--:B-1----:R-:W-:Y:S01]  /*3d60*/  HMMA.16816.F32.BF16 R20, R152, R132.reuse, R20 ;  /* 0x000000849814723c */ /* 0x082fe20000041814 */
[----:B------:R1:W2:Y:S02]  /*3d70*/  MUFU.EX2 R168, R4 ;  /* 0x0000000400a87308 */ /* 0x0002a40000000800 */
[----:B------:R-:W-:Y:S01]  /*3d80*/  @P0 FSEL R13, R13, -INF , !P4 ;  /* 0xff8000000d0d0808 */ /* 0x000fe20006000000 */
[--C-:B------:R-:W-:Y:S01]  /*3d90*/  FFMA.FTZ R9, R9, UR13, -R2.reuse ;  /* 0x0000000d09097c23 */ /* 0x100fe20008010802 */
[----:B------:R-:W-:Y:S01]  /*3da0*/  PLOP3.LUT P0, PT, PT, PT, UP0, 0x80, 0x0 ;  /* 0x000000000000781c */ /* 0x000fe20003f0f008 */
[C---:B------:R-:W-:Y:S05]  /*3db0*/  HMMA.16816.F32.BF16 R24, R164.reuse, R132, R24 ;  /* 0x00000084a418723c */ /* 0x040fea0000041818 */
[----:B------:R3:W-:Y:S01]  /*3dc0*/  MUFU.EX2 R231, R6 ;  /* 0x0000000600e77308 */ /* 0x0007e20000000800 */
[----:B------:R-:W-:Y:S01]  /*3dd0*/  @P6 ISETP.GE.AND P6, PT, R0, UR5, PT ;  /* 0x0000000500006c0c */ /* 0x000fe2000bfc6270 */
[--C-:B------:R-:W-:Y:S01]  /*3de0*/  FFMA.FTZ R12, R12, UR13, -R2.reuse ;  /* 0x0000000d0c0c7c23 */ /* 0x100fe20008010802 */
[----:B------:R-:W-:Y:S01]  /*3df0*/  @P1 FSEL R15, R15, -INF , !P4 ;  /* 0xff8000000f0f1808 */ /* 0x000fe20006000000 */
[-C--:B------:R-:W-:Y:S01]  /*3e00*/  HMMA.16816.F32.BF16 R28, R164, R134.reuse, R28 ;  /* 0x00000086a41c723c */ /* 0x080fe2000004181c */
[----:B------:R-:W-:Y:S02]  /*3e10*/  PLOP3.LUT P1, PT, PT, PT, UP0, 0x80, 0x0 ;  /* 0x000000000000781c */ /* 0x000fe40003f2f008 */
[--C-:B------:R-:W-:Y:S01]  /*3e20*/  FFMA.FTZ R13, R13, UR13, -R2.reuse ;  /* 0x0000000d0d0d7c23 */ /* 0x100fe20008010802 */
[----:B------:R-:W-:Y:S02]  /*3e30*/  @P0 FSEL R17, R17, -INF , !P4 ;  /* 0xff80000011110808 */ /* 0x000fe40006000000 */
[----:B------:R-:W-:Y:S01]  /*3e40*/  HMMA.16816.F32.BF16 R32, R152, R134, R32 ;  /* 0x000000869820723c */ /* 0x000fe20000041820 */
[----:B------:R-:W-:Y:S01]  /*3e50*/  PLOP3.LUT P0, PT, PT, PT, UP0, 0x80, 0x0 ;  /* 0x000000000000781c */ /* 0x000fe20003f0f008 */
[----:B------:R4:W2:Y:S03]  /*3e60*/  MUFU.EX2 R232, R5 ;  /* 0x0000000500e87308 */ /* 0x0008a60000000800 */
[----:B------:R-:W-:Y:S01]  /*3e70*/  FFMA.FTZ R170, R8, UR13, -R2 ;  /* 0x0000000d08aa7c23 */ /* 0x000fe20008010802 */
[--C-:B------:R-:W-:Y:S01]  /*3e80*/  FFMA.FTZ R18, R18, UR13, -R136.reuse ;  /* 0x0000000d12127c23 */ /* 0x100fe20008010888 */
[--C-:B------:R-:W-:Y:S01]  /*3e90*/  FFMA.FTZ R17, R17, UR13, -R137.reuse ;  /* 0x0000000d11117c23 */ /* 0x100fe20008010889 */
[----:B------:R-:W-:Y:S02]  /*3ea0*/  @P1 FSEL R19, R19, -INF , !P4 ;  /* 0xff80000013131808 */ /* 0x000fe40006000000 */
[C---:B------:R-:W-:Y:S01]  /*3eb0*/  FSETP.NEU.FTZ.AND P4, PT, R247.reuse, -INF , PT ;  /* 0xff800000f700780b */ /* 0x040fe20003f9d000 */
[----:B------:R-:W-:Y:S01]  /*3ec0*/  FMUL.FTZ R0, R247, 1.4426950216293334961 ;  /* 0x3fb8aa3bf7007820 */ /* 0x000fe20000410000 */
[----:B------:R-:W-:Y:S01]  /*3ed0*/  PLOP3.LUT P1, PT, PT, PT, UP0, 0x80, 0x0 ;  /* 0x000000000000781c */ /* 0x000fe20003f2f008 */
[----:B------:R-:W-:Y:S01]  /*3ee0*/  FFMA.FTZ R19, R19, UR13, -R136 ;  /* 0x0000000d13137c23 */ /* 0x000fe20008010888 */
[----:B------:R-:W-:Y:S01]  /*3ef0*/  @P0 FSEL R20, R20, -INF , !P2 ;  /* 0xff80000014140808 */ /* 0x000fe20005000000 */
[----:B------:R-:W-:Y:S01]  /*3f00*/  IMAD.WIDE.U32 R138, R138, -0x2daee0ad, RZ ;  /* 0xd2511f538a8a7825 */ /* 0x000fe200078e00ff */
[----:B------:R-:W-:Y:S01]  /*3f10*/  FSEL R0, R0, RZ, P4 ;  /* 0x000000ff00007208 */ /* 0x000fe20002000000 */
[----:B------:R2:W2:Y:S01]  /*3f20*/  MUFU.EX2 R171, R7 ;  /* 0x0000000700ab7308 */ /* 0x0004a20000000800 */
[----:B------:R-:W-:Y:S01]  /*3f30*/  PLOP3.LUT P4, PT, PT, PT, UP0, 0x80, 0x0 ;  /* 0x000000000000781c */ /* 0x000fe20003f8f008 */
[--C-:B------:R-:W-:Y:S01]  /*3f40*/  FFMA.FTZ R20, R20, UR13, -R137.reuse ;  /* 0x0000000d14147c23 */ /* 0x100fe20008010889 */
[----:B------:R-:W-:Y:S01]  /*3f50*/  PLOP3.LUT P0, PT, PT, PT, UP0, 0x80, 0x0 ;  /* 0x000000000000781c */ /* 0x000fe20003f0f008 */
[----:B------:R-:W-:Y:S01]  /*3f60*/  FFMA.FTZ R10, R10, UR13, -R0 ;  /* 0x0000000d0a0a7c23 */ /* 0x000fe20008010800 */
[----:B------:R-:W-:Y:S01]  /*3f70*/  LOP3.LUT R139, R139, UR12, R146, 0x96, !PT ;  /* 0x0000000c8b8b7c12 */ /* 0x000fe2000f8e9692 */
[----:B------:R-:W-:Y:S01]  /*3f80*/  FFMA.FTZ R11, R11, UR13, -R0 ;  /* 0x0000000d0b0b7c23 */ /* 0x000fe20008010800 */
[----:B------:R-:W-:Y:S01]  /*3f90*/  LOP3.LUT R146, R151, UR11, R138, 0x96, !PT ;  /* 0x0000000b97927c12 */ /* 0x000fe2000f8e968a */
[--C-:B------:R-:W-:Y:S01]  /*3fa0*/  FFMA.FTZ R15, R15, UR13, -R0.reuse ;  /* 0x0000000d0f0f7c23 */ /* 0x100fe20008010800 */
[----:B------:R-:W-:Y:S01]  /*3fb0*/  @P1 FSEL R22, R22, -INF , !P2 ;  /* 0xff80000016161808 */ /* 0x000fe20005000000 */
[----:B------:R-:W-:Y:S01]  /*3fc0*/  FFMA.FTZ R14, R14, UR13, -R0 ;  /* 0x0000000d0e0e7c23 */ /* 0x000fe20008010800 */
[----:B------:R-:W-:Y:S01]  /*3fd0*/  PLOP3.LUT P1, PT, PT, PT, UP0, 0x80, 0x0 ;  /* 0x000000000000781c */ /* 0x000fe20003f2f008 */
[----:B------:R-:W-:Y:S01]  /*3fe0*/  IMAD.WIDE.U32 R146, R146, -0x326172a9, RZ ;  /* 0xcd9e8d5792927825 */ /* 0x000fe200078e00ff */
[----:B------:R2:W-:Y:S01]  /*3ff0*/  MUFU.EX2 R169, R9 ;  /* 0x0000000900a97308 */ /* 0x0005e20000000800 */
[----:B------:R-:W-:Y:S01]  /*4000*/  UIADD3 UR12, UR9, -0x56f99767, URZ ;  /* 0xa9066899090c7890 */ /* 0x000fe2000fffe03f */
[----:B------:R-:W-:Y:S01]  /*4010*/  @P4 FSEL R24, R24, -INF , !P2 ;  /* 0xff80000018184808 */ /* 0x000fe20005000000 */
[----:B------:R-:W-:Y:S01]  /*4020*/  FFMA.FTZ R22, R22, UR13, -R136 ;  /* 0x0000000d16167c23 */ /* 0x000fe20008010888 */
[----:B------:R-:W-:Y:S01]  /*4030*/  @P0 FSEL R26, R26, -INF , !P2 ;  /* 0xff8000001a1a0808 */ /* 0x000fe20005000000 */
[----:B------:R-:W-:Y:S01]  /*4040*/  IMAD.WIDE.U32 R138, R139, -0x326172a9, RZ ;  /* 0xcd9e8d578b8a7825 */ /* 0x000fe200078e00ff */
[----:B------:R-:W-:Y:S01]  /*4050*/  PLOP3.LUT P2, PT, PT, PT, UP0, 0x80, 0x0 ;  /* 0x000000000000781c */ /* 0x000fe20003f4f008 */
[----:B------:R-:W-:Y:S01]  /*4060*/  UIADD3 UR11, UR10, 0x78dde6e4, URZ ;  /* 0x78dde6e40a0b7890 */ /* 0x000fe2000fffe03f */
[----:B------:R-:W-:Y:S01]  /*4070*/  PLOP3.LUT P0, PT, PT, PT, UP0, 0x80, 0x0 ;  /* 0x000000000000781c */ /* 0x000fe20003f0f008 */
[----:B------:R-:W-:Y:S01]  /*4080*/  FFMA.FTZ R24, R24, UR13, -R2 ;  /* 0x0000000d18187c23 */ /* 0x000fe20008010802 */
[----:B------:R-:W-:Y:S01]  /*4090*/  PLOP3.LUT P4, PT, PT, PT, UP0, 0x80, 0x0 ;  /* 0x000000000000781c */ /* 0x000fe20003f8f008 */
[----:B------:R-:W-:Y:S01]  /*40a0*/  FFMA.FTZ R26, R26, UR13, -R0 ;  /* 0x0000000d1a1a7c23 */ /* 0x000fe20008010800 */
[----:B------:R-:W-:Y:S01]  /*40b0*/  @P1 FSEL R21, R21, -INF , !P5 ;  /* 0xff80000015151808 */ /* 0x000fe20006800000 */
[----:B------:R2:W-:Y:S01]  /*40c0*/  MUFU.EX2 R233, R10 ;  /* 0x0000000a00e97308 */ /* 0x0005e20000000800 */
[----:B------:R-:W-:Y:S02]  /*40d0*/  LOP3.LUT R140, R143, UR11, R140, 0x96, !PT ;  /* 0x0000000b8f8c7c12 */ /* 0x000fe4000f8e968c */
[----:B------:R-:W-:Y:S01]  /*40e0*/  LOP3.LUT R139, R139, UR11, R144, 0x96, !PT ;  /* 0x0000000b8b8b7c12 */ /* 0x000fe2000f8e9690 */
[----:B------:R-:W-:Y:S01]  /*40f0*/  IMAD.WIDE.U32 R144, R145, -0x326172a9, RZ ;  /* 0xcd9e8d5791907825 */ /* 0x000fe200078e00ff */
[----:B------:R-:W-:Y:S01]  /*4100*/  PLOP3.LUT P1, PT, PT, PT, UP0, 0x80, 0x0 ;  /* 0x000000000000781c */ /* 0x000fe20003f2f008 */
[----:B------:R-:W-:Y:S01]  /*4110*/  UIADD3 UR11, UR9, 0x646e171e, URZ ;  /* 0x646e171e090b7890 */ /* 0x000fe2000fffe03f */
[----:B-1----:R-:W-:Y:S01]  /*4120*/  LOP3.LUT R4, R147, UR15, R138, 0x96, !PT ;  /* 0x0000000f93047c12 */ /* 0x002fe2000f8e968a */
[----:B------:R-:W-:Y:S01]  /*4130*/  IMAD.WIDE.U32 R138, R139, -0x2daee0ad, RZ ;  /* 0xd2511f538b8a7825 */ /* 0x000fe200078e00ff */
[----:B---3--:R-:W-:Y:S01]  /*4140*/  LOP3.LUT R6, R145, UR15, R142, 0x96, !PT ;  /* 0x0000000f91067c12 */ /* 0x008fe2000f8e968e */
[----:B------:R-:W-:Y:S01]  /*4150*/  MUFU.EX2 R234, R11 ;  /* 0x0000000b00ea7308 */ /* 0x000fe20000000800 */
[----:B------:R-:W-:Y:S01]  /*4160*/  @P2 FSEL R25, R25, -INF , !P5 ;  /* 0xff80000019192808 */ /* 0x000fe20006800000 */
[----:B----4-:R-:W-:Y:S01]  /*4170*/  IMAD.WIDE.U32 R4, R4, -0x2daee0ad, RZ ;  /* 0xd2511f5304047825 */ /* 0x010fe200078e00ff */
[----:B------:R-:W-:Y:S02]  /*4180*/  PLOP3.LUT P2, PT, PT, PT, UP0, 0x80, 0x0 ;  /* 0x000000000000781c */ /* 0x000fe40003f4f008 */
[----:B------:R-:W-:Y:S01]  /*4190*/  @P0 FSEL R27, R27, -INF , !P5 ;  /* 0xff8000001b1b0808 */ /* 0x000fe20006800000 */
[----:B--2---:R-:W-:Y:S01]  /*41a0*/  IMAD.WIDE.U32 R6, R6, -0x2daee0ad, RZ ;  /* 0xd2511f5306067825 */ /* 0x004fe200078e00ff */
[----:B------:R-:W-:Y:S03]  /*41b0*/  SHF.R.U32.HI R143, RZ, 0x10, R4 ;  /* 0x00000010ff8f7819 */ /* 0x000fe60000011604 */
[----:B------:R1:W-:Y:S01]  /*41c0*/  MUFU.EX2 R167, R12 ;  /* 0x0000000c00a77308 */ /* 0x0003e20000000800 */
[----:B------:R-:W-:Y:S01]  /*41d0*/  @P4 FSEL R23, R23, -INF , !P5 ;  /* 0xff80000017174808 */ /* 0x000fe20006800000 */
[--C-:B------:R-:W-:Y:S01]  /*41e0*/  FFMA.FTZ R21, R21, UR13, -R137.reuse ;  /* 0x0000000d15157c23 */ /* 0x100fe20008010889 */
[----:B------:R-:W-:Y:S01]  /*41f0*/  LOP3.LUT R142, R4, 0xffff, RZ, 0xc0, !PT ;  /* 0x0000ffff048e7812 */ /* 0x000fe200078ec0ff */
[----:B------:R-:W-:Y:S01]  /*4200*/  FFMA.FTZ R25, R25, UR13, -R2 ;  /* 0x0000000d19197c23 */ /* 0x000fe20008010802 */
[----:B------:R-:W-:Y:S01]  /*4210*/  PLOP3.LUT P0, PT, PT, PT, UP0, 0x80, 0x0 ;  /* 0x000000000000781c */ /* 0x000fe20003f0f008 */
[----:B------:R-:W-:Y:S01]  /*4220*/  IMAD.WIDE.U32 R140, R140, -0x2daee0ad, RZ ;  /* 0xd2511f538c8c7825 */ /* 0x000fe200078e00ff */
[----:B------:R-:W-:Y:S03]  /*4230*/  PLOP3.LUT P4, PT, PT, PT, UP0, 0x80, 0x0 ;  /* 0x000000000000781c */ /* 0x000fe60003f8f008 */
[----:B------:R2:W-:Y:S01]  /*4240*/  MUFU.EX2 R165, R13 ;  /* 0x0000000d00a57308 */ /* 0x0005e20000000800 */
[----:B------:R-:W-:Y:S01]  /*4250*/  LOP3.LUT R150, R139, UR12, R150, 0x96, !PT ;  /* 0x0000000c8b967c12 */ /* 0x000fe2000f8e9696 */
[----:B------:R-:W-:Y:S01]  /*4260*/  FFMA.FTZ R23, R23, UR13, -R136 ;  /* 0x0000000d17177c23 */ /* 0x000fe20008010888 */
[----:B------:R-:W-:Y:S01]  /*4270*/  LOP3.LUT R8, R7, UR11, R140, 0x96, !PT ;  /* 0x0000000b07087c12 */ /* 0x000fe2000f8e968c */
[----:B------:R-:W-:Y:S01]  /*4280*/  FFMA.FTZ R27, R27, UR13, -R0 ;  /* 0x0000000d1b1b7c23 */ /* 0x000fe20008010800 */
[----:B------:R-:W-:Y:S02]  /*4290*/  @P1 FSEL R28, R28, -INF , !P3 ;  /* 0xff8000001c1c1808 */ /* 0x000fe40005800000 */
[----:B------:R-:W-:Y:S01]  /*42a0*/  LOP3.LUT R138, R5, UR11, R138, 0x96, !PT ;  /* 0x0000000b058a7c12 */ /* 0x000fe2000f8e968a */
[----:B------:R-:W-:Y:S01]  /*42b0*/  UIADD3 UR11, UR10, -0x4ab325aa, URZ ;  /* 0xb54cda560a0b7890 */ /* 0x000fe2000fffe03f */
[----:B------:R-:W-:Y:S01]  /*42c0*/  PLOP3.LUT P1, PT, PT, PT, UP0, 0x80, 0x0 ;  /* 0x000000000000781c */ /* 0x000fe20003f2f008 */
[----:B------:R-:W3:Y:S01]  /*42d0*/  MUFU.EX2 R170, R170 ;  /* 0x000000aa00aa7308 */ /* 0x000ee20000000800 */
[----:B------:R-:W-:Y:S01]  /*42e0*/  LOP3.LUT R133, R4, 0xff, RZ, 0xc0, !PT ;  /* 0x000000ff04857812 */ /* 0x000fe200078ec0ff */
[----:B------:R-:W-:Y:S01]  /*42f0*/  FFMA.FTZ R28, R28, UR13, -R2 ;  /* 0x0000000d1c1c7c23 */ /* 0x000fe20008010802 */
[----:B------:R-:W-:Y:S01]  /*4300*/  SHF.R.U32.HI R132, RZ, 0x18, R4 ;  /* 0x00000018ff847819 */ /* 0x000fe20000011604 */
[----:B------:R-:W-:Y:S01]  /*4310*/  IMAD.WIDE.U32 R4, R150, -0x326172a9, RZ ;  /* 0xcd9e8d5796047825 */ /* 0x000fe200078e00ff */
[----:B------:R-:W-:Y:S02]  /*4320*/  @P2 FSEL R32, R32, -INF , !P3 ;  /* 0xff80000020202808 */ /* 0x000fe40005800000 */
[----:B------:R-:W-:Y:S03]  /*4330*/  LOP3.LUT R148, R141, UR12, R148, 0x96, !PT ;  /* 0x0000000c8d947c12 */ /* 0x000fe6000f8e9694 */
[----:B------:R-:W4:Y:S01]  /*4340*/  MUFU.EX2 R164, R15 ;  /* 0x0000000f00a47308 */ /* 0x000f220000000800 */
[----:B------:R-:W-:Y:S01]  /*4350*/  PLOP3.LUT P2, PT, PT, PT, UP0, 0x80, 0x0 ;  /* 0x000000000000781c */ /* 0x000fe20003f4f008 */
[----:B------:R-:W-:Y:S01]  /*4360*/  FFMA.FTZ R32, R32, UR13, -R137 ;  /* 0x0000000d20207c23 */ /* 0x000fe20008010889 */
[C---:B------:R-:W-:Y:S02]  /*4370*/  LOP3.LUT R141, R6.reuse, 0xffff, RZ, 0xc0, !PT ;  /* 0x0000ffff068d7812 */ /* 0x040fe400078ec0ff */
[----:B------:R-:W-:Y:S02]  /*4380*/  LOP3.LUT R9, R6, 0xff, RZ, 0xc0, !PT ;  /* 0x000000ff06097812 */ /* 0x000fe400078ec0ff */
[----:B------:R-:W-:Y:S03]  /*4390*/  LOP3.LUT R7, R5, UR11, R146, 0x96, !PT ;  /* 0x0000000b05077c12 */ /* 0x000fe6000f8e9692 */
[----:B------:R-:W4:Y:S01]  /*43a0*/  MUFU.EX2 R166, R14 ;  /* 0x0000000e00a67308 */ /* 0x000f220000000800 */
[----:B------:R-:W-:Y:S02]  /*43b0*/  @P0 FSEL R34, R34, -INF , !P3 ;  /* 0xff80000022220808 */ /* 0x000fe40005800000 */
[----:B------:R-:W-:Y:S02]  /*43c0*/  @P4 FSEL R30, R30, -INF , !P3 ;  /* 0xff8000001e1e4808 */ /* 0x000fe40005800000 */
[----:B------:R-:W-:Y:S01]  /*43d0*/  PLOP3.LUT P0, PT, PT, PT, UP0, 0x80, 0x0 ;  /* 0x000000000000781c */ /* 0x000fe20003f0f008 */
[----:B------:R-:W-:Y:S01]  /*43e0*/  FFMA.FTZ R34, R34, UR13, -R136 ;  /* 0x0000000d22227c23 */ /* 0x000fe20008010888 */
[----:B------:R-:W-:Y:S03]  /*43f0*/  ISETP.LE.U32.AND P3, PT, R9, UR14, PT ;  /* 0x0000000e09007c0c */ /* 0x000fe6000bf63070 */
[----:B------:R-:W4:Y:S01]  /*4400*/  MUFU.EX2 R162, R16 ;  /* 0x0000001000a27308 */ /* 0x000f220000000800 */
[----:B------:R-:W-:Y:S01]  /*4410*/  LOP3.LUT R9, R7, 0xffff, RZ, 0xc0, !PT ;  /* 0x0000ffff07097812 */ /* 0x000fe200078ec0ff */
[----:B------:R-:W-:Y:S01]  /*4420*/  FFMA.FTZ R30, R30, UR13, -R0 ;  /* 0x0000000d1e1e7c23 */ /* 0x000fe20008010800 */
[----:B------:R-:W-:Y:S02]  /*4430*/  @P1 FSEL R29, R29, -INF , !P6 ;  /* 0xff8000001d1d1808 */ /* 0x000fe40007000000 */
[----:B------:R-:W-:Y:S02]  /*4440*/  PLOP3.LUT P1, PT, PT, PT, UP0, 0x80, 0x0 ;  /* 0x000000000000781c */ /* 0x000fe40003f2f008 */
[----:B------:R-:W-:Y:S03]  /*4450*/  LOP3.LUT R10, R7, 0xff, RZ, 0xc0, !PT ;  /* 0x000000ff070a7812 */ /* 0x000fe600078ec0ff */
[----:B------:R-:W4:Y:S01]  /*4460*/  MUFU.EX2 R163, R18 ;  /* 0x0000001200a37308 */ /* 0x000f220000000800 */
[----:B------:R-:W-:Y:S01]  /*4470*/  SHF.R.U32.HI R9, RZ, 0x8, R9 ;  /* 0x00000008ff097819 */ /* 0x000fe20000011609 */
[----:B------:R-:W-:Y:S01]  /*4480*/  FFMA.FTZ R2, R29, UR13, -R2 ;  /* 0x0000000d1d027c23 */ /* 0x000fe20008010802 */
[----:B------:R-:W-:Y:S02]  /*4490*/  @P2 FSEL R31, R31, -INF , !P6 ;  /* 0xff8000001f1f2808 */ /* 0x000fe40007000000 */
[----:B------:R-:W-:Y:S02]  /*44a0*/  SHF.R.U32.HI R134, RZ, 0x10, R4 ;  /* 0x00000010ff867819 */ /* 0x000fe40000011604 */
[----:B------:R-:W-:Y:S03]  /*44b0*/  ISETP.LE.U32.AND P2, PT, R10, UR14, PT ;  /* 0x0000000e0a007c0c */ /* 0x000fe6000bf43070 */
[----:B------:R-:W4:Y:S01]  /*44c0*/  MUFU.EX2 R160, R17 ;  /* 0x0000001100a07308 */ /* 0x000f220000000800 */
[C---:B-1----:R-:W-:Y:S01]  /*44d0*/  LOP3.LUT R12, R4.reuse, 0xff, RZ, 0xc0, !PT ;  /* 0x000000ff040c7812 */ /* 0x042fe200078ec0ff */
[----:B------:R-:W-:Y:S01]  /*44e0*/  FFMA.FTZ R0, R31, UR13, -R0 ;  /* 0x0000000d1f007c23 */ /* 0x000fe20008010800 */
[----:B------:R-:W-:Y:S02]  /*44f0*/  LOP3.LUT R11, R4, 0xffff, RZ, 0xc0, !PT ;  /* 0x0000ffff040b7812 */ /* 0x000fe400078ec0ff */
[----:B--2---:R-:W-:Y:S01]  /*4500*/  SHF.R.U32.HI R13, RZ, 0x18, R4 ;  /* 0x00000018ff0d7819 */ /* 0x004fe20000011604 */
[----:B------:R-:W-:Y:S01]  /*4510*/  IMAD.WIDE.U32 R4, R148, -0x326172a9, RZ ;  /* 0xcd9e8d5794047825 */ /* 0x000fe200078e00ff */
[----:B------:R-:W-:Y:S03]  /*4520*/  LOP3.LUT R9, R9, 0xffff, RZ, 0xc0, !PT ;  /* 0x0000ffff09097812 */ /* 0x000fe600078ec0ff */
[----:B------:R-:W1:Y:S01]  /*4530*/  MUFU.EX2 R161, R19 ;  /* 0x0000001300a17308 */ /* 0x000e620000000800 */
[----:B------:R-:W-:Y:S02]  /*4540*/  SHF.R.U32.HI R10, RZ, 0x10, R7 ;  /* 0x00000010ff0a7819 */ /* 0x000fe40000011607 */
[----:B------:R-:W-:Y:S01]  /*4550*/  @P0 FSEL R33, R33, -INF , !P6 ;  /* 0xff80000021210808 */ /* 0x000fe20007000000 */
[----:B------:R-:W-:Y:S01]  /*4560*/  @!P2 FADD.FTZ R168, -R168, -RZ ;  /* 0x800000ffa8a8a221 */ /* 0x000fe20000010100 */
[----:B------:R-:W-:Y:S02]  /*4570*/  ISETP.LE.U32.AND P0, PT, R9, UR14, PT ;  /* 0x0000000e09007c0c */ /* 0x000fe4000bf03070 */
[--C-:B------:R-:W-:Y:S03]  /*4580*/  SHF.R.U32.HI R139, RZ, 0x18, R6.reuse ;  /* 0x00000018ff8b7819 */ /* 0x100fe60000011606 */
[----:B------:R-:W2:Y:S01]  /*4590*/  MUFU.EX2 R154, R20 ;  /* 0x00000014009a7308 */ /* 0x000ea20000000800 */
[----:B------:R-:W-:Y:S01]  /*45a0*/  SHF.R.U32.HI R140, RZ, 0x10, R6 ;  /* 0x00000010ff8c7819 */ /* 0x000fe20000011606 */
[----:B------:R-:W-:Y:S01]  /*45b0*/  FFMA.FTZ R137, R33, UR13, -R137 ;  /* 0x0000000d21897c23 */ /* 0x000fe20008010889 */
[----:B------:R-:W-:Y:S02]  /*45c0*/  LOP3.LUT R9, R10, 0xff, RZ, 0xc0, !PT ;  /* 0x000000ff0a097812 */ /* 0x000fe400078ec0ff */
[----:B------:R-:W-:Y:S02]  /*45d0*/  LOP3.LUT R6, R5, UR11, R144, 0x96, !PT ;  /* 0x0000000b05067c12 */ /* 0x000fe4000f8e9690 */
[----:B------:R-:W-:Y:S03]  /*45e0*/  SHF.R.U32.HI R7, RZ, 0x18, R7 ;  /* 0x00000018ff077819 */ /* 0x000fe60000011607 */
[----:B------:R-:W2:Y:S01]  /*45f0*/  MUFU.EX2 R156, R22 ;  /* 0x00000016009c7308 */ /* 0x000ea20000000800 */
[----:B------:R-:W-:Y:S01]  /*4600*/  @P1 FSEL R35, R35, -INF , !P6 ;  /* 0xff80000023231808 */ /* 0x000fe20007000000 */
[----:B------:R-:W-:Y:S01]  /*4610*/  @!P0 FADD.FTZ R232, -R232, -RZ ;  /* 0x800000ffe8e88221 */ /* 0x000fe20000010100 */
[----:B------:R-:W-:Y:S02]  /*4620*/  ISETP.LE.U32.AND P6, PT, R9, UR14, PT ;  /* 0x0000000e09007c0c */ /* 0x000fe4000bfc3070 */
[----:B------:R-:W-:Y:S01]  /*4630*/  ISETP.LE.U32.AND P1, PT, R7, UR14, PT ;  /* 0x0000000e07007c0c */ /* 0x000fe2000bf23070 */
[----:B------:R-:W-:Y:S01]  /*4640*/  FFMA.FTZ R136, R35, UR13, -R136 ;  /* 0x0000000d23887c23 */ /* 0x000fe20008010888 */
[C---:B------:R-:W-:Y:S03]  /*4650*/  LOP3.LUT R9, R6.reuse, 0xff, RZ, 0xc0, !PT ;  /* 0x000000ff06097812 */ /* 0x040fe600078ec0ff */
[----:B------:R-:W2:Y:S01]  /*4660*/  MUFU.EX2 R152, R23 ;  /* 0x0000001700987308 */ /* 0x000ea20000000800 */
[----:B------:R-:W-:Y:S02]  /*4670*/  LOP3.LUT R7, R6, 0xffff, RZ, 0xc0, !PT ;  /* 0x0000ffff06077812 */ /* 0x000fe400078ec0ff */
[----:B------:R-:W-:Y:S02]  /*4680*/  ISETP.LE.U32.AND P2, PT, R9, UR14, PT ;  /* 0x0000000e09007c0c */ /* 0x000fe4000bf43070 */
[--C-:B------:R-:W-:Y:S02]  /*4690*/  SHF.R.U32.HI R9, RZ, 0x18, R6.reuse ;  /* 0x00000018ff097819 */ /* 0x100fe40000011606 */
[----:B------:R-:W-:Y:S01]  /*46a0*/  SHF.R.U32.HI R6, RZ, 0x10, R6 ;  /* 0x00000010ff067819 */ /* 0x000fe20000011606 */
[----:B------:R-:W-:Y:S01]  /*46b0*/  @!P6 FADD.FTZ R231, -R231, -RZ ;  /* 0x800000ffe7e7e221 */ /* 0x000fe20000010100 */
[----:B------:R-:W-:Y:S01]  /*46c0*/  SHF.R.U32.HI R7, RZ, 0x8, R7 ;  /* 0x00000008ff077819 */ /* 0x000fe20000011607 */
[----:B------:R-:W-:Y:S01]  /*46d0*/  @!P1 FADD.FTZ R171, -R171, -RZ ;  /* 0x800000ffabab9221 */ /* 0x000fe20000010100 */
[----:B------:R-:W-:Y:S01]  /*46e0*/  LOP3.LUT R6, R6, 0xff, RZ, 0xc0, !PT ;  /* 0x000000ff06067812 */ /* 0x000fe200078ec0ff */
[----:B------:R-:W-:Y:S01]  /*46f0*/  MUFU.EX2 R158, R24 ;  /* 0x00000018009e7308 */ /* 0x000fe20000000800 */
[----:B------:R-:W-:Y:S02]  /*4700*/  ISETP.LE.U32.AND P0, PT, R9, UR14, PT ;  /* 0x0000000e09007c0c */ /* 0x000fe4000bf03070 */
[----:B------:R-:W-:Y:S01]  /*4710*/  LOP3.LUT R5, R4, 0xffff, RZ, 0xc0, !PT ;  /* 0x0000ffff04057812 */ /* 0x000fe200078ec0ff */
[----:B---3--:R-:W-:Y:S01]  /*4720*/  @!P2 FADD.FTZ R170, -R170, -RZ ;  /* 0x800000ffaaaaa221 */ /* 0x008fe20000010100 */
[----:B------:R-:W-:Y:S02]  /*4730*/  LOP3.LUT R7, R7, 0xffff, RZ, 0xc0, !PT ;  /* 0x0000ffff07077812 */ /* 0x000fe400078ec0ff */
[----:B------:R-:W-:Y:S03]  /*4740*/  ISETP.LE.U32.AND P1, PT, R6, UR14, PT ;  /* 0x0000000e06007c0c */ /* 0x000fe6000bf23070 */
[----:B------:R-:W-:Y:S01]  /*4750*/  MUFU.EX2 R150, R32 ;  /* 0x0000002000967308 */ /* 0x000fe20000000800 */
[----:B------:R-:W-:Y:S02]  /*4760*/  LOP3.LUT R6, R4, 0xff, RZ, 0xc0, !PT ;  /* 0x000000ff04067812 */ /* 0x000fe400078ec0ff */
[----:B------:R-:W-:Y:S02]  /*4770*/  SHF.R.U32.HI R5, RZ, 0x8, R5 ;  /* 0x00000008ff057819 */ /* 0x000fe40000011605 */
[----:B------:R-:W-:Y:S01]  /*4780*/  ISETP.LE.U32.AND P6, PT, R7, UR14, PT ;  /* 0x0000000e07007c0c */ /* 0x000fe2000bfc3070 */
[----:B------:R-:W-:Y:S01]  /*4790*/  @!P0 FADD.FTZ R234, -R234, -RZ ;  /* 0x800000ffeaea8221 */ /* 0x000fe20000010100 */
[----:B------:R-:W-:Y:S03]  /*47a0*/  ISETP.LE.U32.AND P2, PT, R6, UR14, PT ;  /* 0x0000000e06007c0c */ /* 0x000fe6000bf43070 */
[----:B------:R-:W-:Y:S01]  /*47b0*/  MUFU.EX2 R147, R137 ;  /* 0x0000008900937308 */ /* 0x000fe20000000800 */
[----:B------:R-:W-:Y:S02]  /*47c0*/  LOP3.LUT R6, R5, 0xffff, RZ, 0xc0, !PT ;  /* 0x0000ffff05067812 */ /* 0x000fe400078ec0ff */
[--C-:B------:R-:W-:Y:S01]  /*47d0*/  SHF.R.U32.HI R5, RZ, 0x10, R4.reuse ;  /* 0x00000010ff057819 */ /* 0x100fe20000011604 */
[----:B------:R-:W-:Y:S01]  /*47e0*/  @!P1 FADD.FTZ R233, -R233, -RZ ;  /* 0x800000ffe9e99221 */ /* 0x000fe20000010100 */
[----:B------:R-:W-:Y:S02]  /*47f0*/  SHF.R.U32.HI R4, RZ, 0x18, R4 ;  /* 0x00000018ff047819 */ /* 0x000fe40000011604 */
[----:B------:R-:W-:Y:S03]  /*4800*/  LOP3.LUT R5, R5, 0xff, RZ, 0xc0, !PT ;  /* 0x000000ff05057812 */ /* 0x000fe600078ec0ff */
[----:B------:R-:W-:Y:S01]  /*4810*/  MUFU.EX2 R151, R34 ;  /* 0x0000002200977308 */ /* 0x000fe20000000800 */
[----:B------:R-:W-:Y:S01]  /*4820*/  ISETP.LE.U32.AND P0, PT, R4, UR14, PT ;  /* 0x0000000e04007c0c */ /* 0x000fe2000bf03070 */
[----:B------:R-:W-:Y:S01]  /*4830*/  @!P6 FADD.FTZ R169, -R169, -RZ ;  /* 0x800000ffa9a9e221 */ /* 0x000fe20000010100 */
[----:B------:R-:W-:Y:S01]  /*4840*/  ISETP.LE.U32.AND P1, PT, R5, UR14, PT ;  /* 0x0000000e05007c0c */ /* 0x000fe2000bf23070 */
[----:B------:R-:W-:Y:S01]  /*4850*/  @!P2 FADD.FTZ R167, -R167, -RZ ;  /* 0x800000ffa7a7a221 */ /* 0x000fe20000010100 */
[----:B------:R-:W-:Y:S02]  /*4860*/  ISETP.LE.U32.AND P6, PT, R6, UR14, PT ;  /* 0x0000000e06007c0c */ /* 0x000fe4000bfc3070 */
[----:B------:R-:W-:Y:S03]  /*4870*/  ISETP.LE.U32.AND P2, PT, R12, UR14, PT ;  /* 0x0000000e0c007c0c */ /* 0x000fe6000bf43070 */
[----:B------:R-:W-:Y:S01]  /*4880*/  MUFU.EX2 R146, R2 ;  /* 0x0000000200927308 */ /* 0x000fe20000000800 */
[----:B------:R-:W-:Y:S02]  /*4890*/  LOP3.LUT R5, R134, 0xff, RZ, 0xc0, !PT ;  /* 0x000000ff86057812 */ /* 0x000fe400078ec0ff */
[----:B------:R-:W-:Y:S02]  /*48a0*/  SHF.R.U32.HI R4, RZ, 0x8, R11 ;  /* 0x00000008ff047819 */ /* 0x000fe4000001160b */
[----:B------:R-:W-:Y:S01]  /*48b0*/  SHF.R.U32.HI R6, RZ, 0x10, R138 ;  /* 0x00000010ff067819 */ /* 0x000fe2000001168a */
[----:B----4-:R-:W-:Y:S01]  /*48c0*/  @!P0 FADD.FTZ R164, -R164, -RZ ;  /* 0x800000ffa4a48221 */ /* 0x010fe20000010100 */
[----:B------:R-:W-:Y:S01]  /*48d0*/  LOP3.LUT R4, R4, 0xffff, RZ, 0xc0, !PT ;  /* 0x0000ffff04047812 */ /* 0x000fe200078ec0ff */
[----:B------:R-:W-:Y:S01]  /*48e0*/  @!P1 FADD.FTZ R166, -R166, -RZ ;  /* 0x800000ffa6a69221 */ /* 0x000fe20000010100 */
[----:B------:R-:W-:Y:S01]  /*48f0*/  ISETP.LE.U32.AND P0, PT, R5, UR14, PT ;  /* 0x0000000e05007c0c */ /* 0x000fe2000bf03070 */
[----:B------:R-:W-:Y:S01]  /*4900*/  @!P6 FADD.FTZ R165, -R165, -RZ ;  /* 0x800000ffa5a5e221 */ /* 0x000fe20000010100 */
[----:B------:R-:W-:Y:S01]  /*4910*/  ISETP.LE.U32.AND P1, PT, R4, UR14, PT ;  /* 0x0000000e04007c0c */ /* 0x000fe2000bf23070 */
[----:B------:R-:W-:Y:S01]  /*4920*/  @!P2 FADD.FTZ R162, -R162, -RZ ;  /* 0x800000ffa2a2a221 */ /* 0x000fe20000010100 */
[----:B------:R-:W-:Y:S01]  /*4930*/  ISETP.LE.U32.AND P6, PT, R13, UR14, PT ;  /* 0x0000000e0d007c0c */ /* 0x000fe2000bfc3070 */
[----:B------:R-:W-:Y:S01]  /*4940*/  MUFU.EX2 R149, R136 ;  /* 0x0000008800957308 */ /* 0x000fe20000000800 */
[C---:B------:R-:W-:Y:S02]  /*4950*/  LOP3.LUT R5, R138.reuse, 0xff, RZ, 0xc0, !PT ;  /* 0x000000ff8a057812 */ /* 0x040fe400078ec0ff */
[----:B------:R-:W-:Y:S02]  /*4960*/  LOP3.LUT R4, R138, 0xffff, RZ, 0xc0, !PT ;  /* 0x0000ffff8a047812 */ /* 0x000fe400078ec0ff */
[----:B------:R-:W-:Y:S02]  /*4970*/  ISETP.LE.U32.AND P2, PT, R5, UR14, PT ;  /* 0x0000000e05007c0c */ /* 0x000fe4000bf43070 */
[----:B------:R-:W-:Y:S01]  /*4980*/  LOP3.LUT R5, R6, 0xff, RZ, 0xc0, !PT ;  /* 0x000000ff06057812 */ /* 0x000fe200078ec0ff */
[----:B------:R-:W-:Y:S01]  /*4990*/  @!P0 FADD.FTZ R163, -R163, -RZ ;  /* 0x800000ffa3a38221 */ /* 0x000fe20000010100 */
[----:B------:R-:W-:Y:S01]  /*49a0*/  SHF.R.U32.HI R4, RZ, 0x8, R4 ;  /* 0x00000008ff047819 */ /* 0x000fe20000011604 */
[----:B------:R-:W-:Y:S01]  /*49b0*/  @!P1 FADD.FTZ R160, -R160, -RZ ;  /* 0x800000ffa0a09221 */ /* 0x000fe20000010100 */
[----:B------:R-:W-:Y:S01]  /*49c0*/  ISETP.LE.U32.AND P0, PT, R5, UR14, PT ;  /* 0x0000000e05007c0c */ /* 0x000fe2000bf03070 */
[----:B-1----:R-:W-:Y:S01]  /*49d0*/  @!P6 FADD.FTZ R161, -R161, -RZ ;  /* 0x800000ffa1a1e221 */ /* 0x002fe20000010100 */
[----:B------:R-:W-:Y:S01]  /*49e0*/  LOP3.LUT R4, R4, 0xffff, RZ, 0xc0, !PT ;  /* 0x0000ffff04047812 */ /* 0x000fe200078ec0ff */
[----:B------:R-:W1:Y:S01]  /*49f0*/  MUFU.EX2 R153, R21 ;  /* 0x0000001500997308 */ /* 0x000e620000000800 */
[----:B------:R-:W-:Y:S02]  /*4a00*/  SHF.R.U32.HI R138, RZ, 0x18, R138 ;  /* 0x00000018ff8a7819 */ /* 0x000fe4000001168a */
[----:B------:R-:W-:Y:S01]  /*4a10*/  ISETP.LE.U32.AND P1, PT, R4, UR14, PT ;  /* 0x0000000e04007c0c */ /* 0x000fe2000bf23070 */
[----:B--2---:R-:W-:Y:S01]  /*4a20*/  @!P2 FADD.FTZ R154, -R154, -RZ ;  /* 0x800000ff9a9aa221 */ /* 0x004fe20000010100 */
[----:B------:R-:W-:Y:S02]  /*4a30*/  ISETP.LE.U32.AND P6, PT, R138, UR14, PT ;  /* 0x0000000e8a007c0c */ /* 0x000fe4000bfc3070 */
[----:B------:R-:W-:Y:S03]  /*4a40*/  LOP3.LUT R4, R8, 0xff, RZ, 0xc0, !PT ;  /* 0x000000ff08047812 */ /* 0x000fe600078ec0ff */
[----:B------:R-:W-:Y:S01]  /*4a50*/  MUFU.EX2 R144, R0 ;  /* 0x0000000000907308 */ /* 0x000fe20000000800 */
[----:B------:R-:W-:Y:S01]  /*4a60*/  SHF.R.U32.HI R5, RZ, 0x8, R142 ;  /* 0x00000008ff057819 */ /* 0x000fe2000001168e */
[----:B------:R-:W-:Y:S01]  /*4a70*/  @!P0 FADD.FTZ R156, -R156, -RZ ;  /* 0x800000ff9c9c8221 */ /* 0x000fe20000010100 */
[----:B------:R-:W-:Y:S02]  /*4a80*/  ISETP.LE.U32.AND P2, PT, R4, UR14, PT ;  /* 0x0000000e04007c0c */ /* 0x000fe4000bf43070 */
[----:B------:R-:W-:Y:S02]  /*4a90*/  LOP3.LUT R4, R143, 0xff, RZ, 0xc0, !PT ;  /* 0x000000ff8f047812 */ /* 0x000fe400078ec0ff */
[----:B------:R-:W-:Y:S03]  /*4aa0*/  ISETP.LE.U32.AND P5, PT, R133, UR14, PT ;  /* 0x0000000e85007c0c */ /* 0x000fe6000bfa3070 */
[----:B------:R-:W-:Y:S01]  /*4ab0*/  MUFU.EX2 R155, R25 ;  /* 0x00000019009b7308 */ /* 0x000fe20000000800 */
[----:B------:R-:W-:Y:S01]  /*4ac0*/  ISETP.LE.U32.AND P0, PT, R4, UR14, PT ;  /* 0x0000000e04007c0c */ /* 0x000fe2000bf03070 */
[----:B------:R-:W-:Y:S01]  /*4ad0*/  @!P6 FADD.FTZ R152, -R152, -RZ ;  /* 0x800000ff9898e221 */ /* 0x000fe20000010100 */
[----:B------:R-:W-:Y:S01]  /*4ae0*/  LOP3.LUT R4, R5, 0xffff, RZ, 0xc0, !PT ;  /* 0x0000ffff05047812 */ /* 0x000fe200078ec0ff */
[----:B-1----:R-:W-:Y:S01]  /*4af0*/  @!P1 FADD.FTZ R153, -R153, -RZ ;  /* 0x800000ff99999221 */ /* 0x002fe20000010100 */
[--C-:B------:R-:W-:Y:S02]  /*4b00*/  SHF.R.U32.HI R5, RZ, 0x18, R8.reuse ;  /* 0x00000018ff057819 */ /* 0x100fe40000011608 */
[----:B------:R-:W-:Y:S01]  /*4b10*/  ISETP.LE.U32.AND P6, PT, R4, UR14, PT ;  /* 0x0000000e04007c0c */ /* 0x000fe2000bfc3070 */
[----:B------:R-:W-:Y:S01]  /*4b20*/  @!P2 FADD.FTZ R158, -R158, -RZ ;  /* 0x800000ff9e9ea221 */ /* 0x000fe20000010100 */
[----:B------:R-:W-:Y:S01]  /*4b30*/  SHF.R.U32.HI R4, RZ, 0x10, R8 ;  /* 0x00000010ff047819 */ /* 0x000fe20000011608 */
[----:B------:R-:W1:Y:S01]  /*4b40*/  MUFU.EX2 R159, R26 ;  /* 0x0000001a009f7308 */ /* 0x000e620000000800 */
[----:B------:R-:W-:Y:S01]  /*4b50*/  ISETP.LE.U32.AND P2, PT, R5, UR14, PT ;  /* 0x0000000e05007c0c */ /* 0x000fe2000bf43070 */
[----:B------:R-:W-:Y:S01]  /*4b60*/  @!P5 FADD.FTZ R150, -R150, -RZ ;  /* 0x800000ff9696d221 */ /* 0x000fe20000010100 */
[----:B------:R-:W-:Y:S01]  /*4b70*/  LOP3.LUT R5, R140, 0xff, RZ, 0xc0, !PT ;  /* 0x000000ff8c057812 */ /* 0x000fe200078ec0ff */
[----:B------:R-:W-:Y:S01]  /*4b80*/  @!P0 FADD.FTZ R151, -R151, -RZ ;  /* 0x800000ff97978221 */ /* 0x000fe20000010100 */
[----:B------:R-:W-:Y:S01]  /*4b90*/  LOP3.LUT R4, R4, 0xff, RZ, 0xc0, !PT ;  /* 0x000000ff04047812 */ /* 0x000fe200078ec0ff */
[----:B------:R-:W-:Y:S01]  /*4ba0*/  IMAD.U32 R140, RZ, RZ, UR19 ;  /* 0x00000013ff8c7e24 */ /* 0x000fe2000f8e00ff */
[----:B------:R-:W-:Y:S03]  /*4bb0*/  LOP3.LUT R8, R8, 0xffff, RZ, 0xc0, !PT ;  /* 0x0000ffff08087812 */ /* 0x000fe600078ec0ff */
[----:B------:R-:W2:Y:S01]  /*4bc0*/  MUFU.EX2 R157, R27 ;  /* 0x0000001b009d7308 */ /* 0x000ea20000000800 */
[----:B------:R-:W-:Y:S01]  /*4bd0*/  ISETP.LE.U32.AND P5, PT, R5, UR14, PT ;  /* 0x0000000e05007c0c */ /* 0x000fe2000bfa3070 */
[----:B------:R-:W-:Y:S01]  /*4be0*/  @!P6 FADD.FTZ R147, -R147, -RZ ;  /* 0x800000ff9393e221 */ /* 0x000fe20000010100 */
[----:B------:R-:W-:Y:S02]  /*4bf0*/  ISETP.LE.U32.AND P6, PT, R4, UR14, PT ;  /* 0x0000000e04007c0c */ /* 0x000fe4000bfc3070 */
[----:B------:R-:W-:Y:S02]  /*4c00*/  SHF.R.U32.HI R4, RZ, 0x8, R8 ;  /* 0x00000008ff047819 */ /* 0x000fe40000011608 */
[----:B------:R-:W-:Y:S03]  /*4c10*/  SHF.R.U32.HI R5, RZ, 0x8, R141 ;  /* 0x00000008ff057819 */ /* 0x000fe6000001168d */
[----:B------:R-:W3:Y:S01]  /*4c20*/  MUFU.EX2 R148, R28 ;  /* 0x0000001c00947308 */ /* 0x000ee20000000800 */
[----:B------:R-:W-:Y:S01]  /*4c30*/  LOP3.LUT R6, R4, 0xffff, RZ, 0xc0, !PT ;  /* 0x0000ffff04067812 */ /* 0x000fe200078ec0ff */
[----:B------:R-:W-:Y:S01]  /*4c40*/  IMAD.U32 R141, RZ, RZ, UR18 ;  /* 0x00000012ff8d7e24 */ /* 0x000fe2000f8e00ff */
[----:B------:R-:W-:Y:S02]  /*4c50*/  LOP3.LUT R5, R5, 0xffff, RZ, 0xc0, !PT ;  /* 0x0000ffff05057812 */ /* 0x000fe400078ec0ff */
[----:B------:R-:W-:Y:S02]  /*4c60*/  F2FP.RELU.BF16.F32.PACK_AB R4, R171, R231 ;  /* 0x000000e7ab04723e */ /* 0x000fe400000018ff */
[----:B------:R-:W-:Y:S03]  /*4c70*/  ISETP.LE.U32.AND P0, PT, R5, UR14, PT ;  /* 0x0000000e05007c0c */ /* 0x000fe6000bf03070 */
[----:B------:R-:W4:Y:S01]  /*4c80*/  MUFU.EX2 R145, R30 ;  /* 0x0000001e00917308 */ /* 0x000f220000000800 */
[----:B------:R-:W-:Y:S01]  /*4c90*/  F2FP.RELU.BF16.F32.PACK_AB R5, R232, R168 ;  /* 0x000000a8e805723e */ /* 0x000fe200000018ff */
[----:B------:R4:W-:Y:S01]  /*4ca0*/  STS [R236+0x13400], R4 ;  /* 0x01340004ec007388 */ /* 0x0009e20000000800 */
[----:B------:R-:W-:Y:S01]  /*4cb0*/  ISETP.LE.U32.AND P4, PT, R132, UR14, PT ;  /* 0x0000000e84007c0c */ /* 0x000fe2000bf83070 */
[----:B-1----:R-:W-:Y:S01]  /*4cc0*/  @!P6 FADD.FTZ R159, -R159, -RZ ;  /* 0x800000ff9f9fe221 */ /* 0x002fe20000010100 */
[----:B------:R-:W-:Y:S01]  /*4cd0*/  F2FP.RELU.BF16.F32.PACK_AB R2, R161, R163 ;  /* 0x000000a3a102723e */ /* 0x000fe200000018ff */
[----:B------:R1:W-:Y:S01]  /*4ce0*/  STS [R236+0x13000], R5 ;  /* 0x01300005ec007388 */ /* 0x0003e20000000800 */
[----:B------:R-:W-:Y:S01]  /*4cf0*/  F2FP.RELU.BF16.F32.PACK_AB R0, R147, R150 ;  /* 0x000000969300723e */ /* 0x000fe200000018ff */
[----:B--2---:R-:W-:Y:S01]  /*4d00*/  @!P2 FADD.FTZ R157, -R157, -RZ ;  /* 0x800000ff9d9da221 */ /* 0x004fe20000010100 */
[----:B------:R-:W-:Y:S01]  /*4d10*/  ISETP.LE.U32.AND P1, PT, R139, UR14, PT ;  /* 0x0000000e8b007c0c */ /* 0x000fe2000bf23070 */
[----:B------:R2:W-:Y:S01]  /*4d20*/  STS [R238+0x13400], R2 ;  /* 0x01340002ee007388 */ /* 0x0005e20000000800 */
[----:B---3--:R-:W-:Y:S01]  /*4d30*/  @!P3 FADD.FTZ R148, -R148, -RZ ;  /* 0x800000ff9494b221 */ /* 0x008fe20000010100 */
[----:B------:R-:W-:Y:S01]  /*4d40*/  @!P0 FADD.FTZ R146, -R146, -RZ ;  /* 0x800000ff92928221 */ /* 0x000fe20000010100 */
[----:B------:R-:W-:Y:S02]  /*4d50*/  LEA R142, P0, R250, R140, 0x2 ;  /* 0x0000008cfa8e7211 */ /* 0x000fe400078010ff */
[----:B------:R-:W-:Y:S01]  /*4d60*/  FSETP.GE.FTZ.AND P3, PT, R160, RZ, PT ;  /* 0x000000ffa000720b */ /* 0x000fe20003f76000 */
[----:B------:R-:W-:Y:S01]  /*4d70*/  @!P4 FADD.FTZ R149, -R149, -RZ ;  /* 0x800000ff9595c221 */ /* 0x000fe20000010100 */
[----:B------:R-:W-:Y:S01]  /*4d80*/  ISETP.LE.U32.AND P4, PT, R6, UR14, PT ;  /* 0x0000000e06007c0c */ /* 0x000fe2000bf83070 */
[----:B----4-:R-:W-:Y:S01]  /*4d90*/  @!P5 FADD.FTZ R145, -R145, -RZ ;  /* 0x800000ff9191d221 */ /* 0x010fe20000010100 */
[----:B------:R-:W-:Y:S02]  /*4da0*/  F2FP.RELU.BF16.F32.PACK_AB R6, R169, R170 ;  /* 0x000000aaa906723e */ /* 0x000fe400000018ff */
[----:B------:R-:W-:Y:S01]  /*4db0*/  LEA.HI.X.SX32 R143, R250, R141, 0x2, P0 ;  /* 0x0000008dfa8f7211 */ /* 0x000fe200000f16ff */
[----:B------:R-:W-:Y:S01]  /*4dc0*/  @!P1 FADD.FTZ R144, -R144, -RZ ;  /* 0x800000ff90909221 */ /* 0x000fe20000010100 */
[----:B------:R-:W-:Y:S02]  /*4dd0*/  FSETP.GE.FTZ.AND P0, PT, R168, RZ, PT ;  /* 0x000000ffa800720b */ /* 0x000fe40003f16000 */
[----:B------:R-:W-:Y:S01]  /*4de0*/  FSETP.GE.FTZ.AND P1, PT, R153, RZ, PT ;  /* 0x000000ff9900720b */ /* 0x000fe20003f36000 */
[----:B------:R-:W3:Y:S01]  /*4df0*/  LDG.E R140, desc[UR6][R142.64] ;  /* 0x000000068e8c7981 */ /* 0x000ee2000c1e1900 */
[----:B------:R-:W-:Y:S02]  /*4e00*/  F2FP.RELU.BF16.F32.PACK_AB R4, R160, R162 ;  /* 0x000000a2a004723e */ /* 0x000fe400000018ff */
[----:B------:R-:W-:Y:S01]  /*4e10*/  FSETP.GE.FTZ.AND P5, PT, R232, RZ, PT ;  /* 0x000000ffe800720b */ /* 0x000fe20003fb6000 */
[----:B------:R-:W-:Y:S01]  /*4e20*/  @!P4 FADD.FTZ R155, -R155, -RZ ;  /* 0x800000ff9b9bc221 */ /* 0x000fe20000010100 */
[----:B-1----:R-:W-:Y:S01]  /*4e30*/  F2FP.RELU.BF16.F32.PACK_AB R5, R234, R233 ;  /* 0x000000e9ea05723e */ /* 0x002fe200000018ff */
[----:B------:R1:W-:Y:S01]  /*4e40*/  STS [R238+0x13000], R4 ;  /* 0x01300004ee007388 */ /* 0x0003e20000000800 */
[----:B------:R-:W-:Y:S02]  /*4e50*/  FSETP.GE.FTZ.AND P4, PT, R162, RZ, PT ;  /* 0x000000ffa200720b */ /* 0x000fe40003f96000 */
[----:B--2---:R-:W-:Y:S01]  /*4e60*/  F2FP.RELU.BF16.F32.PACK_AB R2, R152, R156 ;  /* 0x0000009c9802723e */ /* 0x004fe200000018ff */
[----:B------:R2:W-:Y:S01]  /*4e70*/  STS [R236+0x14000], R6 ;  /* 0x01400006ec007388 */ /* 0x0005e20000000800 */
[----:B------:R-:W-:Y:S03]  /*4e80*/  FSETP.GE.FTZ.AND P2, PT, R154, RZ, PT ;  /* 0x000000ff9a00720b */ /* 0x000fe60003f56000 */
[----:B------:R4:W-:Y:S01]  /*4e90*/  STS [R236+0x14400], R5 ;  /* 0x01440005ec007388 */ /* 0x0009e20000000800 */
[----:B-1----:R-:W-:Y:S02]  /*4ea0*/  F2FP.RELU.BF16.F32.PACK_AB R4, R153, R154 ;  /* 0x0000009a9904723e */ /* 0x002fe400000018ff */
[----:B--2---:R-:W-:Y:S02]  /*4eb0*/  F2FP.RELU.BF16.F32.PACK_AB R6, R165, R167 ;  /* 0x000000a7a506723e */ /* 0x004fe400000018ff */
[----:B----4-:R-:W-:Y:S03]  /*4ec0*/  F2FP.RELU.BF16.F32.PACK_AB R5, R164, R166 ;  /* 0x000000a6a405723e */ /* 0x010fe600000018ff */
[----:B------:R1:W-:Y:S04]  /*4ed0*/  STS [R238+0x14000], R6 ;  /* 0x01400006ee007388 */ /* 0x0003e80000000800 */
[----:B------:R2:W-:Y:S04]  /*4ee0*/  STS [R238+0x14400], R5 ;  /* 0x01440005ee007388 */ /* 0x0005e80000000800 */
[----:B------:R4:W-:Y:S04]  /*4ef0*/  STS [R237+0x13000], R4 ;  /* 0x01300004ed007388 */ /* 0x0009e80000000800 */
[----:B------:R4:W-:Y:S04]  /*4f00*/  STS [R237+0x13400], R2 ;  /* 0x01340002ed007388 */ /* 0x0009e80000000800 */
[----:B------:R4:W-:Y:S01]  /*4f10*/  STS [R235+0x13000], R0 ;  /* 0x01300000eb007388 */ /* 0x0009e20000000800 */
[----:B-1----:R-:W-:Y:S02]  /*4f20*/  F2FP.RELU.BF16.F32.PACK_AB R6, R155, R158 ;  /* 0x0000009e9b06723e */ /* 0x002fe400000018ff */
[----:B--2---:R-:W-:Y:S02]  /*4f30*/  F2FP.RELU.BF16.F32.PACK_AB R5, R157, R159 ;  /* 0x0000009f9d05723e */ /* 0x004fe400000018ff */
[----:B----4-:R-:W-:Y:S02]  /*4f40*/  F2FP.RELU.BF16.F32.PACK_AB R4, R146, R148 ;  /* 0x000000949204723e */ /* 0x010fe400000018ff */
[----:B------:R-:W-:Y:S02]  /*4f50*/  F2FP.RELU.BF16.F32.PACK_AB R2, R144, R145 ;  /* 0x000000919002723e */ /* 0x000fe400000018ff */
[----:B------:R-:W-:Y:S05]  /*4f60*/  F2FP.RELU.BF16.F32.PACK_AB R0, R149, R151 ;  /* 0x000000979500723e */ /* 0x000fea00000018ff */
[----:B------:R1:W-:Y:S04]  /*4f70*/  STS [R235+0x13400], R0 ;  /* 0x01340000eb007388 */ /* 0x0003e80000000800 */
[----:B------:R-:W-:Y:S04]  /*4f80*/  STS [R237+0x14000], R6 ;  /* 0x01400006ed007388 */ /* 0x000fe80000000800 */
[----:B------:R-:W-:Y:S04]  /*4f90*/  STS [R237+0x14400], R5 ;  /* 0x01440005ed007388 */ /* 0x000fe80000000800 */
[----:B------:R-:W-:Y:S04]  /*4fa0*/  STS [R235+0x14000], R4 ;  /* 0x01400004eb007388 */ /* 0x000fe80000000800 */
[----:B------:R2:W-:Y:S01]  /*4fb0*/  STS [R235+0x14400], R2 ;  /* 0x01440002eb007388 */ /* 0x0005e20000000800 */
[----:B-1----:R-:W-:Y:S05]  /*4fc0*/  LEA R0, R229, UR4, 0x1 ;  /* 0x00000004e5007c11 */ /* 0x002fea000f8e08ff */
[----:B------:R-:W1:Y:S08]  /*4fd0*/  LDSM.16.M88.4 R32, [R0+0x6000] ;  /* 0x006000000020783b */ /* 0x000e700000000200 */
[----:B------:R-:W4:Y:S01]  /*4fe0*/  LDSM.16.M88.4 R28, [R0+0x6800] ;  /* 0x00680000001c783b */ /* 0x000f220000000200 */
[----:B--2---:R-:W-:Y:S07]  /*4ff0*/  IMAD.IADD R2, R0, 0x1, R227 ;  /* 0x0000000100027824 */ /* 0x004fee00078e02e3 */
[----:B------:R-:W2:Y:S08]  /*5000*/  LDSM.16.M88.4 R132, [R2+0x6000] ;  /* 0x006000000284783b */ /* 0x000eb00000000200 */
[----:B------:R-:W2:Y:S01]  /*5010*/  LDSM.16.M88.4 R136, [R2+0x6800] ;  /* 0x006800000288783b */ /* 0x000ea20000000200 */
[-C--:B-1----:R-:W-:Y:S06]  /*5020*/  HMMA.16816.F32.BF16 R4, R32, R172.reuse, RZ ;  /* 0x000000ac2004723c */ /* 0x082fec00000418ff */
[C---:B----4-:R-:W-:Y:S06]  /*5030*/  HMMA.16816.F32.BF16 R8, R28.reuse, R172, RZ ;  /* 0x000000ac1c08723c */ /* 0x050fec00000418ff */
[-C--:B------:R-:W-:Y:S06]  /*5040*/  HMMA.16816.F32.BF16 R12, R28, R174.reuse, RZ ;  /* 0x000000ae1c0c723c */ /* 0x080fec00000418ff */
[C---:B------:R-:W-:Y:S06]  /*5050*/  HMMA.16816.F32.BF16 R16, R32.reuse, R174, RZ ;  /* 0x000000ae2010723c */ /* 0x040fec00000418ff */
[-C--:B------:R-:W-:Y:S06]  /*5060*/  HMMA.16816.F32.BF16 R20, R32, R176.reuse, RZ ;  /* 0x000000b02014723c */ /* 0x080fec00000418ff */
[C---:B------:R-:W-:Y:S06]  /*5070*/  HMMA.16816.F32.BF16 R24, R28.reuse, R176, RZ ;  /* 0x000000b01c18723c */ /* 0x040fec00000418ff */
[-C--:B------:R-:W-:Y:S06]  /*5080*/  HMMA.16816.F32.BF16 R28, R28, R178.reuse, RZ ;  /* 0x000000b21c1c723c */ /* 0x080fec00000418ff */
[----:B------:R-:W-:Y:S06]  /*5090*/  HMMA.16816.F32.BF16 R32, R32, R178, RZ ;  /* 0x000000b22020723c */ /* 0x000fec00000418ff */
[-C--:B--2---:R-:W-:Y:S06]  /*50a0*/  HMMA.16816.F32.BF16 R4, R132, R180.reuse, R4 ;  /* 0x000000b48404723c */ /* 0x084fec0000041804 */
        /* <DEDUP_REMOVED lines=39> */
[----:B--2---:R2:W5:Y:S01]  /*5320*/  LDG.E R2, desc[UR6][R142.64+0x80] ;  /* 0x000080068e027981 */ /* 0x004562000c1e1900 */
[-C--:B-1----:R-:W-:Y:S06]  /*5330*/  HMMA.16816.F32.BF16 R4, R132, R212.reuse, R4 ;  /* 0x000000d48404723c */ /* 0x082fec0000041804 */
[C---:B----4-:R-:W-:Y:S06]  /*5340*/  HMMA.16816.F32.BF16 R8, R136.reuse, R212, R8 ;  /* 0x000000d48808723c */ /* 0x050fec0000041808 */
[-C--:B------:R-:W-:Y:S06]  /*5350*/  HMMA.16816.F32.BF16 R12, R136, R214.reuse, R12 ;  /* 0x000000d6880c723c */ /* 0x080fec000004180c */
[C---:B------:R-:W-:Y:S06]  /*5360*/  HMMA.16816.F32.BF16 R16, R132.reuse, R214, R16 ;  /* 0x000000d68410723c */ /* 0x040fec0000041810 */
[----:B---3--:R-:W-:Y:S01]  /*5370*/  FADD.FTZ R0, -R140, R4 ;  /* 0x000000048c007221 */ /* 0x008fe20000010100 */
[-C--:B------:R-:W-:Y:S01]  /*5380*/  HMMA.16816.F32.BF16 R20, R132, R216.reuse, R20 ;  /* 0x000000d88414723c */ /* 0x080fe20000041814 */
[----:B------:R-:W3:Y:S03]  /*5390*/  LDG.E R4, desc[UR6][R142.64+0x20] ;  /* 0x000020068e047981 */ /* 0x000ee6000c1e1900 */
[----:B------:R-:W-:Y:S02]  /*53a0*/  FSEL R0, R0, R140, P0 ;  /* 0x0000008c00007208 */ /* 0x000fe40000000000 */
[C---:B------:R-:W-:Y:S04]  /*53b0*/  HMMA.16816.F32.BF16 R24, R136.reuse, R216, R24 ;  /* 0x000000d88818723c */ /* 0x040fe80000041818 */
[----:B------:R-:W-:Y:S01]  /*53c0*/  FSETP.GE.FTZ.AND P0, PT, R147, RZ, PT ;  /* 0x000000ff9300720b */ /* 0x000fe20003f16000 */
[----:B------:R-:W-:Y:S01]  /*53d0*/  FMUL.FTZ R168, R168, R0 ;  /* 0x00000000a8a87220 */ /* 0x000fe20000410000 */
[-C--:B------:R-:W-:Y:S01]  /*53e0*/  HMMA.16816.F32.BF16 R28, R136, R218.reuse, R28 ;  /* 0x000000da881c723c */ /* 0x080fe2000004181c */
[----:B------:R2:W5:Y:S05]  /*53f0*/  LDG.E R0, desc[UR6][R142.64+0xa0] ;  /* 0x0000a0068e007981 */ /* 0x00056a000c1e1900 */
[----:B------:R-:W-:Y:S05]  /*5400*/  HMMA.16816.F32.BF16 R32, R132, R218, R32 ;  /* 0x000000da8420723c */ /* 0x000fea0000041820 */
[C---:B------:R-:W-:Y:S01]  /*5410*/  FADD.FTZ R17, -R140.reuse, R17 ;  /* 0x000000118c117221 */ /* 0x040fe20000010100 */
[C---:B------:R-:W-:Y:S01]  /*5420*/  FADD.FTZ R21, -R140.reuse, R21 ;  /* 0x000000158c157221 */ /* 0x040fe20000010100 */
[C---:B------:R-:W-:Y:S01]  /*5430*/  FADD.FTZ R132, -R140.reuse, R5 ;  /* 0x000000058c847221 */ /* 0x040fe20000010100 */
[C---:B------:R-:W-:Y:S03]  /*5440*/  FADD.FTZ R5, -R140.reuse, R16 ;  /* 0x000000108c057221 */ /* 0x040fe60000010100 */
[-C--:B------:R-:W-:Y:S01]  /*5450*/  FSEL R21, R21, R140.reuse, P1 ;  /* 0x0000008c15157208 */ /* 0x080fe20000800000 */
[----:B------:R-:W-:Y:S01]  /*5460*/  FADD.FTZ R20, -R140, R20 ;  /* 0x000000148c147221 */ /* 0x000fe20000010100 */
[----:B------:R-:W-:Y:S02]  /*5470*/  FSETP.GE.FTZ.AND P1, PT, R150, RZ, PT ;  /* 0x000000ff9600720b */ /* 0x000fe40003f36000 */
[-C--:B------:R-:W-:Y:S01]  /*5480*/  FSEL R16, R132, R140.reuse, P5 ;  /* 0x0000008c84107208 */ /* 0x080fe20002800000 */
[----:B------:R-:W-:Y:S01]  /*5490*/  FMUL.FTZ R21, R153, R21 ;  /* 0x0000001599157220 */ /* 0x000fe20000410000 */
[-C--:B------:R-:W-:Y:S02]  /*54a0*/  FSEL R5, R5, R140.reuse, P4 ;  /* 0x0000008c05057208 */ /* 0x080fe40002000000 */
[----:B------:R-:W-:Y:S01]  /*54b0*/  FSEL R17, R17, R140, P3 ;  /* 0x0000008c11117208 */ /* 0x000fe20001800000 */
[----:B------:R-:W-:Y:S01]  /*54c0*/  FMUL.FTZ R232, R232, R16 ;  /* 0x00000010e8e87220 */ /* 0x000fe20000410000 */
[----:B------:R-:W-:Y:S01]  /*54d0*/  FSEL R20, R20, R140, P2 ;  /* 0x0000008c14147208 */ /* 0x000fe20001000000 */
[----:B------:R-:W-:Y:S01]  /*54e0*/  FMUL.FTZ R162, R162, R5 ;  /* 0x00000005a2a27220 */ /* 0x000fe20000410000 */
[----:B------:R-:W-:Y:S01]  /*54f0*/  FSETP.GE.FTZ.AND P2, PT, R231, RZ, PT ;  /* 0x000000ffe700720b */ /* 0x000fe20003f56000 */
[----:B------:R-:W-:Y:S01]  /*5500*/  FADD.FTZ R32, -R140, R32 ;  /* 0x000000208c207221 */ /* 0x000fe20000010100 */
[----:B------:R-:W-:Y:S01]  /*5510*/  F2FP.BF16.F32.PACK_AB R5, R232, R168 ;  /* 0x000000a8e805723e */ /* 0x000fe200000010ff */
[----:B------:R-:W-:Y:S01]  /*5520*/  FMUL.FTZ R17, R160, R17 ;  /* 0x00000011a0117220 */ /* 0x000fe20000410000 */
[----:B------:R-:W-:Y:S02]  /*5530*/  FMUL.FTZ R154, R154, R20 ;  /* 0x000000149a9a7220 */ /* 0x000fe40000410000 */
[----:B------:R-:W-:Y:S01]  /*5540*/  FSEL R32, R32, R140, P1 ;  /* 0x0000008c20207208 */ /* 0x000fe20000800000 */
[----:B------:R-:W-:Y:S01]  /*5550*/  @P0 FADD.FTZ R140, -R140, R33 ;  /* 0x000000218c8c0221 */ /* 0x000fe20000010100 */
[----:B------:R-:W-:Y:S02]  /*5560*/  PLOP3.LUT P0, PT, PT, PT, UP3, 0x80, 0x0 ;  /* 0x000000000000781c */ /* 0x000fe40003f0f038 */
[----:B------:R-:W-:Y:S01]  /*5570*/  FSETP.GE.FTZ.AND P1, PT, R171, RZ, PT ;  /* 0x000000ffab00720b */ /* 0x000fe20003f36000 */
[----:B------:R-:W-:Y:S01]  /*5580*/  FMUL.FTZ R150, R150, R32 ;  /* 0x0000002096967220 */ /* 0x000fe20000410000 */
[----:B------:R-:W-:Y:S01]  /*5590*/  F2FP.BF16.F32.PACK_AB R17, R17, R162 ;  /* 0x000000a21111723e */ /* 0x000fe200000010ff */
[----:B------:R-:W-:Y:S01]  /*55a0*/  FMUL.FTZ R20, R147, R140 ;  /* 0x0000008c93147220 */ /* 0x000fe20000410000 */
[----:B------:R-:W-:Y:S01]  /*55b0*/  F2FP.BF16.F32.PACK_AB R21, R21, R154 ;  /* 0x0000009a1515723e */ /* 0x000fe200000010ff */
[C---:B---3--:R-:W-:Y:S01]  /*55c0*/  FADD.FTZ R6, -R4.reuse, R6 ;  /* 0x0000000604067221 */ /* 0x048fe20000010100 */
[----:B------:R-:W-:Y:S04]  /*55d0*/  FADD.FTZ R7, -R4, R7 ;  /* 0x0000000704077221 */ /* 0x000fe80000010100 */
[-C--:B------:R-:W-:Y:S02]  /*55e0*/  FSEL R32, R6, R4.reuse, P2 ;  /* 0x0000000406207208 */ /* 0x080fe40001000000 */
[----:B------:R-:W-:Y:S01]  /*55f0*/  FSEL R16, R7, R4, P1 ;  /* 0x0000000407107208 */ /* 0x000fe20000800000 */
[----:B--2---:R-:W-:Y:S06]  /*5600*/  @!P0 BRA `(.L_x_259) ;  /* 0x0000000000488947 */ /* 0x004fec0003800000 */
        /* <DEDUP_REMOVED lines=18> */
.L_x_259:
[----:B------:R2:W-:Y:S01]  /*5730*/  STS [R236+0xf000], R5 ;  /* 0x00f00005ec007388 */ /* 0x0005e20000000800 */
[C---:B------:R-:W-:Y:S01]  /*5740*/  FADD.FTZ R6, -R4.reuse, R19 ;  /* 0x0000001304067221 */ /* 0x040fe20000010100 */
[----:B------:R-:W-:Y:S01]  /*5750*/  FSETP.GE.FTZ.AND P4, PT, R161, RZ, PT ;  /* 0x000000ffa100720b */ /* 0x000fe20003f96000 */
[----:B------:R-:W-:Y:S01]  /*5760*/  FMUL.FTZ R32, R231, R32 ;  /* 0x00000020e7207220 */ /* 0x000fe20000410000 */
[----:B------:R-:W-:Y:S01]  /*5770*/  FMUL.FTZ R171, R171, R16 ;  /* 0x00000010abab7220 */ /* 0x000fe20000410000 */
[----:B------:R-:W-:Y:S01]  /*5780*/  FSETP.GE.FTZ.AND P1, PT, R163, RZ, PT ;  /* 0x000000ffa300720b */ /* 0x000fe20003f36000 */
[----:B------:R-:W-:Y:S01]  /*5790*/  FADD.FTZ R22, -R4, R22 ;  /* 0x0000001604167221 */ /* 0x000fe20000010100 */
[----:B------:R-:W-:Y:S01]  /*57a0*/  FSEL R6, R6, R4, P4 ;  /* 0x0000000406067208 */ /* 0x000fe20002000000 */
[----:B------:R-:W-:Y:S01]  /*57b0*/  FADD.FTZ R16, -R4, R23 ;  /* 0x0000001704107221 */ /* 0x000fe20000010100 */
[----:B------:R-:W-:Y:S01]  /*57c0*/  FSETP.GE.FTZ.AND P3, PT, R156, RZ, PT ;  /* 0x000000ff9c00720b */ /* 0x000fe20003f76000 */
[----:B------:R-:W-:Y:S01]  /*57d0*/  FADD.FTZ R7, -R4, R34 ;  /* 0x0000002204077221 */ /* 0x000fe20000010100 */
[----:B------:R-:W-:Y:S01]  /*57e0*/  FSETP.GE.FTZ.AND P2, PT, R152, RZ, PT ;  /* 0x000000ff9800720b */ /* 0x000fe20003f56000 */
[----:B------:R-:W-:Y:S01]  /*57f0*/  FMUL.FTZ R161, R161, R6 ;  /* 0x00000006a1a17220 */ /* 0x000fe20000410000 */
[----:B------:R-:W-:Y:S01]  /*5800*/  F2FP.BF16.F32.PACK_AB R6, R171, R32 ;  /* 0x00000020ab06723e */ /* 0x000fe200000010ff */
[----:B-----5:R-:W-:Y:S01]  /*5810*/  FADD.FTZ R13, -R2, R13 ;  /* 0x0000000d020d7221 */ /* 0x020fe20000010100 */
[-C--:B------:R-:W-:Y:S01]  /*5820*/  FSEL R16, R16, R4.reuse, P2 ;  /* 0x0000000410107208 */ /* 0x080fe20001000000 */
[----:B------:R-:W-:Y:S01]  /*5830*/  FADD.FTZ R10, -R0, R10 ;  /* 0x0000000a000a7221 */ /* 0x000fe20000010100 */
[----:B------:R-:W-:Y:S01]  /*5840*/  FSETP.GE.FTZ.AND P2, PT, R151, RZ, PT ;  /* 0x000000ff9700720b */ /* 0x000fe20003f56000 */
[----:B------:R3:W-:Y:S01]  /*5850*/  STS [R236+0xf400], R6 ;  /* 0x00f40006ec007388 */ /* 0x0007e20000000800 */
[----:B------:R-:W-:Y:S01]  /*5860*/  FSETP.GE.FTZ.AND P4, PT, R158, RZ, PT ;  /* 0x000000ff9e00720b */ /* 0x000fe20003f96000 */
[C---:B------:R-:W-:Y:S01]  /*5870*/  FADD.FTZ R11, -R0.reuse, R11 ;  /* 0x0000000b000b7221 */ /* 0x040fe20000010100 */
[----:B------:R-:W-:Y:S02]  /*5880*/  FSEL R7, R7, R4, P2 ;  /* 0x0000000407077208 */ /* 0x000fe40001000000 */
[----:B------:R-:W-:Y:S01]  /*5890*/  STS [R238+0xf000], R17 ;  /* 0x00f00011ee007388 */ /* 0x000fe20000000800 */
[----:B------:R-:W-:Y:S01]  /*58a0*/  FSETP.GE.FTZ.AND P2, PT, R169, RZ, PT ;  /* 0x000000ffa900720b */ /* 0x000fe20003f56000 */
[----:B------:R-:W-:Y:S01]  /*58b0*/  FADD.FTZ R26, -R0, R26 ;  /* 0x0000001a001a7221 */ /* 0x000fe20000010100 */
[----:B--2---:R-:W-:Y:S01]  /*58c0*/  FADD.FTZ R5, -R4, R18 ;  /* 0x0000001204057221 */ /* 0x004fe20000010100 */
[----:B------:R-:W-:Y:S01]  /*58d0*/  FMUL.FTZ R151, R151, R7 ;  /* 0x0000000797977220 */ /* 0x000fe20000410000 */
[----:B------:R-:W-:Y:S01]  /*58e0*/  FADD.FTZ R7, -R2, R8 ;  /* 0x0000000802077221 */ /* 0x000fe20000010100 */
[----:B------:R-:W-:Y:S01]  /*58f0*/  FSETP.GE.FTZ.AND P5, PT, R164, RZ, PT ;  /* 0x000000ffa400720b */ /* 0x000fe20003fb6000 */
[----:B------:R-:W-:Y:S01]  /*5900*/  FMUL.FTZ R16, R152, R16 ;  /* 0x0000001098107220 */ /* 0x000fe20000410000 */
[----:B------:R-:W-:Y:S01]  /*5910*/  FSEL R5, R5, R4, P1 ;  /* 0x0000000405057208 */ /* 0x000fe20000800000 */
[----:B------:R-:W-:Y:S01]  /*5920*/  FADD.FTZ R30, -R0, R30 ;  /* 0x0000001e001e7221 */ /* 0x000fe20000010100 */
[----:B------:R-:W-:Y:S01]  /*5930*/  FSETP.GE.FTZ.AND P1, PT, R149, RZ, PT ;  /* 0x000000ff9500720b */ /* 0x000fe20003f36000 */
[----:B------:R2:W5:Y:S01]  /*5940*/  LDL R162, [R1+0x10] ;  /* 0x0000100001a27983 */ /* 0x0005620000100800 */
[----:B------:R-:W-:Y:S01]  /*5950*/  F2FP.BF16.F32.PACK_AB R20, R20, R150 ;  /* 0x000000961414723e */ /* 0x000fe200000010ff */
[----:B------:R-:W-:Y:S01]  /*5960*/  FMUL.FTZ R163, R163, R5 ;  /* 0x00000005a3a37220 */ /* 0x000fe20000410000 */
[----:B------:R-:W-:Y:S01]  /*5970*/  FSEL R5, R22, R4, P3 ;  /* 0x0000000416057208 */ /* 0x000fe20001800000 */
[----:B------:R-:W-:Y:S01]  /*5980*/  IMAD.MOV.U32 R160, RZ, RZ, R245 ;  /* 0x000000ffffa07224 */ /* 0x000fe200078e00f5 */
[----:B------:R-:W-:Y:S03]  /*5990*/  FSETP.GE.FTZ.AND P3, PT, R170, RZ, PT ;  /* 0x000000ffaa00720b */ /* 0x000fe60003f76000 */
[----:B------:R-:W-:Y:S01]  /*59a0*/  FMUL.FTZ R156, R156, R5 ;  /* 0x000000059c9c7220 */ /* 0x000fe20000410000 */
[----:B------:R-:W-:Y:S01]  /*59b0*/  F2FP.BF16.F32.PACK_AB R5, R161, R163 ;  /* 0x000000a3a105723e */ /* 0x000fe200000010ff */
[----:B---3--:R-:W-:Y:S01]  /*59c0*/  FADD.FTZ R6, -R2, R9 ;  /* 0x0000000902067221 */ /* 0x008fe20000010100 */
[-C--:B------:R-:W-:Y:S01]  /*59d0*/  FSEL R7, R7, R2.reuse, P3 ;  /* 0x0000000207077208 */ /* 0x080fe20001800000 */
[----:B------:R-:W-:Y:S01]  /*59e0*/  @P1 FADD.FTZ R4, -R4, R35 ;  /* 0x0000002304041221 */ /* 0x000fe20000010100 */
[----:B------:R-:W-:Y:S01]  /*59f0*/  FSETP.GE.FTZ.AND P1, PT, R167, RZ, PT ;  /* 0x000000ffa700720b */ /* 0x000fe20003f36000 */
[----:B------:R3:W-:Y:S01]  /*5a00*/  STS [R238+0xf400], R5 ;  /* 0x00f40005ee007388 */ /* 0x0007e20000000800 */
[----:B------:R-:W-:Y:S01]  /*5a10*/  FSEL R6, R6, R2, P2 ;  /* 0x0000000206067208 */ /* 0x000fe20001000000 */
[----:B------:R-:W-:Y:S01]  /*5a20*/  FMUL.FTZ R149, R149, R4 ;  /* 0x0000000495957220 */ /* 0x000fe20000410000 */
[----:B------:R-:W-:Y:S01]  /*5a30*/  FADD.FTZ R4, -R2, R12 ;  /* 0x0000000c02047221 */ /* 0x000fe20000010100 */
[----:B------:R-:W-:Y:S01]  /*5a40*/  FSETP.GE.FTZ.AND P2, PT, R165, RZ, PT ;  /* 0x000000ffa500720b */ /* 0x000fe20003f56000 */
[----:B------:R-:W-:Y:S01]  /*5a50*/  FMUL.FTZ R170, R170, R7 ;  /* 0x00000007aaaa7220 */ /* 0x000fe20000410000 */
[----:B------:R-:W-:Y:S01]  /*5a60*/  FADD.FTZ R7, -R2, R24 ;  /* 0x0000001802077221 */ /* 0x000fe20000010100 */
[----:B------:R-:W-:Y:S01]  /*5a70*/  FSETP.GE.FTZ.AND P3, PT, R155, RZ, PT ;  /* 0x000000ff9b00720b */ /* 0x000fe20003f76000 */
[----:B------:R-:W-:Y:S01]  /*5a80*/  IMAD.MOV.U32 R161, RZ, RZ, R244 ;  /* 0x000000ffffa17224 */ /* 0x000fe200078e00f4 */
[-C--:B------:R-:W-:Y:S02]  /*5a90*/  FSEL R4, R4, R2.reuse, P1 ;  /* 0x0000000204047208 */ /* 0x080fe40000800000 */
[----:B------:R-:W-:Y:S02]  /*5aa0*/  FSETP.GE.FTZ.AND P1, PT, R146, RZ, PT ;  /* 0x000000ff9200720b */ /* 0x000fe40003f36000 */
[----:B------:R-:W-:Y:S01]  /*5ab0*/  FSEL R13, R13, R2, P2 ;  /* 0x000000020d0d7208 */ /* 0x000fe20001000000 */
[----:B------:R-:W-:Y:S01]  /*5ac0*/  FMUL.FTZ R167, R167, R4 ;  /* 0x00000004a7a77220 */ /* 0x000fe20000410000 */
[----:B------:R-:W-:Y:S01]  /*5ad0*/  FADD.FTZ R4, -R2, R28 ;  /* 0x0000001c02047221 */ /* 0x000fe20000010100 */
[----:B------:R-:W-:Y:S02]  /*5ae0*/  FSETP.GE.FTZ.AND P2, PT, R148, RZ, PT ;  /* 0x000000ff9400720b */ /* 0x000fe40003f56000 */
[-C--:B------:R-:W-:Y:S01]  /*5af0*/  FSEL R7, R7, R2.reuse, P4 ;  /* 0x0000000207077208 */ /* 0x080fe20002000000 */
[----:B------:R-:W-:Y:S01]  /*5b00*/  FMUL.FTZ R13, R165, R13 ;  /* 0x0000000da50d7220 */ /* 0x000fe20000410000 */
[----:B------:R-:W-:Y:S02]  /*5b10*/  FSEL R4, R4, R2, P2 ;  /* 0x0000000204047208 */ /* 0x000fe40001000000 */
[----:B------:R-:W-:Y:S01]  /*5b20*/  FSETP.GE.FTZ.AND P2, PT, R233, RZ, PT ;  /* 0x000000ffe900720b */ /* 0x000fe20003f56000 */
[----:B------:R-:W-:Y:S01]  /*5b30*/  FMUL.FTZ R158, R158, R7 ;  /* 0x000000079e9e7220 */ /* 0x000fe20000410000 */
[----:B------:R-:W-:Y:S01]  /*5b40*/  FSETP.GE.FTZ.AND P4, PT, R159, RZ, PT ;  /* 0x000000ff9f00720b */ /* 0x000fe20003f96000 */
[----:B---3--:R-:W-:Y:S01]  /*5b50*/  FMUL.FTZ R5, R169, R6 ;  /* 0x00000006a9057220 */ /* 0x008fe20000410000 */
[----:B------:R-:W-:Y:S01]  /*5b60*/  FADD.FTZ R6, -R2, R25 ;  /* 0x0000001902067221 */ /* 0x000fe20000010100 */
[----:B------:R-:W-:Y:S01]  /*5b70*/  FMUL.FTZ R148, R148, R4 ;  /* 0x0000000494947220 */ /* 0x000fe20000410000 */
[----:B------:R-:W-:Y:S01]  /*5b80*/  FSEL R4, R10, R0, P2 ;  /* 0x000000000a047208 */ /* 0x000fe20001000000 */
[----:B------:R-:W-:Y:S01]  /*5b90*/  FADD.FTZ R10, -R0, R15 ;  /* 0x0000000f000a7221 */ /* 0x000fe20000010100 */
[----:B------:R-:W-:Y:S02]  /*5ba0*/  FSETP.GE.FTZ.AND P2, PT, R166, RZ, PT ;  /* 0x000000ffa600720b */ /* 0x000fe40003f56000 */
[----:B------:R-:W-:Y:S01]  /*5bb0*/  FSEL R6, R6, R2, P3 ;  /* 0x0000000206067208 */ /* 0x000fe20001800000 */
[----:B------:R-:W-:Y:S01]  /*5bc0*/  @P1 FADD.FTZ R2, -R2, R29 ;  /* 0x0000001d02021221 */ /* 0x000fe20000010100 */
[----:B------:R-:W-:Y:S01]  /*5bd0*/  FSETP.GE.FTZ.AND P1, PT, R234, RZ, PT ;  /* 0x000000ffea00720b */ /* 0x000fe20003f36000 */
[----:B------:R-:W-:Y:S01]  /*5be0*/  FMUL.FTZ R12, R233, R4 ;  /* 0x00000004e90c7220 */ /* 0x000fe20000410000 */
[----:B------:R-:W-:Y:S01]  /*5bf0*/  FADD.FTZ R4, -R0, R27 ;  /* 0x0000001b00047221 */ /* 0x000fe20000010100 */
[----:B------:R-:W-:Y:S01]  /*5c00*/  FMUL.FTZ R8, R146, R2 ;  /* 0x0000000292087220 */ /* 0x000fe20000410000 */
[----:B------:R-:W-:Y:S01]  /*5c10*/  FADD.FTZ R2, -R0, R14 ;  /* 0x0000000e00027221 */ /* 0x000fe20000010100 */
[----:B------:R-:W-:Y:S01]  /*5c20*/  F2FP.BF16.F32.PACK_AB R5, R5, R170 ;  /* 0x000000aa0505723e */ /* 0x000fe200000010ff */
[----:B------:R-:W-:Y:S01]  /*5c30*/  FMUL.FTZ R6, R155, R6 ;  /* 0x000000069b067220 */ /* 0x000fe20000410000 */
[-C--:B------:R-:W-:Y:S02]  /*5c40*/  FSEL R11, R11, R0.reuse, P1 ;  /* 0x000000000b0b7208 */ /* 0x080fe40000800000 */
[C---:B------:R-:W-:Y:S01]  /*5c50*/  FSETP.GE.FTZ.AND P3, PT, R157.reuse, RZ, PT ;  /* 0x000000ff9d00720b */ /* 0x040fe20003f76000 */
[----:B------:R3:W-:Y:S01]  /*5c60*/  STS [R236+0x10000], R5 ;  /* 0x01000005ec007388 */ /* 0x0007e20000000800 */
        /* <DEDUP_REMOVED lines=8> */
[----:B------:R-:W-:Y:S01]  /*5cf0*/  FMUL.FTZ R157, R157, R4 ;  /* 0x000000049d9d7220 */ /* 0x000fe20000410000 */
[----:B------:R-:W-:Y:S01]  /*5d00*/  F2FP.BF16.F32.PACK_AB R4, R11, R12 ;  /* 0x0000000c0b04723e */ /* 0x000fe200000010ff */
[----:B------:R-:W-:Y:S01]  /*5d10*/  FMUL.FTZ R159, R159, R2 ;  /* 0x000000029f9f7220 */ /* 0x000fe20000410000 */
[----:B------:R-:W-:Y:S02]  /*5d20*/  F2FP.BF16.F32.PACK_AB R7, R13, R167 ;  /* 0x000000a70d07723e */ /* 0x000fe400000010ff */
[----:B------:R-:W-:Y:S01]  /*5d30*/  F2FP.BF16.F32.PACK_AB R2, R164, R166 ;  /* 0x000000a6a402723e */ /* 0x000fe200000010ff */
[----:B------:R-:W-:Y:S01]  /*5d40*/  STS [R236+0x10400], R4 ;  /* 0x01040004ec007388 */ /* 0x000fe20000000800 */
[----:B------:R-:W-:Y:S02]  /*5d50*/  FSETP.GE.FTZ.AND P2, PT, R145, RZ, PT ;  /* 0x000000ff9100720b */ /* 0x000fe40003f56000 */
[----:B------:R-:W-:Y:S02]  /*5d60*/  F2FP.BF16.F32.PACK_AB R16, R16, R156 ;  /* 0x0000009c1010723e */ /* 0x000fe400000010ff */
[----:B------:R-:W-:Y:S01]  /*5d70*/  STS [R238+0x10000], R7 ;  /* 0x01000007ee007388 */ /* 0x000fe20000000800 */
[----:B------:R-:W-:Y:S01]  /*5d80*/  FSEL R30, R30, R0, P2 ;  /* 0x000000001e1e7208 */ /* 0x000fe20001000000 */
[----:B------:R-:W-:Y:S01]  /*5d90*/  @P1 FADD.FTZ R0, -R0, R31 ;  /* 0x0000001f00001221 */ /* 0x000fe20000010100 */
[----:B------:R-:W-:Y:S02]  /*5da0*/  F2FP.BF16.F32.PACK_AB R9, R149, R151 ;  /* 0x000000979509723e */ /* 0x000fe400000010ff */
[----:B------:R-:W-:Y:S01]  /*5db0*/  STS [R238+0x10400], R2 ;  /* 0x01040002ee007388 */ /* 0x000fe20000000800 */
[----:B------:R-:W-:Y:S01]  /*5dc0*/  F2FP.BF16.F32.PACK_AB R6, R6, R158 ;  /* 0x0000009e0606723e */ /* 0x000fe200000010ff */
[----:B------:R-:W-:Y:S01]  /*5dd0*/  FMUL.FTZ R145, R145, R30 ;  /* 0x0000001e91917220 */ /* 0x000fe20000410000 */
[----:B------:R-:W-:Y:S02]  /*5de0*/  FMUL.FTZ R144, R144, R0 ;  /* 0x0000000090907220 */ /* 0x000fe40000410000 */
[----:B------:R-:W-:Y:S01]  /*5df0*/  STS [R237+0xf000], R21 ;  /* 0x00f00015ed007388 */ /* 0x000fe20000000800 */
[----:B------:R-:W-:Y:S02]  /*5e00*/  F2FP.BF16.F32.PACK_AB R0, R157, R159 ;  /* 0x0000009f9d00723e */ /* 0x000fe400000010ff */
[----:B------:R-:W-:Y:S02]  /*5e10*/  F2FP.BF16.F32.PACK_AB R8, R8, R148 ;  /* 0x000000940808723e */ /* 0x000fe400000010ff */
[----:B------:R-:W-:Y:S01]  /*5e20*/  STS [R237+0xf400], R16 ;  /* 0x00f40010ed007388 */ /* 0x000fe20000000800 */
[----:B---3--:R-:W-:Y:S04]  /*5e30*/  F2FP.BF16.F32.PACK_AB R5, R144, R145 ;  /* 0x000000919005723e */ /* 0x008fe800000010ff */
[----:B------:R-:W-:Y:S05]  /*5e40*/  STS [R235+0xf000], R20 ;  /* 0x00f00014eb007388 */ /* 0x000fea0000000800 */
[----:B------:R-:W-:Y:S05]  /*5e50*/  STS [R235+0xf400], R9 ;  /* 0x00f40009eb007388 */ /* 0x000fea0000000800 */
[----:B------:R-:W-:Y:S05]  /*5e60*/  STS [R237+0x10000], R6 ;  /* 0x01000006ed007388 */ /* 0x000fea0000000800 */
[----:B------:R3:W-:Y:S05]  /*5e70*/  STS [R237+0x10400], R0 ;  /* 0x01040000ed007388 */ /* 0x0007ea0000000800 */
[----:B------:R-:W-:Y:S05]  /*5e80*/  STS [R235+0x10000], R8 ;  /* 0x01000008eb007388 */ /* 0x000fea0000000800 */
[----:B------:R-:W-:Y:S01]  /*5e90*/  STS [R235+0x10400], R5 ;  /* 0x01040005eb007388 */ /* 0x000fe20000000800 */
[----:B------:R-:W-:Y:S01]  /*5ea0*/  BAR.SYNC.DEFER_BLOCKING 0x0 ;  /* 0x0000000000007b1d */ /* 0x000fe20000010000 */
[----:B---3--:R-:W-:Y:S05]  /*5eb0*/  LEA R0, R228, UR4, 0x1 ;  /* 0x00000004e4007c11 */ /* 0x008fea000f8e08ff */
[----:B------:R-:W-:Y:S05]  /*5ec0*/  LDSM.16.MT88.4 R4, [R3+0x13000] ;  /* 0x013000000304783b */ /* 0x000fea0000004200 */
[----:B------:R-:W3:Y:S05]  /*5ed0*/  LDSM.16.MT88.4 R8, [R0+0x6000] ;  /* 0x006000000008783b */ /* 0x000eea0000004200 */
[----:B------:R-:W4:Y:S05]  /*5ee0*/  LDSM.16.MT88.4 R12, [R3+0x15000] ;  /* 0x01500000030c783b */ /* 0x000f2a0000004200 */
[----:B------:R-:W1:Y:S05]  /*5ef0*/  LDSM.16.MT88.4 R16, [R0+0x7000] ;  /* 0x007000000010783b */ /* 0x000e6a0000004200 */
[----:B------:R-:W2:Y:S05]  /*5f00*/  LDSM.16.MT88.4 R20, [R0+0x8000] ;  /* 0x008000000014783b */ /* 0x000eaa0000004200 */
[----:B------:R-:W-:Y:S05]  /*5f10*/  LDSM.16.MT88.4 R24, [R3+0x13800] ;  /* 0x013800000318783b */ /* 0x000fea0000004200 */
[----:B------:R-:W2:Y:S05]  /*5f20*/  LDSM.16.MT88.4 R28, [R0+0x6400] ;  /* 0x00640000001c783b */ /* 0x000eaa0000004200 */
[----:B------:R-:W2:Y:S05]  /*5f30*/  LDSM.16.MT88.4 R32, [R3+0x15800] ;  /* 0x015800000320783b */ /* 0x000eaa0000004200 */
[----:B------:R-:W2:Y:S01]  /*5f40*/  LDSM.16.MT88.4 R132, [R0+0x7400] ;  /* 0x007400000084783b */ /* 0x000ea20000004200 */
[-C--:B---3--:R-:W-:Y:S04]  /*5f50*/  HMMA.16816.F32.BF16 R36, R4, R8.reuse, R36 ;  /* 0x000000080424723c */ /* 0x088fe80000041824 */
[----:B------:R-:W3:Y:S02]  /*5f60*/  LDSM.16.MT88.4 R136, [R0+0x8400] ;  /* 0x008400000088783b */ /* 0x000ee40000004200 */
        /* <DEDUP_REMOVED lines=14> */
[----:B------:R-:W1:Y:S05]  /*6050*/  LDSM.16.MT88.4 R4, [R3+0x14000] ;  /* 0x014000000304783b */ /* 0x000e6a0000004200 */
[-C--:B------:R-:W-:Y:S01]  /*6060*/  HMMA.16816.F32.BF16 R36, R24, R28.reuse, R36 ;  /* 0x0000001c1824723c */ /* 0x080fe20000041824 */
[----:B------:R-:W2:Y:S05]  /*6070*/  LDSM.16.MT88.4 R20, [R0+0x8800] ;  /* 0x008800000014783b */ /* 0x000eaa0000004200 */
        /* <DEDUP_REMOVED lines=12> */
[----:B------:R-:W3:Y:S05]  /*6140*/  LDSM.16.MT88.4 R32, [R0+0x6c00] ;  /* 0x006c00000020783b */ /* 0x000eea0000004200 */
[----:B------:R-:W-:Y:S01]  /*6150*/  HMMA.16816.F32.BF16 R80, R24, R138, R80 ;  /* 0x0000008a1850723c */ /* 0x000fe20000041850 */
[----:B------:R-:W4:Y:S05]  /*6160*/  LDSM.16.MT88.4 R24, [R0+0x7c00] ;  /* 0x007c00000018783b */ /* 0x000f2a0000004200 */
[-C--:B-1----:R-:W-:Y:S01]  /*6170*/  HMMA.16816.F32.BF16 R36, R4, R8.reuse, R36 ;  /* 0x000000080424723c */ /* 0x082fe20000041824 */
[----:B------:R-:W1:Y:S05]  /*6180*/  LDSM.16.MT88.4 R136, [R0+0x8c00] ;  /* 0x008c00000088783b */ /* 0x000e6a0000004200 */
[C---:B------:R-:W-:Y:S01]  /*6190*/  HMMA.16816.F32.BF16 R40, R12.reuse, R8, R40 ;  /* 0x000000080c28723c */ /* 0x040fe20000041828 */
[----:B------:R-:W-:Y:S05]  /*61a0*/  BAR.SYNC.DEFER_BLOCKING 0x0 ;  /* 0x0000000000007b1d */ /* 0x000fea0000010000 */
        /* <DEDUP_REMOVED lines=18> */
[-C--:B-1----:R-:W-:Y:S06]  /*62d0*/  HMMA.16816.F32.BF16 R68, R28, R136.reuse, R68 ;  /* 0x000000881c44723c */ /* 0x082fec0000041844 */
        /* <DEDUP_REMOVED lines=20> */
.L_x_260:
[----:B------:R-:W-:Y:S01]  /*6420*/  LDSM.16.M88.4 R24, [R223] ;  /* 0x00000000df18783b */ /* 0x000fe20000000200 */
[C---:B------:R-:W-:Y:S01]  /*6430*/  LEA R245, P1, R251.reuse, R160, 0x2 ;  /* 0x000000a0fbf57211 */ /* 0x040fe200078210ff */
[----:B-1----:R-:W-:Y:S01]  /*6440*/  IMAD.MOV.U32 R2, RZ, RZ, 0x4 ;  /* 0x00000004ff027424 */ /* 0x002fe200078e00ff */
[----:B------:R-:W-:Y:S01]  /*6450*/  ULOP3.LUT UR11, UR8, 0x1, URZ, 0xc0, !UPT ;  /* 0x00000001080b7892 */ /* 0x000fe2000f8ec03f */
[----:B------:R-:W1:Y:S01]  /*6460*/  LDSM.16.MT88.4 R8, [R0+0x9000] ;  /* 0x009000000008783b */ /* 0x000e620000004200 */
[----:B------:R-:W-:Y:S01]  /*6470*/  LEA.HI.X.SX32 R244, R251, R161, 0x2, P1 ;  /* 0x000000a1fbf47211 */ /* 0x000fe200008f16ff */
[----:B------:R-:W-:Y:S02]  /*6480*/  @UP3 UIADD3 UR12, UP2, UR16, -0x100, URZ ;  /* 0xffffff00100c3890 */ /* 0x000fe4000ff5e03f */
[----:B------:R-:W2:Y:S01]  /*6490*/  LDSM.16.MT88.4 R16, [R0+0xb000] ;  /* 0x00b000000010783b */ /* 0x000ea20000004200 */
[----:B------:R-:W-:Y:S02]  /*64a0*/  UISETP.NE.U32.AND UP1, UPT, UR11, 0x1, UPT ;  /* 0x000000010b00788c */ /* 0x000fe4000bf25070 */
[----:B------:R-:W-:Y:S01]  /*64b0*/  UIADD3 UR15, UR8, -0x1, URZ ;  /* 0xffffffff080f7890 */ /* 0x000fe2000fffe03f */
[----:B------:R-:W3:Y:S01]  /*64c0*/  LDSM.16.MT88.4 R28, [R0+0xd000] ;  /* 0x00d00000001c783b */ /* 0x000ee20000004200 */
[----:B------:R-:W-:Y:S03]  /*64d0*/  @UP3 UIADD3.X UR11, UR17, -0x1, URZ, UP2, !UPT ;  /* 0xffffffff110b3890 */ /* 0x000fe600097fe43f */
[----:B------:R-:W-:Y:S04]  /*64e0*/  LDSM.16.M88.4 R32, [R224] ;  /* 0x00000000e020783b */ /* 0x000fe80000000200 */
[----:B------:R-:W4:Y:S04]  /*64f0*/  LDSM.16.MT88.4 R132, [R0+0x9400] ;  /* 0x009400000084783b */ /* 0x000f280000004200 */
[----:B------:R-:W4:Y:S04]  /*6500*/  LDSM.16.MT88.4 R136, [R0+0xb400] ;  /* 0x00b400000088783b */ /* 0x000f280000004200 */
[----:B------:R-:W4:Y:S04]  /*6510*/  LDSM.16.MT88.4 R140, [R0+0xd400] ;  /* 0x00d40000008c783b */ /* 0x000f280000004200 */
[----:B------:R-:W-:Y:S04]  /*6520*/  LDSM.16.M88.4 R144, [R226] ;  /* 0x00000000e290783b */ /* 0x000fe80000000200 */
[----:B------:R-:W4:Y:S04]  /*6530*/  LDSM.16.MT88.4 R148, [R0+0x9800] ;  /* 0x009800000094783b */ /* 0x000f280000004200 */
[----:B------:R-:W4:Y:S01]  /*6540*/  LDSM.16.MT88.4 R152, [R0+0xb800] ;  /* 0x00b800000098783b */ /* 0x000f220000004200 */
[C---:B-1----:R-:W-:Y:S03]  /*6550*/  HMMA.16816.F32.BF16 R4, R24.reuse, R8, RZ ;  /* 0x000000081804723c */ /* 0x042fe600000418ff */
[----:B------:R-:W-:Y:S03]  /*6560*/  LDSM.16.MT88.4 R156, [R0+0x9c00] ;  /* 0x009c0000009c783b */ /* 0x000fe60000004200 */
[C---:B------:R-:W-:Y:S06]  /*6570*/  HMMA.16816.F32.BF16 R8, R24.reuse, R10, RZ ;  /* 0x0000000a1808723c */ /* 0x040fec00000418ff */
[C---:B--2---:R-:W-:Y:S06]  /*6580*/  HMMA.16816.F32.BF16 R12, R24.reuse, R16, RZ ;  /* 0x00000010180c723c */ /* 0x044fec00000418ff */
[C---:B------:R-:W-:Y:S06]  /*6590*/  HMMA.16816.F32.BF16 R16, R24.reuse, R18, RZ ;  /* 0x000000121810723c */ /* 0x040fec00000418ff */
[C---:B---3--:R-:W-:Y:S06]  /*65a0*/  HMMA.16816.F32.BF16 R20, R24.reuse, R28, RZ ;  /* 0x0000001c1814723c */ /* 0x048fec00000418ff */
[----:B------:R-:W-:Y:S01]  /*65b0*/  HMMA.16816.F32.BF16 R24, R24, R30, RZ ;  /* 0x0000001e1818723c */ /* 0x000fe200000418ff */
[----:B------:R-:W1:Y:S05]  /*65c0*/  LDSM.16.MT88.4 R28, [R0+0xd800] ;  /* 0x00d80000001c783b */ /* 0x000e6a0000004200 */
[C---:B----4-:R-:W-:Y:S06]  /*65d0*/  HMMA.16816.F32.BF16 R4, R32.reuse, R132, R4 ;  /* 0x000000842004723c */ /* 0x050fec0000041804 */
[C---:B------:R-:W-:Y:S01]  /*65e0*/  HMMA.16816.F32.BF16 R8, R32.reuse, R134, R8 ;  /* 0x000000862008723c */ /* 0x040fe20000041808 */
[----:B------:R-:W2:Y:S05]  /*65f0*/  LDSM.16.M88.4 R132, [R225] ;  /* 0x00000000e184783b */ /* 0x000eaa0000000200 */
[C---:B------:R-:W-:Y:S06]  /*6600*/  HMMA.16816.F32.BF16 R12, R32.reuse, R136, R12 ;  /* 0x00000088200c723c */ /* 0x040fec000004180c */
[C---:B------:R-:W-:Y:S01]  /*6610*/  HMMA.16816.F32.BF16 R16, R32.reuse, R138, R16 ;  /* 0x0000008a2010723c */ /* 0x040fe20000041810 */
[----:B------:R-:W3:Y:S05]  /*6620*/  LDSM.16.MT88.4 R136, [R0+0xbc00] ;  /* 0x00bc00000088783b */ /* 0x000eea0000004200 */
[C---:B------:R-:W-:Y:S06]  /*6630*/  HMMA.16816.F32.BF16 R20, R32.reuse, R140, R20 ;  /* 0x0000008c2014723c */ /* 0x040fec0000041814 */
        /* <DEDUP_REMOVED lines=9> */
[C---:B-1----:R-:W-:Y:S06]  /*66d0*/  HMMA.16816.F32.BF16 R20, R144.reuse, R28, R20 ;  /* 0x0000001c9014723c */ /* 0x042fec0000041814 */
[----:B------:R-:W-:Y:S01]  /*66e0*/  HMMA.16816.F32.BF16 R24, R144, R30, R24 ;  /* 0x0000001e9018723c */ /* 0x000fe20000041818 */
[----:B------:R-:W1:Y:S04]  /*66f0*/  LDSM.16.MT88.4 R28, [R0+0xe000] ;  /* 0x00e00000001c783b */ /* 0x000e680000004200 */
[----:B------:R-:W-:Y:S01]  /*6700*/  LDSM.16.M88.4 R144, [R224+0x2000] ;  /* 0x00200000e090783b */ /* 0x000fe20000000200 */
[C---:B--2---:R-:W-:Y:S06]  /*6710*/  HMMA.16816.F32.BF16 R4, R132.reuse, R156, R4 ;  /* 0x0000009c8404723c */ /* 0x044fec0000041804 */
[C---:B------:R-:W-:Y:S01]  /*6720*/  HMMA.16816.F32.BF16 R8, R132.reuse, R158, R8 ;  /* 0x0000009e8408723c */ /* 0x040fe20000041808 */
[----:B------:R-:W2:Y:S05]  /*6730*/  LDSM.16.MT88.4 R156, [R0+0xa400] ;  /* 0x00a40000009c783b */ /* 0x000eaa0000004200 */
[C---:B---3--:R-:W-:Y:S06]  /*6740*/  HMMA.16816.F32.BF16 R12, R132.reuse, R136, R12 ;  /* 0x00000088840c723c */ /* 0x048fec000004180c */
[C---:B------:R-:W-:Y:S01]  /*6750*/  HMMA.16816.F32.BF16 R16, R132.reuse, R138, R16 ;  /* 0x0000008a8410723c */ /* 0x040fe20000041810 */
[----:B------:R-:W3:Y:S05]  /*6760*/  LDSM.16.MT88.4 R136, [R0+0xc400] ;  /* 0x00c400000088783b */ /* 0x000eea0000004200 */
        /* <DEDUP_REMOVED lines=22> */
[----:B------:R4:W3:Y:S04]  /*68d0*/  LDSM.16.MT88.4 R32, [R0+0xec00] ;  /* 0x00ec00000020783b */ /* 0x0008e80000004200 */
[----:B------:R-:W-:Y:S01]  /*68e0*/  LDSM.16.MT88.4 R144, [R220+0x1c00] ;  /* 0x001c0000dc90783b */ /* 0x000fe20000004200 */
[C---:B------:R-:W-:Y:S06]  /*68f0*/  HMMA.16816.F32.BF16 R4, R132.reuse, R148, R4 ;  /* 0x000000948404723c */ /* 0x040fec0000041804 */
[C---:B------:R-:W-:Y:S06]  /*6900*/  HMMA.16816.F32.BF16 R8, R132.reuse, R150, R8 ;  /* 0x000000968408723c */ /* 0x040fec0000041808 */
[C---:B------:R-:W-:Y:S06]  /*6910*/  HMMA.16816.F32.BF16 R12, R132.reuse, R152, R12 ;  /* 0x00000098840c723c */ /* 0x040fec000004180c */
[C---:B------:R-:W-:Y:S01]  /*6920*/  HMMA.16816.F32.BF16 R16, R132.reuse, R154, R16 ;  /* 0x0000009a8410723c */ /* 0x040fe20000041810 */
[----:B----4-:R-:W-:Y:S05]  /*6930*/  IMAD.U32 R0, RZ, RZ, UR20 ;  /* 0x00000014ff007e24 */ /* 0x010fea000f8e00ff */
[C---:B-1----:R-:W-:Y:S06]  /*6940*/  HMMA.16816.F32.BF16 R20, R132.reuse, R28, R20 ;  /* 0x0000001c8414723c */ /* 0x042fec0000041814 */
[----:B------:R-:W-:Y:S05]  /*6950*/  HMMA.16816.F32.BF16 R24, R132, R30, R24 ;  /* 0x0000001e8418723c */ /* 0x000fea0000041818 */
[----:B------:R-:W-:Y:S01]  /*6960*/  IMAD.MOV.U32 R28, RZ, RZ, R245 ;  /* 0x000000ffff1c7224 */ /* 0x000fe200078e00f5 */
[C---:B--2---:R-:W-:Y:S01]  /*6970*/  HMMA.16816.F32.BF16 R4, R140.reuse, R156, R4 ;  /* 0x0000009c8c04723c */ /* 0x044fe20000041804 */
[----:B------:R-:W-:Y:S04]  /*6980*/  IMAD.U32 R132, RZ, RZ, UR20 ;  /* 0x00000014ff847e24 */ /* 0x000fe8000f8e00ff */
[----:B------:R-:W-:Y:S01]  /*6990*/  @P0 VIADD R30, R250, 0xffffffc0 ;  /* 0xffffffc0fa1e0836 */ /* 0x000fe20000000000 */
[C---:B------:R-:W-:Y:S05]  /*69a0*/  HMMA.16816.F32.BF16 R8, R140.reuse, R158, R8 ;  /* 0x0000009e8c08723c */ /* 0x040fea0000041808 */
[----:B------:R-:W-:Y:S01]  /*69b0*/  @P0 IMAD.WIDE R30, R30, R2, UR16 ;  /* 0x000000101e1e0e25 */ /* 0x000fe2000f8e0202 */
[C---:B---3--:R-:W-:Y:S01]  /*69c0*/  HMMA.16816.F32.BF16 R12, R140.reuse, R136, R12 ;  /* 0x000000888c0c723c */ /* 0x048fe2000004180c */
[----:B------:R-:W-:Y:S01]  /*69d0*/  @UP3 UMOV UR16, UR12 ;  /* 0x0000000c00103c82 */ /* 0x000fe20008000000 */
[----:B------:R-:W-:Y:S02]  /*69e0*/  @UP3 UMOV UR17, UR11 ;  /* 0x0000000b00113c82 */ /* 0x000fe40008000000 */
[----:B------:R-:W5:Y:S01]  /*69f0*/  @P0 LDG.E R248, desc[UR6][R30.64] ;  /* 0x000000061ef80981 */ /* 0x000f62000c1e1900 */
[----:B------:R-:W-:Y:S01]  /*6a00*/  IMAD.MOV.U32 R29, RZ, RZ, R244 ;  /* 0x000000ffff1d7224 */ /* 0x000fe200078e00f4 */
[C---:B------:R-:W-:Y:S01]  /*6a10*/  HMMA.16816.F32.BF16 R16, R140.reuse, R138, R16 ;  /* 0x0000008a8c10723c */ /* 0x040fe20000041810 */
[----:B------:R-:W-:Y:S01]  /*6a20*/  IMAD.U32 R2, RZ, RZ, UR21 ;  /* 0x00000015ff027e24 */ /* 0x000fe2000f8e00ff */
[----:B------:R-:W5:Y:S03]  /*6a30*/  @P0 LDG.E R249, desc[UR6][R30.64+0x20] ;  /* 0x000020061ef90981 */ /* 0x000f66000c1e1900 */
[-C--:B------:R-:W-:Y:S01]  /*6a40*/  LEA R132, P1, R132, R28.reuse, 0x2 ;  /* 0x0000001c84847211 */ /* 0x080fe200078210ff */
[C---:B------:R-:W-:Y:S01]  /*6a50*/  HMMA.16816.F32.BF16 R20, R140.reuse, R32, R20 ;  /* 0x000000208c14723c */ /* 0x040fe20000041814 */
[----:B------:R-:W5:Y:S04]  /*6a60*/  @P0 LDG.E R246, desc[UR6][R30.64+0x80] ;  /* 0x000080061ef60981 */ /* 0x000f68000c1e1900 */
[----:B------:R1:W5:Y:S01]  /*6a70*/  @P0 LDG.E R247, desc[UR6][R30.64+0xa0] ;  /* 0x0000a0061ef70981 */ /* 0x000362000c1e1900 */
[----:B------:R-:W-:Y:S01]  /*6a80*/  HMMA.16816.F32.BF16 R24, R140, R34, R24 ;  /* 0x000000228c18723c */ /* 0x000fe20000041818 */
[----:B------:R-:W-:Y:S02]  /*6a90*/  IMAD.U32 R32, RZ, RZ, UR38 ;  /* 0x00000026ff207e24 */ /* 0x000fe4000f8e00ff */
[----:B------:R2:W-:Y:S02]  /*6aa0*/  REDG.E.ADD.F32.FTZ.RN.STRONG.GPU desc[UR6][R28.64], R4 ;  /* 0x000000041c0079a6 */ /* 0x0005e4000c10f386 */
[-C--:B------:R-:W-:Y:S01]  /*6ab0*/  LEA.HI.X.SX32 R133, R0, R29.reuse, 0x2, P1 ;  /* 0x0000001d00857211 */ /* 0x080fe200008f16ff */
[----:B------:R-:W-:Y:S01]  /*6ac0*/  IMAD.U32 R0, RZ, RZ, UR21 ;  /* 0x00000015ff007e24 */ /* 0x000fe2000f8e00ff */
[-C--:B------:R-:W-:Y:S01]  /*6ad0*/  LEA R34, P0, R2, R28.reuse, 0x2 ;  /* 0x0000001c02227211 */ /* 0x080fe200078010ff */
[----:B------:R-:W-:Y:S01]  /*6ae0*/  IMAD.U32 R2, RZ, RZ, UR37 ;  /* 0x00000025ff027e24 */ /* 0x000fe2000f8e00ff */
[----:B------:R-:W-:Y:S02]  /*6af0*/  LDSM.16.MT88.4 R136, [R220+0x2400] ;  /* 0x00240000dc88783b */ /* 0x000fe40000004200 */
[-C--:B------:R-:W-:Y:S02]  /*6b00*/  LEA R32, P2, R32, R28.reuse, 0x2 ;  /* 0x0000001c20207211 */ /* 0x080fe400078410ff */
[----:B------:R3:W-:Y:S01]  /*6b10*/  REDG.E.ADD.F32.FTZ.RN.STRONG.GPU desc[UR6][R132.64], R5 ;  /* 0x00000005840079a6 */ /* 0x0007e2000c10f386 */
[-C--:B------:R-:W-:Y:S01]  /*6b20*/  LEA.HI.X.SX32 R35, R0, R29.reuse, 0x2, P0 ;  /* 0x0000001d00237211 */ /* 0x080fe200000f16ff */
[----:B------:R-:W-:Y:S02]  /*6b30*/  IMAD.U32 R0, RZ, RZ, UR36 ;  /* 0x00000024ff007e24 */ /* 0x000fe4000f8e00ff */
[----:B------:R-:W-:Y:S04]  /*6b40*/  LDSM.16.MT88.4 R140, [R220+0x1800] ;  /* 0x00180000dc8c783b */ /* 0x000fe80000004200 */
[----:B------:R4:W-:Y:S01]  /*6b50*/  REDG.E.ADD.F32.FTZ.RN.STRONG.GPU desc[UR6][R34.64], R6 ;  /* 0x00000006220079a6 */ /* 0x0009e2000c10f386 */
[----:B-1----:R-:W-:Y:S05]  /*6b60*/  IMAD.U32 R30, RZ, RZ, UR37 ;  /* 0x00000025ff1e7e24 */ /* 0x002fea000f8e00ff */
[-C--:B------:R-:W-:Y:S01]  /*6b70*/  LEA R30, P1, R30, R28.reuse, 0x2 ;  /* 0x0000001c1e1e7211 */ /* 0x080fe200078210ff */
[----:B--2---:R-:W-:Y:S03]  /*6b80*/  IMAD.U32 R4, RZ, RZ, UR36 ;  /* 0x00000024ff047e24 */ /* 0x004fe6000f8e00ff */
[-C--:B------:R-:W-:Y:S01]  /*6b90*/  LEA.HI.X.SX32 R31, R2, R29.reuse, 0x2, P1 ;  /* 0x0000001d021f7211 */ /* 0x080fe200008f16ff */
[----:B------:R-:W-:Y:S01]  /*6ba0*/  IMAD.U32 R2, RZ, RZ, UR35 ;  /* 0x00000023ff027e24 */ /* 0x000fe2000f8e00ff */
[-C--:B------:R-:W-:Y:S01]  /*6bb0*/  LEA R4, P0, R4, R28.reuse, 0x2 ;  /* 0x0000001c04047211 */ /* 0x080fe200078010ff */
[----:B---3--:R-:W-:Y:S05]  /*6bc0*/  IMAD.U32 R5, RZ, RZ, UR38 ;  /* 0x00000026ff057e24 */ /* 0x008fea000f8e00ff */
[-C--:B------:R-:W-:Y:S02]  /*6bd0*/  LEA.HI.X.SX32 R33, R5, R29.reuse, 0x2, P2 ;  /* 0x0000001d05217211 */ /* 0x080fe400010f16ff */
[-C--:B------:R-:W-:Y:S01]  /*6be0*/  LEA.HI.X.SX32 R5, R0, R29.reuse, 0x2, P0 ;  /* 0x0000001d00057211 */ /* 0x080fe200000f16ff */
[----:B------:R-:W-:Y:S02]  /*6bf0*/  IMAD.U32 R0, RZ, RZ, UR35 ;  /* 0x00000023ff007e24 */ /* 0x000fe4000f8e00ff */
[----:B------:R1:W-:Y:S01]  /*6c00*/  REDG.E.ADD.F32.FTZ.RN.STRONG.GPU desc[UR6][R32.64], R7 ;  /* 0x00000007200079a6 */ /* 0x0003e2000c10f386 */
[----:B----4-:R-:W-:Y:S03]  /*6c10*/  IMAD.U32 R6, RZ, RZ, UR33 ;  /* 0x00000021ff067e24 */ /* 0x010fe6000f8e00ff */
[----:B------:R2:W-:Y:S04]  /*6c20*/  REDG.E.ADD.F32.FTZ.RN.STRONG.GPU desc[UR6][R30.64], R8 ;  /* 0x000000081e0079a6 */ /* 0x0005e8000c10f386 */
[----:B------:R3:W-:Y:S04]  /*6c30*/  REDG.E.ADD.F32.FTZ.RN.STRONG.GPU desc[UR6][R4.64], R9 ;  /* 0x00000009040079a6 */ /* 0x0007e8000c10f386 */
[----:B------:R-:W-:Y:S01]  /*6c40*/  LDSM.16.MT88.4 R32, [R3+0xf800] ;  /* 0x00f800000320783b */ /* 0x000fe20000004200 */
[----:B-1----:R-:W-:Y:S01]  /*6c50*/  IMAD.U32 R7, RZ, RZ, UR33 ;  /* 0x00000021ff077e24 */ /* 0x002fe2000f8e00ff */
[----:B--2---:R-:W-:Y:S02]  /*6c60*/  MOV R8, UR34 ;  /* 0x0000002200087c02 */ /* 0x004fe40008000f00 */
[-C--:B---3--:R-:W-:Y:S01]  /*6c70*/  LEA R4, P1, R0, R28.reuse, 0x2 ;  /* 0x0000001c00047211 */ /* 0x088fe200078210ff */
[----:B------:R-:W-:Y:S01]  /*6c80*/  IMAD.U32 R0, RZ, RZ, UR34 ;  /* 0x00000022ff007e24 */ /* 0x000fe2000f8e00ff */
        /* <DEDUP_REMOVED lines=32> */
[----:B-1----:R-:W-:Y:S01]  /*6e90*/  IMAD.U32 R5, RZ, RZ, UR28 ;  /* 0x0000001cff057e24 */ /* 0x002fe2000f8e00ff */
[----:B------:R-:W-:Y:S04]  /*6ea0*/  MOV R4, UR32 ;  /* 0x0000002000047c02 */ /* 0x000fe80008000f00 */
[-C--:B------:R-:W-:Y:S02]  /*6eb0*/  LEA.HI.X.SX32 R9, R5, R29.reuse, 0x2, P2 ;  /* 0x0000001d05097211 */ /* 0x080fe400010f16ff */
[-C--:B------:R-:W-:Y:S01]  /*6ec0*/  LEA R4, P0, R4, R28.reuse, 0x2 ;  /* 0x0000001c04047211 */ /* 0x080fe200078010ff */
[----:B--2---:R-:W-:Y:S01]  /*6ed0*/  IMAD.U32 R10, RZ, RZ, UR24 ;  /* 0x00000018ff0a7e24 */ /* 0x004fe2000f8e00ff */
[----:B------:R-:W-:Y:S01]  /*6ee0*/  MOV R11, UR26 ;  /* 0x0000001a000b7c02 */ /* 0x000fe20008000f00 */
[----:B------:R1:W-:Y:S01]  /*6ef0*/  REDG.E.ADD.F32.FTZ.RN.STRONG.GPU desc[UR6][R8.64], R17 ;  /* 0x00000011080079a6 */ /* 0x0003e2000c10f386 */
[-C--:B------:R-:W-:Y:S01]  /*6f00*/  LEA.HI.X.SX32 R5, R0, R29.reuse, 0x2, P0 ;  /* 0x0000001d00057211 */ /* 0x080fe200000f16ff */
[----:B------:R-:W-:Y:S01]  /*6f10*/  IMAD.U32 R0, RZ, RZ, UR31 ;  /* 0x0000001fff007e24 */ /* 0x000fe2000f8e00ff */
[-C--:B------:R-:W-:Y:S01]  /*6f20*/  LEA.HI.X.SX32 R15, R11, R29.reuse, 0x2, P5 ;  /* 0x0000001d0b0f7211 */ /* 0x080fe200028f16ff */
[----:B------:R2:W-:Y:S01]  /*6f30*/  REDG.E.ADD.F32.FTZ.RN.STRONG.GPU desc[UR6][R6.64], R18 ;  /* 0x00000012060079a6 */ /* 0x0005e2000c10f386 */
[-C--:B------:R-:W-:Y:S03]  /*6f40*/  LEA R10, P3, R10, R28.reuse, 0x2 ;  /* 0x0000001c0a0a7211 */ /* 0x080fe600078610ff */
        /* <DEDUP_REMOVED lines=99> */
[----:B------:R-:W-:Y:S01]  /*7580*/  ULDC UR9, c[0x0][0x38c] ;  /* 0x0000e30000097ab9 */ /* 0x000fe20000000800 */
[----:B------:R-:W-:Y:S02]  /*7590*/  ULDC UR8, c[0x0][0x390] ;  /* 0x0000e40000087ab9 */ /* 0x000fe40000000800 */
        /* <DEDUP_REMOVED lines=26> */
[----:B------:R-:W-:Y:S01]  /*7740*/  FMUL.FTZ R40, R93, UR8 ;  /* 0x000000085d287c20 */ /* 0x000fe20008410000 */
[----:B------:R-:W-:Y:S01]  /*7750*/  F2FP.BF16.F32.PACK_AB R45, R45, R86 ;  /* 0x000000562d2d723e */ /* 0x000fe200000010ff */
        /* <DEDUP_REMOVED lines=119> */
[----:B------:R-:W-:Y:S01]  /*7ed0*/  PLOP3.LUT P0, PT, PT, PT, UP0, 0x80, 0x0 ;  /* 0x000000000000781c */ /* 0x000fe20003f0f008 */
[----:B------:R-:W-:Y:S01]  /*7ee0*/  @UP0 UIADD3 UR12, UR40, UR41, URZ ;  /* 0x00000029280c0290 */ /* 0x000fe2000fffe03f */
[----:B------:R-:W-:-:S03]  /*7ef0*/  @UP0 ULDC.64 UR8, c[0x0][0x450] ;  /* 0x0001140000080ab9 */ /* 0x000fc60000000a00 */
[----:B------:R-:W-:Y:S02]  /*7f00*/  @UP0 UIMAD.WIDE.U32 UR10, UR12, UR8, URZ ;  /* 0x000000080c0a02a5 */ /* 0x000fe4000f8e003f */
[----:B------:R-:W-:-:S04]  /*7f10*/  @UP0 UIMAD UR12, UR12, UR9, URZ ;  /* 0x000000090c0c02a4 */ /* 0x000fc8000f8e023f */
[----:B------:R-:W-:Y:S01]  /*7f20*/  @UP0 UIADD3 UR20, UR11, UR12, URZ ;  /* 0x0000000c0b140290 */ /* 0x000fe2000fffe03f */
[----:B------:R-:W-:Y:S01]  /*7f30*/  @UP0 UMOV UR19, UR10 ;  /* 0x0000000a00130c82 */ /* 0x000fe20008000000 */
        /* <DEDUP_REMOVED lines=62> */
.L_x_262:
        /* <DEDUP_REMOVED lines=20> */
.L_x_263:
        /* <DEDUP_REMOVED lines=47> */
.L_x_265:
[----:B------:R-:W-:Y:S05]  /*8750*/  BSYNC B0 ;  /* 0x0000000000007941 */ /* 0x000fea0003800000 */
.L_x_264:
        /* <DEDUP_REMOVED lines=16> */
.L_x_267:
[----:B------:R-:W-:Y:S05]  /*8860*/  BSYNC B0 ;  /* 0x0000000000007941 */ /* 0x000fea0003800000 */
.L_x_266:
        /* <DEDUP_REMOVED lines=31> */
.L_x_269:
[----:B------:R-:W-:Y:S05]  /*8a60*/  BSYNC B0 ;  /* 0x0000000000007941 */ /* 0x000fea0003800000 */
.L_x_268:
        /* <DEDUP_REMOVED lines=15> */
.L_x_258:
        /* <DEDUP_REMOVED lines=23> */
.L_x_271:
[----:B------:R-:W-:Y:S01]  /*8cd0*/  @UP0 UIADD3 UR14, UR40, UR41, URZ ;  /* 0x00000029280e0290 */ /* 0x000fe2000fffe03f */
[----:B------:R-:W-:Y:S01]  /*8ce0*/  @UP0 ULDC.64 UR10, c[0x0][0x458] ;  /* 0x00011600000a0ab9 */ /* 0x000fe20000000a00 */
[----:B------:R-:W-:Y:S02]  /*8cf0*/  USHF.R.S32.HI UR18, URZ, 0x1f, UR17 ;  /* 0x0000001f3f127899 */ /* 0x000fe40008011411 */
        /* <DEDUP_REMOVED lines=15> */
[----:B------:R-:W-:-:S12]  /*8df0*/  UIADD3 UR16, UR13, UR16, URZ ;  /* 0x000000100d107290 */ /* 0x000fd8000fffe03f */
.L_x_272:
        /* <DEDUP_REMOVED lines=8> */
[----:B------:R-:W-:Y:S01]  /*8e80*/  SHF.R.S32.HI R10, RZ, 0x1f, R252 ;  /* 0x0000001fff0a7819 */ /* 0x000fe200000114fc */
[----:B------:R-:W-:Y:S01]  /*8e90*/  ULDC.64 UR14, c[0x0][0x468] ;  /* 0x00011a00000e7ab9 */ /* 0x000fe20000000a00 */
[----:B------:R-:W-:Y:S01]  /*8ea0*/  ISETP.GE.AND P2, PT, R252, UR5, PT ;  /* 0x00000005fc007c0c */ /* 0x000fe2000bf46270 */
[----:B------:R-:W-:Y:S01]  /*8eb0*/  IMAD.U32 R0, RZ, RZ, UR13 ;  /* 0x0000000dff007e24 */ /* 0x000fe2000f8e00ff */
[----:B------:R-:W-:Y:S01]  /*8ec0*/  UIMAD UR13, UR21, UR14, URZ ;  /* 0x0000000e150d72a4 */ /* 0x000fe2000f8e023f */
[----:B------:R-:W-:-:S03]  /*8ed0*/  ISETP.GE.AND P1, PT, R2, UR5, PT ;  /* 0x0000000502007c0c */ /* 0x000fc6000bf26270 */
        /* <DEDUP_REMOVED lines=20> */
.L_x_274:
[----:B------:R-:W-:Y:S05]  /*9020*/  BSYNC B0 ;  /* 0x0000000000007941 */ /* 0x000fea0003800000 */
.L_x_273:
        /* <DEDUP_REMOVED lines=15> */
.L_x_276:
[----:B------:R-:W-:Y:S05]  /*9120*/  BSYNC B0 ;  /* 0x0000000000007941 */ /* 0x000fea0003800000 */
.L_x_275:
        /* <DEDUP_REMOVED lines=28> */
.L_x_278:
[----:B------:R-:W-:Y:S05]  /*92f0*/  BSYNC B0 ;  /* 0x0000000000007941 */ /* 0x000fea0003800000 */
.L_x_277:
        /* <DEDUP_REMOVED lines=14> */
.L_x_270:
[----:B------:R-:W-:Y:S05]  /*93e0*/  BSYNC B1 ;  /* 0x0000000000017941 */ /* 0x000fea0003800000 */
.L_x_253:
        /* <DEDUP_REMOVED lines=8> */
.L_x_279:
[----:B------:R-:W-:Y:S05]  /*9470*/  EXIT ;  /* 0x000000000000794d */ /* 0x000fea0003800000 */
.L_x_281:
        /* <DEDUP_REMOVED lines=16> */
.L_x_1286:


//--------------------- .text._ZN5flash44flash_bwd_dq_dk_dv_loop_seqk_parallel_kernelI23Flash_bwd_kernel_traitsILi96ELi64ELi128ELi8ELi2ELi4ELi4ELb1ELb0EN7cutlass10bfloat16_tE19Flash_kernel_traitsILi96ELi64ELi128ELi8ES3_EELb0ELb0ELb0ELb0ELb0ELb1ELb1EEEvNS_16Flash_bwd_paramsE --------------------------
	.section	.text._ZN5flash44flash_bwd_dq_dk_dv_loop_seqk_parallel_kernelI23Flash_bwd_kernel_traitsILi96ELi64ELi128ELi8ELi2ELi4ELi4ELb1ELb0EN7cutlass10bfloat16_tE19Flash_kernel_traitsILi96ELi64ELi128ELi8ES3_EELb0ELb0ELb0ELb0ELb0ELb1ELb1EEEvNS_16Flash_bwd_paramsE,"ax",@progbits
	.align	128
        .global         _ZN5flash44flash_bwd_dq_dk_dv_loop_seqk_parallel_kernelI23Flash_bwd_kernel_traitsILi96ELi64ELi128ELi8ELi2ELi4ELi4ELb1ELb0EN7cutlass10bfloat16_tE19Flash_kernel_traitsILi96ELi64ELi128ELi8ES3_EELb0ELb0ELb0ELb0ELb0ELb1ELb1EEEvNS_16Flash_bwd_paramsE
        .type           _ZN5flash44flash_bwd_dq_dk_dv_loop_seqk_parallel_kernelI23Flash_bwd_kernel_traitsILi96ELi64ELi128ELi8ELi2ELi4ELi4ELb1ELb0EN7cutlass10bfloat16_tE19Flash_kernel_traitsILi96ELi64ELi128ELi8ES3_EELb0ELb0ELb0ELb0ELb0ELb1ELb1EEEvNS_16Flash_bwd_paramsE,@function
        .size           _ZN5flash44flash_bwd_dq_dk_dv_loop_seqk_parallel_kernelI23Flash_bwd_kernel_traitsILi96ELi64ELi128ELi8ELi2ELi4ELi4ELb1ELb0EN7cutlass10bfloat16_tE19Flash_kernel_traitsILi96ELi64ELi128ELi8ES3_EELb0ELb0ELb0ELb0ELb0ELb1ELb1EEEvNS_16Flash_bwd_paramsE,(.L_x_1287 - _ZN5flash44flash_bwd_dq_dk_dv_loop_seqk_parallel_kernelI23Flash_bwd_kernel_traitsILi96ELi64ELi128ELi8ELi2ELi4ELi4ELb1ELb0EN7cutlass10bfloat16_tE19Flash_kernel_traitsILi96ELi64ELi128ELi8ES3_EELb0ELb0ELb0ELb0ELb0ELb1ELb1EEEvNS_16Flash_bwd_paramsE)
        .other          _ZN5flash44flash_bwd_dq_dk_dv_loop_seqk_parallel_kernelI23Flash_bwd_kernel_traitsILi96ELi64ELi128ELi8ELi2ELi4ELi4ELb1ELb0EN7cutlass10bfloat16_tE19Flash_kernel_traitsILi96ELi64ELi128ELi8ES3_EELb0ELb0ELb0ELb0ELb0ELb1ELb1EEEvNS_16Flash_bwd_paramsE,@"STO_CUDA_ENTRY STV_DEFAULT"
_ZN5flash44flash_bwd_dq_dk_dv_loop_seqk_parallel_kernelI23Flash_bwd_kernel_traitsILi96ELi64ELi128ELi8ELi2ELi4ELi4ELb1ELb0EN7cutlass10bfloat16_tE19Flash_kernel_traitsILi96ELi64ELi128ELi8ES3_EELb0ELb0ELb0ELb0ELb0ELb1ELb1EEEvNS_16Flash_bwd_paramsE:
.text._ZN5flash44flash_bwd_dq_dk_dv_loop_seqk_parallel_kernelI23Flash_bwd_kernel_traitsILi96ELi64ELi128ELi8ELi2ELi4ELi4ELb1ELb0EN7cutlass10bfloat16_tE19Flash_kernel_traitsILi96ELi64ELi128ELi8ES3_EELb0ELb0ELb0ELb0ELb0ELb1ELb1EEEvNS_16Flash_bwd_paramsE:
        /* <DEDUP_REMOVED lines=27> */
[----:B------:R-:W-:Y:S01]  /*01b0*/  SHF.R.S32.HI R3, RZ, 0x4, R2 ;  /* 0x00000004ff037819 */ /* 0x000fe20000011402 */
[----:B-----5:R-:W-:Y:S01]  /*01c0*/  USHF.R.S32.HI UR5, URZ, 0x1f, UR57 ;  /* 0x0000001f3f057899 */ /* 0x020fe20008011439 */
[----:B------:R-:W-:Y:S02]  /*01d0*/  LEA.HI R9, R19, R20, RZ, 0x2 ;  /* 0x0000001413097211 */ /* 0x000fe400078f10ff */
[----:B-1----:R-:W-:Y:S02]  /*01e0*/  LEA.HI R0, R2, R3, RZ, 0x1 ;  /* 0x0000000302007211 */ /* 0x002fe400078f08ff */
[----:B------:R-:W-:-:S02]  /*01f0*/  LOP3.LUT R4, R9, 0xfffffffc, RZ, 0xc0, !PT ;  /* 0xfffffffc09047812 */ /* 0x000fc400078ec0ff */
[----:B------:R-:W-:Y:S02]  /*0200*/  LOP3.LUT R0, R0, 0xfffffffe, RZ, 0xc0, !PT ;  /* 0xfffffffe00007812 */ /* 0x000fe400078ec0ff */
[----:B------:R-:W-:Y:S01]  /*0210*/  LEA.HI R13, R19, R20, RZ, 0x5 ;  /* 0x00000014130d7211 */ /* 0x000fe200078f28ff */
[----:B------:R-:W-:Y:S01]  /*0220*/  IMAD.IADD R14, R20, 0x1, -R4 ;  /* 0x00000001140e7824 */ /* 0x000fe200078e0a04 */
[----:B------:R-:W-:Y:S01]  /*0230*/  SHF.R.S32.HI R17, RZ, 0x2, R9 ;  /* 0x00000002ff117819 */ /* 0x000fe20000011409 */
[----:B------:R-:W-:Y:S01]  /*0240*/  IMAD.IADD R16, R3, 0x1, -R0 ;  /* 0x0000000103107824 */ /* 0x000fe200078e0a00 */
[----:B------:R-:W-:Y:S01]  /*0250*/  LOP3.LUT R0, R2, 0xfffffff0, RZ, 0xc0, !PT ;  /* 0xfffffff002007812 */ /* 0x000fe200078ec0ff */
[----:B------:R-:W-:Y:S01]  /*0260*/  IMAD.SHL.U32 R10, R14, 0x8, RZ ;  /* 0x000000080e0a7824 */ /* 0x000fe200078e00ff */
[----:B------:R-:W-:Y:S02]  /*0270*/  SHF.R.S32.HI R3, RZ, 0x3, R18 ;  /* 0x00000003ff037819 */ /* 0x000fe40000011412 */
[----:B------:R-:W-:Y:S01]  /*0280*/  LOP3.LUT R2, R13, 0xffffffe0, RZ, 0xc0, !PT ;  /* 0xffffffe00d027812 */ /* 0x000fe200078ec0ff */
[C---:B------:R-:W-:Y:S01]  /*0290*/  IMAD.IADD R0, R20.reuse, 0x1, -R0 ;  /* 0x0000000114007824 */ /* 0x040fe200078e0a00 */
[----:B------:R1:W-:Y:S01]  /*02a0*/  STL [R1+0x40], R10 ;  /* 0x0000400a01007387 */ /* 0x0003e20000100800 */
[----:B------:R-:W-:Y:S01]  /*02b0*/  IMAD.SHL.U32 R3, R3, 0x40, RZ ;  /* 0x0000004003037824 */ /* 0x000fe200078e00ff */
[----:B------:R-:W-:Y:S01]  /*02c0*/  SHF.R.S32.HI R24, RZ, 0x5, R13 ;  /* 0x00000005ff187819 */ /* 0x000fe2000001140d */
[----:B------:R-:W-:Y:S01]  /*02d0*/  IMAD.IADD R2, R20, 0x1, -R2 ;  /* 0x0000000114027824 */ /* 0x000fe200078e0a02 */
[----:B------:R-:W-:-:S02]  /*02e0*/  SHF.R.S32.HI R4, RZ, 0x1f, R0 ;  /* 0x0000001fff047819 */ /* 0x000fc40000011400 */
[----:B------:R-:W-:Y:S02]  /*02f0*/  LOP3.LUT R3, R3, 0xc0, RZ, 0xc0, !PT ;  /* 0x000000c003037812 */ /* 0x000fe400078ec0ff */
[-C--:B------:R-:W-:Y:S02]  /*0300*/  LEA.HI R15, R4, R0.reuse, RZ, 0x3 ;  /* 0x00000000040f7211 */ /* 0x080fe400078f18ff */
[----:B------:R-:W-:Y:S02]  /*0310*/  SHF.R.U32.HI R7, RZ, 0x3, R3 ;  /* 0x00000003ff077819 */ /* 0x000fe40000011603 */
[----:B------:R-:W-:Y:S02]  /*0320*/  LOP3.LUT R5, R3, 0x18, R10, 0xf8, !PT ;  /* 0x0000001803057812 */ /* 0x000fe400078ef80a */
[----:B------:R-:W-:Y:S02]  /*0330*/  LEA.HI R6, R0, R0, RZ, 0x1 ;  /* 0x0000000000067211 */ /* 0x000fe400078f08ff */
[----:B------:R-:W-:-:S02]  /*0340*/  SHF.R.S32.HI R8, RZ, 0x1f, R2 ;  /* 0x0000001fff087819 */ /* 0x000fc40000011402 */
[----:B------:R-:W-:Y:S02]  /*0350*/  LOP3.LUT R3, R15, 0xfffffff8, RZ, 0xc0, !PT ;  /* 0xfffffff80f037812 */ /* 0x000fe400078ec0ff */
[----:B------:R-:W-:Y:S02]  /*0360*/  LOP3.LUT R4, R6, 0x7fffffe, RZ, 0xc0, !PT ;  /* 0x07fffffe06047812 */ /* 0x000fe400078ec0ff */
[----:B------:R-:W-:Y:S01]  /*0370*/  LEA.HI R23, R8, R2, RZ, 0x2 ;  /* 0x0000000208177211 */ /* 0x000fe200078f10ff */
[C---:B------:R-:W-:Y:S01]  /*0380*/  IMAD.IADD R21, R0.reuse, 0x1, -R3 ;  /* 0x0000000100157824 */ /* 0x040fe200078e0a03 */
[----:B------:R-:W-:Y:S01]  /*0390*/  LEA.HI R2, R19, R20, RZ, 0x6 ;  /* 0x0000001413027211 */ /* 0x000fe200078f30ff */
[----:B------:R-:W-:Y:S01]  /*03a0*/  IMAD.IADD R22, R0, 0x1, -R4 ;  /* 0x0000000100167824 */ /* 0x000fe200078e0a04 */
[----:B------:R-:W-:Y:S02]  /*03b0*/  LOP3.LUT R3, R18, 0xfffffff8, RZ, 0xc0, !PT ;  /* 0xfffffff812037812 */ /* 0x000fe400078ec0ff */
[----:B-1----:R-:W-:-:S02]  /*03c0*/  SHF.R.S32.HI R10, RZ, 0x6, R2 ;  /* 0x00000006ff0a7819 */ /* 0x002fc40000011402 */
[----:B------:R-:W-:Y:S02]  /*03d0*/  SHF.R.S32.HI R0, RZ, 0x1f, R9 ;  /* 0x0000001fff007819 */ /* 0x000fe40000011409 */
[-C--:B------:R-:W-:Y:S01]  /*03e0*/  LEA.HI R2, R9, R17.reuse, RZ, 0x1 ;  /* 0x0000001109027211 */ /* 0x080fe200078f08ff */
[----:B------:R-:W-:Y:S01]  /*03f0*/  IMAD.IADD R9, R20, 0x1, -R3 ;  /* 0x0000000114097824 */ /* 0x000fe200078e0a03 */
[----:B------:R-:W-:Y:S02]  /*0400*/  LEA.HI R0, R0, R17, RZ, 0x3 ;  /* 0x0000001100007211 */ /* 0x000fe400078f18ff */
[----:B------:R-:W-:Y:S02]  /*0410*/  LOP3.LUT R4, R2, 0x7fffffe, RZ, 0xc0, !PT ;  /* 0x07fffffe02047812 */ /* 0x000fe400078ec0ff */
[----:B------:R-:W-:Y:S02]  /*0420*/  LEA.HI R11, R9, R9, RZ, 0x1 ;  /* 0x00000009090b7211 */ /* 0x000fe400078f08ff */
[----:B------:R-:W-:Y:S01]  /*0430*/  LOP3.LUT R0, R0, 0xfffffff8, RZ, 0xc0, !PT ;  /* 0xfffffff800007812 */ /* 0x000fe200078ec0ff */
[----:B------:R-:W-:Y:S01]  /*0440*/  IMAD.IADD R8, R17, 0x1, -R4 ;  /* 0x0000000111087824 */ /* 0x000fe200078e0a04 */
[----:B------:R-:W-:-:S02]  /*0450*/  LOP3.LUT R2, R11, 0x3fffffe, RZ, 0xc0, !PT ;  /* 0x03fffffe0b027812 */ /* 0x000fc400078ec0ff */
[----:B------:R-:W-:Y:S02]  /*0460*/  LOP3.LUT R12, R5, R7, RZ, 0x3c, !PT ;  /* 0x00000007050c7212 */ /* 0x000fe400078e3cff */
[----:B------:R-:W-:Y:S01]  /*0470*/  SHF.R.S32.HI R7, RZ, 0x1, R6 ;  /* 0x00000001ff077819 */ /* 0x000fe20000011406 */
[----:B------:R-:W-:Y:S01]  /*0480*/  IMAD.IADD R4, R9, 0x1, -R2 ;  /* 0x0000000109047824 */ /* 0x000fe200078e0a02 */
[----:B------:R-:W-:Y:S01]  /*0490*/  SHF.R.S32.HI R3, RZ, 0x1f, R6 ;  /* 0x0000001fff037819 */ /* 0x000fe20000011406 */
[----:B------:R-:W-:Y:S02]  /*04a0*/  IMAD.IADD R6, R17, 0x1, -R0 ;  /* 0x0000000111067824 */ /* 0x000fe400078e0a00 */
[----:B------:R-:W-:Y:S01]  /*04b0*/  IMAD R0, R10, 0x4, R16 ;  /* 0x000000040a007824 */ /* 0x000fe200078e0210 */
[----:B------:R-:W-:Y:S01]  /*04c0*/  LEA.HI R5, R3, R7, RZ, 0x2 ;  /* 0x0000000703057211 */ /* 0x000fe200078f10ff */
[----:B------:R-:W-:Y:S01]  /*04d0*/  IMAD R2, R24, 0x8, R8 ;  /* 0x0000000818027824 */ /* 0x000fe200078e0208 */
[----:B------:R-:W-:Y:S01]  /*04e0*/  LOP3.LUT R3, R6, 0x1, RZ, 0xc0, !PT ;  /* 0x0000000106037812 */ /* 0x000fe200078ec0ff */
[----:B------:R-:W-:Y:S01]  /*04f0*/  IMAD R222, R0, 0x8, R4 ;  /* 0x0000000800de7824 */ /* 0x000fe200078e0204 */
[----:B------:R-:W-:Y:S01]  /*0500*/  LOP3.LUT R5, R5, 0xfffffffc, RZ, 0xc0, !PT ;  /* 0xfffffffc05057812 */ /* 0x000fe200078ec0ff */
[----:B------:R-:W-:Y:S01]  /*0510*/  IMAD.U32 R0, R2, 0x20, R12 ;  /* 0x0000002002007824 */ /* 0x000fe200078e000c */
[----:B------:R-:W-:Y:S01]  /*0520*/  ISETP.NE.U32.AND P5, PT, R3, 0x1, PT ;  /* 0x000000010300780c */ /* 0x000fe20003fa5070 */
[----:B------:R-:W-:Y:S01]  /*0530*/  IMAD.SHL.U32 R10, R10, 0x20, RZ ;  /* 0x000000200a0a7824 */ /* 0x000fe200078e00ff */
[----:B------:R-:W-:Y:S01]  /*0540*/  LEA.HI R2, R19, R20, RZ, 0x7 ;  /* 0x0000001413027211 */ /* 0x000fe200078f38ff */
[----:B------:R-:W-:Y:S01]  /*0550*/  IMAD.SHL.U32 R20, R20, 0x2, RZ ;  /* 0x0000000214147824 */ /* 0x000fe200078e00ff */
[----:B------:R-:W-:Y:S01]  /*0560*/  LEA.HI R3, R13, R24, RZ, 0x1 ;  /* 0x000000180d037211 */ /* 0x000fe200078f08ff */
[----:B------:R1:W-:Y:S01]  /*0570*/  STL [R1+0x24], R0 ;  /* 0x0000240001007387 */ /* 0x0003e20000100800 */
[----:B------:R-:W-:Y:S01]  /*0580*/  IMAD.SHL.U32 R8, R14, 0x2, RZ ;  /* 0x000000020e087824 */ /* 0x000fe200078e00ff */
[----:B------:R-:W-:Y:S01]  /*0590*/  LOP3.LUT P4, RZ, R6, 0x2, RZ, 0xc0, !PT ;  /* 0x0000000206ff7812 */ /* 0x000fe2000788c0ff */
[----:B------:R-:W-:Y:S01]  /*05a0*/  IMAD.IADD R17, R7, 0x1, -R5 ;  /* 0x0000000107117824 */ /* 0x000fe200078e0a05 */
[----:B------:R-:W-:-:S02]  /*05b0*/  LOP3.LUT R4, R10, 0x6, R20, 0xf8, !PT ;  /* 0x000000060a047812 */ /* 0x000fc400078ef814 */
[----:B------:R-:W-:-:S03]  /*05c0*/  SEL R236, R236, 0x10, !P5 ;  /* 0x00000010ecec7807 */ /* 0x000fc60006800000 */
[----:B------:R2:W-:Y:S01]  /*05d0*/  STL [R1+0x38], R4 ;  /* 0x0000380401007387 */ /* 0x0005e20000100800 */
[----:B-1----:R-:W-:Y:S02]  /*05e0*/  SHF.R.S32.HI R0, RZ, 0x1f, R13 ;  /* 0x0000001fff007819 */ /* 0x002fe4000001140d */
[----:B------:R-:W-:Y:S02]  /*05f0*/  SHF.R.S32.HI R13, RZ, 0x7, R2 ;  /* 0x00000007ff0d7819 */ /* 0x000fe40000011402 */
[----:B------:R-:W-:Y:S01]  /*0600*/  LOP3.LUT R2, R3, 0xfffffffe, RZ, 0xc0, !PT ;  /* 0xfffffffe03027812 */ /* 0x000fe200078ec0ff */
[----:B------:R-:W-:Y:S01]  /*0610*/  IMAD.SHL.U32 R3, R9, 0x40, RZ ;  /* 0x0000004009037824 */ /* 0x000fe200078e00ff */
[----:B------:R-:W-:-:S03]  /*0620*/  LEA.HI R0, R0, R24, RZ, 0x2 ;  /* 0x0000001800007211 */ /* 0x000fc600078f10ff */
[----:B------:R-:W-:Y:S01]  /*0630*/  IMAD.IADD R14, R24, 0x1, -R2 ;  /* 0x00000001180e7824 */ /* 0x000fe200078e0a02 */
[----:B------:R-:W-:Y:S02]  /*0640*/  LOP3.LUT R0, R0, 0xfffffffc, RZ, 0xc0, !PT ;  /* 0xfffffffc00007812 */ /* 0x000fe400078ec0ff */
[----:B------:R-:W-:Y:S02]  /*0650*/  SHF.R.S32.HI R2, RZ, 0x1, R11 ;  /* 0x00000001ff027819 */ /* 0x000fe4000001140b */
[----:B------:R-:W-:Y:S01]  /*0660*/  LEA.HI R11, R6, R6, RZ, 0x1 ;  /* 0x00000006060b7211 */ /* 0x000fe200078f08ff */
[----:B------:R-:W-:Y:S01]  /*0670*/  IMAD.IADD R0, R24, 0x1, -R0 ;  /* 0x0000000118007824 */ /* 0x000fe200078e0a00 */
[----:B------:R-:W-:Y:S01]  /*0680*/  LOP3.LUT R7, R3, 0x1c0, RZ, 0xc0, !PT ;  /* 0x000001c003077812 */ /* 0x000fe200078ec0ff */
[----:B------:R-:W-:Y:S01]  /*0690*/  IMAD.SHL.U32 R5, R2, 0x40, RZ ;  /* 0x0000004002057824 */ /* 0x000fe200078e00ff */
[----:B--2---:R-:W-:Y:S01]  /*06a0*/  LOP3.LUT R4, R11, 0x3fffffe, RZ, 0xc0, !PT ;  /* 0x03fffffe0b047812 */ /* 0x004fe200078ec0ff */
[----:B------:R-:W-:Y:S01]  /*06b0*/  IMAD R12, R0, 0x200, R8 ;  /* 0x00000200000c7824 */ /* 0x000fe200078e0208 */
[----:B------:R-:W-:-:S02]  /*06c0*/  SHF.R.S32.HI R3, RZ, 0x3, R15 ;  /* 0x00000003ff037819 */ /* 0x000fc4000001140f */
[----:B------:R-:W-:Y:S01]  /*06d0*/  LOP3.LUT P6, RZ, R2, 0x2, RZ, 0xc0, !PT ;  /* 0x0000000202ff7812 */ /* 0x000fe200078cc0ff */
[----:B------:R-:W-:Y:S02]  /*06e0*/  IMAD.SHL.U32 R2, R0, 0x10, RZ ;  /* 0x0000001000027824 */ /* 0x000fe400078e00ff */
[C---:B------:R-:W-:Y:S01]  /*06f0*/  IMAD.IADD R15, R6.reuse, 0x1, -R4 ;  /* 0x00000001060f7824 */ /* 0x040fe200078e0a04 */
[----:B------:R-:W-:Y:S01]  /*0700*/  R2P PR, R21, 0x6 ;  /* 0x0000000615007804 */ /* 0x000fe20000000000 */
[----:B------:R-:W-:Y:S01]  /*0710*/  IMAD.SHL.U32 R4, R6, 0x40, RZ ;  /* 0x0000004006047824 */ /* 0x000fe200078e00ff */
[----:B------:R-:W-:Y:S01]  /*0720*/  SHF.R.U32.HI R6, RZ, 0x3, R7 ;  /* 0x00000003ff067819 */ /* 0x000fe20000011607 */
[----:B------:R-:W-:Y:S01]  /*0730*/  IMAD R22, R3, 0x8, R22 ;  /* 0x0000000803167824 */ /* 0x000fe200078e0216 */
[----:B------:R-:W-:Y:S01]  /*0740*/  SEL R223, R228, 0xffffffe0, !P6 ;  /* 0xffffffe0e4df7807 */ /* 0x000fe20007000000 */
[----:B------:R-:W-:Y:S01]  /*0750*/  IMAD R224, R0, 0x2, R3 ;  /* 0x0000000200e07824 */ /* 0x000fe200078e0203 */
[----:B------:R-:W-:Y:S01]  /*0760*/  LOP3.LUT R3, R7, 0x30, R2, 0xf8, !PT ;  /* 0x0000003007037812 */ /* 0x000fe200078ef802 */
[----:B------:R-:W-:Y:S01]  /*0770*/  IMAD R12, R15, 0x20, R12 ;  /* 0x000000200f0c7824 */ /* 0x000fe200078e020c */
[----:B------:R-:W-:-:S02]  /*0780*/  LOP3.LUT R2, R5, 0xc0, RZ, 0xc0, !PT ;  /* 0x000000c005027812 */ /* 0x000fc400078ec0ff */
[----:B------:R-:W-:Y:S02]  /*0790*/  LOP3.LUT R0, R4, 0x1c0, RZ, 0xc0, !PT ;  /* 0x000001c004007812 */ /* 0x000fe400078ec0ff */
[--C-:B------:R-:W-:Y:S02]  /*07a0*/  LOP3.LUT R9, R3, 0x8, R18.reuse, 0xf8, !PT ;  /* 0x0000000803097812 */ /* 0x100fe400078ef812 */
[----:B------:R-:W-:Y:S02]  /*07b0*/  LOP3.LUT R5, R2, 0x8, R18, 0xf8, !PT ;  /* 0x0000000802057812 */ /* 0x000fe400078ef812 */
[----:B------:R-:W-:Y:S02]  /*07c0*/  SHF.R.U32.HI R4, RZ, 0x3, R2 ;  /* 0x00000003ff047819 */ /* 0x000fe40000011602 */
[----:B------:R-:W-:Y:S01]  /*07d0*/  LOP3.LUT R3, R0, 0x20, R10, 0xf8, !PT ;  /* 0x0000002000037812 */ /* 0x000fe200078ef80a */
[----:B------:R-:W-:Y:S01]  /*07e0*/  IMAD.SHL.U32 R10, R16, 0x10, RZ ;  /* 0x00000010100a7824 */ /* 0x000fe200078e00ff */
[----:B------:R-:W-:Y:S01]  /*07f0*/  SHF.R.U32.HI R2, RZ, 0x3, R0 ;  /* 0x00000003ff027819 */ /* 0x000fe20000011600 */
[----:B------:R-:W-:Y:S01]  /*0800*/  IMAD R0, R13, 0x1000, R8 ;  /* 0x000010000d007824 */ /* 0x000fe200078e0208 */
[----:B------:R-:W-:-:S02]  /*0810*/  LOP3.LUT R4, R5, R4, RZ, 0x3c, !PT ;  /* 0x0000000405047212 */ /* 0x000fc400078e3cff */
[----:B------:R-:W-:Y:S01]  /*0820*/  LOP3.LUT R2, R3, R2, RZ, 0x3c, !PT ;  /* 0x0000000203027212 */ /* 0x000fe200078e3cff */
[----:B------:R-:W-:Y:S01]  /*0830*/  IMAD R0, R14, 0x400, R0 ;  /* 0x000004000e007824 */ /* 0x000fe200078e0200 */
[----:B------:R-:W-:Y:S01]  /*0840*/  LOP3.LUT R5, R9, R6, RZ, 0x3c, !PT ;  /* 0x0000000609057212 */ /* 0x000fe200078e3cff */
[----:B------:R-:W-:Y:S01]  /*0850*/  IMAD.U32 R222, R222, 0x20, R4 ;  /* 0x00000020dede7824 */ /* 0x000fe200078e0004 */
[----:B------:R-:W-:Y:S01]  /*0860*/  SEL R225, R228, 0xffffffe0, !P1 ;  /* 0xffffffe0e4e17807 */ /* 0x000fe20004800000 */
[----:B------:R-:W-:Y:S01]  /*0870*/  IMAD.IADD R239, R2, 0x1, R0 ;  /* 0x0000000102ef7824 */ /* 0x000fe200078e0200 */
[----:B------:R-:W-:Y:S01]  /*0880*/  SEL R226, R226, 0x40, P2 ;  /* 0x00000040e2e27807 */ /* 0x000fe20001000000 */
        /* <DEDUP_REMOVED lines=8> */
[----:B------:R-:W-:Y:S01]  /*0910*/  IMAD R5, R16, 0x200, R5 ;  /* 0x0000020010057824 */ /* 0x000fe200078e0205 */
[----:B------:R-:W-:Y:S01]  /*0920*/  LOP3.LUT R4, R4, 0x1c0, RZ, 0xc0, !PT ;  /* 0x000001c004047812 */ /* 0x000fe200078ec0ff */
[C---:B------:R-:W-:Y:S01]  /*0930*/  VIADD R237, R239.reuse, 0x20 ;  /* 0x00000020efed7836 */ /* 0x040fe20000000000 */
[C---:B------:R-:W-:Y:S01]  /*0940*/  LOP3.LUT P3, RZ, R0.reuse, 0x2, RZ, 0xc0, !PT ;  /* 0x0000000200ff7812 */ /* 0x040fe2000786c0ff */
[----:B------:R-:W-:Y:S01]  /*0950*/  IMAD.SHL.U32 R0, R0, 0x40, RZ ;  /* 0x0000004000007824 */ /* 0x000fe200078e00ff */
[----:B------:R-:W-:Y:S01]  /*0960*/  LOP3.LUT R2, R2, 0xc0, RZ, 0xc0, !PT ;  /* 0x000000c002027812 */ /* 0x000fe200078ec0ff */
[----:B------:R-:W-:Y:S01]  /*0970*/  @P4 VIADD R237, R239, 0xffffffe0 ;  /* 0xffffffe0efed4836 */ /* 0x000fe20000000000 */
[----:B------:R-:W-:Y:S01]  /*0980*/  LOP3.LUT R3, R3, 0x8, RZ, 0xc0, !PT ;  /* 0x0000000803037812 */ /* 0x000fe200078ec0ff */
[----:B------:R-:W-:Y:S01]  /*0990*/  IMAD.IADD R238, R239, 0x1, R236 ;  /* 0x00000001efee7824 */ /* 0x000fe200078e02ec */
[----:B------:R-:W-:Y:S01]  /*09a0*/  LOP3.LUT R0, R0, 0xc0, RZ, 0xc0, !PT ;  /* 0x000000c000007812 */ /* 0x000fe200078ec0ff */
[----:B------:R-:W-:Y:S01]  /*09b0*/  IMAD.IADD R223, R223, 0x1, R222 ;  /* 0x00000001dfdf7824 */ /* 0x000fe200078e02de */
[----:B------:R-:W-:Y:S01]  /*09c0*/  SHF.R.U32.HI R9, RZ, 0x3, R4 ;  /* 0x00000003ff097819 */ /* 0x000fe20000011604 */
[----:B------:R-:W-:Y:S01]  /*09d0*/  IMAD.IADD R236, R236, 0x1, R237 ;  /* 0x00000001ecec7824 */ /* 0x000fe200078e02ed */
[----:B------:R-:W-:-:S02]  /*09e0*/  SHF.R.U32.HI R6, RZ, 0x3, R2 ;  /* 0x00000003ff067819 */ /* 0x000fc40000011602 */
[----:B------:R-:W-:Y:S02]  /*09f0*/  SHF.R.U32.HI R8, RZ, 0x3, R0 ;  /* 0x00000003ff087819 */ /* 0x000fe40000011600 */
        /* <DEDUP_REMOVED lines=8> */
[C---:B------:R-:W-:Y:S01]  /*0a80*/  IMAD R19, R14.reuse, 0x10, R4 ;  /* 0x000000100e137824 */ /* 0x040fe200078e0204 */
[----:B------:R-:W-:Y:S01]  /*0a90*/  LOP3.LUT P0, RZ, R17, 0x2, RZ, 0xc0, !PT ;  /* 0x0000000211ff7812 */ /* 0x000fe2000780c0ff */
[----:B------:R-:W-:-:S02]  /*0aa0*/  IMAD R4, R14, 0x200, R0 ;  /* 0x000002000e047824 */ /* 0x000fc400078e0200 */
[----:B------:R-:W-:Y:S01]  /*0ab0*/  IMAD.IADD R229, R0, 0x1, R2 ;  /* 0x0000000100e57824 */ /* 0x000fe200078e0202 */
[----:B------:R-:W-:Y:S01]  /*0ac0*/  STL [R1+0x48], R19 ;  /* 0x0000481301007387 */ /* 0x000fe20000100800 */
[----:B------:R-:W-:Y:S01]  /*0ad0*/  IMAD.U32 R0, RZ, RZ, UR6 ;  /* 0x00000006ff007e24 */ /* 0x000fe2000f8e00ff */
[----:B------:R-:W-:Y:S01]  /*0ae0*/  USHF.R.S32.HI UR6, URZ, 0x1f, UR57 ;  /* 0x0000001f3f067899 */ /* 0x000fe20008011439 */
[----:B------:R-:W-:Y:S01]  /*0af0*/  IMAD.IADD R230, R4, 0x1, R3 ;  /* 0x0000000104e67824 */ /* 0x000fe200078e0203 */
[----:B------:R-:W-:Y:S01]  /*0b00*/  SEL R228, R228, 0xffffffe0, !P0 ;  /* 0xffffffe0e4e47807 */ /* 0x000fe20004000000 */
        /* <DEDUP_REMOVED lines=22> */
[----:B------:R1:W-:Y:S01]  /*0c70*/  STL [R1+0x1c], R2 ;  /* 0x00001c0201007387 */ /* 0x0003e20000100800 */
[----:B------:R-:W-:-:S05]  /*0c80*/  @P3 VIADD R0, R2, 0xffffffe0 ;  /* 0xffffffe002003836 */ /* 0x000fca0000000000 */
[----:B------:R1:W-:Y:S02]  /*0c90*/  STL [R1+0x20], R0 ;  /* 0x0000200001007387 */ /* 0x0003e40000100800 */
.L_x_310:
        /* <DEDUP_REMOVED lines=67> */
.L_x_282:
        /* <DEDUP_REMOVED lines=20> */
[----:B------:R-:W-:Y:S01]  /*1210*/  ULDC UR44, c[0x0][0x2dc] ;  /* 0x0000b700002c7ab9 */ /* 0x000fe20000000800 */
[----:B------:R-:W-:Y:S01]  /*1220*/  ULDC UR61, c[0x0][0x270] ;  /* 0x00009c00003d7ab9 */ /* 0x000fe20000000800 */
[----:B------:R-:W-:Y:S02]  /*1230*/  USHF.R.S32.HI UR33, URZ, 0x1f, UR59 ;  /* 0x0000001f3f217899 */ /* 0x000fe4000801143b */
[----:B------:R-:W-:Y:S01]  /*1240*/  @!UP1 UIMAD.WIDE.U32 UR30, UR45, UR10, URZ ;  /* 0x0000000a2d1e92a5 */ /* 0x000fe2000f8e003f */
[----:B-1----:R-:W-:Y:S01]  /*1250*/  IABS R6, R7 ;  /* 0x0000000700067213 */ /* 0x002fe20000000000 */
[----:B------:R-:W-:Y:S01]  /*1260*/  USEL UR29, UR9, URZ, UP2 ;  /* 0x0000003f091d7287 */ /* 0x000fe20009000000 */
[----:B------:R-:W-:Y:S01]  /*1270*/  ISETP.NE.AND P3, PT, R7, RZ, PT ;  /* 0x000000ff0700720c */ /* 0x000fe20003f65270 */
[----:B------:R-:W-:Y:S01]  /*1280*/  ULDC.U8 UR23, c[0x0][0x480] ;  /* 0x0001200000177ab9 */ /* 0x000fe20000000000 */
[----:B------:R-:W1:Y:S01]  /*1290*/  I2F.RP R4, R6 ;  /* 0x0000000600047306 */ /* 0x000e620000209400 */
[----:B------:R-:W-:Y:S01]  /*12a0*/  ULDC.U8 UR22, c[0x0][0x3d8] ;  /* 0x0000f60000167ab9 */ /* 0x000fe20000000000 */
[----:B------:R-:W-:-:S02]  /*12b0*/  UIMAD.WIDE.U32 UR14, UR18, UR38, URZ ;  /* 0x00000026120e72a5 */ /* 0x000fc4000f8e003f */
[----:B--2---:R-:W-:Y:S02]  /*12c0*/  UIMAD.WIDE.U32 UR26, UR5, UR12, URZ ;  /* 0x0000000c051a72a5 */ /* 0x004fe4000f8e003f */
[----:B------:R-:W-:Y:S02]  /*12d0*/  @UP0 UIADD3 UR9, UR35, UR37, URZ ;  /* 0x0000002523090290 */ /* 0x000fe4000fffe03f */
[----:B------:R-:W-:Y:S02]  /*12e0*/  UIMAD UR42, UR5, UR13, UR27 ;  /* 0x0000000d052a72a4 */ /* 0x000fe4000f8e021b */
[----:B------:R-:W-:Y:S01]  /*12f0*/  @!UP1 UIMAD UR5, UR58, UR10, URZ ;  /* 0x0000000a3a0592a4 */ /* 0x000fe2000f8e023f */
[----:B------:R-:W-:Y:S01]  /*1300*/  @UP1 ULDC.64 UR12, c[0x0][0x420] ;  /* 0x00010800000c1ab9 */ /* 0x000fe20000000a00 */
[----:B------:R-:W-:Y:S01]  /*1310*/  UIMAD UR51, UR57, UR44, URZ ;  /* 0x0000002c393372a4 */ /* 0x000fe2000f8e023f */
[----:B-1----:R-:W1:Y:S01]  /*1320*/  MUFU.RCP R4, R4 ;  /* 0x0000000400047308 */ /* 0x002e620000001000 */
[----:B------:R-:W-:-:S02]  /*1330*/  @!UP1 UIMAD UR27, UR45, UR11, UR5 ;  /* 0x0000000b2d1b92a4 */ /* 0x000fc4000f8e0205 */
[----:B------:R-:W-:Y:S02]  /*1340*/  UIADD3 UR5, UR34, 0x3f, URZ ;  /* 0x0000003f22057890 */ /* 0x000fe4000fffe03f */
[----:B------:R-:W-:Y:S02]  /*1350*/  UIMAD.WIDE UR10, UR44, UR61, URZ ;  /* 0x0000003d2c0a72a5 */ /* 0x000fe4000f8e023f */
[----:B------:R-:W-:Y:S02]  /*1360*/  USHF.R.S32.HI UR20, URZ, 0x1f, UR5 ;  /* 0x0000001f3f147899 */ /* 0x000fe40008011405 */
[----:B------:R-:W-:Y:S02]  /*1370*/  @UP1 UIMAD.WIDE.U32 UR40, UR18, UR12, URZ ;  /* 0x0000000c122812a5 */ /* 0x000fe4000f8e003f */
[----:B------:R-:W-:Y:S02]  /*1380*/  UISETP.NE.AND UP4, UPT, UR23, URZ, UPT ;  /* 0x0000003f1700728c */ /* 0x000fe4000bf85270 */
[----:B------:R-:W-:-:S02]  /*1390*/  UISETP.NE.AND UP3, UPT, UR22, URZ, UPT ;  /* 0x0000003f1600728c */ /* 0x000fc4000bf65270 */
[----:B------:R-:W-:Y:S01]  /*13a0*/  ULEA.HI UR44, UR20, UR5, URZ, 0x6 ;  /* 0x00000005142c7291 */ /* 0x000fe2000f8f303f */
[----:B-1----:R-:W-:Y:S01]  /*13b0*/  VIADD R4, R4, 0xffffffe ;  /* 0x0ffffffe04047836 */ /* 0x002fe20000000000 */
[----:B------:R-:W-:Y:S01]  /*13c0*/  @UP0 ULDC.64 UR22, c[0x0][0x248] ;  /* 0x0000920000160ab9 */ /* 0x000fe20000000a00 */
[----:B------:R-:W-:Y:S02]  /*13d0*/  UIMAD UR5, UR33, UR45, URZ ;  /* 0x0000002d210572a4 */ /* 0x000fe4000f8e023f */
[----:B------:R-:W1:Y:S01]  /*13e0*/  F2I.FTZ.U32.TRUNC.NTZ R5, R4 ;  /* 0x0000000400057305 */ /* 0x000e62000021f000 */
[----:B------:R-:W-:Y:S02]  /*13f0*/  USEL UR55, UR16, UR14, !UP1 ;  /* 0x0000000e10377287 */ /* 0x000fe4000c800000 */
[----:B------:R-:W-:Y:S02]  /*1400*/  UIADD3 UR24, UR17, UR24, URZ ;  /* 0x0000001811187290 */ /* 0x000fe4000fffe03f */
[----:B------:R-:W-:-:S02]  /*1410*/  @UP0 UIMAD.WIDE.U32 UR16, UR9, UR22, URZ ;  /* 0x00000016091002a5 */ /* 0x000fc4000f8e003f */
[----:B------:R-:W-:Y:S02]  /*1420*/  @UP1 UIMAD UR47, UR18, UR13, UR41 ;  /* 0x0000000d122f12a4 */ /* 0x000fe4000f8e0229 */
[----:B------:R-:W-:Y:S02]  /*1430*/  @UP0 UIMAD UR9, UR9, UR23, URZ ;  /* 0x00000017090902a4 */ /* 0x000fe4000f8e023f */
[----:B------:R-:W-:Y:S02]  /*1440*/  UIMAD.WIDE.U32 UR12, UR45, UR59, URZ ;  /* 0x0000003b2d0c72a5 */ /* 0x000fe4000f8e003f */
[----:B------:R-:W-:Y:S01]  /*1450*/  UIMAD UR5, UR58, UR59, UR5 ;  /* 0x0000003b3a0572a4 */ /* 0x000fe2000f8e0205 */
[----:B-1----:R-:W-:Y:S01]  /*1460*/  IMAD.MOV R0, RZ, RZ, -R5 ;  /* 0x000000ffff007224 */ /* 0x002fe200078e0a05 */
[----:B------:R-:W-:Y:S01]  /*1470*/  UIMAD UR21, UR18, UR39, URZ ;  /* 0x00000027121572a4 */ /* 0x000fe2000f8e023f */
[----:B------:R-:W-:Y:S01]  /*1480*/  IMAD.MOV.U32 R4, RZ, RZ, RZ ;  /* 0x000000ffff047224 */ /* 0x000fe200078e00ff */
[----:B------:R-:W-:Y:S01]  /*1490*/  @UP0 UIADD3 UR49, UR17, UR9, URZ ;  /* 0x0000000911310290 */ /* 0x000fe2000fffe03f */
[----:B------:R-:W-:Y:S01]  /*14a0*/  IMAD R0, R0, R6, RZ ;  /* 0x0000000600007224 */ /* 0x000fe200078e02ff */
[----:B------:R-:W-:-:S02]  /*14b0*/  UIMAD UR9, UR11, UR12, URZ ;  /* 0x0000000c0b0972a4 */ /* 0x000fc4000f8e023f */
[----:B------:R-:W-:Y:S01]  /*14c0*/  UIADD3 UR5, UR13, UR5, URZ ;  /* 0x000000050d057290 */ /* 0x000fe2000fffe03f */
[----:B------:R-:W-:Y:S01]  /*14d0*/  IMAD.HI.U32 R0, R5, R0, R4 ;  /* 0x0000000005007227 */ /* 0x000fe200078e0004 */
[----:B------:R-:W-:Y:S01]  /*14e0*/  ULDC UR43, c[0x0][0x2c4] ;  /* 0x0000b100002b7ab9 */ /* 0x000fe20000000800 */
[----:B------:R-:W-:Y:S02]  /*14f0*/  @UP1 UIADD3 UR24, UR15, UR21, URZ ;  /* 0x000000150f181290 */ /* 0x000fe4000fffe03f */
[----:B------:R-:W-:Y:S02]  /*1500*/  UIMAD.WIDE.U32 UR14, UR10, UR12, URZ ;  /* 0x0000000c0a0e72a5 */ /* 0x000fe4000f8e003f */
[----:B------:R-:W-:Y:S01]  /*1510*/  IMAD.HI.U32 R0, R0, R2, RZ ;  /* 0x0000000200007227 */ /* 0x000fe200078e00ff */
[----:B------:R-:W-:Y:S01]  /*1520*/  @UP0 UMOV UR48, UR16 ;  /* 0x0000001000300c82 */ /* 0x000fe20008000000 */
[----:B------:R-:W-:Y:S02]  /*1530*/  UIMAD UR5, UR10, UR5, UR9 ;  /* 0x000000050a0572a4 */ /* 0x000fe4000f8e0209 */
[----:B------:R-:W-:Y:S01]  /*1540*/  IMAD.MOV R4, RZ, RZ, -R0 ;  /* 0x000000ffff047224 */ /* 0x000fe200078e0a00 */
[----:B------:R-:W-:-:S02]  /*1550*/  UIMAD.WIDE.U32 UR12, UR10, UR18, URZ ;  /* 0x000000120a0c72a5 */ /* 0x000fc4000f8e003f */
[----:B------:R-:W-:Y:S01]  /*1560*/  @UP3 UIMAD UR16, UR45, UR43, URZ ;  /* 0x0000002b2d1032a4 */ /* 0x000fe2000f8e023f */
[C---:B------:R-:W-:Y:S01]  /*1570*/  IMAD R2, R6.reuse, R4, R2 ;  /* 0x0000000406027224 */ /* 0x040fe200078e0202 */
[----:B------:R-:W-:Y:S02]  /*1580*/  ULOP3.LUT UR9, UR44, 0xffffffc0, URZ, 0xc0, !UPT ;  /* 0xffffffc02c097892 */ /* 0x000fe4000f8ec03f */
[----:B------:R-:W-:Y:S02]  /*1590*/  UIADD3 UR46, UR15, UR5, URZ ;  /* 0x000000050f2e7290 */ /* 0x000fe4000fffe03f */
[----:B------:R-:W-:Y:S01]  /*15a0*/  ISETP.GT.U32.AND P1, PT, R6, R2, PT ;  /* 0x000000020600720c */ /* 0x000fe20003f24070 */
[----:B------:R-:W-:Y:S02]  /*15b0*/  USHF.L.U64.HI UR19, UR45, 0x7, UR58 ;  /* 0x000000072d137899 */ /* 0x000fe4000801023a */
[----:B------:R-:W-:Y:S02]  /*15c0*/  USEL UR56, UR14, UR12, !UP1 ;  /* 0x0000000c0e387287 */ /* 0x000fe4000c800000 */
[----:B------:R-:W-:-:S02]  /*15d0*/  @UP3 USEL UR5, UR16, UR18, !UP1 ;  /* 0x0000001210053287 */ /* 0x000fc4000c800000 */
[----:B------:R-:W-:Y:S01]  /*15e0*/  UIADD3 UR14, UR9, -0x40, URZ ;  /* 0xffffffc0090e7890 */ /* 0x000fe2000fffe03f */
[----:B------:R-:W-:Y:S01]  /*15f0*/  @UP3 ULDC UR17, c[0x0][0x2e4] ;  /* 0x0000b90000113ab9 */ /* 0x000fe20000000800 */
[----:B------:R-:W-:Y:S02]  /*1600*/  USEL UR32, UR19, URZ, UP2 ;  /* 0x0000003f13207287 */ /* 0x000fe40009000000 */
[----:B------:R-:W-:Y:S02]  /*1610*/  @UP3 UIMAD UR20, UR57, UR17, UR5 ;  /* 0x00000011391432a4 */ /* 0x000fe4000f8e0205 */
[-C--:B------:R-:W-:Y:S01]  /*1620*/  @!P1 IADD3 R2, R2, -R6.reuse, RZ ;  /* 0x8000000602029210 */ /* 0x080fe20007ffe0ff */
[----:B------:R-:W-:Y:S01]  /*1630*/  USHF.R.S32.HI UR19, URZ, 0x1f, UR14 ;  /* 0x0000001f3f137899 */ /* 0x000fe2000801140e */
[----:B------:R-:W-:Y:S01]  /*1640*/  @!P1 VIADD R0, R0, 0x1 ;  /* 0x0000000100009836 */ /* 0x000fe20000000000 */
[----:B------:R-:W-:Y:S01]  /*1650*/  UIADD3 UR5, UP2, UR14, UR29, URZ ;  /* 0x0000001d0e057290 */ /* 0x000fe2000ff5e03f */
[----:B------:R-:W-:Y:S01]  /*1660*/  ISETP.GE.U32.AND P0, PT, R2, R6, PT ;  /* 0x000000060200720c */ /* 0x000fe20003f06070 */
[----:B------:R-:W-:Y:S01]  /*1670*/  @!UP3 UIMAD UR12, UR45, UR61, UR57 ;  /* 0x0000003d2d0cb2a4 */ /* 0x000fe2000f8e0239 */
[----:B------:R-:W-:Y:S01]  /*1680*/  LOP3.LUT R2, R7, UR57, RZ, 0x3c, !PT ;  /* 0x0000003907027c12 */ /* 0x000fe2000f8e3cff */
[----:B------:R-:W-:Y:S01]  /*1690*/  UIADD3.X UR15, UR19, UR32, URZ, UP2, !UPT ;  /* 0x00000020130f7290 */ /* 0x000fe200097fe43f */
[----:B------:R-:W-:Y:S01]  /*16a0*/  PLOP3.LUT P1, PT, PT, PT, UP0, 0x80, 0x0 ;  /* 0x000000000000781c */ /* 0x000fe20003f2f008 */
[----:B------:R-:W-:Y:S01]  /*16b0*/  UIMAD UR9, UR11, UR5, URZ ;  /* 0x000000050b0972a4 */ /* 0x000fe2000f8e023f */
[----:B------:R-:W-:Y:S01]  /*16c0*/  ISETP.GE.AND P2, PT, R2, RZ, PT ;  /* 0x000000ff0200720c */ /* 0x000fe20003f46270 */
[----:B------:R-:W-:-:S02]  /*16d0*/  @UP0 UIADD3 UR25, UR35, UR37, URZ ;  /* 0x0000002523190290 */ /* 0x000fc4000fffe03f */
[----:B------:R-:W-:Y:S01]  /*16e0*/  @!UP3 UIMAD UR20, UR12, UR43, URZ ;  /* 0x0000002b0c14b2a4 */ /* 0x000fe2000f8e023f */
[----:B------:R-:W-:Y:S01]  /*16f0*/  @UP0 ULDC.64 UR16, c[0x0][0x250] ;  /* 0x0000940000100ab9 */ /* 0x000fe20000000a00 */
[----:B------:R-:W-:Y:S02]  /*1700*/  UIMAD.WIDE.U32 UR32, UR10, UR5, URZ ;  /* 0x000000050a2072a5 */ /* 0x000fe4000f8e003f */
[----:B------:R-:W-:Y:S01]  /*1710*/  @P0 VIADD R0, R0, 0x1 ;  /* 0x0000000100000836 */ /* 0x000fe20000000000 */
[----:B------:R-:W-:Y:S01]  /*1720*/  UIMAD UR12, UR11, UR18, URZ ;  /* 0x000000120b0c72a4 */ /* 0x000fe2000f8e023f */
[----:B------:R-:W-:Y:S01]  /*1730*/  PLOP3.LUT P0, PT, PT, PT, UP3, 0x80, 0x0 ;  /* 0x000000000000781c */ /* 0x000fe20003f0f038 */
[----:B------:R-:W-:Y:S02]  /*1740*/  UIMAD UR5, UR10, UR15, UR9 ;  /* 0x0000000f0a0572a4 */ /* 0x000fe4000f8e0209 */
[----:B------:R-:W-:Y:S01]  /*1750*/  @UP0 UIMAD.WIDE.U32 UR10, UR25, UR16, URZ ;  /* 0x00000010190a02a5 */ /* 0x000fe2000f8e003f */
[----:B------:R-:W-:Y:S01]  /*1760*/  @!P2 IADD3 R0, -R0, RZ, RZ ;  /* 0x000000ff0000a210 */ /* 0x000fe20007ffe1ff */
[----:B------:R-:W-:Y:S01]  /*1770*/  @UP0 UIMAD UR9, UR25, UR17, URZ ;  /* 0x00000011190902a4 */ /* 0x000fe2000f8e023f */
[----:B------:R-:W-:Y:S01]  /*1780*/  @!P3 LOP3.LUT R0, RZ, R7, RZ, 0x33, !PT ;  /* 0x00000007ff00b212 */ /* 0x000fe200078e33ff */
[----:B------:R-:W-:-:S02]  /*1790*/  USEL UR53, UR42, URZ, UP4 ;  /* 0x0000003f2a357287 */ /* 0x000fc4000a000000 */
[----:B------:R-:W-:Y:S02]  /*17a0*/  USHF.R.S32.HI UR50, URZ, 0x1f, UR28 ;  /* 0x0000001f3f327899 */ /* 0x000fe4000801141c */
[----:B------:R-:W-:Y:S02]  /*17b0*/  @!UP1 UIADD3 UR47, UR31, UR27, URZ ;  /* 0x0000001b1f2f9290 */ /* 0x000fe4000fffe03f */
[----:B------:R-:W-:Y:S02]  /*17c0*/  @UP1 UIADD3 UR46, UR13, UR12, URZ ;  /* 0x0000000c0d2e1290 */ /* 0x000fe4000fffe03f */
[----:B------:R-:W-:Y:S02]  /*17d0*/  USHF.R.S32.HI UR54, URZ, 0x1f, UR51 ;  /* 0x0000001f3f367899 */ /* 0x000fe40008011433 */
[----:B------:R-:W-:Y:S02]  /*17e0*/  USEL UR52, UR26, URZ, UP4 ;  /* 0x0000003f1a347287 */ /* 0x000fe4000a000000 */
[----:B------:R-:W-:-:S02]  /*17f0*/  @UP0 UIADD3 UR43, UR11, UR9, URZ ;  /* 0x000000090b2b0290 */ /* 0x000fc4000fffe03f */
        /* <DEDUP_REMOVED lines=15> */
.L_x_284:
        /* <DEDUP_REMOVED lines=13> */
.L_x_285:
        /* <DEDUP_REMOVED lines=11> */
.L_x_286:
[----:B------:R-:W-:-:S04]  /*1a70*/  UIMAD UR9, UR45, UR61, UR57 ;  /* 0x0000003d2d0972a4 */ /* 0x000fc8000f8e0239 */
[----:B------:R-:W-:-:S12]  /*1a80*/  UIMAD UR9, UR9, UR59, URZ ;  /* 0x0000003b090972a4 */ /* 0x000fd8000f8e023f */
.L_x_287:
[----:B------:R-:W2:Y:S01]  /*1a90*/  LDL.64 R4, [R1+0x40] ;  /* 0x0000400001047983 */ /* 0x000ea20000100a00 */
[----:B------:R-:W-:Y:S01]  /*1aa0*/  ULDC.64 UR10, c[0x0][0x420] ;  /* 0x00010800000a7ab9 */ /* 0x000fe20000000a00 */
[----:B------:R-:W-:Y:S02]  /*1ab0*/  ULDC.64 UR12, c[0x0][0x428] ;  /* 0x00010a00000c7ab9 */ /* 0x000fe40000000a00 */
[----:B------:R1:W3:Y:S01]  /*1ac0*/  LDL.64 R12, [R1+0x40] ;  /* 0x00004000010c7983 */ /* 0x0002e20000100a00 */
[----:B------:R-:W-:Y:S01]  /*1ad0*/  IMAD.U32 R9, RZ, RZ, UR10 ;  /* 0x0000000aff097e24 */ /* 0x000fe2000f8e00ff */
[----:B------:R-:W-:Y:S01]  /*1ae0*/  USHF.R.S32.HI UR15, URZ, 0x1f, UR57 ;  /* 0x0000001f3f0f7899 */ /* 0x000fe20008011439 */
[----:B------:R-:W-:Y:S01]  /*1af0*/  BSSY B1, `(.L_x_283) ;  /* 0x0000770000017945 */ /* 0x000fe20003800000 */
[----:B------:R-:W4:Y:S01]  /*1b00*/  S2R R29, SR_TID.X ;  /* 0x00000000001d7919 */ /* 0x000f220000002100 */
[----:B------:R-:W-:Y:S01]  /*1b10*/  UIADD3 UR18, UR14, UR9, URZ ;  /* 0x000000090e127290 */ /* 0x000fe2000fffe03f */
[----:B------:R-:W-:Y:S01]  /*1b20*/  ULDC UR25, c[0x0][0x2dc] ;  /* 0x0000b70000197ab9 */ /* 0x000fe20000000800 */
[----:B------:R-:W5:Y:S01]  /*1b30*/  S2R R30, SR_TID.X ;  /* 0x00000000001e7919 */ /* 0x000f620000002100 */
[----:B------:R-:W-:-:S02]  /*1b40*/  UIMAD UR30, UR25, UR61, URZ ;  /* 0x0000003d191e72a4 */ /* 0x000fc4000f8e023f */
[----:B------:R-:W-:Y:S01]  /*1b50*/  UIADD3 UR20, UR14, UR20, URZ ;  /* 0x000000140e147290 */ /* 0x000fe2000fffe03f */
[----:B------:R-:W1:Y:S01]  /*1b60*/  S2R R11, SR_TID.X ;  /* 0x00000000000b7919 */ /* 0x000e620000002100 */
[----:B------:R-:W-:Y:S01]  /*1b70*/  UISETP.GE.AND UP2, UPT, UR34, 0x1, UPT ;  /* 0x000000012200788c */ /* 0x000fe2000bf46270 */
[----:B------:R-:W-:Y:S01]  /*1b80*/  ULDC.64 UR26, c[0x0][0x3e0] ;  /* 0x0000f800001a7ab9 */ /* 0x000fe20000000a00 */
[----:B------:R-:W1:Y:S01]  /*1b90*/  S2R R14, SR_TID.X ;  /* 0x00000000000e7919 */ /* 0x000e620000002100 */
[----:B------:R-:W-:Y:S01]  /*1ba0*/  ULDC.64 UR40, c[0x0][0x478] ;  /* 0x00011e0000287ab9 */ /* 0x000fe20000000a00 */
[----:B------:R-:W-:Y:S01]  /*1bb0*/  ULEA.HI.SX32 UR29, UR44, 0xffffffff, 0x1a ;  /* 0xffffffff2c1d7891 */ /* 0x000fe2000f8fd23f */
[----:B------:R-:W1:Y:S01]  /*1bc0*/  S2R R15, SR_TID.X ;  /* 0x00000000000f7919 */ /* 0x000e620000002100 */
[----:B----4-:R-:W-:-:S04]  /*1bd0*/  SHF.R.S32.HI R29, RZ, 0x1f, R29 ;  /* 0x0000001fff1d7819 */ /* 0x010fc8000001141d */
[----:B-----5:R-:W-:-:S04]  /*1be0*/  LEA.HI R29, R29, R30, RZ, 0x2 ;  /* 0x0000001e1d1d7211 */ /* 0x020fc800078f10ff */
[----:B------:R-:W-:-:S04]  /*1bf0*/  SHF.R.S32.HI R29, RZ, 0x2, R29 ;  /* 0x00000002ff1d7819 */ /* 0x000fc8000001141d */
[----:B------:R-:W-:Y:S02]  /*1c00*/  SHF.R.S32.HI R26, RZ, 0x1f, R29 ;  /* 0x0000001fff1a7819 */ /* 0x000fe4000001141d */
[----:B------:R-:W-:Y:S02]  /*1c10*/  IADD3 R2, P0, R29, UR14, RZ ;  /* 0x0000000e1d027c10 */ /* 0x000fe4000ff1e0ff */
[----:B-1----:R-:W-:-:S04]  /*1c20*/  SHF.R.S32.HI R14, RZ, 0x1f, R14 ;  /* 0x0000001fff0e7819 */ /* 0x002fc8000001140e */
[----:B------:R-:W-:-:S04]  /*1c30*/  LEA.HI R14, R14, R15, RZ, 0x5 ;  /* 0x0000000f0e0e7211 */ /* 0x000fc800078f28ff */
[----:B------:R-:W-:Y:S02]  /*1c40*/  SHF.R.S32.HI R14, RZ, 0x5, R14 ;  /* 0x00000005ff0e7819 */ /* 0x000fe4000001140e */
[----:B--2---:R-:W-:Y:S01]  /*1c50*/  IADD3.X R5, R26, UR19, RZ, P0, !PT ;  /* 0x000000131a057c10 */ /* 0x004fe200087fe4ff */
[----:B---3--:R-:W-:-:S04]  /*1c60*/  IMAD.MOV.U32 R12, RZ, RZ, R4 ;  /* 0x000000ffff0c7224 */ /* 0x008fc800078e0004 */
[----:B------:R-:W-:Y:S01]  /*1c70*/  IMAD R6, R5, UR38, RZ ;  /* 0x0000002605067c24 */ /* 0x000fe2000f8e02ff */
[----:B------:R-:W-:-:S03]  /*1c80*/  SHF.R.S32.HI R13, RZ, 0x1f, R12 ;  /* 0x0000001fff0d7819 */ /* 0x000fc6000001140c */
[----:B------:R-:W-:Y:S01]  /*1c90*/  IMAD R8, R2, UR39, R6 ;  /* 0x0000002702087c24 */ /* 0x000fe2000f8e0206 */
[----:B------:R-:W-:Y:S01]  /*1ca0*/  IADD3 R4, P0, R12, UR5, RZ ;  /* 0x000000050c047c10 */ /* 0x000fe2000ff1e0ff */
[----:B------:R-:W-:Y:S01]  /*1cb0*/  UIMAD UR5, UR19, UR10, URZ ;  /* 0x0000000a130572a4 */ /* 0x000fe2000f8e023f */
[----:B------:R-:W-:Y:S02]  /*1cc0*/  IMAD.WIDE.U32 R6, R2, UR38, R12 ;  /* 0x0000002602067c25 */ /* 0x000fe4000f8e000c */
[----:B------:R-:W-:Y:S01]  /*1cd0*/  IADD3.X R5, R13, UR47, RZ, P0, !PT ;  /* 0x0000002f0d057c10 */ /* 0x000fe200087fe4ff */
[----:B------:R-:W-:Y:S01]  /*1ce0*/  UIMAD UR5, UR14, UR11, UR5 ;  /* 0x0000000b0e0572a4 */ /* 0x000fe2000f8e0205 */
[----:B------:R1:W-:Y:S01]  /*1cf0*/  STL [R1+0x44], R13 ;  /* 0x0000440d01007387 */ /* 0x0003e20000100800 */
[----:B------:R-:W-:Y:S01]  /*1d00*/  IMAD.U32 R2, RZ, RZ, UR12 ;  /* 0x0000000cff027e24 */ /* 0x000fe2000f8e00ff */
[----:B------:R-:W-:Y:S01]  /*1d10*/  IADD3 R6, P0, R6, UR55, RZ ;  /* 0x0000003706067c10 */ /* 0x000fe2000ff1e0ff */
[----:B------:R-:W-:Y:S01]  /*1d20*/  IMAD.WIDE.U32 R4, R9, UR14, R4 ;  /* 0x0000000e09047c25 */ /* 0x000fe2000f8e0004 */
[----:B------:R-:W-:Y:S01]  /*1d30*/  ULDC.64 UR38, c[0x0][0x2b0] ;  /* 0x0000ac0000267ab9 */ /* 0x000fe20000000a00 */
[----:B------:R-:W-:Y:S01]  /*1d40*/  UIMAD.WIDE UR18, UR18, 0x4, UR40 ;  /* 0x00000004121278a5 */ /* 0x000fe2000f8e0228 */
[----:B------:R-:W-:Y:S01]  /*1d50*/  IADD3.X R7, R7, UR24, R8, P0, !PT ;  /* 0x0000001807077c10 */ /* 0x000fe200087fe408 */
[----:B------:R-:W-:Y:S01]  /*1d60*/  VIADD R5, R5, UR5 ;  /* 0x0000000505057c36 */ /* 0x000fe20008000000 */
[----:B------:R-:W-:Y:S01]  /*1d70*/  SHF.R.S32.HI R8, RZ, 0x1f, R11 ;  /* 0x0000001fff087819 */ /* 0x000fe2000001140b */
[----:B------:R-:W-:Y:S01]  /*1d80*/  UIMAD UR5, UR15, UR12, URZ ;  /* 0x0000000c0f0572a4 */ /* 0x000fe2000f8e023f */
[----:B------:R-:W-:-:S02]  /*1d90*/  IMAD.WIDE.U32 R4, R2, UR57, R4 ;  /* 0x0000003902047c25 */ /* 0x000fc4000f8e0004 */
[----:B------:R-:W-:Y:S01]  /*1da0*/  LEA.HI R2, R8, R11, RZ, 0x5 ;  /* 0x0000000b08027211 */ /* 0x000fe200078f28ff */
[----:B------:R-:W-:Y:S01]  /*1db0*/  UIMAD UR9, UR57, UR13, UR5 ;  /* 0x0000000d390972a4 */ /* 0x000fe2000f8e0205 */
[----:B------:R-:W-:Y:S02]  /*1dc0*/  ULDC.64 UR24, c[0x0][0x400] ;  /* 0x0001000000187ab9 */ /* 0x000fe40000000a00 */
[----:B------:R-:W-:Y:S01]  /*1dd0*/  ULDC.64 UR12, c[0x0][0x258] ;  /* 0x00009600000c7ab9 */ /* 0x000fe20000000a00 */
[----:B------:R-:W-:Y:S01]  /*1de0*/  LOP3.LUT R2, R2, 0xffffffe0, RZ, 0xc0, !PT ;  /* 0xffffffe002027812 */ /* 0x000fe200078ec0ff */
[----:B------:R-:W-:Y:S01]  /*1df0*/  UIMAD UR5, UR15, UR12, URZ ;  /* 0x0000000c0f0572a4 */ /* 0x000fe2000f8e023f */
[----:B------:R-:W-:Y:S01]  /*1e00*/  IMAD.U32 R8, RZ, RZ, UR12 ;  /* 0x0000000cff087e24 */ /* 0x000fe2000f8e00ff */
[----:B------:R-:W-:Y:S01]  /*1e10*/  USHF.L.U32 UR15, UR30, 0x6, URZ ;  /* 0x000000061e0f7899 */ /* 0x000fe2000800063f */
[----:B------:R-:W-:Y:S01]  /*1e20*/  VIADD R5, R5, UR9 ;  /* 0x0000000905057c36 */ /* 0x000fe20008000000 */
[----:B------:R-:W-:Y:S01]  /*1e30*/  UIMAD UR14, UR57, UR13, UR5 ;  /* 0x0000000d390e72a4 */ /* 0x000fe2000f8e0205 */
[----:B------:R-:W-:Y:S01]  /*1e40*/  IMAD.IADD R9, R11, 0x1, -R2 ;  /* 0x000000010b097824 */ /* 0x000fe200078e0a02 */
[----:B------:R-:W-:Y:S01]  /*1e50*/  USHF.R.S32.HI UR5, URZ, 0x1f, UR15 ;  /* 0x0000001f3f057899 */ /* 0x000fe2000801140f */
[----:B------:R-:W-:Y:S01]  /*1e60*/  IMAD R2, R26, UR10, RZ ;  /* 0x0000000a1a027c24 */ /* 0x000fe2000f8e02ff */
[----:B------:R-:W-:Y:S01]  /*1e70*/  ULDC.64 UR12, c[0x0][0x210] ;  /* 0x00008400000c7ab9 */ /* 0x000fe20000000a00 */
[----:B------:R-:W-:Y:S01]  /*1e80*/  IMAD.WIDE.U32 R6, R8, UR57, R6 ;  /* 0x0000003908067c25 */ /* 0x000fe2000f8e0006 */
[----:B------:R-:W-:-:S03]  /*1e90*/  UIADD3 UR9, UP1, UP0, UR32, UR15, UR51 ;  /* 0x0000000f20097290 */ /* 0x000fc6000f83e033 */
[----:B------:R-:W-:Y:S01]  /*1ea0*/  IMAD R8, R29, UR11, R2 ;  /* 0x0000000b1d087c24 */ /* 0x000fe2000f8e0202 */
[----:B------:R-:W-:Y:S01]  /*1eb0*/  LEA R242, P0, R6, UR12, 0x1 ;  /* 0x0000000c06f27c11 */ /* 0x000fe2000f8008ff */
[----:B------:R-:W-:Y:S01]  /*1ec0*/  VIADD R2, R7, UR14 ;  /* 0x0000000e07027c36 */ /* 0x000fe20008000000 */
[----:B------:R-:W-:Y:S01]  /*1ed0*/  UIADD3.X UR5, UR21, UR5, UR54, UP1, UP0 ;  /* 0x0000000515057290 */ /* 0x000fe20008fe0436 */
[----:B------:R-:W-:Y:S01]  /*1ee0*/  IMAD R7, R14, UR30, R9 ;  /* 0x0000001e0e077c24 */ /* 0x000fe2000f8e0209 */
[----:B------:R-:W-:Y:S01]  /*1ef0*/  UIADD3 UR9, UP1, UP0, UR52, UR9, UR56 ;  /* 0x0000000934097290 */ /* 0x000fe2000f83e038 */
[----:B------:R-:W-:Y:S01]  /*1f00*/  IMAD.WIDE.U32 R4, R29, UR10, R4 ;  /* 0x0000000a1d047c25 */ /* 0x000fe2000f8e0004 */
[----:B------:R-:W-:Y:S01]  /*1f10*/  LEA.HI.X R243, R6, UR13, R2, 0x1, P0 ;  /* 0x0000000d06f37c11 */ /* 0x000fe200080f0c02 */
[----:B------:R-:W-:Y:S01]  /*1f20*/  UIMAD.WIDE UR20, UR20, 0x4, UR38 ;  /* 0x00000004141478a5 */ /* 0x000fe2000f8e0226 */
[----:B------:R-:W-:Y:S01]  /*1f30*/  PLOP3.LUT P0, PT, PT, PT, UP2, 0x80, 0x0 ;  /* 0x000000000000781c */ /* 0x000fe20003f0f028 */
[----:B------:R-:W-:Y:S01]  /*1f40*/  UIADD3.X UR5, UR53, UR5, UR46, UP1, UP0 ;  /* 0x0000000535057290 */ /* 0x000fe20008fe042e */
[----:B------:R-:W-:Y:S01]  /*1f50*/  IADD3 R2, P2, R7, UR9, RZ ;  /* 0x0000000907027c10 */ /* 0x000fe2000ff5e0ff */
[----:B------:R-:W-:Y:S01]  /*1f60*/  IMAD.IADD R5, R5, 0x1, R8 ;  /* 0x0000000105057824 */ /* 0x000fe200078e0208 */
[----:B------:R-:W-:-:S02]  /*1f70*/  LEA R240, P3, R4, UR26, 0x1 ;  /* 0x0000001a04f07c11 */ /* 0x000fc4000f8608ff */
[----:B------:R-:W-:Y:S02]  /*1f80*/  LEA R25, P1, R2, UR24, 0x2 ;  /* 0x0000001802197c11 */ /* 0x000fe4000f8210ff */
[----:B------:R-:W-:Y:S02]  /*1f90*/  LEA.HI.X.SX32 R7, R7, UR5, 0x1, P2 ;  /* 0x0000000507077c11 */ /* 0x000fe400090f0eff */
        /* <DEDUP_REMOVED lines=29> */
[C---:B------:R-:W-:Y:S01]  /*2170*/  IMAD.WIDE.U32 R4, R0.reuse, UR12, R8 ;  /* 0x0000000c00047c25 */ /* 0x040fe2000f8e0008 */
[C---:B------:R-:W-:Y:S01]  /*2180*/  @!P2 IADD3 R14, P0, R29.reuse, 0x40, RZ ;  /* 0x000000401d0ea810 */ /* 0x040fe20007f1e0ff */
        /* <DEDUP_REMOVED lines=8> */
[----:B------:R-:W5:Y:S01]  /*2210*/  @!P3 LDC.64 R20, c[0x0][0x218] ;  /* 0x00008600ff14bb82 */ /* 0x000f620000000a00 */
[----:B------:R-:W-:Y:S01]  /*2220*/  @!P2 IMAD.MOV.U32 R9, RZ, RZ, R5 ;  /* 0x000000ffff09a224 */ /* 0x000fe200078e0005 */
[----:B------:R-:W-:Y:S01]  /*2230*/  ULEA.HI UR10, UR9, UR9, URZ, 0x1 ;  /* 0x00000009090a7291 */ /* 0x000fe2000f8f083f */
[----:B------:R-:W-:Y:S02]  /*2240*/  @!P2 IMAD.MOV.U32 R10, RZ, RZ, R6 ;  /* 0x000000ffff0aa224 */ /* 0x000fe400078e0006 */
[----:B------:R-:W-:Y:S01]  /*2250*/  @!P2 IMAD.MOV.U32 R11, RZ, RZ, R7 ;  /* 0x000000ffff0ba224 */ /* 0x000fe200078e0007 */
[----:B------:R-:W-:-:S04]  /*2260*/  ULOP3.LUT UR10, UR10, 0xfffffffe, URZ, 0xc0, !UPT ;  /* 0xfffffffe0a0a7892 */ /* 0x000fc8000f8ec03f */
[----:B------:R-:W-:-:S04]  /*2270*/  UIADD3 UR10, UR9, -UR10, URZ ;  /* 0x8000000a090a7290 */ /* 0x000fc8000fffe03f */
[----:B------:R-:W-:Y:S01]  /*2280*/  UISETP.NE.AND UP0, UPT, UR10, 0x1, UPT ;  /* 0x000000010a00788c */ /* 0x000fe2000bf05270 */
[----:B------:R-:W-:Y:S01]  /*2290*/  UMOV UR12, UR20 ;  /* 0x00000014000c7c82 */ /* 0x000fe20008000000 */
[----:B------:R-:W-:Y:S01]  /*22a0*/  UMOV UR11, UR21 ;  /* 0x00000015000b7c82 */ /* 0x000fe20008000000 */
[C---:B--2---:R-:W-:Y:S02]  /*22b0*/  VIADD R0, R27.reuse, 0x8 ;  /* 0x000000081b007836 */ /* 0x044fe40000000000 */
[----:B------:R-:W-:Y:S01]  /*22c0*/  VIADD R2, R27, 0x20 ;  /* 0x000000201b027836 */ /* 0x000fe20000000000 */
[----:B------:R-:W-:Y:S01]  /*22d0*/  STL [R1+0x4], R25 ;  /* 0x0000041901007387 */ /* 0x000fe20000100800 */
[----:B------:R-:W-:Y:S01]  /*22e0*/  UMOV UR14, UR18 ;  /* 0x00000012000e7c82 */ /* 0x000fe20008000000 */
[----:B------:R-:W-:Y:S01]  /*22f0*/  ISETP.GE.AND P6, PT, R0, UR5, PT ;  /* 0x0000000500007c0c */ /* 0x000fe2000bfc6270 */
[----:B------:R-:W-:Y:S01]  /*2300*/  @!P2 IMAD.X R0, RZ, RZ, R26, P0 ;  /* 0x000000ffff00a224 */ /* 0x000fe200000e061a */
[----:B------:R-:W-:Y:S01]  /*2310*/  @!P2 IADD3 R12, P0, R29, 0x40, RZ ;  /* 0x000000401d0ca810 */ /* 0x000fe20007f1e0ff */
[----:B------:R-:W-:Y:S01]  /*2320*/  UMOV UR13, UR19 ;  /* 0x00000013000d7c82 */ /* 0x000fe20008000000 */
[----:B------:R-:W-:Y:S01]  /*2330*/  CS2R R126, SRZ ;  /* 0x00000000007e7805 */ /* 0x000fe2000001ff00 */
[----:B------:R-:W-:Y:S01]  /*2340*/  @!P2 IMAD R0, R0, UR16, RZ ;  /* 0x000000100000ac24 */ /* 0x000fe2000f8e02ff */
[----:B------:R-:W-:-:S02]  /*2350*/  CS2R R124, SRZ ;  /* 0x00000000007c7805 */ /* 0x000fc4000001ff00 */
[----:B------:R-:W-:Y:S02]  /*2360*/  CS2R R130, SRZ ;  /* 0x0000000000827805 */ /* 0x000fe4000001ff00 */
[----:B------:R-:W-:Y:S01]  /*2370*/  CS2R R128, SRZ ;  /* 0x0000000000807805 */ /* 0x000fe2000001ff00 */
[----:B------:R-:W-:Y:S01]  /*2380*/  @!P2 IMAD R23, R14, UR17, R0 ;  /* 0x000000110e17ac24 */ /* 0x000fe2000f8e0200 */
[----:B------:R-:W-:Y:S01]  /*2390*/  CS2R R122, SRZ ;  /* 0x00000000007a7805 */ /* 0x000fe2000001ff00 */
[----:B------:R-:W-:Y:S01]  /*23a0*/  @!P2 IMAD.X R0, RZ, RZ, R26, P0 ;  /* 0x000000ffff00a224 */ /* 0x000fe200000e061a */
[----:B------:R-:W-:Y:S02]  /*23b0*/  PLOP3.LUT P0, PT, PT, PT, UP4, 0x80, 0x0 ;  /* 0x000000000000781c */ /* 0x000fe40003f0f048 */
[----:B------:R-:W-:Y:S02]  /*23c0*/  CS2R R120, SRZ ;  /* 0x0000000000787805 */ /* 0x000fe4000001ff00 */
[----:B------:R-:W-:Y:S01]  /*23d0*/  ISETP.GE.AND P5, PT, R2, UR5, PT ;  /* 0x0000000502007c0c */ /* 0x000fe2000bfa6270 */
[----:B------:R-:W-:Y:S01]  /*23e0*/  @!P3 IMAD R2, R26, UR16, RZ ;  /* 0x000000101a02bc24 */ /* 0x000fe2000f8e02ff */
[----:B------:R-:W-:Y:S01]  /*23f0*/  CS2R R118, SRZ ;  /* 0x0000000000767805 */ /* 0x000fe2000001ff00 */
[----:B------:R-:W-:Y:S01]  /*2400*/  @!P2 IMAD.WIDE.U32 R14, R14, UR16, R8 ;  /* 0x000000100e0eac25 */ /* 0x000fe2000f8e0008 */
[----:B------:R-:W-:-:S02]  /*2410*/  CS2R R116, SRZ ;  /* 0x0000000000747805 */ /* 0x000fc4000001ff00 */
[----:B------:R-:W-:Y:S02]  /*2420*/  CS2R R110, SRZ ;  /* 0x00000000006e7805 */ /* 0x000fe4000001ff00 */
[----:B------:R-:W-:Y:S01]  /*2430*/  CS2R R108, SRZ ;  /* 0x00000000006c7805 */ /* 0x000fe2000001ff00 */
[C---:B------:R-:W-:Y:S01]  /*2440*/  @!P3 IMAD R2, R29.reuse, UR17, R2 ;  /* 0x000000111d02bc24 */ /* 0x040fe2000f8e0202 */
[----:B------:R-:W-:Y:S01]  /*2450*/  CS2R R114, SRZ ;  /* 0x0000000000727805 */ /* 0x000fe2000001ff00 */
[----:B------:R-:W-:Y:S01]  /*2460*/  @!P3 IMAD.WIDE.U32 R8, R29, UR16, R4 ;  /* 0x000000101d08bc25 */ /* 0x000fe2000f8e0004 */
[----:B------:R-:W-:Y:S02]  /*2470*/  CS2R R112, SRZ ;  /* 0x0000000000707805 */ /* 0x000fe4000001ff00 */
[----:B------:R-:W-:Y:S02]  /*2480*/  CS2R R106, SRZ ;  /* 0x00000000006a7805 */ /* 0x000fe4000001ff00 */
[----:B------:R-:W-:Y:S01]  /*2490*/  CS2R R104, SRZ ;  /* 0x0000000000687805 */ /* 0x000fe2000001ff00 */
[----:B------:R-:W-:Y:S01]  /*24a0*/  @!P2 IMAD R0, R0, UR22, RZ ;  /* 0x000000160000ac24 */ /* 0x000fe2000f8e02ff */
[----:B------:R-:W-:Y:S01]  /*24b0*/  CS2R R102, SRZ ;  /* 0x0000000000667805 */ /* 0x000fe2000001ff00 */
[----:B------:R-:W-:Y:S01]  /*24c0*/  @!P3 IMAD.IADD R5, R9, 0x1, R2 ;  /* 0x000000010905b824 */ /* 0x000fe200078e0202 */
[----:B----4-:R-:W-:Y:S01]  /*24d0*/  @!P3 LEA R4, P1, R8, R16, 0x1 ;  /* 0x000000100804b211 */ /* 0x010fe200078208ff */
[----:B------:R-:W-:Y:S01]  /*24e0*/  @!P3 IMAD R2, R26, UR22, RZ ;  /* 0x000000161a02bc24 */ /* 0x000fe2000f8e02ff */
[----:B------:R-:W-:Y:S01]  /*24f0*/  CS2R R100, SRZ ;  /* 0x0000000000647805 */ /* 0x000fe2000001ff00 */
[C---:B------:R-:W-:Y:S01]  /*2500*/  @!P2 IMAD R22, R12.reuse, UR23, R0 ;  /* 0x000000170c16ac24 */ /* 0x040fe2000f8e0200 */
[----:B------:R-:W-:Y:S01]  /*2510*/  CS2R R94, SRZ ;  /* 0x00000000005e7805 */ /* 0x000fe2000001ff00 */
[----:B------:R-:W-:Y:S01]  /*2520*/  @!P2 IMAD.WIDE.U32 R12, R12, UR22, R10 ;  /* 0x000000160c0cac25 */ /* 0x000fe2000f8e000a */
[----:B------:R-:W-:-:S02]  /*2530*/  @!P3 LEA.HI.X R5, R8, R17, R5, 0x1, P1 ;  /* 0x000000110805b211 */ /* 0x000fc400008f0c05 */
[----:B------:R-:W-:Y:S02]  /*2540*/  CS2R R92, SRZ ;  /* 0x00000000005c7805 */ /* 0x000fe4000001ff00 */
[----:B------:R-:W-:Y:S01]  /*2550*/  CS2R R98, SRZ ;  /* 0x0000000000627805 */ /* 0x000fe2000001ff00 */
[C---:B------:R-:W-:Y:S01]  /*2560*/  @!P3 IMAD R2, R29.reuse, UR23, R2 ;  /* 0x000000171d02bc24 */ /* 0x040fe2000f8e0202 */
[----:B---3--:R-:W-:Y:S01]  /*2570*/  LEA R0, R28, UR4, 0x1 ;  /* 0x000000041c007c11 */ /* 0x008fe2000f8e08ff */
[----:B------:R-:W-:Y:S01]  /*2580*/  @P0 BAR.SYNC.DEFER_BLOCKING 0x0 ;  /* 0x0000000000000b1d */ /* 0x000fe20000010000 */
[----:B------:R-:W-:Y:S01]  /*2590*/  @!P3 IMAD.WIDE.U32 R10, R29, UR22, R6 ;  /* 0x000000161d0abc25 */ /* 0x000fe2000f8e0006 */
[----:B-1----:R-:W-:-:S03]  /*25a0*/  @!P2 LEA R8, P1, R14, R18, 0x1 ;  /* 0x000000120e08a211 */ /* 0x002fc600078208ff */
[----:B------:R-:W-:-:S03]  /*25b0*/  @!P2 IMAD.IADD R7, R15, 0x1, R23 ;  /* 0x000000010f07a824 */ /* 0x000fc600078e0217 */
[----:B------:R-:W1:Y:S01]  /*25c0*/  @!P2 LDC.64 R16, c[0x0][0x218] ;  /* 0x00008600ff10ab82 */ /* 0x000e620000000a00 */
[----:B------:R-:W-:Y:S01]  /*25d0*/  @!P3 IMAD.IADD R2, R11, 0x1, R2 ;  /* 0x000000010b02b824 */ /* 0x000fe200078e0202 */
[----:B-----5:R-:W-:Y:S02]  /*25e0*/  @!P3 LEA R6, P0, R10, R20, 0x1 ;  /* 0x000000140a06b211 */ /* 0x020fe400078008ff */
[----:B------:R-:W-:Y:S02]  /*25f0*/  CS2R R96, SRZ ;  /* 0x0000000000607805 */ /* 0x000fe4000001ff00 */
[----:B------:R-:W-:Y:S02]  /*2600*/  @!P2 LEA.HI.X R9, R14, R19, R7, 0x1, P1 ;  /* 0x000000130e09a211 */ /* 0x000fe400008f0c07 */
[----:B------:R-:W-:Y:S02]  /*2610*/  CS2R R90, SRZ ;  /* 0x00000000005a7805 */ /* 0x000fe4000001ff00 */
[----:B------:R-:W-:-:S02]  /*2620*/  ISETP.GE.AND P1, PT, R29, UR5, PT ;  /* 0x000000051d007c0c */ /* 0x000fc4000bf26270 */
[----:B------:R-:W-:Y:S02]  /*2630*/  CS2R R88, SRZ ;  /* 0x0000000000587805 */ /* 0x000fe4000001ff00 */
[----:B------:R-:W-:Y:S01]  /*2640*/  @!P3 LEA.HI.X R7, R10, R21, R2, 0x1, P0 ;  /* 0x000000150a07b211 */ /* 0x000fe200000f0c02 */
[----:B------:R-:W-:Y:S01]  /*2650*/  VIADD R2, R28, 0x1800 ;  /* 0x000018001c027836 */ /* 0x000fe20000000000 */
[----:B------:R-:W-:Y:S02]  /*2660*/  PLOP3.LUT P0, PT, PT, PT, UP0, 0x80, 0x0 ;  /* 0x000000000000781c */ /* 0x000fe40003f0f008 */
[----:B------:R-:W-:Y:S02]  /*2670*/  CS2R R86, SRZ ;  /* 0x0000000000567805 */ /* 0x000fe4000001ff00 */
[----:B------:R-:W-:Y:S02]  /*2680*/  CS2R R84, SRZ ;  /* 0x0000000000547805 */ /* 0x000fe4000001ff00 */
[----:B------:R-:W-:-:S02]  /*2690*/  CS2R R78, SRZ ;  /* 0x00000000004e7805 */ /* 0x000fc4000001ff00 */
[----:B------:R-:W-:Y:S02]  /*26a0*/  CS2R R76, SRZ ;  /* 0x00000000004c7805 */ /* 0x000fe4000001ff00 */
[----:B------:R-:W-:Y:S02]  /*26b0*/  CS2R R82, SRZ ;  /* 0x0000000000527805 */ /* 0x000fe4000001ff00 */
[----:B------:R-:W-:Y:S02]  /*26c0*/  CS2R R80, SRZ ;  /* 0x0000000000507805 */ /* 0x000fe4000001ff00 */
[----:B------:R-:W-:Y:S01]  /*26d0*/  CS2R R74, SRZ ;  /* 0x00000000004a7805 */ /* 0x000fe2000001ff00 */
[----:B------:R-:W-:Y:S01]  /*26e0*/  @P3 STS [R0+0xf000], RZ ;  /* 0x00f000ff00003388 */ /* 0x000fe20000000800 */
[----:B------:R-:W-:Y:S02]  /*26f0*/  CS2R R72, SRZ ;  /* 0x0000000000487805 */ /* 0x000fe4000001ff00 */
[----:B------:R-:W-:-:S02]  /*2700*/  CS2R R70, SRZ ;  /* 0x0000000000467805 */ /* 0x000fc4000001ff00 */
[----:B------:R-:W-:Y:S01]  /*2710*/  CS2R R68, SRZ ;  /* 0x0000000000447805 */ /* 0x000fe2000001ff00 */
[----:B------:R-:W-:Y:S01]  /*2720*/  @P3 STS [R0+0xf004], RZ ;  /* 0x00f004ff00003388 */ /* 0x000fe20000000800 */
[----:B------:R-:W-:Y:S02]  /*2730*/  CS2R R62, SRZ ;  /* 0x00000000003e7805 */ /* 0x000fe4000001ff00 */
[----:B------:R-:W-:Y:S02]  /*2740*/  CS2R R60, SRZ ;  /* 0x00000000003c7805 */ /* 0x000fe4000001ff00 */
[----:B------:R-:W-:Y:S01]  /*2750*/  CS2R R66, SRZ ;  /* 0x0000000000427805 */ /* 0x000fe2000001ff00 */
[----:B------:R-:W-:Y:S01]  /*2760*/  @P3 STS.64 [R0+0xf008], RZ ;  /* 0x00f008ff00003388 */ /* 0x000fe20000000a00 */
[----:B------:R-:W-:Y:S02]  /*2770*/  CS2R R64, SRZ ;  /* 0x0000000000407805 */ /* 0x000fe4000001ff00 */
[----:B------:R-:W-:-:S02]  /*2780*/  CS2R R58, SRZ ;  /* 0x00000000003a7805 */ /* 0x000fc4000001ff00 */
[----:B------:R-:W-:Y:S01]  /*2790*/  CS2R R56, SRZ ;  /* 0x0000000000387805 */ /* 0x000fe2000001ff00 */
[----:B------:R-:W-:Y:S01]  /*27a0*/  @P3 STS.128 [R0+0x11000], RZ ;  /* 0x011000ff00003388 */ /* 0x000fe20000000c00 */
[----:B------:R-:W-:Y:S02]  /*27b0*/  CS2R R54, SRZ ;  /* 0x0000000000367805 */ /* 0x000fe4000001ff00 */
[----:B------:R-:W-:Y:S02]  /*27c0*/  CS2R R52, SRZ ;  /* 0x0000000000347805 */ /* 0x000fe4000001ff00 */
[----:B------:R-:W-:Y:S01]  /*27d0*/  CS2R R46, SRZ ;  /* 0x00000000002e7805 */ /* 0x000fe2000001ff00 */
[----:B------:R-:W-:Y:S01]  /*27e0*/  @P3 STS.128 [R0+0x13000], RZ ;  /* 0x013000ff00003388 */ /* 0x000fe20000000c00 */
[----:B------:R-:W-:Y:S02]  /*27f0*/  CS2R R44, SRZ ;  /* 0x00000000002c7805 */ /* 0x000fe4000001ff00 */
[----:B------:R-:W-:-:S02]  /*2800*/  CS2R R50, SRZ ;  /* 0x0000000000327805 */ /* 0x000fc4000001ff00 */
[----:B------:R-:W-:Y:S01]  /*2810*/  CS2R R48, SRZ ;  /* 0x0000000000307805 */ /* 0x000fe2000001ff00 */
[----:B------:R-:W-:Y:S01]  /*2820*/  @!PT LDS RZ, [RZ] ;  /* 0x00000000fffff984 */ /* 0x000fe20000000800 */
[----:B------:R-:W-:Y:S01]  /*2830*/  @!PT LDS RZ, [RZ] ;  /* 0x00000000fffff984 */ /* 0x000fe20000000800 */
[----:B------:R-:W-:Y:S01]  /*2840*/  @!PT LDS RZ, [RZ] ;  /* 0x00000000fffff984 */ /* 0x000fe20000000800 */
[----:B------:R-:W-:Y:S01]  /*2850*/  @!P3 LDGSTS.E.BYPASS.LTC128B.128 [R0+0xf000], desc[UR6][R4.64] ;  /* 0x0f0000000400bfae */ /* 0x000fe2000b901d46 */
[----:B------:R-:W-:Y:S02]  /*2860*/  CS2R R42, SRZ ;  /* 0x00000000002a7805 */ /* 0x000fe4000001ff00 */
[----:B------:R-:W-:Y:S02]  /*2870*/  CS2R R40, SRZ ;  /* 0x0000000000287805 */ /* 0x000fe4000001ff00 */
[----:B------:R-:W-:Y:S01]  /*2880*/  CS2R R38, SRZ ;  /* 0x0000000000267805 */ /* 0x000fe2000001ff00 */
[----:B------:R-:W-:Y:S01]  /*2890*/  @!P3 LDGSTS.E.BYPASS.LTC128B.128 [R0+0x11000], desc[UR6][R4.64+0x40] ;  /* 0x110000400400bfae */ /* 0x000fe2000b901d46 */
[----:B------:R-:W-:Y:S01]  /*28a0*/  CS2R R36, SRZ ;  /* 0x0000000000247805 */ /* 0x000fe2000001ff00 */
[----:B------:R-:W-:Y:S02]  /*28b0*/  UIMAD UR34, UR30, 0x18, URZ ;  /* 0x000000181e2278a4 */ /* 0x000fe4000f8e023f */
[----:B------:R-:W-:Y:S01]  /*28c0*/  @!P3 LDGSTS.E.BYPASS.LTC128B.128 [R0+0x13000], desc[UR6][R4.64+0x80] ;  /* 0x130000800400bfae */ /* 0x000fe2000b901d46 */
[----:B------:R-:W-:-:S02]  /*28d0*/  USHF.L.U32 UR33, UR30, 0x5, URZ ;  /* 0x000000051e217899 */ /* 0x000fc4000800063f */
[----:B------:R-:W-:Y:S01]  /*28e0*/  UIMAD UR32, UR30, 0x28, URZ ;  /* 0x000000281e2078a4 */ /* 0x000fe2000f8e023f */
[----:B------:R-:W-:Y:S01]  /*28f0*/  @P2 STS.128 [R0+0x10000], RZ ;  /* 0x010000ff00002388 */ /* 0x000fe20000000c00 */
[----:B------:R-:W-:Y:S01]  /*2900*/  UIMAD UR31, UR30, 0x30, URZ ;  /* 0x000000301e1f78a4 */ /* 0x000fe2000f8e023f */
[----:B------:R-:W-:Y:S02]  /*2910*/  ULDC UR10, c[0x0][0x2ec] ;  /* 0x0000bb00000a7ab9 */ /* 0x000fe40000000800 */
        /* <DEDUP_REMOVED lines=8> */
[----:B------:R-:W0:Y:S04]  /*29a0*/  LDGDEPBAR ;  /* 0x00000000000079af */ /* 0x000e280000000000 */
[----:B------:R-:W-:Y:S04]  /*29b0*/  @P1 STS [R0+0x6000], RZ ;  /* 0x006000ff00001388 */ /* 0x000fe80000000800 */
[----:B------:R-:W-:Y:S04]  /*29c0*/  @P1 STS [R0+0x6004], RZ ;  /* 0x006004ff00001388 */ /* 0x000fe80000000800 */
[----:B------:R-:W-:Y:S04]  /*29d0*/  @P1 STS.64 [R0+0x6008], RZ ;  /* 0x006008ff00001388 */ /* 0x000fe80000000a00 */
[----:B------:R-:W-:Y:S01]  /*29e0*/  @P1 STS.128 [R0+0x7000], RZ ;  /* 0x007000ff00001388 */ /* 0x000fe20000000c00 */
[----:B--2---:R-:W-:-:S03]  /*29f0*/  SEL R8, R2, R28, !P0 ;  /* 0x0000001c02087207 */ /* 0x004fc60004000000 */
[----:B------:R-:W-:Y:S01]  /*2a00*/  @P1 STS.128 [R0+0x8000], RZ ;  /* 0x008000ff00001388 */ /* 0x000fe20000000c00 */
[----:B------:R-:W-:-:S03]  /*2a10*/  LEA R246, R8, UR4, 0x1 ;  /* 0x0000000408f67c11 */ /* 0x000fc6000f8e08ff */
[----:B------:R-:W-:Y:S01]  /*2a20*/  @!PT LDS RZ, [RZ] ;  /* 0x00000000fffff984 */ /* 0x000fe20000000800 */
[----:B------:R-:W-:Y:S01]  /*2a30*/  @!PT LDS RZ, [RZ] ;  /* 0x00000000fffff984 */ /* 0x000fe20000000800 */
[----:B------:R-:W-:Y:S01]  /*2a40*/  @!PT LDS RZ, [RZ] ;  /* 0x00000000fffff984 */ /* 0x000fe20000000800 */
[----:B------:R-:W-:Y:S01]  /*2a50*/  @!P1 LDGSTS.E.BYPASS.LTC128B.128 [R0+0x6000], desc[UR6][R240.64] ;  /* 0x06000000f0009fae */ /* 0x000fe2000b901d46 */
[----:B------:R-:W-:-:S03]  /*2a60*/  VIADD R2, R27, 0x28 ;  /* 0x000000281b027836 */ /* 0x000fc60000000000 */
[----:B------:R-:W-:Y:S01]  /*2a70*/  @!P1 LDGSTS.E.BYPASS.LTC128B.128 [R0+0x7000], desc[UR6][R240.64+0x40] ;  /* 0x07000040f0009fae */ /* 0x000fe2000b901d46 */
[----:B------:R-:W-:-:S03]  /*2a80*/  @!P2 IMAD.IADD R5, R13, 0x1, R22 ;  /* 0x000000010d05a824 */ /* 0x000fc600078e0216 */
[----:B------:R-:W-:Y:S01]  /*2a90*/  @!P1 LDGSTS.E.BYPASS.LTC128B.128 [R0+0x8000], desc[UR6][R240.64+0x80] ;  /* 0x08000080f0009fae */ /* 0x000fe2000b901d46 */
[----:B-1----:R-:W-:-:S03]  /*2aa0*/  @!P2 LEA R4, P4, R12, R16, 0x1 ;  /* 0x000000100c04a211 */ /* 0x002fc600078808ff */
        /* <DEDUP_REMOVED lines=12> */
[----:B------:R-:W-:Y:S01]  /*2b70*/  @!PT LDS RZ, [RZ] ;  /* 0x00000000fffff984 */ /* 0x000fe20000000800 */
[----:B------:R-:W-:Y:S01]  /*2b80*/  @!PT LDS RZ, [RZ] ;  /* 0x00000000fffff984 */ /* 0x000fe20000000800 */
[----:B------:R-:W-:Y:S01]  /*2b90*/  @!PT LDS RZ, [RZ] ;  /* 0x00000000fffff984 */ /* 0x000fe20000000800 */
[----:B------:R-:W-:Y:S04]  /*2ba0*/  @!P1 LDGSTS.E.BYPASS.LTC128B.128 [R246], desc[UR6][R242.64] ;  /* 0x00000000f2f69fae */ /* 0x000fe8000b901d46 */
[----:B------:R-:W-:Y:S01]  /*2bb0*/  @!P1 LDGSTS.E.BYPASS.LTC128B.128 [R246+0x1000], desc[UR6][R242.64+0x40] ;  /* 0x01000040f2f69fae */ /* 0x000fe2000b901d46 */
[----:B------:R-:W-:-:S03]  /*2bc0*/  @!P2 LEA.HI.X R5, R12, R17, R5, 0x1, P4 ;  /* 0x000000110c05a211 */ /* 0x000fc600020f0c05 */
[----:B------:R-:W-:Y:S01]  /*2bd0*/  @!P1 LDGSTS.E.BYPASS.LTC128B.128 [R246+0x2000], desc[UR6][R242.64+0x80] ;  /* 0x02000080f2f69fae */ /* 0x000fe2000b901d46 */
[----:B------:R-:W-:-:S03]  /*2be0*/  ISETP.GE.AND P1, PT, R2, UR5, PT ;  /* 0x0000000502007c0c */ /* 0x000fc6000bf26270 */
        /* <DEDUP_REMOVED lines=9> */
[----:B------:R-:W-:-:S03]  /*2c80*/  SHF.R.S32.HI R8, RZ, 0x1f, R27 ;  /* 0x0000001fff087819 */ /* 0x000fc6000001141b */
[----:B------:R-:W-:Y:S01]  /*2c90*/  @!P3 LDGSTS.E.BYPASS.LTC128B.128 [R0+0xb000], desc[UR6][R6.64+0x40] ;  /* 0x0b0000400600bfae */ /* 0x000fe2000b901d46 */
[----:B------:R-:W-:-:S03]  /*2ca0*/  ISETP.GE.AND P4, PT, R27, UR5, PT ;  /* 0x000000051b007c0c */ /* 0x000fc6000bf86270 */
        /* <DEDUP_REMOVED lines=8> */
[----:B------:R-:W-:Y:S04]  /*2d30*/  @!P2 LDGSTS.E.BYPASS.LTC128B.128 [R0+0xc000], desc[UR6][R4.64+0x40] ;  /* 0x0c0000400400afae */ /* 0x000fe8000b901d46 */
[----:B------:R3:W-:Y:S01]  /*2d40*/  @!P2 LDGSTS.E.BYPASS.LTC128B.128 [R0+0xe000], desc[UR6][R4.64+0x80] ;  /* 0x0e0000800400afae */ /* 0x0007e2000b901d46 */
[----:B-1----:R-:W-:-:S03]  /*2d50*/  IMAD.SHL.U32 R6, R27, 0x4, RZ ;  /* 0x000000041b067824 */ /* 0x002fc600078e00ff */
[----:B------:R-:W0:Y:S01]  /*2d60*/  LDGDEPBAR ;  /* 0x00000000000079af */ /* 0x000e220000000000 */
[----:B------:R-:W-:Y:S02]  /*2d70*/  IMAD.MOV.U32 R12, RZ, RZ, 0x7f800000 ;  /* 0x7f800000ff0c7424 */ /* 0x000fe400078e00ff */
[----:B------:R-:W-:Y:S02]  /*2d80*/  IMAD.MOV.U32 R11, RZ, RZ, 0x7f800000 ;  /* 0x7f800000ff0b7424 */ /* 0x000fe400078e00ff */
[----:B------:R-:W-:Y:S02]  /*2d90*/  IMAD.MOV.U32 R10, RZ, RZ, 0x7f800000 ;  /* 0x7f800000ff0a7424 */ /* 0x000fe400078e00ff */
[----:B------:R-:W-:Y:S01]  /*2da0*/  IMAD.MOV.U32 R9, RZ, RZ, 0x7f800000 ;  /* 0x7f800000ff097424 */ /* 0x000fe200078e00ff */
[----:B---3--:R-:W-:Y:S01]  /*2db0*/  IADD3 R4, P3, R6, UR12, RZ ;  /* 0x0000000c06047c10 */ /* 0x008fe2000ff7e0ff */
[----:B------:R-:W-:-:S04]  /*2dc0*/  DEPBAR.LE SB0, 0x1 ;  /* 0x000080400000791a */ /* 0x000fc80000000000 */
[----:B------:R-:W-:Y:S02]  /*2dd0*/  SHF.L.U64.HI R5, R27, 0x2, R8 ;  /* 0x000000021b057819 */ /* 0x000fe40000010208 */
[----:B--2---:R-:W-:Y:S02]  /*2de0*/  SHF.R.S32.HI R0, RZ, 0x1f, R2 ;  /* 0x0000001fff007819 */ /* 0x004fe40000011402 */
[C---:B------:R-:W-:Y:S02]  /*2df0*/  @!P1 LEA R6, P2, R2.reuse, UR12, 0x2 ;  /* 0x0000000c02069c11 */ /* 0x040fe4000f8410ff */
[----:B------:R-:W-:Y:S02]  /*2e00*/  IADD3.X R5, R5, UR11, RZ, P3, !PT ;  /* 0x0000000b05057c10 */ /* 0x000fe40009ffe4ff */
[----:B------:R-:W-:-:S03]  /*2e10*/  @!P1 LEA.HI.X R7, R2, UR11, R0, 0x2, P2 ;  /* 0x0000000b02079c11 */ /* 0x000fc600090f1400 */
[----:B------:R-:W2:Y:S04]  /*2e20*/  @!P4 LDG.E R12, desc[UR6][R4.64] ;  /* 0x00000006040cc981 */ /* 0x000ea8000c1e1900 */
[----:B------:R-:W3:Y:S04]  /*2e30*/  @!P6 LDG.E R11, desc[UR6][R4.64+0x20] ;  /* 0x00002006040be981 */ /* 0x000ee8000c1e1900 */
[----:B------:R1:W4:Y:S04]  /*2e40*/  @!P5 LDG.E R10, desc[UR6][R4.64+0x80] ;  /* 0x00008006040ad981 */ /* 0x000328000c1e1900 */
[----:B------:R-:W5:Y:S01]  /*2e50*/  @!P1 LDG.E R9, desc[UR6][R6.64] ;  /* 0x0000000606099981 */ /* 0x000f62000c1e1900 */
[----:B------:R-:W-:Y:S01]  /*2e60*/  BAR.SYNC.DEFER_BLOCKING 0x0 ;  /* 0x0000000000007b1d */ /* 0x000fe20000010000 */
[----:B------:R-:W-:-:S05]  /*2e70*/  UIADD3 UR5, UR28, 0x80, URZ ;  /* 0x000000801c057890 */ /* 0x000fca000fffe03f */
[----:B------:R-:W-:Y:S01]  /*2e80*/  STL [R1], R24 ;  /* 0x0000001801007387 */ /* 0x000fe20000100800 */
[----:B-1----:R-:W-:Y:S02]  /*2e90*/  IMAD R5, RZ, RZ, -UR15 ;  /* 0x8000000fff057e24 */ /* 0x002fe4000f8e02ff */
[----:B------:R-:W-:Y:S01]  /*2ea0*/  IMAD.SHL.U32 R4, R27, 0x4, RZ ;  /* 0x000000041b047824 */ /* 0x000fe200078e00ff */
[----:B------:R-:W1:Y:S04]  /*2eb0*/  LDSM.16.M88.4 R172, [R222+0xf000] ;  /* 0x00f00000deac783b */ /* 0x000e680000000200 */
        /* <DEDUP_REMOVED lines=11> */
[----:B------:R-:W-:Y:S04]  /*2f70*/  STL [R1+0x18], R5 ;  /* 0x0000180501007387 */ /* 0x000fe80000100800 */
[----:B------:R1:W-:Y:S01]  /*2f80*/  STL [R1+0x2c], R4 ;  /* 0x00002c0401007387 */ /* 0x0003e20000100800 */
[----:B------:R-:W-:-:S02]  /*2f90*/  USHF.L.U32 UR17, UR30, 0x4, URZ ;  /* 0x000000041e117899 */ /* 0x000fc4000800063f */
[----:B------:R-:W-:Y:S02]  /*2fa0*/  UISETP.GE.AND UP0, UPT, UR5, UR8, UPT ;  /* 0x000000080500728c */ /* 0x000fe4000bf06270 */
[----:B------:R-:W-:Y:S02]  /*2fb0*/  USHF.L.U32 UR16, UR30, 0x3, URZ ;  /* 0x000000031e107899 */ /* 0x000fe4000800063f */
[----:B------:R-:W-:Y:S02]  /*2fc0*/  UIADD3 UR5, UR17, 0x20, URZ ;  /* 0x0000002011057890 */ /* 0x000fe4000fffe03f */
[----:B------:R-:W-:Y:S02]  /*2fd0*/  UIADD3 UR23, UR17, 0x40, URZ ;  /* 0x0000004011177890 */ /* 0x000fe4000fffe03f */
[----:B------:R-:W-:Y:S02]  /*2fe0*/  UIADD3 UR5, UR16, UR5, URZ ;  /* 0x0000000510057290 */ /* 0x000fe4000fffe03f */
[----:B------:R-:W-:Y:S01]  /*2ff0*/  UIADD3 UR22, UR16, UR23, URZ ;  /* 0x0000001710167290 */ /* 0x000fe2000fffe03f */
[----:B-1----:R-:W-:Y:S01]  /*3000*/  SHF.L.U64.HI R4, R27, 0x2, R8 ;  /* 0x000000021b047819 */ /* 0x002fe20000010208 */
[----:B------:R-:W-:-:S02]  /*3010*/  VIADD R2, R230, 0x1800 ;  /* 0x00001800e6027836 */ /* 0x000fc40000000000 */
[----:B------:R-:W-:Y:S01]  /*3020*/  UIADD3 UR21, UR16, UR22, URZ ;  /* 0x0000001610157290 */ /* 0x000fe2000fffe03f */
[----:B------:R-:W-:Y:S01]  /*3030*/  VIADD R0, R229, 0x1800 ;  /* 0x00001800e5007836 */ /* 0x000fe20000000000 */
[----:B------:R-:W-:Y:S02]  /*3040*/  UIADD3 UR26, UR16, UR5, URZ ;  /* 0x00000005101a7290 */ /* 0x000fe4000fffe03f */
[----:B------:R-:W-:Y:S01]  /*3050*/  UIADD3 UR20, UR16, UR21, URZ ;  /* 0x0000001510147290 */ /* 0x000fe2000fffe03f */
[----:B------:R-:W-:Y:S01]  /*3060*/  SEL R2, R2, R230, !P0 ;  /* 0x000000e602027207 */ /* 0x000fe20004000000 */
[----:B------:R-:W-:Y:S01]  /*3070*/  UIADD3 UR24, UR16, UR26, URZ ;  /* 0x0000001a10187290 */ /* 0x000fe2000fffe03f */
[----:B------:R-:W-:Y:S01]  /*3080*/  SEL R0, R0, R229, !P0 ;  /* 0x000000e500007207 */ /* 0x000fe20004000000 */
[----:B------:R-:W-:Y:S01]  /*3090*/  UIADD3 UR25, UR17, 0x20, URZ ;  /* 0x0000002011197890 */ /* 0x000fe2000fffe03f */
[----:B------:R-:W-:Y:S01]  /*30a0*/  LEA R221, R2, UR4, 0x1 ;  /* 0x0000000402dd7c11 */ /* 0x000fe2000f8e08ff */
[----:B------:R-:W-:Y:S01]  /*30b0*/  UIADD3 UR19, UR16, UR20, URZ ;  /* 0x0000001410137290 */ /* 0x000fe2000fffe03f */
[----:B------:R-:W-:Y:S01]  /*30c0*/  LEA R220, R0, UR4, 0x1 ;  /* 0x0000000400dc7c11 */ /* 0x000fe2000f8e08ff */
[----:B------:R-:W-:-:S02]  /*30d0*/  UIADD3 UR18, UR16, UR24, URZ ;  /* 0x0000001810127290 */ /* 0x000fc4000fffe03f */
[----:B------:R-:W-:Y:S02]  /*30e0*/  UIMAD UR30, UR30, 0x38, URZ ;  /* 0x000000381e1e78a4 */ /* 0x000fe4000f8e023f */
[----:B------:R-:W-:Y:S02]  /*30f0*/  UIADD3 UR29, UR16, UR25, URZ ;  /* 0x00000019101d7290 */ /* 0x000fe4000fffe03f */
[----:B------:R-:W-:Y:S02]  /*3100*/  UIADD3 UR28, UR16, UR19, URZ ;  /* 0x00000013101c7290 */ /* 0x000fe4000fffe03f */
[----:B------:R-:W-:Y:S01]  /*3110*/  UIADD3 UR27, UR16, UR18, URZ ;  /* 0x00000012101b7290 */ /* 0x000fe2000fffe03f */
[----:B------:R-:W-:Y:S01]  /*3120*/  ULDC UR5, c[0x0][0x39c] ;  /* 0x0000e70000057ab9 */ /* 0x000fe20000000800 */
[----:B--2---:R1:W-:Y:S04]  /*3130*/  STL [R1+0x10], R12 ;  /* 0x0000100c01007387 */ /* 0x0043e80000100800 */
[----:B---3--:R1:W-:Y:S04]  /*3140*/  STL [R1+0x14], R11 ;  /* 0x0000140b01007387 */ /* 0x0083e80000100800 */
[----:B----4-:R1:W-:Y:S04]  /*3150*/  STL [R1+0x8], R10 ;  /* 0x0000080a01007387 */ /* 0x0103e80000100800 */
[----:B-----5:R1:W-:Y:S04]  /*3160*/  STL [R1+0xc], R9 ;  /* 0x00000c0901007387 */ /* 0x0203e80000100800 */
[----:B------:R1:W-:Y:S02]  /*3170*/  STL [R1+0x28], R4 ;  /* 0x0000280401007387 */ /* 0x0003e40000100800 */
.L_x_291:
[----:B------:R-:W0:Y:S01]  /*3180*/  LDGDEPBAR ;  /* 0x00000000000079af */ /* 0x000e220000000000 */
[----:B------:R-:W-:Y:S01]  /*3190*/  IADD3 R0, R228, R221, RZ ;  /* 0x000000dde4007210 */ /* 0x000fe20007ffe0ff */
[----:B------:R-:W-:Y:S01]  /*31a0*/  UISETP.GE.AND UP3, UPT, UR9, 0x1, UPT ;  /* 0x000000010900788c */ /* 0x000fe2000bf66270 */
[----:B------:R-:W-:Y:S05]  /*31b0*/  PLOP3.LUT P2, PT, PT, PT, UP0, 0x80, 0x0 ;  /* 0x000000000000781c */ /* 0x000fea0003f4f008 */
[----:B------:R-:W2:Y:S01]  /*31c0*/  LDL R232, [R1+0x38] ;  /* 0x0000380001e87983 */ /* 0x000ea20000100800 */
[----:B------:R-:W-:Y:S02]  /*31d0*/  PLOP3.LUT P1, PT, PT, PT, UP0, 0x80, 0x0 ;  /* 0x000000000000781c */ /* 0x000fe40003f2f008 */
[----:B------:R-:W-:Y:S01]  /*31e0*/  PLOP3.LUT P0, PT, PT, PT, UP0, 0x80, 0x0 ;  /* 0x000000000000781c */ /* 0x000fe20003f0f008 */
[----:B------:R-:W3:Y:S01]  /*31f0*/  LDL R2, [R1+0x10] ;  /* 0x0000100001027983 */ /* 0x000ee20000100800 */
[----:B------:R-:W-:Y:S02]  /*3200*/  PLOP3.LUT P4, PT, PT, PT, UP0, 0x80, 0x0 ;  /* 0x000000000000781c */ /* 0x000fe40003f8f008 */
[----:B------:R-:W-:Y:S01]  /*3210*/  PLOP3.LUT P5, PT, PT, PT, UP0, 0x80, 0x0 ;  /* 0x000000000000781c */ /* 0x000fe20003faf008 */
[----:B------:R-:W4:Y:S01]  /*3220*/  LDL R231, [R1+0x14] ;  /* 0x0000140001e77983 */ /* 0x000f220000100800 */
[----:B------:R-:W-:Y:S03]  /*3230*/  PLOP3.LUT P6, PT, PT, PT, UP0, 0x80, 0x0 ;  /* 0x000000000000781c */ /* 0x000fe60003fcf008 */
[----:B------:R-:W-:Y:S04]  /*3240*/  STL [R1+0xac], R58 ;  /* 0x0000ac3a01007387 */ /* 0x000fe80000100800 */
        /* <DEDUP_REMOVED lines=22> */
[----:B------:R-:W-:Y:S01]  /*33b0*/  STL [R1+0x50], R3 ;  /* 0x0000500301007387 */ /* 0x000fe20000100800 */
        /* <DEDUP_REMOVED lines=18> */
[----:B------:R-:W-:Y:S05]  /*34e0*/  LDSM.16.M88.4 R160, [R222+0xb400] ;  /* 0x00b40000dea0783b */ /* 0x000fea0000000200 */
[-C--:B------:R-:W-:Y:S03]  /*34f0*/  HMMA.16816.F32.BF16 R28, R28, R134.reuse, RZ ;  /* 0x000000861c1c723c */ /* 0x080fe600000418ff */
[----:B------:R-:W-:Y:S03]  /*3500*/  LDSM.16.M88.4 R164, [R0+0x1000] ;  /* 0x0010000000a4783b */ /* 0x000fe60000000200 */
[----:B------:R-:W-:Y:S05]  /*3510*/  HMMA.16816.F32.BF16 R32, R32, R134, RZ ;  /* 0x000000862020723c */ /* 0x000fea00000418ff */
[----:B------:R-:W2:Y:S01]  /*3520*/  LDSM.16.M88.4 R132, [R221+0x1800] ;  /* 0x00180000dd84783b */ /* 0x000ea20000000200 */
        /* <DEDUP_REMOVED lines=12> */
[-C--:B------:R-:W-:Y:S05]  /*35f0*/  HMMA.16816.F32.BF16 R4, R152, R156.reuse, R4 ;  /* 0x0000009c9804723c */ /* 0x080fea0000041804 */
[----:B------:R-:W4:Y:S01]  /*3600*/  LDSM.16.M88.4 R148, [R222+0xd000] ;  /* 0x00d00000de94783b */ /* 0x000f220000000200 */
[C---:B--2---:R-:W-:Y:S06]  /*3610*/  HMMA.16816.F32.BF16 R8, R132.reuse, R156, R8 ;  /* 0x0000009c8408723c */ /* 0x044fec0000041808 */
[-C--:B------:R-:W-:Y:S06]  /*3620*/  HMMA.16816.F32.BF16 R12, R132, R158.reuse, R12 ;  /* 0x0000009e840c723c */ /* 0x080fec000004180c */
[C---:B------:R-:W-:Y:S01]  /*3630*/  HMMA.16816.F32.BF16 R16, R152.reuse, R158, R16 ;  /* 0x0000009e9810723c */ /* 0x040fe20000041810 */
[----:B------:R-:W-:Y:S05]  /*3640*/  LDSM.16.M88.4 R156, [R0+0x2000] ;  /* 0x00200000009c783b */ /* 0x000fea0000000200 */
[-C--:B------:R-:W-:Y:S03]  /*3650*/  HMMA.16816.F32.BF16 R20, R152, R160.reuse, R20 ;  /* 0x000000a09814723c */ /* 0x080fe60000041814 */
[----:B---3--:R-:W-:Y:S03]  /*3660*/  FSETP.NEU.FTZ.AND P3, PT, R2, -INF , PT ;  /* 0xff8000000200780b */ /* 0x008fe60003f7d000 */
[C---:B------:R-:W-:Y:S06]  /*3670*/  HMMA.16816.F32.BF16 R24, R132.reuse, R160, R24 ;  /* 0x000000a08418723c */ /* 0x040fec0000041818 */
[-C--:B------:R-:W-:Y:S01]  /*3680*/  HMMA.16816.F32.BF16 R28, R132, R162.reuse, R28 ;  /* 0x000000a2841c723c */ /* 0x080fe2000004181c */
[----:B------:R-:W2:Y:S05]  /*3690*/  LDSM.16.M88.4 R132, [R221+0x2800] ;  /* 0x00280000dd84783b */ /* 0x000eaa0000000200 */
[----:B------:R-:W-:Y:S03]  /*36a0*/  HMMA.16816.F32.BF16 R32, R152, R162, R32 ;  /* 0x000000a29820723c */ /* 0x000fe60000041820 */
[----:B------:R-:W3:Y:S03]  /*36b0*/  LDSM.16.M88.4 R152, [R222+0xd400] ;  /* 0x00d40000de98783b */ /* 0x000ee60000000200 */
[-C--:B-1----:R-:W-:Y:S05]  /*36c0*/  HMMA.16816.F32.BF16 R4, R164, R168.reuse, R4 ;  /* 0x000000a8a404723c */ /* 0x082fea0000041804 */
[----:B------:R-:W1:Y:S01]  /*36d0*/  LDSM.16.M88.4 R160, [R223+0xd000] ;  /* 0x00d00000dfa0783b */ /* 0x000e620000000200 */
[C---:B----4-:R-:W-:Y:S06]  /*36e0*/  HMMA.16816.F32.BF16 R8, R136.reuse, R168, R8 ;  /* 0x000000a88808723c */ /* 0x050fec0000041808 */
        /* <DEDUP_REMOVED lines=11> */
[-C--:B------:R-:W-:Y:S06]  /*37a0*/  HMMA.16816.F32.BF16 R12, R132, R150.reuse, R12 ;  /* 0x00000096840c723c */ /* 0x080fec000004180c */
[C---:B------:R-:W-:Y:S06]  /*37b0*/  HMMA.16816.F32.BF16 R16, R144.reuse, R150, R16 ;  /* 0x000000969010723c */ /* 0x040fec0000041810 */
[-C--:B---3--:R-:W-:Y:S06]  /*37c0*/  HMMA.16816.F32.BF16 R20, R144, R152.reuse, R20 ;  /* 0x000000989014723c */ /* 0x088fec0000041814 */
[C---:B------:R-:W-:Y:S06]  /*37d0*/  HMMA.16816.F32.BF16 R24, R132.reuse, R152, R24 ;  /* 0x000000988418723c */ /* 0x040fec0000041818 */
[-C--:B------:R-:W-:Y:S06]  /*37e0*/  HMMA.16816.F32.BF16 R28, R132, R154.reuse, R28 ;  /* 0x0000009a841c723c */ /* 0x080fec000004181c */
[----:B------:R-:W-:Y:S06]  /*37f0*/  HMMA.16816.F32.BF16 R32, R144, R154, R32 ;  /* 0x0000009a9020723c */ /* 0x000fec0000041820 */
[-C--:B-1----:R-:W-:Y:S06]  /*3800*/  HMMA.16816.F32.BF16 R4, R156, R160.reuse, R4 ;  /* 0x000000a09c04723c */ /* 0x082fec0000041804 */
[C---:B------:R-:W-:Y:S06]  /*3810*/  HMMA.16816.F32.BF16 R8, R136.reuse, R160, R8 ;  /* 0x000000a08808723c */ /* 0x040fec0000041808 */
[-C--:B------:R-:W-:Y:S06]  /*3820*/  HMMA.16816.F32.BF16 R12, R136, R162.reuse, R12 ;  /* 0x000000a2880c723c */ /* 0x080fec000004180c */
[C---:B------:R-:W-:Y:S06]  /*3830*/  HMMA.16816.F32.BF16 R16, R156.reuse, R162, R16 ;  /* 0x000000a29c10723c */ /* 0x040fec0000041810 */
[----:B------:R-:W-:Y:S01]  /*3840*/  FMUL.FTZ R4, R4, UR5 ;  /* 0x0000000504047c20 */ /* 0x000fe20008410000 */
[----:B------:R-:W-:Y:S01]  /*3850*/  FMUL.FTZ R5, R5, UR5 ;  /* 0x0000000505057c20 */ /* 0x000fe20008410000 */
[----:B------:R-:W-:Y:S02]  /*3860*/  FMUL.FTZ R6, R6, UR5 ;  /* 0x0000000506067c20 */ /* 0x000fe40008410000 */
[----:B------:R-:W1:Y:S01]  /*3870*/  MUFU.TANH R57, R4 ;  /* 0x0000000400397308 */ /* 0x000e620000002400 */
[----:B------:R-:W-:Y:S01]  /*3880*/  FMUL.FTZ R7, R7, UR5 ;  /* 0x0000000507077c20 */ /* 0x000fe20008410000 */
[----:B------:R-:W-:Y:S01]  /*3890*/  FMUL.FTZ R11, R11, UR5 ;  /* 0x000000050b0b7c20 */ /* 0x000fe20008410000 */
[----:B------:R-:W-:Y:S01]  /*38a0*/  FMUL.FTZ R10, R10, UR5 ;  /* 0x000000050a0a7c20 */ /* 0x000fe20008410000 */
[----:B------:R-:W-:Y:S01]  /*38b0*/  FMUL.FTZ R8, R8, UR5 ;  /* 0x0000000508087c20 */ /* 0x000fe20008410000 */
[----:B------:R-:W-:Y:S05]  /*38c0*/  FMUL.FTZ R9, R9, UR5 ;  /* 0x0000000509097c20 */ /* 0x000fea0008410000 */
[----:B------:R2:W-:Y:S01]  /*38d0*/  MUFU.TANH R165, R10 ;  /* 0x0000000a00a57308 */ /* 0x0005e20000002400 */
[----:B------:R-:W-:Y:S01]  /*38e0*/  FMUL.FTZ R12, R12, UR5 ;  /* 0x000000050c0c7c20 */ /* 0x000fe20008410000 */
[----:B------:R-:W-:Y:S01]  /*38f0*/  FMUL.FTZ R13, R13, UR5 ;  /* 0x000000050d0d7c20 */ /* 0x000fe20008410000 */
[----:B------:R-:W-:Y:S01]  /*3900*/  FMUL.FTZ R14, R14, UR5 ;  /* 0x000000050e0e7c20 */ /* 0x000fe20008410000 */
[----:B------:R-:W-:Y:S01]  /*3910*/  FMUL.FTZ R15, R15, UR5 ;  /* 0x000000050f0f7c20 */ /* 0x000fe20008410000 */
[----:B------:R-:W-:Y:S01]  /*3920*/  FMUL.FTZ R18, R18, UR5 ;  /* 0x0000000512127c20 */ /* 0x000fe20008410000 */
[----:B------:R-:W-:Y:S04]  /*3930*/  FMUL.FTZ R19, R19, UR5 ;  /* 0x0000000513137c20 */ /* 0x000fe80008410000 */
[----:B------:R3:W-:Y:S01]  /*3940*/  MUFU.TANH R164, R11 ;  /* 0x0000000b00a47308 */ /* 0x0007e20000002400 */
[----:B------:R-:W-:Y:S01]  /*3950*/  FMUL.FTZ R16, R16, UR5 ;  /* 0x0000000510107c20 */ /* 0x000fe20008410000 */
[----:B------:R-:W-:Y:S08]  /*3960*/  FMUL.FTZ R17, R17, UR5 ;  /* 0x0000000511117c20 */ /* 0x000ff00008410000 */
[----:B------:R-:W1:Y:S01]  /*3970*/  MUFU.TANH R56, R5 ;  /* 0x0000000500387308 */ /* 0x000e620000002400 */
[----:B--2---:R-:W2:Y:S09]  /*3980*/  LDL R10, [R1+0xc] ;  /* 0x00000c00010a7983 */ /* 0x004eb20000100800 */
[----:B------:R-:W1:Y:S01]  /*3990*/  MUFU.TANH R47, R6 ;  /* 0x00000006002f7308 */ /* 0x000e620000002400 */
[----:B---3--:R-:W3:Y:S09]  /*39a0*/  LDL R11, [R1+0x8] ;  /* 0x00000800010b7983 */ /* 0x008ef20000100800 */
[----:B------:R1:W1:Y:S10]  /*39b0*/  MUFU.TANH R46, R7 ;  /* 0x00000007002e7308 */ /* 0x0002740000002400 */
[----:B------:R1:W-:Y:S10]  /*39c0*/  MUFU.TANH R153, R9 ;  /* 0x0000000900997308 */ /* 0x0003f40000002400 */
[----:B------:R1:W-:Y:S02]  /*39d0*/  MUFU.TANH R155, R8 ;  /* 0x00000008009b7308 */ /* 0x0003e40000002400 */
[----:B-1----:R-:W1:Y:S08]  /*39e0*/  LDSM.16.M88.4 R4, [R223+0xd400] ;  /* 0x00d40000df04783b */ /* 0x002e700000000200 */
[----:B------:R-:W-:Y:S01]  /*39f0*/  MUFU.TANH R151, R12 ;  /* 0x0000000c00977308 */ /* 0x000fe20000002400 */
[----:B------:R-:W-:Y:S04]  /*3a00*/  MOV R9, UR36 ;  /* 0x0000002400097c02 */ /* 0x000fe80008000f00 */
[----:B------:R-:W-:Y:S02]  /*3a10*/  @P1 LEA R9, R9, R232, 0x7 ;  /* 0x000000e809091211 */ /* 0x000fe400078e38ff */
[----:B------:R-:W-:Y:S03]  /*3a20*/  PLOP3.LUT P1, PT, PT, PT, UP0, 0x80, 0x0 ;  /* 0x000000000000781c */ /* 0x000fe60003f2f008 */
[----:B------:R-:W-:Y:S01]  /*3a30*/  MUFU.TANH R150, R13 ;  /* 0x0000000d00967308 */ /* 0x000fe20000002400 */
[C---:B------:R-:W-:Y:S01]  /*3a40*/  @P0 IADD3 R0, R9.reuse, 0x1, RZ ;  /* 0x0000000109000810 */ /* 0x040fe20007ffe0ff */
[----:B------:R-:W-:Y:S01]  /*3a50*/  FMUL.FTZ R8, R2, 1.4426950216293334961 ;  /* 0x3fb8aa3b02087820 */ /* 0x000fe20000410000 */
[----:B------:R-:W-:Y:S01]  /*3a60*/  PLOP3.LUT P0, PT, PT, PT, UP0, 0x80, 0x0 ;  /* 0x000000000000781c */ /* 0x000fe20003f0f008 */
[----:B------:R-:W-:Y:S01]  /*3a70*/  IMAD.MOV.U32 R2, RZ, RZ, R57 ;  /* 0x000000ffff027224 */ /* 0x000fe200078e0039 */
[----:B------:R-:W-:Y:S02]  /*3a80*/  @P4 ISETP.GE.AND P4, PT, R9, UR8, PT ;  /* 0x0000000809004c0c */ /* 0x000fe4000bf86270 */
[----:B------:R-:W-:Y:S03]  /*3a90*/  FSEL R8, R8, RZ, P3 ;  /* 0x000000ff08087208 */ /* 0x000fe60001800000 */
[----:B------:R-:W-:Y:S01]  /*3aa0*/  MUFU.TANH R161, R14 ;  /* 0x0000000e00a17308 */ /* 0x000fe20000002400 */
[----:B------:R-:W-:Y:S02]  /*3ab0*/  @P5 ISETP.GE.AND P5, PT, R0, UR8, PT ;  /* 0x0000000800005c0c */ /* 0x000fe4000bfa6270 */
[----:B------:R-:W-:Y:S02]  /*3ac0*/  MOV R0, R56 ;  /* 0x0000003800007202 */ /* 0x000fe40000000f00 */
[----:B------:R-:W-:Y:S02]  /*3ad0*/  @P1 FSEL R2, R57, -INF , !P4 ;  /* 0xff80000039021808 */ /* 0x000fe40006000000 */
[C---:B------:R-:W-:Y:S03]  /*3ae0*/  FSETP.NEU.FTZ.AND P3, PT, R231.reuse, -INF , PT ;  /* 0xff800000e700780b */ /* 0x040fe60003f7d000 */
[----:B------:R-:W1:Y:S01]  /*3af0*/  MUFU.TANH R160, R15 ;  /* 0x0000000f00a07308 */ /* 0x000e620000002400 */
[----:B------:R-:W-:Y:S01]  /*3b00*/  @P0 FSEL R0, R56, -INF , !P5 ;  /* 0xff80000038000808 */ /* 0x000fe20006800000 */
[--C-:B------:R-:W-:Y:S01]  /*3b10*/  FFMA.FTZ R2, R2, UR10, -R8.reuse ;  /* 0x0000000a02027c23 */ /* 0x100fe20008010808 */
[----:B------:R-:W-:Y:S02]  /*3b20*/  PLOP3.LUT P1, PT, PT, PT, UP0, 0x80, 0x0 ;  /* 0x000000000000781c */ /* 0x000fe40003f2f008 */
[----:B------:R-:W-:Y:S01]  /*3b30*/  PLOP3.LUT P0, PT, PT, PT, UP0, 0x80, 0x0 ;  /* 0x000000000000781c */ /* 0x000fe20003f0f008 */
[----:B------:R-:W-:Y:S04]  /*3b40*/  FFMA.FTZ R0, R0, UR10, -R8 ;  /* 0x0000000a00007c23 */ /* 0x000fe80008010808 */
[----:B------:R1:W-:Y:S02]  /*3b50*/  MUFU.EX2 R58, R2 ;  /* 0x00000002003a7308 */ /* 0x0003e40000000800 */
[-C--:B-1----:R-:W-:Y:S06]  /*3b60*/  HMMA.16816.F32.BF16 R20, R156, R4.reuse, R20 ;  /* 0x000000049c14723c */ /* 0x082fec0000041814 */
[C---:B------:R-:W-:Y:S02]  /*3b70*/  HMMA.16816.F32.BF16 R24, R136.reuse, R4, R24 ;  /* 0x000000048818723c */ /* 0x040fe40000041818 */
[----:B------:R1:W-:Y:S04]  /*3b80*/  MUFU.EX2 R55, R0 ;  /* 0x0000000000377308 */ /* 0x0003e80000000800 */
[-C--:B------:R-:W-:Y:S06]  /*3b90*/  HMMA.16816.F32.BF16 R28, R136, R6.reuse, R28 ;  /* 0x00000006881c723c */ /* 0x080fec000004181c */
[----:B------:R-:W4:Y:S01]  /*3ba0*/  MUFU.TANH R252, R16 ;  /* 0x0000001000fc7308 */ /* 0x000f220000002400 */
[----:B------:R-:W-:Y:S01]  /*3bb0*/  FMUL.FTZ R4, R231, 1.4426950216293334961 ;  /* 0x3fb8aa3be7047820 */ /* 0x000fe20000410000 */
[----:B------:R-:W-:Y:S01]  /*3bc0*/  MOV R2, R47 ;  /* 0x0000002f00027202 */ /* 0x000fe20000000f00 */
[----:B------:R-:W-:Y:S07]  /*3bd0*/  HMMA.16816.F32.BF16 R32, R156, R6, R32 ;  /* 0x000000069c20723c */ /* 0x000fee0000041820 */
[----:B------:R-:W-:Y:S01]  /*3be0*/  MUFU.TANH R251, R17 ;  /* 0x0000001100fb7308 */ /* 0x000fe20000002400 */
[----:B------:R-:W-:Y:S03]  /*3bf0*/  @P2 FSEL R2, R47, -INF , !P4 ;  /* 0xff8000002f022808 */ /* 0x000fe60006000000 */
[----:B------:R-:W-:Y:S01]  /*3c00*/  FMUL.FTZ R22, R22, UR5 ;  /* 0x0000000516167c20 */ /* 0x000fe20008410000 */
[----:B------:R-:W-:Y:S01]  /*3c10*/  FSEL R4, R4, RZ, P3 ;  /* 0x000000ff04047208 */ /* 0x000fe20001800000 */
[----:B------:R-:W-:Y:S01]  /*3c20*/  FMUL.FTZ R23, R23, UR5 ;  /* 0x0000000517177c20 */ /* 0x000fe20008410000 */
[----:B------:R-:W-:Y:S02]  /*3c30*/  PLOP3.LUT P2, PT, PT, PT, UP0, 0x80, 0x0 ;  /* 0x000000000000781c */ /* 0x000fe40003f4f008 */
[----:B------:R-:W-:Y:S01]  /*3c40*/  MOV R5, R46 ;  /* 0x0000002e00057202 */ /* 0x000fe20000000f00 */
[----:B------:R-:W4:Y:S01]  /*3c50*/  MUFU.TANH R41, R18 ;  /* 0x0000001200297308 */ /* 0x000f220000002400 */
[--C-:B-1----:R-:W-:Y:S01]  /*3c60*/  FFMA.FTZ R0, R2, UR10, -R4.reuse ;  /* 0x0000000a02007c23 */ /* 0x102fe20008010804 */
[----:B------:R-:W-:Y:S01]  /*3c70*/  @P1 FSEL R5, R46, -INF , !P5 ;  /* 0xff8000002e051808 */ /* 0x000fe20006800000 */
[----:B------:R-:W-:Y:S01]  /*3c80*/  FMUL.FTZ R20, R20, UR5 ;  /* 0x0000000514147c20 */ /* 0x000fe20008410000 */
[----:B------:R-:W-:Y:S01]  /*3c90*/  FMUL.FTZ R21, R21, UR5 ;  /* 0x0000000515157c20 */ /* 0x000fe20008410000 */
[----:B------:R-:W-:Y:S01]  /*3ca0*/  FMUL.FTZ R28, R28, UR5 ;  /* 0x000000051c1c7c20 */ /* 0x000fe20008410000 */
[----:B------:R-:W-:Y:S01]  /*3cb0*/  FMUL.FTZ R29, R29, UR5 ;  /* 0x000000051d1d7c20 */ /* 0x000fe20008410000 */
[----:B------:R-:W-:Y:S03]  /*3cc0*/  FMUL.FTZ R30, R30, UR5 ;  /* 0x000000051e1e7c20 */ /* 0x000fe60008410000 */
[----:B------:R1:W-:Y:S01]  /*3cd0*/  MUFU.EX2 R48, R0 ;  /* 0x0000000000307308 */ /* 0x0003e20000000800 */
[----:B------:R-:W-:Y:S01]  /*3ce0*/  PLOP3.LUT P1, PT, PT, PT, UP0, 0x80, 0x0 ;  /* 0x000000000000781c */ /* 0x000fe20003f2f008 */
[----:B------:R-:W-:Y:S01]  /*3cf0*/  FMUL.FTZ R31, R31, UR5 ;  /* 0x000000051f1f7c20 */ /* 0x000fe20008410000 */
[----:B------:R-:W-:Y:S01]  /*3d00*/  MOV R7, R160 ;  /* 0x000000a000077202 */ /* 0x000fe20000000f00 */
[----:B------:R-:W-:Y:S01]  /*3d10*/  FMUL.FTZ R32, R32, UR5 ;  /* 0x0000000520207c20 */ /* 0x000fe20008410000 */
[----:B------:R-:W-:Y:S01]  /*3d20*/  FMUL.FTZ R33, R33, UR5 ;  /* 0x0000000521217c20 */ /* 0x000fe20008410000 */
[----:B------:R-:W-:Y:S01]  /*3d30*/  FMUL.FTZ R34, R34, UR5 ;  /* 0x0000000522227c20 */ /* 0x000fe20008410000 */
[----:B------:R-:W-:Y:S03]  /*3d40*/  FMUL.FTZ R35, R35, UR5 ;  /* 0x0000000523237c20 */ /* 0x000fe60008410000 */
[----:B------:R-:W-:Y:S01]  /*3d50*/  MUFU.TANH R40, R19 ;  /* 0x0000001300287308 */ /* 0x000fe20000002400 */
[----:B------:R-:W-:Y:S01]  /*3d60*/  FMUL.FTZ R24, R24, UR5 ;  /* 0x0000000518187c20 */ /* 0x000fe20008410000 */
[----:B------:R-:W-:Y:S01]  /*3d70*/  FMUL.FTZ R25, R25, UR5 ;  /* 0x0000000519197c20 */ /* 0x000fe20008410000 */
[----:B------:R-:W-:Y:S01]  /*3d80*/  FMUL.FTZ R26, R26, UR5 ;  /* 0x000000051a1a7c20 */ /* 0x000fe20008410000 */
[----:B------:R-:W-:Y:S06]  /*3d90*/  FMUL.FTZ R27, R27, UR5 ;  /* 0x000000051b1b7c20 */ /* 0x000fec0008410000 */
[----:B------:R-:W4:Y:S01]  /*3da0*/  MUFU.TANH R249, R20 ;  /* 0x0000001400f97308 */ /* 0x000f220000002400 */
[----:B-1----:R-:W-:Y:S01]  /*3db0*/  FFMA.FTZ R0, R5, UR10, -R4 ;  /* 0x0000000a05007c23 */ /* 0x002fe20008010804 */
[----:B------:R-:W-:Y:S02]  /*3dc0*/  MOV R5, R153 ;  /* 0x0000009900057202 */ /* 0x000fe40000000f00 */
[----:B------:R-:W-:Y:S02]  /*3dd0*/  @P0 FSEL R5, R153, -INF , !P5 ;  /* 0xff80000099050808 */ /* 0x000fe40006800000 */
[----:B------:R-:W-:Y:S04]  /*3de0*/  PLOP3.LUT P0, PT, PT, PT, UP0, 0x80, 0x0 ;  /* 0x000000000000781c */ /* 0x000fe80003f0f008 */
[----:B------:R1:W-:Y:S10]  /*3df0*/  MUFU.EX2 R45, R0 ;  /* 0x00000000002d7308 */ /* 0x0003f40000000800 */
[----:B------:R-:W-:Y:S10]  /*3e00*/  MUFU.TANH R250, R21 ;  /* 0x0000001500fa7308 */ /* 0x000ff40000002400 */
[----:B------:R-:W4:Y:S01]  /*3e10*/  MUFU.TANH R36, R22 ;  /* 0x0000001600247308 */ /* 0x000f220000002400 */
[----:B-1----:R-:W-:Y:S01]  /*3e20*/  IMAD.MOV.U32 R0, RZ, RZ, R155 ;  /* 0x000000ffff007224 */ /* 0x002fe200078e009b */
[----:B------:R-:W-:Y:S02]  /*3e30*/  @P1 FSEL R0, R155, -INF , !P4 ;  /* 0xff8000009b001808 */ /* 0x000fe40006000000 */
[----:B------:R-:W-:Y:S06]  /*3e40*/  PLOP3.LUT P1, PT, PT, PT, UP0, 0x80, 0x0 ;  /* 0x000000000000781c */ /* 0x000fec0003f2f008 */
[----:B------:R-:W-:Y:S10]  /*3e50*/  MUFU.TANH R3, R23 ;  /* 0x0000001700037308 */ /* 0x000ff40000002400 */
[----:B------:R-:W1:Y:S10]  /*3e60*/  MUFU.TANH R147, R24 ;  /* 0x0000001800937308 */ /* 0x000e740000002400 */
[----:B------:R-:W-:Y:S10]  /*3e70*/  MUFU.TANH R146, R25 ;  /* 0x0000001900927308 */ /* 0x000ff40000002400 */
[----:B------:R-:W1:Y:S10]  /*3e80*/  MUFU.TANH R154, R26 ;  /* 0x0000001a009a7308 */ /* 0x000e740000002400 */
[----:B------:R-:W-:Y:S10]  /*3e90*/  MUFU.TANH R152, R27 ;  /* 0x0000001b00987308 */ /* 0x000ff40000002400 */
[----:B------:R-:W1:Y:S10]  /*3ea0*/  MUFU.TANH R145, R28 ;  /* 0x0000001c00917308 */ /* 0x000e740000002400 */
[----:B------:R-:W-:Y:S10]  /*3eb0*/  MUFU.TANH R144, R29 ;  /* 0x0000001d00907308 */ /* 0x000ff40000002400 */
[----:B-----5:R-:W1:Y:S10]  /*3ec0*/  MUFU.TANH R244, R32 ;  /* 0x0000002000f47308 */ /* 0x020e740000002400 */
[----:B------:R-:W-:Y:S10]  /*3ed0*/  MUFU.TANH R245, R33 ;  /* 0x0000002100f57308 */ /* 0x000ff40000002400 */
[----:B------:R-:W-:Y:S10]  /*3ee0*/  MUFU.TANH R248, R34 ;  /* 0x0000002200f87308 */ /* 0x000ff40000002400 */
[----:B------:R-:W-:Y:S10]  /*3ef0*/  MUFU.TANH R247, R35 ;  /* 0x0000002300f77308 */ /* 0x000ff40000002400 */
[----:B------:R-:W1:Y:S10]  /*3f00*/  MUFU.TANH R149, R30 ;  /* 0x0000001e00957308 */ /* 0x000e740000002400 */
[----:B------:R-:W-:Y:S01]  /*3f10*/  MUFU.TANH R148, R31 ;  /* 0x0000001f00947308 */ /* 0x000fe20000002400 */
[C---:B---3--:R-:W-:Y:S01]  /*3f20*/  FMUL.FTZ R2, R11.reuse, 1.4426950216293334961 ;  /* 0x3fb8aa3b0b027820 */ /* 0x048fe20000410000 */
[----:B------:R-:W-:Y:S01]  /*3f30*/  FSETP.NEU.FTZ.AND P3, PT, R11, -INF , PT ;  /* 0xff8000000b00780b */ /* 0x000fe20003f7d000 */
[----:B--2---:R-:W-:Y:S03]  /*3f40*/  FMUL.FTZ R11, R10, 1.4426950216293334961 ;  /* 0x3fb8aa3b0a0b7820 */ /* 0x004fe60000410000 */
[----:B------:R-:W-:Y:S02]  /*3f50*/  FSEL R2, R2, RZ, P3 ;  /* 0x000000ff02027208 */ /* 0x000fe40001800000 */
[----:B------:R-:W-:Y:S02]  /*3f60*/  FSETP.NEU.FTZ.AND P3, PT, R10, -INF , PT ;  /* 0xff8000000a00780b */ /* 0x000fe40003f7d000 */
[----:B------:R-:W-:Y:S01]  /*3f70*/  MOV R10, R165 ;  /* 0x000000a5000a7202 */ /* 0x000fe20000000f00 */
[--C-:B------:R-:W-:Y:S01]  /*3f80*/  FFMA.FTZ R0, R0, UR10, -R2.reuse ;  /* 0x0000000a00007c23 */ /* 0x100fe20008010802 */
[----:B------:R-:W-:Y:S01]  /*3f90*/  FFMA.FTZ R5, R5, UR10, -R2 ;  /* 0x0000000a05057c23 */ /* 0x000fe20008010802 */
[----:B------:R-:W-:Y:S02]  /*3fa0*/  @P2 FSEL R10, R165, -INF , !P4 ;  /* 0xff800000a50a2808 */ /* 0x000fe40006000000 */
[----:B------:R2:W-:Y:S01]  /*3fb0*/  MUFU.EX2 R231, R0 ;  /* 0x0000000000e77308 */ /* 0x0005e20000000800 */
[----:B------:R-:W-:Y:S02]  /*3fc0*/  PLOP3.LUT P2, PT, PT, PT, UP0, 0x80, 0x0 ;  /* 0x000000000000781c */ /* 0x000fe40003f4f008 */
[----:B------:R-:W-:Y:S07]  /*3fd0*/  PLOP3.LUT P4, PT, PT, PT, UP0, 0x80, 0x0 ;  /* 0x000000000000781c */ /* 0x000fee0003f8f008 */
[----:B------:R3:W-:Y:S01]  /*3fe0*/  MUFU.EX2 R171, R5 ;  /* 0x0000000500ab7308 */ /* 0x0007e20000000800 */
[----:B--2---:R-:W-:Y:S02]  /*3ff0*/  FSEL R0, R11, RZ, P3 ;  /* 0x000000ff0b007208 */ /* 0x004fe40001800000 */
[----:B------:R-:W-:Y:S02]  /*4000*/  MOV R11, R164 ;  /* 0x000000a4000b7202 */ /* 0x000fe40000000f00 */
[----:B------:R-:W-:Y:S02]  /*4010*/  @P1 FSEL R11, R164, -INF , !P5 ;  /* 0xff800000a40b1808 */ /* 0x000fe40006800000 */
[----:B------:R-:W-:Y:S01]  /*4020*/  PLOP3.LUT P1, PT, PT, PT, UP0, 0x80, 0x0 ;  /* 0x000000000000781c */ /* 0x000fe20003f2f008 */
[--C-:B---3--:R-:W-:Y:S01]  /*4030*/  FFMA.FTZ R5, R10, UR10, -R0.reuse ;  /* 0x0000000a0a057c23 */ /* 0x108fe20008010800 */
[----:B------:R-:W-:Y:S02]  /*4040*/  MOV R10, R151 ;  /* 0x00000097000a7202 */ /* 0x000fe40000000f00 */
[----:B------:R-:W-:Y:S01]  /*4050*/  PLOP3.LUT P3, PT, PT, PT, UP0, 0x80, 0x0 ;  /* 0x000000000000781c */ /* 0x000fe20003f6f008 */
[----:B------:R2:W-:Y:S01]  /*4060*/  MUFU.EX2 R235, R5 ;  /* 0x0000000500eb7308 */ /* 0x0005e20000000800 */
[----:B------:R-:W-:Y:S01]  /*4070*/  PLOP3.LUT P5, PT, PT, PT, UP0, 0x80, 0x0 ;  /* 0x000000000000781c */ /* 0x000fe20003faf008 */
[----:B--2---:R-:W-:Y:S08]  /*4080*/  FFMA.FTZ R5, R11, UR10, -R0 ;  /* 0x0000000a0b057c23 */ /* 0x004ff00008010800 */
[----:B------:R2:W-:Y:S02]  /*4090*/  MUFU.EX2 R234, R5 ;  /* 0x0000000500ea7308 */ /* 0x0005e40000000800 */
[----:B--2---:R-:W-:Y:S02]  /*40a0*/  @P2 IADD3 R5, R9, 0x8, RZ ;  /* 0x0000000809052810 */ /* 0x004fe40007ffe0ff */
[----:B------:R-:W-:Y:S02]  /*40b0*/  PLOP3.LUT P2, PT, PT, PT, UP0, 0x80, 0x0 ;  /* 0x000000000000781c */ /* 0x000fe40003f4f008 */
[----:B------:R-:W-:Y:S01]  /*40c0*/  @P4 ISETP.GE.AND P4, PT, R5, UR8, PT ;  /* 0x0000000805004c0c */ /* 0x000fe2000bf86270 */
[----:B------:R-:W-:Y:S01]  /*40d0*/  @P0 VIADD R5, R9, 0x9 ;  /* 0x0000000909050836 */ /* 0x000fe20000000000 */
[----:B------:R-:W-:Y:S02]  /*40e0*/  PLOP3.LUT P0, PT, PT, PT, UP0, 0x80, 0x0 ;  /* 0x000000000000781c */ /* 0x000fe40003f0f008 */
[----:B------:R-:W-:Y:S02]  /*40f0*/  @P1 FSEL R10, R151, -INF , !P4 ;  /* 0xff800000970a1808 */ /* 0x000fe40006000000 */
[----:B------:R-:W-:Y:S02]  /*4100*/  @P6 ISETP.GE.AND P6, PT, R5, UR8, PT ;  /* 0x0000000805006c0c */ /* 0x000fe4000bfc6270 */
[----:B------:R-:W-:Y:S01]  /*4110*/  MOV R5, R150 ;  /* 0x0000009600057202 */ /* 0x000fe20000000f00 */
[--C-:B------:R-:W-:Y:S01]  /*4120*/  FFMA.FTZ R6, R10, UR10, -R2.reuse ;  /* 0x0000000a0a067c23 */ /* 0x100fe20008010802 */
[----:B------:R-:W-:Y:S03]  /*4130*/  PLOP3.LUT P1, PT, PT, PT, UP0, 0x80, 0x0 ;  /* 0x000000000000781c */ /* 0x000fe60003f2f008 */
[----:B------:R2:W-:Y:S02]  /*4140*/  MUFU.EX2 R167, R6 ;  /* 0x0000000600a77308 */ /* 0x0005e40000000800 */
[----:B------:R-:W-:Y:S02]  /*4150*/  @P0 FSEL R5, R150, -INF , !P6 ;  /* 0xff80000096050808 */ /* 0x000fe40007000000 */
[----:B------:R-:W-:Y:S03]  /*4160*/  PLOP3.LUT P0, PT, PT, PT, UP0, 0x80, 0x0 ;  /* 0x000000000000781c */ /* 0x000fe60003f0f008 */
[----:B------:R-:W-:Y:S03]  /*4170*/  FFMA.FTZ R5, R5, UR10, -R2 ;  /* 0x0000000a05057c23 */ /* 0x000fe60008010802 */
[----:B------:R-:W-:Y:S01]  /*4180*/  @P1 FSEL R7, R160, -INF , !P6 ;  /* 0xff800000a0071808 */ /* 0x000fe20007000000 */
[----:B------:R3:W-:Y:S01]  /*4190*/  MUFU.EX2 R166, R5 ;  /* 0x0000000500a67308 */ /* 0x0007e20000000800 */
[----:B------:R-:W-:Y:S02]  /*41a0*/  PLOP3.LUT P1, PT, PT, PT, UP0, 0x80, 0x0 ;  /* 0x000000000000781c */ /* 0x000fe40003f2f008 */
[----:B--2---:R-:W-:Y:S02]  /*41b0*/  MOV R6, R161 ;  /* 0x000000a100067202 */ /* 0x004fe40000000f00 */
[----:B------:R-:W-:Y:S02]  /*41c0*/  @P2 FSEL R6, R161, -INF , !P4 ;  /* 0xff800000a1062808 */ /* 0x000fe40006000000 */
[----:B------:R-:W-:Y:S03]  /*41d0*/  PLOP3.LUT P2, PT, PT, PT, UP0, 0x80, 0x0 ;  /* 0x000000000000781c */ /* 0x000fe60003f4f008 */
[----:B---3--:R-:W-:Y:S01]  /*41e0*/  FFMA.FTZ R5, R6, UR10, -R0 ;  /* 0x0000000a06057c23 */ /* 0x008fe20008010800 */
[----:B----4-:R-:W-:Y:S01]  /*41f0*/  IMAD.MOV.U32 R6, RZ, RZ, R252 ;  /* 0x000000ffff067224 */ /* 0x010fe200078e00fc */
[----:B------:R-:W-:Y:S02]  /*4200*/  @P0 FSEL R6, R252, -INF , !P4 ;  /* 0xff800000fc060808 */ /* 0x000fe40006000000 */
[----:B------:R2:W-:Y:S01]  /*4210*/  MUFU.EX2 R233, R5 ;  /* 0x0000000500e97308 */ /* 0x0005e20000000800 */
[----:B------:R-:W-:Y:S02]  /*4220*/  PLOP3.LUT P0, PT, PT, PT, UP0, 0x80, 0x0 ;  /* 0x000000000000781c */ /* 0x000fe40003f0f008 */
[----:B------:R-:W-:Y:S07]  /*4230*/  FFMA.FTZ R6, R6, UR10, -R8 ;  /* 0x0000000a06067c23 */ /* 0x000fee0008010808 */
[----:B------:R3:W-:Y:S01]  /*4240*/  MUFU.EX2 R54, R6 ;  /* 0x0000000600367308 */ /* 0x0007e20000000800 */
[----:B--2---:R-:W-:Y:S01]  /*4250*/  FFMA.FTZ R5, R7, UR10, -R0 ;  /* 0x0000000a07057c23 */ /* 0x004fe20008010800 */
[----:B------:R-:W-:Y:S02]  /*4260*/  @P3 IADD3 R7, R9, 0x10, RZ ;  /* 0x0000001009073810 */ /* 0x000fe40007ffe0ff */
[----:B------:R-:W-:Y:S06]  /*4270*/  PLOP3.LUT P3, PT, PT, PT, UP0, 0x80, 0x0 ;  /* 0x000000000000781c */ /* 0x000fec0003f6f008 */
[----:B------:R2:W-:Y:S01]  /*4280*/  MUFU.EX2 R232, R5 ;  /* 0x0000000500e87308 */ /* 0x0005e20000000800 */
[----:B------:R-:W-:Y:S01]  /*4290*/  @P2 ISETP.GE.AND P2, PT, R7, UR8, PT ;  /* 0x0000000807002c0c */ /* 0x000fe2000bf46270 */
[----:B------:R-:W-:Y:S01]  /*42a0*/  @P5 VIADD R7, R9, 0x11 ;  /* 0x0000001109075836 */ /* 0x000fe20000000000 */
[----:B------:R-:W-:Y:S02]  /*42b0*/  PLOP3.LUT P5, PT, PT, PT, UP0, 0x80, 0x0 ;  /* 0x000000000000781c */ /* 0x000fe40003faf008 */
[----:B---3--:R-:W-:Y:S02]  /*42c0*/  MOV R6, R41 ;  /* 0x0000002900067202 */ /* 0x008fe40000000f00 */
[----:B------:R-:W-:Y:S02]  /*42d0*/  @P0 FSEL R6, R41, -INF , !P4 ;  /* 0xff80000029060808 */ /* 0x000fe40006000000 */
[----:B------:R-:W-:Y:S02]  /*42e0*/  PLOP3.LUT P0, PT, PT, PT, UP0, 0x80, 0x0 ;  /* 0x000000000000781c */ /* 0x000fe40003f0f008 */
[----:B------:R-:W-:Y:S01]  /*42f0*/  PLOP3.LUT P4, PT, PT, PT, UP0, 0x80, 0x0 ;  /* 0x000000000000781c */ /* 0x000fe20003f8f008 */
[----:B------:R-:W-:Y:S04]  /*4300*/  FFMA.FTZ R6, R6, UR10, -R4 ;  /* 0x0000000a06067c23 */ /* 0x000fe80008010804 */
[----:B------:R3:W-:Y:S01]  /*4310*/  MUFU.EX2 R44, R6 ;  /* 0x00000006002c7308 */ /* 0x0007e20000000800 */
[----:B--2---:R-:W-:Y:S02]  /*4320*/  MOV R5, R251 ;  /* 0x000000fb00057202 */ /* 0x004fe40000000f00 */
[----:B------:R-:W-:Y:S02]  /*4330*/  @P1 FSEL R5, R251, -INF , !P6 ;  /* 0xff800000fb051808 */ /* 0x000fe40007000000 */
[----:B------:R-:W-:Y:S03]  /*4340*/  PLOP3.LUT P1, PT, PT, PT, UP0, 0x80, 0x0 ;  /* 0x000000000000781c */ /* 0x000fe60003f2f008 */
[--C-:B------:R-:W-:Y:S01]  /*4350*/  FFMA.FTZ R5, R5, UR10, -R8.reuse ;  /* 0x0000000a05057c23 */ /* 0x100fe20008010808 */
[----:B------:R-:W-:Y:S02]  /*4360*/  @P4 ISETP.GE.AND P4, PT, R7, UR8, PT ;  /* 0x0000000807004c0c */ /* 0x000fe4000bf86270 */
[----:B------:R-:W-:Y:S01]  /*4370*/  @P5 IADD3 R7, R9, 0x18, RZ ;  /* 0x0000001809075810 */ /* 0x000fe20007ffe0ff */
[----:B------:R2:W-:Y:S01]  /*4380*/  MUFU.EX2 R53, R5 ;  /* 0x0000000500357308 */ /* 0x0005e20000000800 */
[----:B---3--:R-:W-:Y:S02]  /*4390*/  MOV R6, R249 ;  /* 0x000000f900067202 */ /* 0x008fe40000000f00 */
[----:B------:R-:W-:Y:S02]  /*43a0*/  @P0 FSEL R6, R249, -INF , !P2 ;  /* 0xff800000f9060808 */ /* 0x000fe40005000000 */
[----:B------:R-:W-:Y:S03]  /*43b0*/  PLOP3.LUT P0, PT, PT, PT, UP0, 0x80, 0x0 ;  /* 0x000000000000781c */ /* 0x000fe60003f0f008 */
[----:B------:R-:W-:Y:S04]  /*43c0*/  FFMA.FTZ R6, R6, UR10, -R8 ;  /* 0x0000000a06067c23 */ /* 0x000fe80008010808 */
[----:B------:R3:W-:Y:S01]  /*43d0*/  MUFU.EX2 R52, R6 ;  /* 0x0000000600347308 */ /* 0x0007e20000000800 */
[----:B--2---:R-:W-:Y:S02]  /*43e0*/  MOV R5, R40 ;  /* 0x0000002800057202 */ /* 0x004fe40000000f00 */
[----:B------:R-:W-:Y:S02]  /*43f0*/  @P1 FSEL R5, R40, -INF , !P6 ;  /* 0xff80000028051808 */ /* 0x000fe40007000000 */
[----:B------:R-:W-:Y:S02]  /*4400*/  PLOP3.LUT P1, PT, PT, PT, UP0, 0x80, 0x0 ;  /* 0x000000000000781c */ /* 0x000fe40003f2f008 */
[----:B------:R-:W-:Y:S01]  /*4410*/  PLOP3.LUT P6, PT, PT, PT, UP0, 0x80, 0x0 ;  /* 0x000000000000781c */ /* 0x000fe20003fcf008 */
[--C-:B------:R-:W-:Y:S04]  /*4420*/  FFMA.FTZ R5, R5, UR10, -R4.reuse ;  /* 0x0000000a05057c23 */ /* 0x100fe80008010804 */
[----:B------:R2:W4:Y:S01]  /*4430*/  MUFU.EX2 R43, R5 ;  /* 0x00000005002b7308 */ /* 0x0005220000000800 */
[----:B---3--:R-:W-:Y:S02]  /*4440*/  MOV R6, R36 ;  /* 0x0000002400067202 */ /* 0x008fe40000000f00 */
[----:B------:R-:W-:Y:S02]  /*4450*/  @P0 FSEL R6, R36, -INF , !P2 ;  /* 0xff80000024060808 */ /* 0x000fe40005000000 */
[----:B------:R-:W-:Y:S03]  /*4460*/  PLOP3.LUT P0, PT, PT, PT, UP0, 0x80, 0x0 ;  /* 0x000000000000781c */ /* 0x000fe60003f0f008 */
[----:B------:R-:W-:Y:S01]  /*4470*/  @P6 IADD3 R9, R9, 0x19, RZ ;  /* 0x0000001909096810 */ /* 0x000fe20007ffe0ff */
[----:B------:R-:W-:Y:S04]  /*4480*/  FFMA.FTZ R6, R6, UR10, -R4 ;  /* 0x0000000a06067c23 */ /* 0x000fe80008010804 */
[----:B------:R1:W-:Y:S01]  /*4490*/  MUFU.EX2 R42, R6 ;  /* 0x00000006002a7308 */ /* 0x0003e20000000800 */
[----:B--2---:R-:W-:Y:S02]  /*44a0*/  MOV R5, R250 ;  /* 0x000000fa00057202 */ /* 0x004fe40000000f00 */
[----:B------:R-:W-:Y:S02]  /*44b0*/  @P1 FSEL R5, R250, -INF , !P4 ;  /* 0xff800000fa051808 */ /* 0x000fe40006000000 */
[----:B------:R-:W-:Y:S03]  /*44c0*/  PLOP3.LUT P1, PT, PT, PT, UP0, 0x80, 0x0 ;  /* 0x000000000000781c */ /* 0x000fe60003f2f008 */
[----:B------:R-:W-:Y:S04]  /*44d0*/  FFMA.FTZ R5, R5, UR10, -R8 ;  /* 0x0000000a05057c23 */ /* 0x000fe80008010808 */
[----:B------:R2:W-:Y:S01]  /*44e0*/  MUFU.EX2 R51, R5 ;  /* 0x0000000500337308 */ /* 0x0005e20000000800 */
[----:B-1----:R-:W-:Y:S01]  /*44f0*/  IMAD.MOV.U32 R6, RZ, RZ, R147 ;  /* 0x000000ffff067224 */ /* 0x002fe200078e0093 */
[----:B------:R-:W-:Y:S02]  /*4500*/  @P3 FSEL R6, R147, -INF , !P2 ;  /* 0xff80000093063808 */ /* 0x000fe40005000000 */
[----:B------:R-:W-:Y:S03]  /*4510*/  PLOP3.LUT P3, PT, PT, PT, UP0, 0x80, 0x0 ;  /* 0x000000000000781c */ /* 0x000fe60003f6f008 */
[----:B------:R-:W-:Y:S04]  /*4520*/  FFMA.FTZ R6, R6, UR10, -R2 ;  /* 0x0000000a06067c23 */ /* 0x000fe80008010802 */
[----:B------:R1:W-:Y:S01]  /*4530*/  MUFU.EX2 R162, R6 ;  /* 0x0000000600a27308 */ /* 0x0003e20000000800 */
[----:B--2---:R-:W-:Y:S02]  /*4540*/  MOV R5, R3 ;  /* 0x0000000300057202 */ /* 0x004fe40000000f00 */
[----:B------:R-:W-:Y:S02]  /*4550*/  @P1 FSEL R5, R3, -INF , !P4 ;  /* 0xff80000003051808 */ /* 0x000fe40006000000 */
[----:B------:R-:W-:Y:S02]  /*4560*/  PLOP3.LUT P1, PT, PT, PT, UP0, 0x80, 0x0 ;  /* 0x000000000000781c */ /* 0x000fe40003f2f008 */
[----:B------:R-:W-:Y:S01]  /*4570*/  @P3 ISETP.GE.AND P3, PT, R7, UR8, PT ;  /* 0x0000000807003c0c */ /* 0x000fe2000bf66270 */
[----:B------:R-:W-:Y:S04]  /*4580*/  FFMA.FTZ R5, R5, UR10, -R4 ;  /* 0x0000000a05057c23 */ /* 0x000fe80008010804 */
[----:B------:R2:W-:Y:S01]  /*4590*/  MUFU.EX2 R39, R5 ;  /* 0x0000000500277308 */ /* 0x0005e20000000800 */
[----:B-1----:R-:W-:Y:S05]  /*45a0*/  MOV R6, R154 ;  /* 0x0000009a00067202 */ /* 0x002fea0000000f00 */
        /* <DEDUP_REMOVED lines=8> */
[----:B------:R-:W-:Y:S01]  /*4630*/  @P2 ISETP.GE.AND P2, PT, R9, UR8, PT ;  /* 0x0000000809002c0c */ /* 0x000fe2000bf46270 */
[--C-:B------:R-:W-:Y:S04]  /*4640*/  FFMA.FTZ R5, R5, UR10, -R2.reuse ;  /* 0x0000000a05057c23 */ /* 0x100fe80008010802 */
        /* <DEDUP_REMOVED lines=10> */
[----:B------:R-:W-:Y:S04]  /*46f0*/  FFMA.FTZ R5, R5, UR10, -R0 ;  /* 0x0000000a05057c23 */ /* 0x000fe80008010800 */
[----:B------:R2:W-:Y:S01]  /*4700*/  MUFU.EX2 R169, R5 ;  /* 0x0000000500a97308 */ /* 0x0005e20000000800 */
[----:B-1----:R-:W-:Y:S07]  /*4710*/  MOV R6, R244 ;  /* 0x000000f400067202 */ /* 0x002fee0000000f00 */
[----:B------:R-:W-:Y:S02]  /*4720*/  @P4 FSEL R6, R244, -INF , !P3 ;  /* 0xff800000f4064808 */ /* 0x000fe40005800000 */
[----:B------:R-:W-:Y:S02]  /*4730*/  PLOP3.LUT P4, PT, PT, PT, UP0, 0x80, 0x0 ;  /* 0x000000000000781c */ /* 0x000fe40003f8f008 */
[----:B--2---:R-:W-:Y:S02]  /*4740*/  MOV R5, R144 ;  /* 0x0000009000057202 */ /* 0x004fe40000000f00 */
[----:B------:R-:W-:Y:S02]  /*4750*/  @P0 FSEL R5, R144, -INF , !P2 ;  /* 0xff80000090050808 */ /* 0x000fe40005000000 */
[----:B------:R-:W-:Y:S03]  /*4760*/  PLOP3.LUT P0, PT, PT, PT, UP0, 0x80, 0x0 ;  /* 0x000000000000781c */ /* 0x000fe60003f0f008 */
[----:B------:R-:W-:Y:S01]  /*4770*/  FFMA.FTZ R2, R5, UR10, -R2 ;  /* 0x0000000a05027c23 */ /* 0x000fe20008010802 */
[----:B------:R-:W-:Y:S01]  /*4780*/  FFMA.FTZ R5, R6, UR10, -R8 ;  /* 0x0000000a06057c23 */ /* 0x000fe20008010808 */
[----:B------:R-:W-:Y:S02]  /*4790*/  MOV R6, R149 ;  /* 0x0000009500067202 */ /* 0x000fe40000000f00 */
[----:B------:R1:W-:Y:S01]  /*47a0*/  MUFU.EX2 R157, R2 ;  /* 0x00000002009d7308 */ /* 0x0003e20000000800 */
[----:B------:R-:W-:Y:S05]  /*47b0*/  @P4 FSEL R6, R149, -INF , !P3 ;  /* 0xff80000095064808 */ /* 0x000fea0005800000 */
[----:B------:R-:W-:Y:S04]  /*47c0*/  FFMA.FTZ R6, R6, UR10, -R0 ;  /* 0x0000000a06067c23 */ /* 0x000fe80008010800 */
[----:B------:R2:W-:Y:S10]  /*47d0*/  MUFU.EX2 R50, R5 ;  /* 0x0000000500327308 */ /* 0x0005f40000000800 */
[----:B------:R4:W-:Y:S01]  /*47e0*/  MUFU.EX2 R168, R6 ;  /* 0x0000000600a87308 */ /* 0x0009e20000000800 */
[----:B-1----:R-:W-:Y:S02]  /*47f0*/  MOV R2, R245 ;  /* 0x000000f500027202 */ /* 0x002fe40000000f00 */
[----:B------:R-:W-:Y:S02]  /*4800*/  @P0 FSEL R2, R245, -INF , !P2 ;  /* 0xff800000f5020808 */ /* 0x000fe40005000000 */
[----:B------:R-:W-:Y:S03]  /*4810*/  PLOP3.LUT P0, PT, PT, PT, UP0, 0x80, 0x0 ;  /* 0x000000000000781c */ /* 0x000fe60003f0f008 */
[----:B------:R-:W-:Y:S01]  /*4820*/  FFMA.FTZ R8, R2, UR10, -R8 ;  /* 0x0000000a02087c23 */ /* 0x000fe20008010808 */
[----:B--2---:R-:W-:Y:S01]  /*4830*/  IMAD.MOV.U32 R5, RZ, RZ, R248 ;  /* 0x000000ffff057224 */ /* 0x004fe200078e00f8 */
[----:B------:R-:W-:Y:S02]  /*4840*/  @P1 FSEL R5, R248, -INF , !P3 ;  /* 0xff800000f8051808 */ /* 0x000fe40005800000 */
[----:B------:R-:W-:Y:S01]  /*4850*/  MOV R2, R247 ;  /* 0x000000f700027202 */ /* 0x000fe20000000f00 */
[----:B------:R-:W-:Y:S01]  /*4860*/  MUFU.EX2 R49, R8 ;  /* 0x0000000800317308 */ /* 0x000fe20000000800 */
[----:B------:R-:W-:Y:S01]  /*4870*/  PLOP3.LUT P1, PT, PT, PT, UP0, 0x80, 0x0 ;  /* 0x000000000000781c */ /* 0x000fe20003f2f008 */
[--C-:B------:R-:W-:Y:S01]  /*4880*/  FFMA.FTZ R5, R5, UR10, -R4.reuse ;  /* 0x0000000a05057c23 */ /* 0x100fe20008010804 */
[----:B----4-:R-:W-:Y:S02]  /*4890*/  F2FP.BF16.F32.PACK_AB R6, R43, R44 ;  /* 0x0000002c2b06723e */ /* 0x010fe400000010ff */
[----:B------:R-:W-:Y:S05]  /*48a0*/  @P0 FSEL R2, R247, -INF , !P2 ;  /* 0xff800000f7020808 */ /* 0x000fea0005000000 */
[----:B------:R1:W-:Y:S01]  /*48b0*/  MUFU.EX2 R38, R5 ;  /* 0x0000000500267308 */ /* 0x0003e20000000800 */
[----:B------:R-:W-:Y:S01]  /*48c0*/  IADD3 R142, P0, R141, UR14, RZ ;  /* 0x0000000e8d8e7c10 */ /* 0x000fe2000ff1e0ff */
[----:B------:R-:W-:Y:S01]  /*48d0*/  FFMA.FTZ R4, R2, UR10, -R4 ;  /* 0x0000000a02047c23 */ /* 0x000fe20008010804 */
[----:B------:R-:W-:Y:S02]  /*48e0*/  F2FP.BF16.F32.PACK_AB R2, R55, R58 ;  /* 0x0000003a3702723e */ /* 0x000fe400000010ff */
[----:B------:R-:W-:Y:S05]  /*48f0*/  IADD3.X R143, R140, UR13, RZ, P0, !PT ;  /* 0x0000000d8c8f7c10 */ /* 0x000fea00087fe4ff */
[----:B------:R2:W3:Y:S01]  /*4900*/  MUFU.EX2 R37, R4 ;  /* 0x0000000400257308 */ /* 0x0004e20000000800 */
[----:B------:R4:W-:Y:S04]  /*4910*/  STS [R239+0x13000], R2 ;  /* 0x01300002ef007388 */ /* 0x0009e80000000800 */
[----:B------:R-:W3:Y:S01]  /*4920*/  LDG.E R141, desc[UR6][R142.64] ;  /* 0x000000068e8d7981 */ /* 0x000ee2000c1e1900 */
[----:B-1----:R-:W-:Y:S03]  /*4930*/  MOV R5, R148 ;  /* 0x0000009400057202 */ /* 0x002fe60000000f00 */
[----:B------:R-:W3:Y:S01]  /*4940*/  LDG.E R140, desc[UR6][R142.64+0x20] ;  /* 0x000020068e8c7981 */ /* 0x000ee2000c1e1900 */
[----:B------:R-:W-:Y:S02]  /*4950*/  @P1 FSEL R5, R148, -INF , !P2 ;  /* 0xff80000094051808 */ /* 0x000fe40005000000 */
[----:B------:R-:W-:Y:S03]  /*4960*/  PLOP3.LUT P1, PT, PT, PT, UP3, 0x80, 0x0 ;  /* 0x000000000000781c */ /* 0x000fe60003f2f038 */
[----:B------:R-:W-:Y:S01]  /*4970*/  FFMA.FTZ R0, R5, UR10, -R0 ;  /* 0x0000000a05007c23 */ /* 0x000fe20008010800 */
[----:B--2---:R-:W-:Y:S02]  /*4980*/  F2FP.BF16.F32.PACK_AB R4, R45, R48 ;  /* 0x000000302d04723e */ /* 0x004fe400000010ff */
[----:B------:R-:W-:Y:S01]  /*4990*/  F2FP.BF16.F32.PACK_AB R5, R171, R231 ;  /* 0x000000e7ab05723e */ /* 0x000fe200000010ff */
[----:B------:R3:W1:Y:S02]  /*49a0*/  MUFU.EX2 R163, R0 ;  /* 0x0000000000a37308 */ /* 0x0006640000000800 */
[----:B------:R2:W-:Y:S01]  /*49b0*/  STS [R239+0x13400], R4 ;  /* 0x01340004ef007388 */ /* 0x0005e20000000800 */
[----:B----4-:R-:W-:Y:S03]  /*49c0*/  F2FP.BF16.F32.PACK_AB R2, R53, R54 ;  /* 0x000000363502723e */ /* 0x010fe600000010ff */
[----:B------:R4:W-:Y:S04]  /*49d0*/  STS [R238+0x13400], R6 ;  /* 0x01340006ee007388 */ /* 0x0009e80000000800 */
[----:B------:R1:W-:Y:S04]  /*49e0*/  STS [R238+0x13000], R2 ;  /* 0x01300002ee007388 */ /* 0x0003e80000000800 */
[----:B------:R1:W-:Y:S01]  /*49f0*/  STS [R239+0x14000], R5 ;  /* 0x01400005ef007388 */ /* 0x0003e20000000800 */
[----:B---3--:R-:W-:Y:S02]  /*4a00*/  F2FP.BF16.F32.PACK_AB R0, R37, R38 ;  /* 0x000000262500723e */ /* 0x008fe400000010ff */
[----:B--2---:R-:W-:Y:S05]  /*4a10*/  F2FP.BF16.F32.PACK_AB R4, R234, R235 ;  /* 0x000000ebea04723e */ /* 0x004fea00000010ff */
[----:B------:R2:W-:Y:S01]  /*4a20*/  STS [R239+0x14400], R4 ;  /* 0x01440004ef007388 */ /* 0x0005e20000000800 */
[----:B----4-:R-:W-:Y:S02]  /*4a30*/  F2FP.BF16.F32.PACK_AB R6, R232, R233 ;  /* 0x000000e9e806723e */ /* 0x010fe400000010ff */
[----:B-1----:R-:W-:Y:S03]  /*4a40*/  F2FP.BF16.F32.PACK_AB R2, R166, R167 ;  /* 0x000000a7a602723e */ /* 0x002fe600000010ff */
[----:B------:R1:W-:Y:S01]  /*4a50*/  STS [R238+0x14400], R6 ;  /* 0x01440006ee007388 */ /* 0x0003e20000000800 */
[----:B------:R-:W-:Y:S03]  /*4a60*/  F2FP.BF16.F32.PACK_AB R5, R51, R52 ;  /* 0x000000343305723e */ /* 0x000fe600000010ff */
[----:B------:R3:W-:Y:S04]  /*4a70*/  STS [R238+0x14000], R2 ;  /* 0x01400002ee007388 */ /* 0x0007e80000000800 */
[----:B------:R4:W-:Y:S01]  /*4a80*/  STS [R237+0x13000], R5 ;  /* 0x01300005ed007388 */ /* 0x0009e20000000800 */
[----:B--2---:R-:W-:Y:S05]  /*4a90*/  F2FP.BF16.F32.PACK_AB R4, R39, R42 ;  /* 0x0000002a2704723e */ /* 0x004fea00000010ff */
[----:B------:R2:W-:Y:S01]  /*4aa0*/  STS [R237+0x13400], R4 ;  /* 0x01340004ed007388 */ /* 0x0005e20000000800 */
[----:B-1----:R-:W-:Y:S03]  /*4ab0*/  F2FP.BF16.F32.PACK_AB R6, R159, R162 ;  /* 0x000000a29f06723e */ /* 0x002fe600000010ff */
[----:B------:R1:W-:Y:S01]  /*4ac0*/  STS [R236+0x13400], R0 ;  /* 0x01340000ec007388 */ /* 0x0003e20000000800 */
[----:B---3--:R-:W-:Y:S02]  /*4ad0*/  F2FP.BF16.F32.PACK_AB R2, R49, R50 ;  /* 0x000000323102723e */ /* 0x008fe400000010ff */
[----:B----4-:R-:W-:Y:S03]  /*4ae0*/  F2FP.BF16.F32.PACK_AB R5, R169, R170 ;  /* 0x000000aaa905723e */ /* 0x010fe600000010ff */
[----:B------:R3:W-:Y:S04]  /*4af0*/  STS [R236+0x13000], R2 ;  /* 0x01300002ec007388 */ /* 0x0007e80000000800 */
[----:B------:R-:W-:Y:S04]  /*4b00*/  STS [R237+0x14000], R6 ;  /* 0x01400006ed007388 */ /* 0x000fe80000000800 */
[----:B------:R-:W-:Y:S01]  /*4b10*/  STS [R237+0x14400], R5 ;  /* 0x01440005ed007388 */ /* 0x000fe20000000800 */
[----:B--2---:R-:W-:Y:S02]  /*4b20*/  F2FP.BF16.F32.PACK_AB R4, R157, R158 ;  /* 0x0000009e9d04723e */ /* 0x004fe400000010ff */
[----:B-1----:R-:W-:Y:S03]  /*4b30*/  LEA R0, R230, UR4, 0x1 ;  /* 0x00000004e6007c11 */ /* 0x002fe6000f8e08ff */
[----:B------:R-:W-:Y:S01]  /*4b40*/  STS [R236+0x14000], R4 ;  /* 0x01400004ec007388 */ /* 0x000fe20000000800 */
[----:B---3--:R-:W-:Y:S05]  /*4b50*/  F2FP.BF16.F32.PACK_AB R2, R163, R168 ;  /* 0x000000a8a302723e */ /* 0x008fea00000010ff */
[----:B------:R1:W-:Y:S04]  /*4b60*/  STS [R236+0x14400], R2 ;  /* 0x01440002ec007388 */ /* 0x0003e80000000800 */
[----:B------:R-:W2:Y:S08]  /*4b70*/  LDSM.16.M88.4 R32, [R0+0x6000] ;  /* 0x006000000020783b */ /* 0x000eb00000000200 */
[----:B------:R-:W3:Y:S01]  /*4b80*/  LDSM.16.M88.4 R28, [R0+0x6800] ;  /* 0x00680000001c783b */ /* 0x000ee20000000200 */
[----:B-1----:R-:W-:Y:S07]  /*4b90*/  IADD3 R2, R0, R228, RZ ;  /* 0x000000e400027210 */ /* 0x002fee0007ffe0ff */
[----:B------:R-:W1:Y:S08]  /*4ba0*/  LDSM.16.M88.4 R132, [R2+0x6000] ;  /* 0x006000000284783b */ /* 0x000e700000000200 */
[----:B------:R-:W4:Y:S01]  /*4bb0*/  LDSM.16.M88.4 R136, [R2+0x6800] ;  /* 0x006800000288783b */ /* 0x000f220000000200 */
        /* <DEDUP_REMOVED lines=54> */
[C---:B------:R-:W-:Y:S01]  /*4f20*/  FADD.FTZ R4, -R141.reuse, R4 ;  /* 0x000000048d047221 */ /* 0x040fe20000010100 */
[-C--:B------:R-:W-:Y:S04]  /*4f30*/  HMMA.16816.F32.BF16 R20, R132, R216.reuse, R20 ;  /* 0x000000d88414723c */ /* 0x080fe80000041814 */
[----:B------:R-:W-:Y:S02]  /*4f40*/  FMUL.FTZ R156, R58, R4 ;  /* 0x000000043a9c7220 */ /* 0x000fe40000410000 */
[C---:B------:R-:W-:Y:S01]  /*4f50*/  HMMA.16816.F32.BF16 R24, R136.reuse, R216, R24 ;  /* 0x000000d88818723c */ /* 0x040fe20000041818 */
[----:B------:R2:W5:Y:S04]  /*4f60*/  LDL.LU R58, [R1+0xac] ;  /* 0x0000ac00013a7983 */ /* 0x0005680000300800 */
[----:B------:R-:W-:Y:S01]  /*4f70*/  FFMA.FTZ R4, -R56, R56, 1 ;  /* 0x3f80000038047423 */ /* 0x000fe20000010138 */
[-C--:B------:R-:W-:Y:S05]  /*4f80*/  HMMA.16816.F32.BF16 R28, R136, R218.reuse, R28 ;  /* 0x000000da881c723c */ /* 0x080fea000004181c */
[----:B------:R-:W-:Y:S01]  /*4f90*/  FMUL.FTZ R4, R4, UR5 ;  /* 0x0000000504047c20 */ /* 0x000fe20008410000 */
[----:B------:R-:W-:Y:S05]  /*4fa0*/  HMMA.16816.F32.BF16 R32, R132, R218, R32 ;  /* 0x000000da8420723c */ /* 0x000fea0000041820 */
[----:B------:R-:W-:Y:S01]  /*4fb0*/  FADD.FTZ R136, -R141, R5 ;  /* 0x000000058d887221 */ /* 0x000fe20000010100 */
[----:B------:R-:W-:Y:S01]  /*4fc0*/  FFMA.FTZ R5, -R57, R57, 1 ;  /* 0x3f80000039057423 */ /* 0x000fe20000010139 */
[----:B------:R-:W-:Y:S01]  /*4fd0*/  FADD.FTZ R16, -R141, R16 ;  /* 0x000000108d107221 */ /* 0x000fe20000010100 */
[----:B------:R2:W5:Y:S03]  /*4fe0*/  LDL.LU R57, [R1+0xa8] ;  /* 0x0000a80001397983 */ /* 0x0005660000300800 */
[----:B------:R-:W-:Y:S01]  /*4ff0*/  FMUL.FTZ R136, R55, R136 ;  /* 0x0000008837887220 */ /* 0x000fe20000410000 */
[----:B------:R2:W5:Y:S01]  /*5000*/  LDL.LU R56, [R1+0xa4] ;  /* 0x0000a40001387983 */ /* 0x0005620000300800 */
[----:B------:R-:W-:Y:S01]  /*5010*/  FMUL.FTZ R5, R5, UR5 ;  /* 0x0000000505057c20 */ /* 0x000fe20008410000 */
[----:B------:R-:W-:Y:S01]  /*5020*/  FMUL.FTZ R16, R54, R16 ;  /* 0x0000001036107220 */ /* 0x000fe20000410000 */
[----:B------:R-:W-:Y:S01]  /*5030*/  FMUL.FTZ R4, R136, R4 ;  /* 0x0000000488047220 */ /* 0x000fe20000410000 */
[----:B------:R2:W5:Y:S01]  /*5040*/  LDL.LU R55, [R1+0xa0] ;  /* 0x0000a00001377983 */ /* 0x0005620000300800 */
[----:B------:R-:W-:Y:S01]  /*5050*/  FMUL.FTZ R5, R156, R5 ;  /* 0x000000059c057220 */ /* 0x000fe20000410000 */
[C---:B------:R-:W-:Y:S01]  /*5060*/  FADD.FTZ R17, -R141.reuse, R17 ;  /* 0x000000118d117221 */ /* 0x040fe20000010100 */
[C---:B------:R-:W-:Y:S01]  /*5070*/  FADD.FTZ R133, -R141.reuse, R20 ;  /* 0x000000148d857221 */ /* 0x040fe20000010100 */
[----:B------:R2:W5:Y:S01]  /*5080*/  LDL.LU R54, [R1+0x9c] ;  /* 0x00009c0001367983 */ /* 0x0005620000300800 */
[----:B------:R-:W-:Y:S01]  /*5090*/  FADD.FTZ R21, -R141, R21 ;  /* 0x000000158d157221 */ /* 0x000fe20000010100 */
[----:B------:R-:W-:Y:S01]  /*50a0*/  F2FP.BF16.F32.PACK_AB R4, R4, R5 ;  /* 0x000000050404723e */ /* 0x000fe200000010ff */
[----:B------:R-:W-:Y:S01]  /*50b0*/  FFMA.FTZ R5, -R251, R251, 1 ;  /* 0x3f800000fb057423 */ /* 0x000fe200000101fb */
[----:B------:R-:W-:Y:S01]  /*50c0*/  FMUL.FTZ R20, R53, R17 ;  /* 0x0000001135147220 */ /* 0x000fe20000410000 */
[----:B------:R-:W-:Y:S01]  /*50d0*/  FMUL.FTZ R133, R52, R133 ;  /* 0x0000008534857220 */ /* 0x000fe20000410000 */
[----:B------:R2:W5:Y:S01]  /*50e0*/  LDL.LU R53, [R1+0x98] ;  /* 0x0000980001357983 */ /* 0x0005620000300800 */
[----:B------:R-:W-:Y:S01]  /*50f0*/  FMUL.FTZ R5, R5, UR5 ;  /* 0x0000000505057c20 */ /* 0x000fe20008410000 */
[----:B------:R-:W-:Y:S01]  /*5100*/  FFMA.FTZ R17, -R252, R252, 1 ;  /* 0x3f800000fc117423 */ /* 0x000fe200000101fc */
[----:B------:R-:W-:Y:S01]  /*5110*/  FMUL.FTZ R134, R51, R21 ;  /* 0x0000001533867220 */ /* 0x000fe20000410000 */
[----:B------:R2:W5:Y:S01]  /*5120*/  LDL.LU R52, [R1+0x94] ;  /* 0x0000940001347983 */ /* 0x0005620000300800 */
[----:B------:R-:W-:Y:S01]  /*5130*/  FMUL.FTZ R5, R20, R5 ;  /* 0x0000000514057220 */ /* 0x000fe20000410000 */
[----:B------:R-:W-:Y:S01]  /*5140*/  FFMA.FTZ R21, -R250, R250, 1 ;  /* 0x3f800000fa157423 */ /* 0x000fe200000101fa */
[----:B------:R-:W-:Y:S01]  /*5150*/  FADD.FTZ R20, -R141, R32 ;  /* 0x000000208d147221 */ /* 0x000fe20000010100 */
[----:B------:R2:W5:Y:S01]  /*5160*/  LDL.LU R51, [R1+0x90] ;  /* 0x0000900001337983 */ /* 0x0005620000300800 */
[----:B------:R-:W-:Y:S01]  /*5170*/  FMUL.FTZ R17, R17, UR5 ;  /* 0x0000000511117c20 */ /* 0x000fe20008410000 */
[----:B------:R-:W-:Y:S01]  /*5180*/  FMUL.FTZ R21, R21, UR5 ;  /* 0x0000000515157c20 */ /* 0x000fe20008410000 */
[----:B------:R-:W-:Y:S01]  /*5190*/  FFMA.FTZ R132, -R249, R249, 1 ;  /* 0x3f800000f9847423 */ /* 0x000fe200000101f9 */
[----:B------:R-:W-:Y:S01]  /*51a0*/  FMUL.FTZ R20, R50, R20 ;  /* 0x0000001432147220 */ /* 0x000fe20000410000 */
[----:B------:R-:W-:Y:S01]  /*51b0*/  FMUL.FTZ R17, R16, R17 ;  /* 0x0000001110117220 */ /* 0x000fe20000410000 */
[----:B------:R2:W5:Y:S01]  /*51c0*/  LDL.LU R50, [R1+0x8c] ;  /* 0x00008c0001327983 */ /* 0x0005620000300800 */
[----:B------:R-:W-:Y:S01]  /*51d0*/  FADD.FTZ R33, -R141, R33 ;  /* 0x000000218d217221 */ /* 0x000fe20000010100 */
[----:B------:R-:W-:Y:S01]  /*51e0*/  FFMA.FTZ R16, -R244, R244, 1 ;  /* 0x3f800000f4107423 */ /* 0x000fe200000101f4 */
[----:B------:R-:W-:Y:S01]  /*51f0*/  FMUL.FTZ R21, R134, R21 ;  /* 0x0000001586157220 */ /* 0x000fe20000410000 */
[----:B------:R-:W-:Y:S01]  /*5200*/  FMUL.FTZ R132, R132, UR5 ;  /* 0x0000000584847c20 */ /* 0x000fe20008410000 */
[----:B------:R-:W-:Y:S01]  /*5210*/  FMUL.FTZ R134, R49, R33 ;  /* 0x0000002131867220 */ /* 0x000fe20000410000 */
[----:B------:R-:W-:Y:S01]  /*5220*/  FADD.FTZ R6, -R140, R6 ;  /* 0x000000068c067221 */ /* 0x000fe20000010100 */
[----:B------:R2:W5:Y:S01]  /*5230*/  LDL.LU R49, [R1+0x88] ;  /* 0x0000880001317983 */ /* 0x0005620000300800 */
[----:B------:R-:W-:Y:S01]  /*5240*/  FMUL.FTZ R16, R16, UR5 ;  /* 0x0000000510107c20 */ /* 0x000fe20008410000 */
[----:B------:R-:W-:Y:S01]  /*5250*/  FMUL.FTZ R132, R133, R132 ;  /* 0x0000008485847220 */ /* 0x000fe20000410000 */
[----:B------:R-:W-:Y:S01]  /*5260*/  FMUL.FTZ R133, R48, R6 ;  /* 0x0000000630857220 */ /* 0x000fe20000410000 */
[----:B------:R-:W-:Y:S01]  /*5270*/  FADD.FTZ R33, -R140, R7 ;  /* 0x000000078c217221 */ /* 0x000fe20000010100 */
[----:B------:R2:W5:Y:S01]  /*5280*/  LDL.LU R48, [R1+0x84] ;  /* 0x0000840001307983 */ /* 0x0005620000300800 */
[----:B------:R-:W-:Y:S01]  /*5290*/  FMUL.FTZ R16, R20, R16 ;  /* 0x0000001014107220 */ /* 0x000fe20000410000 */
[----:B------:R-:W-:Y:S01]  /*52a0*/  FFMA.FTZ R7, -R47, R47, 1 ;  /* 0x3f8000002f077423 */ /* 0x000fe2000001012f */
[----:B------:R-:W-:Y:S01]  /*52b0*/  FFMA.FTZ R32, -R46, R46, 1 ;  /* 0x3f8000002e207423 */ /* 0x000fe2000001012e */
[----:B------:R2:W5:Y:S01]  /*52c0*/  LDL.LU R47, [R1+0x80] ;  /* 0x00008000012f7983 */ /* 0x0005620000300800 */
[----:B------:R-:W-:Y:S01]  /*52d0*/  FFMA.FTZ R20, -R245, R245, 1 ;  /* 0x3f800000f5147423 */ /* 0x000fe200000101f5 */
[----:B------:R-:W-:Y:S01]  /*52e0*/  FMUL.FTZ R33, R45, R33 ;  /* 0x000000212d217220 */ /* 0x000fe20000410000 */
[----:B------:R-:W-:Y:S01]  /*52f0*/  FMUL.FTZ R7, R7, UR5 ;  /* 0x0000000507077c20 */ /* 0x000fe20008410000 */
[----:B------:R2:W5:Y:S01]  /*5300*/  LDL.LU R46, [R1+0x7c] ;  /* 0x00007c00012e7983 */ /* 0x0005620000300800 */
[----:B------:R-:W-:Y:S01]  /*5310*/  FMUL.FTZ R32, R32, UR5 ;  /* 0x0000000520207c20 */ /* 0x000fe20008410000 */
[----:B------:R-:W-:Y:S01]  /*5320*/  FMUL.FTZ R20, R20, UR5 ;  /* 0x0000000514147c20 */ /* 0x000fe20008410000 */
[----:B------:R-:W-:Y:S01]  /*5330*/  F2FP.BF16.F32.PACK_AB R6, R5, R17 ;  /* 0x000000110506723e */ /* 0x000fe200000010ff */
[----:B------:R2:W5:Y:S01]  /*5340*/  LDL.LU R45, [R1+0x78] ;  /* 0x00007800012d7983 */ /* 0x0005620000300800 */
[----:B------:R-:W-:Y:S01]  /*5350*/  FMUL.FTZ R7, R133, R7 ;  /* 0x0000000785077220 */ /* 0x000fe20000410000 */
[----:B------:R-:W-:Y:S01]  /*5360*/  FMUL.FTZ R5, R33, R32 ;  /* 0x0000002021057220 */ /* 0x000fe20000410000 */
[----:B------:R-:W-:Y:S01]  /*5370*/  FMUL.FTZ R20, R134, R20 ;  /* 0x0000001486147220 */ /* 0x000fe20000410000 */
[C---:B------:R-:W-:Y:S01]  /*5380*/  FADD.FTZ R18, -R140.reuse, R18 ;  /* 0x000000128c127221 */ /* 0x040fe20000010100 */
[----:B------:R-:W-:Y:S01]  /*5390*/  FADD.FTZ R22, -R140, R22 ;  /* 0x000000168c167221 */ /* 0x000fe20000010100 */
[----:B------:R-:W-:Y:S01]  /*53a0*/  FFMA.FTZ R17, -R40, R40, 1 ;  /* 0x3f80000028117423 */ /* 0x000fe20000010128 */
[----:B------:R-:W-:Y:S01]  /*53b0*/  F2FP.BF16.F32.PACK_AB R5, R5, R7 ;  /* 0x000000070505723e */ /* 0x000fe200000010ff */
[----:B------:R-:W-:Y:S01]  /*53c0*/  FMUL.FTZ R7, R44, R18 ;  /* 0x000000122c077220 */ /* 0x000fe20000410000 */
[----:B------:R-:W-:Y:S01]  /*53d0*/  F2FP.BF16.F32.PACK_AB R20, R20, R16 ;  /* 0x000000101414723e */ /* 0x000fe200000010ff */
[----:B------:R2:W5:Y:S01]  /*53e0*/  LDL.LU R44, [R1+0x74] ;  /* 0x00007400012c7983 */ /* 0x0005620000300800 */
[----:B------:R-:W-:Y:S01]  /*53f0*/  FADD.FTZ R16, -R140, R19 ;  /* 0x000000138c107221 */ /* 0x000fe20000010100 */
[----:B------:R-:W-:Y:S01]  /*5400*/  FMUL.FTZ R33, R42, R22 ;  /* 0x000000162a217220 */ /* 0x000fe20000410000 */
[----:B------:R-:W-:Y:S01]  /*5410*/  FFMA.FTZ R18, -R41, R41, 1 ;  /* 0x3f80000029127423 */ /* 0x000fe20000010129 */
[----:B------:R-:W-:Y:S01]  /*5420*/  FADD.FTZ R23, -R140, R23 ;  /* 0x000000178c177221 */ /* 0x000fe20000010100 */
[----:B------:R-:W-:Y:S01]  /*5430*/  FMUL.FTZ R16, R43, R16 ;  /* 0x000000102b107220 */ /* 0x000fe20000410000 */
[----:B------:R-:W-:Y:S01]  /*5440*/  FFMA.FTZ R22, -R36, R36, 1 ;  /* 0x3f80000024167423 */ /* 0x000fe20000010124 */
[----:B------:R2:W5:Y:S01]  /*5450*/  LDL.LU R43, [R1+0x70] ;  /* 0x00007000012b7983 */ /* 0x0005620000300800 */
[----:B------:R-:W-:Y:S01]  /*5460*/  FFMA.FTZ R19, -R3, R3, 1 ;  /* 0x3f80000003137423 */ /* 0x000fe20000010103 */
[----:B------:R-:W-:Y:S01]  /*5470*/  F2FP.BF16.F32.PACK_AB R21, R21, R132 ;  /* 0x000000841515723e */ /* 0x000fe200000010ff */
[----:B------:R-:W-:Y:S01]  /*5480*/  FMUL.FTZ R132, R39, R23 ;  /* 0x0000001727847220 */ /* 0x000fe20000410000 */
[----:B------:R2:W5:Y:S01]  /*5490*/  LDL.LU R42, [R1+0x6c] ;  /* 0x00006c00012a7983 */ /* 0x0005620000300800 */
[C---:B------:R-:W-:Y:S01]  /*54a0*/  FADD.FTZ R34, -R140.reuse, R34 ;  /* 0x000000228c227221 */ /* 0x040fe20000010100 */
[----:B------:R-:W-:Y:S01]  /*54b0*/  FADD.FTZ R35, -R140, R35 ;  /* 0x000000238c237221 */ /* 0x000fe20000010100 */
[----:B------:R-:W-:Y:S01]  /*54c0*/  FMUL.FTZ R18, R18, UR5 ;  /* 0x0000000512127c20 */ /* 0x000fe20008410000 */
[----:B------:R2:W5:Y:S01]  /*54d0*/  LDL.LU R41, [R1+0x68] ;  /* 0x0000680001297983 */ /* 0x0005620000300800 */
[----:B------:R-:W-:Y:S01]  /*54e0*/  FMUL.FTZ R17, R17, UR5 ;  /* 0x0000000511117c20 */ /* 0x000fe20008410000 */
[----:B------:R-:W-:Y:S01]  /*54f0*/  FFMA.FTZ R32, -R248, R248, 1 ;  /* 0x3f800000f8207423 */ /* 0x000fe200000101f8 */
[----:B------:R-:W-:Y:S01]  /*5500*/  FMUL.FTZ R18, R7, R18 ;  /* 0x0000001207127220 */ /* 0x000fe20000410000 */
[----:B------:R2:W5:Y:S01]  /*5510*/  LDL.LU R40, [R1+0x64] ;  /* 0x0000640001287983 */ /* 0x0005620000300800 */
[----:B------:R-:W-:Y:S01]  /*5520*/  FMUL.FTZ R7, R38, R34 ;  /* 0x0000002226077220 */ /* 0x000fe20000410000 */
[----:B------:R-:W-:Y:S01]  /*5530*/  FMUL.FTZ R17, R16, R17 ;  /* 0x0000001110117220 */ /* 0x000fe20000410000 */
[----:B------:R-:W-:Y:S01]  /*5540*/  FMUL.FTZ R16, R37, R35 ;  /* 0x0000002325107220 */ /* 0x000fe20000410000 */
[----:B------:R2:W5:Y:S01]  /*5550*/  LDL.LU R39, [R1+0x60] ;  /* 0x0000600001277983 */ /* 0x0005620000300800 */
[----:B------:R-:W-:Y:S01]  /*5560*/  FFMA.FTZ R23, -R247, R247, 1 ;  /* 0x3f800000f7177423 */ /* 0x000fe200000101f7 */
[----:B------:R-:W-:Y:S01]  /*5570*/  FMUL.FTZ R22, R22, UR5 ;  /* 0x0000000516167c20 */ /* 0x000fe20008410000 */
[----:B------:R-:W-:Y:S01]  /*5580*/  FMUL.FTZ R19, R19, UR5 ;  /* 0x0000000513137c20 */ /* 0x000fe20008410000 */
[----:B------:R2:W5:Y:S01]  /*5590*/  LDL.LU R38, [R1+0x5c] ;  /* 0x00005c0001267983 */ /* 0x0005620000300800 */
[----:B------:R-:W-:Y:S01]  /*55a0*/  FMUL.FTZ R32, R32, UR5 ;  /* 0x0000000520207c20 */ /* 0x000fe20008410000 */
[----:B------:R-:W-:Y:S01]  /*55b0*/  FMUL.FTZ R23, R23, UR5 ;  /* 0x0000000517177c20 */ /* 0x000fe20008410000 */
[----:B------:R-:W-:Y:S01]  /*55c0*/  FMUL.FTZ R22, R33, R22 ;  /* 0x0000001621167220 */ /* 0x000fe20000410000 */
[----:B------:R2:W5:Y:S01]  /*55d0*/  LDL.LU R37, [R1+0x58] ;  /* 0x0000580001257983 */ /* 0x0005620000300800 */
[----:B------:R-:W-:Y:S01]  /*55e0*/  FMUL.FTZ R19, R132, R19 ;  /* 0x0000001384137220 */ /* 0x000fe20000410000 */
[----:B------:R-:W-:Y:S01]  /*55f0*/  FMUL.FTZ R32, R7, R32 ;  /* 0x0000002007207220 */ /* 0x000fe20000410000 */
[----:B------:R-:W-:Y:S01]  /*5600*/  FMUL.FTZ R23, R16, R23 ;  /* 0x0000001710177220 */ /* 0x000fe20000410000 */
[----:B------:R2:W5:Y:S04]  /*5610*/  LDL.LU R36, [R1+0x54] ;  /* 0x0000540001247983 */ /* 0x0005680000300800 */
[----:B------:R2:W5:Y:S01]  /*5620*/  LDL.LU R3, [R1+0x50] ;  /* 0x0000500001037983 */ /* 0x0005620000300800 */
[----:B------:R-:W-:Y:S05]  /*5630*/  @!P1 BRA `(.L_x_289) ;  /* 0x0000000000489947 */ /* 0x000fea0003800000 */
        /* <DEDUP_REMOVED lines=18> */
.L_x_289:
[----:B------:R3:W-:Y:S01]  /*5760*/  STS [R239+0xf000], R4 ;  /* 0x00f00004ef007388 */ /* 0x0007e20000000800 */
[C---:B-----5:R-:W-:Y:S01]  /*5770*/  FADD.FTZ R8, -R2.reuse, R8 ;  /* 0x0000000802087221 */ /* 0x060fe20000010100 */
[C---:B------:R-:W-:Y:S01]  /*5780*/  FADD.FTZ R9, -R2.reuse, R9 ;  /* 0x0000000902097221 */ /* 0x040fe20000010100 */
[----:B------:R-:W-:Y:S01]  /*5790*/  FFMA.FTZ R7, -R153, R153, 1 ;  /* 0x3f80000099077423 */ /* 0x000fe20000010199 */
[----:B------:R4:W-:Y:S01]  /*57a0*/  STS [R239+0xf400], R5 ;  /* 0x00f40005ef007388 */ /* 0x0009e20000000800 */
[C---:B------:R-:W-:Y:S01]  /*57b0*/  FADD.FTZ R25, -R2.reuse, R25 ;  /* 0x0000001902197221 */ /* 0x040fe20000010100 */
[C---:B------:R-:W-:Y:S01]  /*57c0*/  FADD.FTZ R29, -R2.reuse, R29 ;  /* 0x0000001d021d7221 */ /* 0x040fe20000010100 */
[C---:B------:R-:W-:Y:S01]  /*57d0*/  FADD.FTZ R13, -R2.reuse, R13 ;  /* 0x0000000d020d7221 */ /* 0x040fe20000010100 */
[----:B------:R2:W-:Y:S01]  /*57e0*/  STS [R238+0xf000], R6 ;  /* 0x00f00006ee007388 */ /* 0x0005e20000000800 */
[C---:B------:R-:W-:Y:S01]  /*57f0*/  FADD.FTZ R24, -R2.reuse, R24 ;  /* 0x0000001802187221 */ /* 0x040fe20000010100 */
[C---:B------:R-:W-:Y:S01]  /*5800*/  FADD.FTZ R28, -R2.reuse, R28 ;  /* 0x0000001c021c7221 */ /* 0x040fe20000010100 */
[----:B------:R-:W-:Y:S01]  /*5810*/  FADD.FTZ R12, -R2, R12 ;  /* 0x0000000c020c7221 */ /* 0x000fe20000010100 */
[----:B------:R-:W-:Y:S01]  /*5820*/  FMUL.FTZ R9, R171, R9 ;  /* 0x00000009ab097220 */ /* 0x000fe20000410000 */
[----:B------:R-:W-:Y:S01]  /*5830*/  FMUL.FTZ R7, R7, UR5 ;  /* 0x0000000507077c20 */ /* 0x000fe20008410000 */
[----:B------:R-:W-:Y:S01]  /*5840*/  FFMA.FTZ R2, -R144, R144, 1 ;  /* 0x3f80000090027423 */ /* 0x000fe20000010190 */
[----:B------:R-:W-:Y:S01]  /*5850*/  FMUL.FTZ R29, R157, R29 ;  /* 0x0000001d9d1d7220 */ /* 0x000fe20000410000 */
[----:B------:R-:W-:Y:S01]  /*5860*/  FMUL.FTZ R13, R166, R13 ;  /* 0x0000000da60d7220 */ /* 0x000fe20000410000 */
[----:B------:R-:W-:Y:S01]  /*5870*/  FMUL.FTZ R9, R9, R7 ;  /* 0x0000000709097220 */ /* 0x000fe20000410000 */
[----:B------:R-:W-:Y:S01]  /*5880*/  FMUL.FTZ R2, R2, UR5 ;  /* 0x0000000502027c20 */ /* 0x000fe20008410000 */
[----:B------:R-:W-:Y:S01]  /*5890*/  FMUL.FTZ R12, R167, R12 ;  /* 0x0000000ca70c7220 */ /* 0x000fe20000410000 */
[----:B------:R-:W-:Y:S01]  /*58a0*/  FFMA.FTZ R7, -R147, R147, 1 ;  /* 0x3f80000093077423 */ /* 0x000fe20000010193 */
[----:B------:R-:W-:Y:S01]  /*58b0*/  FMUL.FTZ R24, R162, R24 ;  /* 0x00000018a2187220 */ /* 0x000fe20000410000 */
[C---:B------:R-:W-:Y:S01]  /*58c0*/  FADD.FTZ R10, -R0.reuse, R10 ;  /* 0x0000000a000a7221 */ /* 0x040fe20000010100 */
[----:B------:R-:W-:Y:S01]  /*58d0*/  FADD.FTZ R15, -R0, R15 ;  /* 0x0000000f000f7221 */ /* 0x000fe20000010100 */
[----:B------:R-:W-:Y:S01]  /*58e0*/  FMUL.FTZ R7, R7, UR5 ;  /* 0x0000000507077c20 */ /* 0x000fe20008410000 */
[----:B---3--:R-:W-:Y:S01]  /*58f0*/  F2FP.BF16.F32.PACK_AB R4, R17, R18 ;  /* 0x000000121104723e */ /* 0x008fe200000010ff */
[----:B------:R-:W-:Y:S01]  /*5900*/  FMUL.FTZ R18, R231, R8 ;  /* 0x00000008e7127220 */ /* 0x000fe20000410000 */
[----:B------:R-:W-:Y:S01]  /*5910*/  FFMA.FTZ R8, -R155, R155, 1 ;  /* 0x3f8000009b087423 */ /* 0x000fe2000001019b */
[----:B------:R-:W-:Y:S01]  /*5920*/  FMUL.FTZ R24, R24, R7 ;  /* 0x0000000718187220 */ /* 0x000fe20000410000 */
[----:B----4-:R-:W-:Y:S01]  /*5930*/  FFMA.FTZ R5, -R150, R150, 1 ;  /* 0x3f80000096057423 */ /* 0x010fe20000010196 */
[----:B------:R3:W-:Y:S01]  /*5940*/  STS [R238+0xf400], R4 ;  /* 0x00f40004ee007388 */ /* 0x0007e20000000800 */
[----:B------:R-:W-:Y:S01]  /*5950*/  FMUL.FTZ R8, R8, UR5 ;  /* 0x0000000508087c20 */ /* 0x000fe20008410000 */
[----:B------:R-:W-:Y:S01]  /*5960*/  FMUL.FTZ R28, R158, R28 ;  /* 0x0000001c9e1c7220 */ /* 0x000fe20000410000 */
[----:B--2---:R-:W-:Y:S01]  /*5970*/  FFMA.FTZ R6, -R151, R151, 1 ;  /* 0x3f80000097067423 */ /* 0x004fe20000010197 */
[----:B------:R-:W-:Y:S01]  /*5980*/  FMUL.FTZ R5, R5, UR5 ;  /* 0x0000000505057c20 */ /* 0x000fe20008410000 */
[----:B------:R-:W-:Y:S01]  /*5990*/  FMUL.FTZ R18, R18, R8 ;  /* 0x0000000812127220 */ /* 0x000fe20000410000 */
[----:B------:R-:W-:Y:S01]  /*59a0*/  FMUL.FTZ R8, R29, R2 ;  /* 0x000000021d087220 */ /* 0x000fe20000410000 */
[----:B------:R-:W-:Y:S01]  /*59b0*/  FMUL.FTZ R6, R6, UR5 ;  /* 0x0000000506067c20 */ /* 0x000fe20008410000 */
[----:B------:R-:W-:Y:S01]  /*59c0*/  FMUL.FTZ R13, R13, R5 ;  /* 0x000000050d0d7220 */ /* 0x000fe20000410000 */
[----:B------:R-:W-:Y:S01]  /*59d0*/  FFMA.FTZ R5, -R145, R145, 1 ;  /* 0x3f80000091057423 */ /* 0x000fe20000010191 */
[----:B------:R-:W-:Y:S01]  /*59e0*/  F2FP.BF16.F32.PACK_AB R2, R9, R18 ;  /* 0x000000120902723e */ /* 0x000fe200000010ff */
[----:B------:R-:W-:Y:S01]  /*59f0*/  FMUL.FTZ R12, R12, R6 ;  /* 0x000000060c0c7220 */ /* 0x000fe20000410000 */
[----:B------:R-:W-:Y:S01]  /*5a00*/  FMUL.FTZ R15, R232, R15 ;  /* 0x0000000fe80f7220 */ /* 0x000fe20000410000 */
[----:B------:R-:W-:Y:S01]  /*5a10*/  FMUL.FTZ R5, R5, UR5 ;  /* 0x0000000505057c20 */ /* 0x000fe20008410000 */
[----:B------:R-:W-:Y:S01]  /*5a20*/  FADD.FTZ R11, -R0, R11 ;  /* 0x0000000b000b7221 */ /* 0x000fe20000010100 */
[----:B------:R2:W-:Y:S01]  /*5a30*/  STS [R239+0x10000], R2 ;  /* 0x01000002ef007388 */ /* 0x0005e20000000800 */
[----:B------:R-:W-:Y:S01]  /*5a40*/  F2FP.BF16.F32.PACK_AB R7, R13, R12 ;  /* 0x0000000c0d07723e */ /* 0x000fe200000010ff */
[----:B------:R-:W-:Y:S01]  /*5a50*/  FMUL.FTZ R12, R235, R10 ;  /* 0x0000000aeb0c7220 */ /* 0x000fe20000410000 */
[----:B------:R-:W-:Y:S01]  /*5a60*/  FFMA.FTZ R10, -R165, R165, 1 ;  /* 0x3f800000a50a7423 */ /* 0x000fe200000101a5 */
[----:B------:R-:W-:Y:S01]  /*5a70*/  FFMA.FTZ R9, -R164, R164, 1 ;  /* 0x3f800000a4097423 */ /* 0x000fe200000101a4 */
[----:B------:R-:W-:Y:S01]  /*5a80*/  FMUL.FTZ R28, R28, R5 ;  /* 0x000000051c1c7220 */ /* 0x000fe20000410000 */
[----:B------:R-:W-:Y:S01]  /*5a90*/  FMUL.FTZ R11, R234, R11 ;  /* 0x0000000bea0b7220 */ /* 0x000fe20000410000 */
[----:B------:R-:W-:Y:S01]  /*5aa0*/  FMUL.FTZ R10, R10, UR5 ;  /* 0x000000050a0a7c20 */ /* 0x000fe20008410000 */
[----:B------:R-:W-:Y:S01]  /*5ab0*/  FMUL.FTZ R9, R9, UR5 ;  /* 0x0000000509097c20 */ /* 0x000fe20008410000 */
[----:B------:R-:W-:Y:S01]  /*5ac0*/  FADD.FTZ R14, -R0, R14 ;  /* 0x0000000e000e7221 */ /* 0x000fe20000010100 */
[----:B---3--:R-:W-:Y:S01]  /*5ad0*/  FFMA.FTZ R4, -R160, R160, 1 ;  /* 0x3f800000a0047423 */ /* 0x008fe200000101a0 */
[----:B------:R-:W-:Y:S01]  /*5ae0*/  FFMA.FTZ R5, -R161, R161, 1 ;  /* 0x3f800000a1057423 */ /* 0x000fe200000101a1 */
[----:B------:R-:W-:Y:S01]  /*5af0*/  FADD.FTZ R30, -R0, R30 ;  /* 0x0000001e001e7221 */ /* 0x000fe20000010100 */
[----:B------:R-:W-:Y:S01]  /*5b00*/  FMUL.FTZ R12, R12, R10 ;  /* 0x0000000a0c0c7220 */ /* 0x000fe20000410000 */
[----:B------:R-:W-:Y:S01]  /*5b10*/  FMUL.FTZ R4, R4, UR5 ;  /* 0x0000000504047c20 */ /* 0x000fe20008410000 */
[----:B------:R-:W-:Y:S01]  /*5b20*/  FMUL.FTZ R11, R11, R9 ;  /* 0x000000090b0b7220 */ /* 0x000fe20000410000 */
[----:B------:R-:W-:Y:S01]  /*5b30*/  FMUL.FTZ R14, R233, R14 ;  /* 0x0000000ee90e7220 */ /* 0x000fe20000410000 */
[----:B------:R-:W-:Y:S01]  /*5b40*/  FMUL.FTZ R5, R5, UR5 ;  /* 0x0000000505057c20 */ /* 0x000fe20008410000 */
[----:B------:R-:W-:Y:S01]  /*5b50*/  FMUL.FTZ R15, R15, R4 ;  /* 0x000000040f0f7220 */ /* 0x000fe20000410000 */
[----:B------:R-:W-:Y:S01]  /*5b60*/  FFMA.FTZ R4, -R149, R149, 1 ;  /* 0x3f80000095047423 */ /* 0x000fe20000010195 */
[----:B------:R-:W-:Y:S01]  /*5b70*/  FMUL.FTZ R30, R168, R30 ;  /* 0x0000001ea81e7220 */ /* 0x000fe20000410000 */
[----:B------:R-:W-:Y:S01]  /*5b80*/  FMUL.FTZ R14, R14, R5 ;  /* 0x000000050e0e7220 */ /* 0x000fe20000410000 */
[----:B------:R-:W-:Y:S01]  /*5b90*/  FFMA.FTZ R9, -R154, R154, 1 ;  /* 0x3f8000009a097423 */ /* 0x000fe2000001019a */
[----:B------:R-:W-:Y:S01]  /*5ba0*/  FMUL.FTZ R4, R4, UR5 ;  /* 0x0000000504047c20 */ /* 0x000fe20008410000 */
[----:B------:R-:W-:Y:S01]  /*5bb0*/  FADD.FTZ R27, -R0, R27 ;  /* 0x0000001b001b7221 */ /* 0x000fe20000010100 */
[----:B------:R-:W-:Y:S01]  /*5bc0*/  FFMA.FTZ R5, -R152, R152, 1 ;  /* 0x3f80000098057423 */ /* 0x000fe20000010198 */
[----:B------:R-:W-:Y:S01]  /*5bd0*/  FFMA.FTZ R6, -R146, R146, 1 ;  /* 0x3f80000092067423 */ /* 0x000fe20000010192 */
[----:B------:R-:W-:Y:S01]  /*5be0*/  FMUL.FTZ R30, R30, R4 ;  /* 0x000000041e1e7220 */ /* 0x000fe20000410000 */
[----:B------:R-:W-:Y:S01]  /*5bf0*/  F2FP.BF16.F32.PACK_AB R4, R11, R12 ;  /* 0x0000000c0b04723e */ /* 0x000fe200000010ff */
[C---:B------:R-:W-:Y:S01]  /*5c00*/  FADD.FTZ R26, -R0.reuse, R26 ;  /* 0x0000001a001a7221 */ /* 0x040fe20000010100 */
[----:B--2---:R-:W-:Y:S01]  /*5c10*/  F2FP.BF16.F32.PACK_AB R2, R15, R14 ;  /* 0x0000000e0f02723e */ /* 0x004fe200000010ff */
[----:B------:R-:W-:Y:S01]  /*5c20*/  FADD.FTZ R31, -R0, R31 ;  /* 0x0000001f001f7221 */ /* 0x000fe20000010100 */
[----:B------:R-:W-:Y:S01]  /*5c30*/  FMUL.FTZ R10, R9, UR5 ;  /* 0x00000005090a7c20 */ /* 0x000fe20008410000 */
[----:B------:R-:W-:Y:S01]  /*5c40*/  STS [R239+0x10400], R4 ;  /* 0x01040004ef007388 */ /* 0x000fe20000000800 */
[----:B------:R-:W-:Y:S01]  /*5c50*/  FFMA.FTZ R0, -R148, R148, 1 ;  /* 0x3f80000094007423 */ /* 0x000fe20000010194 */
[----:B------:R-:W-:Y:S01]  /*5c60*/  FMUL.FTZ R25, R159, R25 ;  /* 0x000000199f197220 */ /* 0x000fe20000410000 */
[----:B------:R-:W-:Y:S01]  /*5c70*/  FMUL.FTZ R27, R169, R27 ;  /* 0x0000001ba91b7220 */ /* 0x000fe20000410000 */
[----:B------:R-:W-:Y:S01]  /*5c80*/  FMUL.FTZ R9, R5, UR5 ;  /* 0x0000000505097c20 */ /* 0x000fe20008410000 */
[----:B------:R-:W-:Y:S01]  /*5c90*/  FMUL.FTZ R6, R6, UR5 ;  /* 0x0000000506067c20 */ /* 0x000fe20008410000 */
[----:B------:R-:W-:Y:S01]  /*5ca0*/  FMUL.FTZ R26, R170, R26 ;  /* 0x0000001aaa1a7220 */ /* 0x000fe20000410000 */
[----:B------:R-:W-:Y:S01]  /*5cb0*/  F2FP.BF16.F32.PACK_AB R17, R19, R22 ;  /* 0x000000161311723e */ /* 0x000fe200000010ff */
[----:B------:R-:W-:Y:S01]  /*5cc0*/  STS [R238+0x10000], R7 ;  /* 0x01000007ee007388 */ /* 0x000fe20000000800 */
[----:B------:R-:W-:Y:S01]  /*5cd0*/  FMUL.FTZ R5, R0, UR5 ;  /* 0x0000000500057c20 */ /* 0x000fe20008410000 */
[----:B------:R-:W-:Y:S01]  /*5ce0*/  FMUL.FTZ R6, R25, R6 ;  /* 0x0000000619067220 */ /* 0x000fe20000410000 */
[----:B------:R-:W-:Y:S01]  /*5cf0*/  FMUL.FTZ R31, R163, R31 ;  /* 0x0000001fa31f7220 */ /* 0x000fe20000410000 */
[----:B------:R-:W-:Y:S01]  /*5d00*/  STS [R238+0x10400], R2 ;  /* 0x01040002ee007388 */ /* 0x000fe20000000800 */
[----:B------:R-:W-:Y:S01]  /*5d10*/  FMUL.FTZ R26, R26, R10 ;  /* 0x0000000a1a1a7220 */ /* 0x000fe20000410000 */
[----:B------:R-:W-:Y:S01]  /*5d20*/  FMUL.FTZ R0, R27, R9 ;  /* 0x000000091b007220 */ /* 0x000fe20000410000 */
[----:B------:R-:W-:Y:S01]  /*5d30*/  F2FP.BF16.F32.PACK_AB R16, R23, R32 ;  /* 0x000000201710723e */ /* 0x000fe200000010ff */
[----:B------:R-:W-:Y:S01]  /*5d40*/  STS [R237+0xf000], R21 ;  /* 0x00f00015ed007388 */ /* 0x000fe20000000800 */
[----:B------:R-:W-:Y:S01]  /*5d50*/  FMUL.FTZ R5, R31, R5 ;  /* 0x000000051f057220 */ /* 0x000fe20000410000 */
[----:B------:R-:W-:Y:S02]  /*5d60*/  F2FP.BF16.F32.PACK_AB R6, R6, R24 ;  /* 0x000000180606723e */ /* 0x000fe400000010ff */
[----:B------:R-:W-:Y:S01]  /*5d70*/  STS [R237+0xf400], R17 ;  /* 0x00f40011ed007388 */ /* 0x000fe20000000800 */
[----:B------:R-:W-:Y:S02]  /*5d80*/  F2FP.BF16.F32.PACK_AB R0, R0, R26 ;  /* 0x0000001a0000723e */ /* 0x000fe400000010ff */
[----:B------:R-:W-:Y:S01]  /*5d90*/  F2FP.BF16.F32.PACK_AB R8, R8, R28 ;  /* 0x0000001c0808723e */ /* 0x000fe200000010ff */
[----:B------:R-:W-:Y:S01]  /*5da0*/  STS [R236+0xf000], R20 ;  /* 0x00f00014ec007388 */ /* 0x000fe20000000800 */
[----:B------:R-:W-:Y:S03]  /*5db0*/  F2FP.BF16.F32.PACK_AB R5, R5, R30 ;  /* 0x0000001e0505723e */ /* 0x000fe600000010ff */
        /* <DEDUP_REMOVED lines=11> */
[----:B------:R-:W4:Y:S04]  /*5e70*/  LDL.LU R141, [R1] ;  /* 0x00000000018d7983 */ /* 0x000f280000300800 */
[----:B------:R-:W1:Y:S04]  /*5e80*/  LDSM.16.MT88.4 R20, [R0+0x8000] ;  /* 0x008000000014783b */ /* 0x000e680000004200 */
[----:B------:R-:W4:Y:S04]  /*5e90*/  LDL.LU R140, [R1+0x4] ;  /* 0x00000400018c7983 */ /* 0x000f280000300800 */
[----:B------:R-:W-:Y:S04]  /*5ea0*/  LDSM.16.MT88.4 R24, [R3+0x13800] ;  /* 0x013800000318783b */ /* 0x000fe80000004200 */
[----:B------:R-:W1:Y:S04]  /*5eb0*/  LDSM.16.MT88.4 R28, [R0+0x6400] ;  /* 0x00640000001c783b */ /* 0x000e680000004200 */
[----:B------:R-:W1:Y:S04]  /*5ec0*/  LDSM.16.MT88.4 R32, [R3+0x15800] ;  /* 0x015800000320783b */ /* 0x000e680000004200 */
[----:B------:R-:W1:Y:S01]  /*5ed0*/  LDSM.16.MT88.4 R132, [R0+0x7400] ;  /* 0x007400000084783b */ /* 0x000e620000004200 */
[-C--:B--2---:R-:W-:Y:S03]  /*5ee0*/  HMMA.16816.F32.BF16 R36, R4, R8.reuse, R36 ;  /* 0x000000080424723c */ /* 0x084fe60000041824 */
[----:B------:R2:W5:Y:S04]  /*5ef0*/  LDL R244, [R1+0x24] ;  /* 0x0000240001f47983 */ /* 0x0005680000100800 */
[----:B------:R-:W2:Y:S01]  /*5f00*/  LDSM.16.MT88.4 R136, [R0+0x8400] ;  /* 0x008400000088783b */ /* 0x000ea20000004200 */
        /* <DEDUP_REMOVED lines=15> */
[----:B------:R-:W3:Y:S01]  /*6000*/  LDSM.16.MT88.4 R20, [R0+0x8800] ;  /* 0x008800000014783b */ /* 0x000ee20000004200 */
        /* <DEDUP_REMOVED lines=10> */
[-C--:B--2---:R-:W-:Y:S06]  /*60b0*/  HMMA.16816.F32.BF16 R68, R24, R136.reuse, R68 ;  /* 0x000000881844723c */ /* 0x084fec0000041844 */
[C---:B------:R-:W-:Y:S06]  /*60c0*/  HMMA.16816.F32.BF16 R72, R32.reuse, R136, R72 ;  /* 0x000000882048723c */ /* 0x040fec0000041848 */
[-C--:B------:R-:W-:Y:S01]  /*60d0*/  HMMA.16816.F32.BF16 R76, R32, R138.reuse, R76 ;  /* 0x0000008a204c723c */ /* 0x080fe2000004184c */
[----:B------:R-:W2:Y:S05]  /*60e0*/  LDSM.16.MT88.4 R32, [R0+0x6c00] ;  /* 0x006c00000020783b */ /* 0x000eaa0000004200 */
        /* <DEDUP_REMOVED lines=12> */
[-C--:B---3--:R-:W-:Y:S06]  /*61b0*/  HMMA.16816.F32.BF16 R68, R4, R20.reuse, R68 ;  /* 0x000000140444723c */ /* 0x088fec0000041844 */
[C---:B------:R-:W-:Y:S06]  /*61c0*/  HMMA.16816.F32.BF16 R72, R12.reuse, R20, R72 ;  /* 0x000000140c48723c */ /* 0x040fec0000041848 */
[-C--:B------:R-:W-:Y:S06]  /*61d0*/  HMMA.16816.F32.BF16 R76, R12, R22.reuse, R76 ;  /* 0x000000160c4c723c */ /* 0x080fec000004184c */
[----:B------:R-:W-:Y:S06]  /*61e0*/  HMMA.16816.F32.BF16 R80, R4, R22, R80 ;  /* 0x000000160450723c */ /* 0x000fec0000041850 */
[-C--:B--2---:R-:W-:Y:S06]  /*61f0*/  HMMA.16816.F32.BF16 R36, R28, R32.reuse, R36 ;  /* 0x000000201c24723c */ /* 0x084fec0000041824 */
        /* <DEDUP_REMOVED lines=8> */
[C---:B------:R-:W-:Y:S05]  /*6280*/  HMMA.16816.F32.BF16 R72, R132.reuse, R136, R72 ;  /* 0x000000888448723c */ /* 0x040fea0000041848 */
[----:B------:R-:W-:Y:S01]  /*6290*/  MOV R161, R141 ;  /* 0x0000008d00a17202 */ /* 0x000fe20000000f00 */
[-C--:B------:R-:W-:Y:S05]  /*62a0*/  HMMA.16816.F32.BF16 R76, R132, R138.reuse, R76 ;  /* 0x0000008a844c723c */ /* 0x080fea000004184c */
[----:B------:R-:W-:Y:S01]  /*62b0*/  MOV R160, R140 ;  /* 0x0000008c00a07202 */ /* 0x000fe20000000f00 */
        /* <DEDUP_REMOVED lines=18> */
.L_x_290:
[----:B------:R-:W2:Y:S01]  /*63e0*/  LDL R168, [R1+0x30] ;  /* 0x0000300001a87983 */ /* 0x000ea20000100800 */
[----:B------:R-:W-:Y:S03]  /*63f0*/  ULOP3.LUT UR15, UR9, 0x1, URZ, 0xc0, !UPT ;  /* 0x00000001090f7892 */ /* 0x000fe6000f8ec03f */
[----:B------:R-:W3:Y:S01]  /*6400*/  LDL R167, [R1+0x34] ;  /* 0x0000340001a77983 */ /* 0x000ee20000100800 */
[----:B------:R-:W-:Y:S02]  /*6410*/  UISETP.NE.U32.AND UP1, UPT, UR15, 0x1, UPT ;  /* 0x000000010f00788c */ /* 0x000fe4000bf25070 */
[----:B------:R-:W-:Y:S01]  /*6420*/  UIADD3 UR15, UR9, -0x1, URZ ;  /* 0xffffffff090f7890 */ /* 0x000fe2000fffe03f */
[----:B------:R-:W-:Y:S04]  /*6430*/  LDSM.16.M88.4 R24, [R224] ;  /* 0x00000000e018783b */ /* 0x000fe80000000200 */
[----:B------:R-:W4:Y:S04]  /*6440*/  LDSM.16.MT88.4 R8, [R0+0x9000] ;  /* 0x009000000008783b */ /* 0x000f280000004200 */
[----:B------:R-:W3:Y:S04]  /*6450*/  LDL R162, [R1+0xc] ;  /* 0x00000c0001a27983 */ /* 0x000ee80000100800 */
[----:B------:R-:W3:Y:S04]  /*6460*/  LDL R163, [R1+0x8] ;  /* 0x0000080001a37983 */ /* 0x000ee80000100800 */
[----:B------:R-:W3:Y:S04]  /*6470*/  LDL R164, [R1+0x14] ;  /* 0x0000140001a47983 */ /* 0x000ee80000100800 */
[----:B------:R-:W1:Y:S04]  /*6480*/  LDSM.16.MT88.4 R16, [R0+0xb000] ;  /* 0x00b000000010783b */ /* 0x000e680000004200 */
[----:B------:R-:W3:Y:S04]  /*6490*/  LDL R165, [R1+0x10] ;  /* 0x0000100001a57983 */ /* 0x000ee80000100800 */
[----:B------:R-:W1:Y:S04]  /*64a0*/  LDSM.16.MT88.4 R28, [R0+0xd000] ;  /* 0x00d00000001c783b */ /* 0x000e680000004200 */
[----:B------:R-:W-:Y:S04]  /*64b0*/  LDSM.16.M88.4 R32, [R225] ;  /* 0x00000000e120783b */ /* 0x000fe80000000200 */
[----:B------:R-:W1:Y:S04]  /*64c0*/  LDSM.16.MT88.4 R132, [R0+0x9400] ;  /* 0x009400000084783b */ /* 0x000e680000004200 */
[----:B------:R-:W1:Y:S01]  /*64d0*/  LDSM.16.MT88.4 R136, [R0+0xb400] ;  /* 0x00b400000088783b */ /* 0x000e620000004200 */
[C---:B----4-:R-:W-:Y:S03]  /*64e0*/  HMMA.16816.F32.BF16 R4, R24.reuse, R8, RZ ;  /* 0x000000081804723c */ /* 0x050fe600000418ff */
[----:B------:R-:W4:Y:S04]  /*64f0*/  LDSM.16.MT88.4 R140, [R0+0xd400] ;  /* 0x00d40000008c783b */ /* 0x000f280000004200 */
[----:B------:R-:W-:Y:S01]  /*6500*/  LDSM.16.M88.4 R144, [R227] ;  /* 0x00000000e390783b */ /* 0x000fe20000000200 */
[C---:B------:R-:W-:Y:S03]  /*6510*/  HMMA.16816.F32.BF16 R8, R24.reuse, R10, RZ ;  /* 0x0000000a1808723c */ /* 0x040fe600000418ff */
[----:B------:R-:W4:Y:S04]  /*6520*/  LDSM.16.MT88.4 R148, [R0+0x9800] ;  /* 0x009800000094783b */ /* 0x000f280000004200 */
[----:B------:R-:W4:Y:S01]  /*6530*/  LDSM.16.MT88.4 R152, [R0+0xb800] ;  /* 0x00b800000098783b */ /* 0x000f220000004200 */
[C---:B-1----:R-:W-:Y:S03]  /*6540*/  HMMA.16816.F32.BF16 R12, R24.reuse, R16, RZ ;  /* 0x00000010180c723c */ /* 0x042fe600000418ff */
[----:B------:R-:W-:Y:S04]  /*6550*/  LDSM.16.MT88.4 R156, [R0+0xbc00] ;  /* 0x00bc0000009c783b */ /* 0x000fe80000004200 */
[----:B------:R-:W3:Y:S01]  /*6560*/  LDL R2, [R1+0x18] ;  /* 0x0000180001027983 */ /* 0x000ee20000100800 */
        /* <DEDUP_REMOVED lines=44> */
[C---:B------:R-:W-:Y:S06]  /*6830*/  HMMA.16816.F32.BF16 R4, R136.reuse, R144, R4 ;  /* 0x000000908804723c */ /* 0x040fec0000041804 */
[C---:B------:R-:W-:Y:S01]  /*6840*/  HMMA.16816.F32.BF16 R8, R136.reuse, R146, R8 ;  /* 0x000000928808723c */ /* 0x040fe20000041808 */
[----:B------:R-:W1:Y:S05]  /*6850*/  LDSM.16.MT88.4 R144, [R0+0xac00] ;  /* 0x00ac00000090783b */ /* 0x000e6a0000004200 */
[C---:B------:R-:W-:Y:S06]  /*6860*/  HMMA.16816.F32.BF16 R12, R136.reuse, R156, R12 ;  /* 0x0000009c880c723c */ /* 0x040fec000004180c */
        /* <DEDUP_REMOVED lines=12> */
[----:B------:R-:W-:Y:S06]  /*6930*/  HMMA.16816.F32.BF16 R24, R132, R30, R24 ;  /* 0x0000001e8418723c */ /* 0x000fec0000041818 */
[C---:B------:R-:W-:Y:S01]  /*6940*/  HMMA.16816.F32.BF16 R4, R140.reuse, R144, R4 ;  /* 0x000000908c04723c */ /* 0x040fe20000041804 */
[----:B------:R-:W-:Y:S04]  /*6950*/  IMAD.U32 R132, RZ, RZ, UR17 ;  /* 0x00000011ff847e24 */ /* 0x000fe8000f8e00ff */
[----:B--2---:R-:W-:Y:S01]  /*6960*/  @P1 IADD3 R30, P2, R168, UR12, RZ ;  /* 0x0000000ca81e1c10 */ /* 0x004fe2000ff5e0ff */
[C---:B------:R-:W-:Y:S01]  /*6970*/  HMMA.16816.F32.BF16 R8, R140.reuse, R146, R8 ;  /* 0x000000928c08723c */ /* 0x040fe20000041808 */
[----:B------:R-:W-:Y:S01]  /*6980*/  LDSM.16.MT88.4 R144, [R220+0x1c00] ;  /* 0x001c0000dc90783b */ /* 0x000fe20000004200 */
[----:B------:R-:W-:Y:S03]  /*6990*/  @UP3 UIADD3 UR12, UP2, UR12, -0x100, URZ ;  /* 0xffffff000c0c3890 */ /* 0x000fe6000ff5e03f */
[----:B---3--:R-:W-:Y:S01]  /*69a0*/  @P1 IADD3.X R31, R167, UR11, RZ, P2, !PT ;  /* 0x0000000ba71f1c10 */ /* 0x008fe200097fe4ff */
[C---:B------:R-:W-:Y:S01]  /*69b0*/  HMMA.16816.F32.BF16 R12, R140.reuse, R156, R12 ;  /* 0x0000009c8c0c723c */ /* 0x040fe2000004180c */
[----:B------:R-:W-:Y:S03]  /*69c0*/  @UP3 UIADD3.X UR11, UR11, -0x1, URZ, UP2, !UPT ;  /* 0xffffffff0b0b3890 */ /* 0x000fe600097fe43f */
[----:B------:R-:W2:Y:S02]  /*69d0*/  @P1 LDG.E R162, desc[UR6][R30.64+0xa0] ;  /* 0x0000a0061ea21981 */ /* 0x000ea4000c1e1900 */
[C---:B------:R-:W-:Y:S02]  /*69e0*/  HMMA.16816.F32.BF16 R16, R140.reuse, R158, R16 ;  /* 0x0000009e8c10723c */ /* 0x040fe40000041810 */
[----:B------:R-:W3:Y:S04]  /*69f0*/  @P1 LDG.E R163, desc[UR6][R30.64+0x80] ;  /* 0x000080061ea31981 */ /* 0x000ee8000c1e1900 */
[C---:B------:R-:W-:Y:S01]  /*6a00*/  HMMA.16816.F32.BF16 R20, R140.reuse, R32, R20 ;  /* 0x000000208c14723c */ /* 0x040fe20000041814 */
[----:B------:R-:W4:Y:S04]  /*6a10*/  @P1 LDG.E R164, desc[UR6][R30.64+0x20] ;  /* 0x000020061ea41981 */ /* 0x000f28000c1e1900 */
[----:B------:R1:W4:Y:S01]  /*6a20*/  @P1 LDG.E R165, desc[UR6][R30.64] ;  /* 0x000000061ea51981 */ /* 0x000322000c1e1900 */
[----:B------:R-:W-:Y:S03]  /*6a30*/  HMMA.16816.F32.BF16 R24, R140, R34, R24 ;  /* 0x000000228c18723c */ /* 0x000fe60000041818 */
[----:B------:R-:W-:Y:S04]  /*6a40*/  LDSM.16.MT88.4 R140, [R220+0x1800] ;  /* 0x00180000dc8c783b */ /* 0x000fe80000004200 */
[----:B------:R-:W-:Y:S04]  /*6a50*/  IMAD.U32 R34, RZ, RZ, UR34 ;  /* 0x00000022ff227e24 */ /* 0x000fe8000f8e00ff */
[----:B-1----:R-:W-:Y:S01]  /*6a60*/  IMAD.U32 R30, RZ, RZ, UR33 ;  /* 0x00000021ff1e7e24 */ /* 0x002fe2000f8e00ff */
[C---:B------:R-:W-:Y:S04]  /*6a70*/  LEA R166, P0, R2.reuse, R160, 0x2 ;  /* 0x000000a002a67211 */ /* 0x040fe800078010ff */
[----:B------:R-:W-:Y:S01]  /*6a80*/  LEA.HI.X.SX32 R28, R2, R161, 0x2, P0 ;  /* 0x000000a1021c7211 */ /* 0x000fe200000f16ff */
[----:B------:R-:W-:Y:S01]  /*6a90*/  STL [R1+0x4], R166 ;  /* 0x000004a601007387 */ /* 0x000fe20000100800 */
[----:B------:R-:W-:Y:S03]  /*6aa0*/  IMAD.U32 R2, RZ, RZ, UR16 ;  /* 0x00000010ff027e24 */ /* 0x000fe6000f8e00ff */
[----:B------:R1:W-:Y:S01]  /*6ab0*/  STL [R1], R28 ;  /* 0x0000001c01007387 */ /* 0x0003e20000100800 */
[----:B------:R-:W-:Y:S02]  /*6ac0*/  IMAD.MOV.U32 R29, RZ, RZ, R28 ;  /* 0x000000ffff1d7224 */ /* 0x000fe400078e001c */
[----:B-1----:R-:W-:Y:S05]  /*6ad0*/  IMAD.MOV.U32 R28, RZ, RZ, R166 ;  /* 0x000000ffff1c7224 */ /* 0x002fea00078e00a6 */
[-C--:B------:R-:W-:Y:S01]  /*6ae0*/  LEA R32, P0, R2, R28.reuse, 0x2 ;  /* 0x0000001c02207211 */ /* 0x080fe200078010ff */
[----:B------:R1:W-:Y:S01]  /*6af0*/  REDG.E.ADD.F32.FTZ.RN.STRONG.GPU desc[UR6][R28.64], R4 ;  /* 0x000000041c0079a6 */ /* 0x0003e2000c10f386 */
[-C--:B------:R-:W-:Y:S01]  /*6b00*/  LEA R34, P2, R34, R28.reuse, 0x2 ;  /* 0x0000001c22227211 */ /* 0x080fe200078410ff */
[----:B------:R-:W-:Y:S01]  /*6b10*/  IMAD.U32 R2, RZ, RZ, UR33 ;  /* 0x00000021ff027e24 */ /* 0x000fe2000f8e00ff */
[-C--:B------:R-:W-:Y:S01]  /*6b20*/  LEA.HI.X.SX32 R33, R0, R29.reuse, 0x2, P0 ;  /* 0x0000001d00217211 */ /* 0x080fe200000f16ff */
[----:B------:R-:W-:Y:S01]  /*6b30*/  IMAD.U32 R0, RZ, RZ, UR17 ;  /* 0x00000011ff007e24 */ /* 0x000fe2000f8e00ff */
[-C--:B------:R-:W-:Y:S03]  /*6b40*/  LEA R132, P0, R132, R28.reuse, 0x2 ;  /* 0x0000001c84847211 */ /* 0x080fe600078010ff */
[----:B------:R1:W-:Y:S01]  /*6b50*/  REDG.E.ADD.F32.FTZ.RN.STRONG.GPU desc[UR6][R32.64], R5 ;  /* 0x00000005200079a6 */ /* 0x0003e2000c10f386 */
[-C--:B------:R-:W-:Y:S01]  /*6b60*/  LEA.HI.X.SX32 R133, R0, R29.reuse, 0x2, P0 ;  /* 0x0000001d00857211 */ /* 0x080fe200000f16ff */
[----:B------:R-:W-:Y:S04]  /*6b70*/  IMAD.U32 R0, RZ, RZ, UR32 ;  /* 0x00000020ff007e24 */ /* 0x000fe8000f8e00ff */
[----:B------:R1:W-:Y:S04]  /*6b80*/  REDG.E.ADD.F32.FTZ.RN.STRONG.GPU desc[UR6][R132.64], R6 ;  /* 0x00000006840079a6 */ /* 0x0003e8000c10f386 */
[----:B------:R-:W-:Y:S01]  /*6b90*/  LDSM.16.MT88.4 R132, [R3+0x11800] ;  /* 0x011800000384783b */ /* 0x000fe20000004200 */
[----:B-1----:R-:W-:Y:S05]  /*6ba0*/  IMAD.U32 R4, RZ, RZ, UR32 ;  /* 0x00000020ff047e24 */ /* 0x002fea000f8e00ff */
[-C--:B------:R-:W-:Y:S01]  /*6bb0*/  LEA R4, P0, R4, R28.reuse, 0x2 ;  /* 0x0000001c04047211 */ /* 0x080fe200078010ff */
[----:B------:R-:W-:Y:S05]  /*6bc0*/  IMAD.U32 R5, RZ, RZ, UR34 ;  /* 0x00000022ff057e24 */ /* 0x000fea000f8e00ff */
[-C--:B------:R-:W-:Y:S01]  /*6bd0*/  LEA.HI.X.SX32 R35, R5, R29.reuse, 0x2, P2 ;  /* 0x0000001d05237211 */ /* 0x080fe200010f16ff */
[----:B------:R-:W-:Y:S01]  /*6be0*/  IMAD.U32 R6, RZ, RZ, UR25 ;  /* 0x00000019ff067e24 */ /* 0x000fe2000f8e00ff */
[-C--:B------:R-:W-:Y:S01]  /*6bf0*/  LEA.HI.X.SX32 R5, R0, R29.reuse, 0x2, P0 ;  /* 0x0000001d00057211 */ /* 0x080fe200000f16ff */
[----:B------:R-:W-:Y:S02]  /*6c00*/  IMAD.U32 R0, RZ, RZ, UR31 ;  /* 0x0000001fff007e24 */ /* 0x000fe4000f8e00ff */
[----:B------:R1:W-:Y:S02]  /*6c10*/  REDG.E.ADD.F32.FTZ.RN.STRONG.GPU desc[UR6][R34.64], R7 ;  /* 0x00000007220079a6 */ /* 0x0003e4000c10f386 */
[----:B-1----:R-:W-:Y:S02]  /*6c20*/  IMAD.U32 R7, RZ, RZ, UR25 ;  /* 0x00000019ff077e24 */ /* 0x002fe4000f8e00ff */
[----:B--2---:R-:W-:Y:S04]  /*6c30*/  @P1 STL [R1+0xc], R162 ;  /* 0x00000ca201001387 */ /* 0x004fe80000100800 */
[----:B---3--:R-:W-:Y:S04]  /*6c40*/  @P1 STL [R1+0x8], R163 ;  /* 0x000008a301001387 */ /* 0x008fe80000100800 */
[----:B----4-:R-:W-:Y:S04]  /*6c50*/  @P1 STL [R1+0x14], R164 ;  /* 0x000014a401001387 */ /* 0x010fe80000100800 */
[----:B------:R-:W-:Y:S01]  /*6c60*/  @P1 STL [R1+0x10], R165 ;  /* 0x000010a501001387 */ /* 0x000fe20000100800 */
[-C--:B------:R-:W-:Y:S04]  /*6c70*/  LEA R30, P1, R30, R28.reuse, 0x2 ;  /* 0x0000001c1e1e7211 */ /* 0x080fe800078210ff */
[-C--:B------:R-:W-:Y:S01]  /*6c80*/  LEA.HI.X.SX32 R31, R2, R29.reuse, 0x2, P1 ;  /* 0x0000001d021f7211 */ /* 0x080fe200008f16ff */
[----:B------:R-:W-:Y:S04]  /*6c90*/  IMAD.U32 R2, RZ, RZ, UR31 ;  /* 0x0000001fff027e24 */ /* 0x000fe8000f8e00ff */
[----:B------:R1:W-:Y:S04]  /*6ca0*/  REDG.E.ADD.F32.FTZ.RN.STRONG.GPU desc[UR6][R30.64], R8 ;  /* 0x000000081e0079a6 */ /* 0x0003e8000c10f386 */
[----:B------:R2:W-:Y:S01]  /*6cb0*/  REDG.E.ADD.F32.FTZ.RN.STRONG.GPU desc[UR6][R4.64], R9 ;  /* 0x00000009040079a6 */ /* 0x0005e2000c10f386 */
[----:B-1----:R-:W-:Y:S01]  /*6cc0*/  IMAD.U32 R8, RZ, RZ, UR30 ;  /* 0x0000001eff087e24 */ /* 0x002fe2000f8e00ff */
[-C--:B--2---:R-:W-:Y:S01]  /*6cd0*/  LEA R4, P1, R0, R28.reuse, 0x2 ;  /* 0x0000001c00047211 */ /* 0x084fe200078210ff */
        /* <DEDUP_REMOVED lines=313> */
.L_x_292:
        /* <DEDUP_REMOVED lines=20> */
.L_x_293:
[----:B------:R-:W2:Y:S01]  /*81b0*/  LDL.64 R4, [R1+0x40] ;  /* 0x0000400001047983 */ /* 0x000ea20000100a00 */
[----:B------:R-:W-:Y:S01]  /*81c0*/  USHF.R.S32.HI UR9, URZ, 0x1f, UR5 ;  /* 0x0000001f3f097899 */ /* 0x000fe20008011405 */
[----:B------:R-:W-:Y:S01]  /*81d0*/  IMAD.U32 R2, RZ, RZ, UR10 ;  /* 0x0000000aff027e24 */ /* 0x000fe2000f8e00ff */
[----:B------:R-:W-:Y:S01]  /*81e0*/  UIMAD UR8, UR36, -0x80, UR8 ;  /* 0xffffff80240878a4 */ /* 0x000fe2000f8e0208 */
[----:B------:R-:W-:Y:S01]  /*81f0*/  BAR.SYNC.DEFER_BLOCKING 0x0 ;  /* 0x0000000000007b1d */ /* 0x000fe20000010000 */
[----:B------:R-:W-:Y:S02]  /*8200*/  UIMAD UR15, UR9, UR10, URZ ;  /* 0x0000000a090f72a4 */ /* 0x000fe4000f8e023f */
[----:B------:R-:W-:Y:S02]  /*8210*/  USHF.R.S32.HI UR21, URZ, 0x1f, UR57 ;  /* 0x0000001f3f157899 */ /* 0x000fe40008011439 */
[----:B------:R-:W-:Y:S01]  /*8220*/  UIMAD UR15, UR5, UR11, UR15 ;  /* 0x0000000b050f72a4 */ /* 0x000fe2000f8e020f */
[----:B------:R-:W-:Y:S01]  /*8230*/  BSSY B0, `(.L_x_294) ;  /* 0x000002c000007945 */ /* 0x000fe20003800000 */
[----:B------:R-:W-:Y:S01]  /*8240*/  ULDC.64 UR16, c[0x0][0x468] ;  /* 0x00011a0000107ab9 */ /* 0x000fe20000000a00 */
[----:B------:R-:W1:Y:S01]  /*8250*/  S2R R26, SR_TID.X ;  /* 0x00000000001a7919 */ /* 0x000e620000002100 */
[----:B------:R-:W3:Y:S01]  /*8260*/  S2R R27, SR_TID.X ;  /* 0x00000000001b7919 */ /* 0x000ee20000002100 */
[----:B------:R4:W2:Y:S04]  /*8270*/  LDS.128 R36, [R0+0xa000] ;  /* 0x00a0000000247984 */ /* 0x0008a80000000c00 */
[----:B------:R4:W2:Y:S04]  /*8280*/  LDS.128 R32, [R0+0xc000] ;  /* 0x00c0000000207984 */ /* 0x0008a80000000c00 */
[----:B------:R4:W2:Y:S04]  /*8290*/  LDS.128 R28, [R0+0xe000] ;  /* 0x00e00000001c7984 */ /* 0x0008a80000000c00 */
[----:B------:R4:W2:Y:S04]  /*82a0*/  LDS.128 R48, [R0+0x10000] ;  /* 0x0100000000307984 */ /* 0x0008a80000000c00 */
[----:B------:R4:W2:Y:S01]  /*82b0*/  LDS.128 R44, [R0+0x12000] ;  /* 0x01200000002c7984 */ /* 0x0008a20000000c00 */
[----:B-1----:R-:W-:-:S03]  /*82c0*/  SHF.R.S32.HI R26, RZ, 0x1f, R26 ;  /* 0x0000001fff1a7819 */ /* 0x002fc6000001141a */
[----:B------:R4:W1:Y:S01]  /*82d0*/  LDS.128 R40, [R0+0x14000] ;  /* 0x0140000000287984 */ /* 0x0008620000000c00 */
[----:B---3--:R-:W-:-:S04]  /*82e0*/  LEA.HI R26, R26, R27, RZ, 0x2 ;  /* 0x0000001b1a1a7211 */ /* 0x008fc800078f10ff */
[----:B------:R-:W-:-:S04]  /*82f0*/  SHF.R.S32.HI R26, RZ, 0x2, R26 ;  /* 0x00000002ff1a7819 */ /* 0x000fc8000001141a */
[C---:B------:R-:W-:Y:S01]  /*8300*/  ISETP.GE.AND P2, PT, R26.reuse, UR8, PT ;  /* 0x000000081a007c0c */ /* 0x040fe2000bf46270 */
[----:B------:R-:W-:Y:S01]  /*8310*/  VIADD R8, R26, 0x40 ;  /* 0x000000401a087836 */ /* 0x000fe20000000000 */
[----:B------:R-:W-:-:S04]  /*8320*/  SHF.R.S32.HI R25, RZ, 0x1f, R26 ;  /* 0x0000001fff197819 */ /* 0x000fc8000001141a */
[----:B------:R-:W-:Y:S02]  /*8330*/  ISETP.GE.AND P1, PT, R8, UR8, PT ;  /* 0x0000000808007c0c */ /* 0x000fe4000bf26270 */
        /* <DEDUP_REMOVED lines=9> */
[----:B------:R-:W-:-:S04]  /*83d0*/  IMAD.WIDE.U32 R8, R2, UR57, R4 ;  /* 0x0000003902087c25 */ /* 0x000fc8000f8e0004 */
[----:B------:R-:W-:Y:S01]  /*83e0*/  VIADD R24, R9, UR17 ;  /* 0x0000001109187c36 */ /* 0x000fe20008000000 */
[----:B-1--4-:R-:W-:Y:S06]  /*83f0*/  @P2 BRA `(.L_x_295) ;  /* 0x00000000003c2947 */ /* 0x012fec0003800000 */
        /* <DEDUP_REMOVED lines=15> */
.L_x_295:
[----:B------:R-:W-:Y:S05]  /*84f0*/  BSYNC B0 ;  /* 0x0000000000007941 */ /* 0x000fea0003800000 */
.L_x_294:
        /* <DEDUP_REMOVED lines=16> */
.L_x_297:
[----:B------:R-:W-:Y:S05]  /*8600*/  BSYNC B0 ;  /* 0x0000000000007941 */ /* 0x000fea0003800000 */
.L_x_296:
[----:B------:R-:W-:Y:S01]  /*8610*/  IMAD.U32 R2, RZ, RZ, UR12 ;  /* 0x0000000cff027e24 */ /* 0x000fe2000f8e00ff */
[----:B------:R-:W-:Y:S01]  /*8620*/  UIMAD UR9, UR9, UR12, URZ ;  /* 0x0000000c090972a4 */ /* 0x000fe2000f8e023f */
[----:B-1----:R-:W1:Y:S01]  /*8630*/  LDS.128 R20, [R0+0xf000] ;  /* 0x00f0000000147984 */ /* 0x002e620000000c00 */
[----:B------:R-:W-:Y:S01]  /*8640*/  USHF.R.S32.HI UR10, URZ, 0x1f, UR57 ;  /* 0x0000001f3f0a7899 */ /* 0x000fe20008011439 */
[----:B------:R-:W-:Y:S01]  /*8650*/  IMAD.WIDE.U32 R6, R2, UR5, R6 ;  /* 0x0000000502067c25 */ /* 0x000fe2000f8e0006 */
[----:B------:R-:W-:Y:S01]  /*8660*/  UIMAD UR5, UR5, UR13, UR9 ;  /* 0x0000000d050572a4 */ /* 0x000fe2000f8e0209 */
[----:B------:R-:W3:Y:S01]  /*8670*/  LDS.128 R16, [R0+0x11000] ;  /* 0x0110000000107984 */ /* 0x000ee20000000c00 */
[----:B------:R-:W-:Y:S01]  /*8680*/  BSSY B0, `(.L_x_298) ;  /* 0x0000018000007945 */ /* 0x000fe20003800000 */
[----:B------:R-:W-:Y:S01]  /*8690*/  ULDC.64 UR8, c[0x0][0x470] ;  /* 0x00011c0000087ab9 */ /* 0x000fe20000000a00 */
[----:B------:R-:W-:Y:S01]  /*86a0*/  IADD3 R6, P0, R6, UR14, RZ ;  /* 0x0000000e06067c10 */ /* 0x000fe2000ff1e0ff */
[----:B------:R4:W1:Y:S02]  /*86b0*/  LDS.128 R12, [R0+0x13000] ;  /* 0x01300000000c7984 */ /* 0x0008640000000c00 */
        /* <DEDUP_REMOVED lines=20> */
.L_x_299:
[----:B------:R-:W-:Y:S05]  /*8800*/  BSYNC B0 ;  /* 0x0000000000007941 */ /* 0x000fea0003800000 */
.L_x_298:
        /* <DEDUP_REMOVED lines=15> */
.L_x_288:
        /* <DEDUP_REMOVED lines=23> */
.L_x_301:
        /* <DEDUP_REMOVED lines=21> */
.L_x_302:
[----:B------:R-:W2:Y:S01]  /*8bc0*/  LDL.64 R14, [R1+0x40] ;  /* 0x00004000010e7983 */ /* 0x000ea20000100a00 */
[----:B------:R-:W-:Y:S01]  /*8bd0*/  UIMAD UR5, UR19, UR10, URZ ;  /* 0x0000000a130572a4 */ /* 0x000fe2000f8e023f */
[----:B------:R-:W-:Y:S01]  /*8be0*/  IMAD.U32 R4, RZ, RZ, UR10 ;  /* 0x0000000aff047e24 */ /* 0x000fe2000f8e00ff */
[----:B------:R-:W-:Y:S01]  /*8bf0*/  UIMAD UR8, UR36, -0x80, UR8 ;  /* 0xffffff80240878a4 */ /* 0x000fe2000f8e0208 */
[----:B------:R-:W1:Y:S01]  /*8c00*/  S2R R11, SR_TID.X ;  /* 0x00000000000b7919 */ /* 0x000e620000002100 */
[----:B------:R-:W-:Y:S01]  /*8c10*/  UIMAD UR5, UR18, UR11, UR5 ;  /* 0x0000000b120572a4 */ /* 0x000fe2000f8e0205 */
[----:B------:R-:W-:Y:S01]  /*8c20*/  BSSY B0, `(.L_x_303) ;  /* 0x0000021000007945 */ /* 0x000fe20003800000 */
[----:B------:R-:W-:Y:S01]  /*8c30*/  USHF.R.S32.HI UR21, URZ, 0x1f, UR57 ;  /* 0x0000001f3f157899 */ /* 0x000fe20008011439 */
[----:B------:R-:W3:Y:S01]  /*8c40*/  S2R R12, SR_TID.X ;  /* 0x00000000000c7919 */ /* 0x000ee20000002100 */
[----:B------:R-:W-:Y:S02]  /*8c50*/  ULDC.64 UR14, c[0x0][0x468] ;  /* 0x00011a00000e7ab9 */ /* 0x000fe40000000a00 */
[----:B------:R-:W-:Y:S01]  /*8c60*/  IMAD.U32 R0, RZ, RZ, UR5 ;  /* 0x00000005ff007e24 */ /* 0x000fe2000f8e00ff */
[----:B------:R-:W-:-:S04]  /*8c70*/  UIMAD UR5, UR21, UR14, URZ ;  /* 0x0000000e150572a4 */ /* 0x000fc8000f8e023f */
[----:B------:R-:W-:Y:S01]  /*8c80*/  UIMAD UR15, UR57, UR15, UR5 ;  /* 0x0000000f390f72a4 */ /* 0x000fe2000f8e0205 */
[----:B-1----:R-:W-:-:S04]  /*8c90*/  SHF.R.S32.HI R11, RZ, 0x1f, R11 ;  /* 0x0000001fff0b7819 */ /* 0x002fc8000001140b */
[----:B---3--:R-:W-:-:S04]  /*8ca0*/  LEA.HI R11, R11, R12, RZ, 0x2 ;  /* 0x0000000c0b0b7211 */ /* 0x008fc800078f10ff */
[----:B------:R-:W-:-:S04]  /*8cb0*/  SHF.R.S32.HI R11, RZ, 0x2, R11 ;  /* 0x00000002ff0b7819 */ /* 0x000fc8000001140b */
[C---:B------:R-:W-:Y:S01]  /*8cc0*/  ISETP.GE.AND P2, PT, R11.reuse, UR8, PT ;  /* 0x000000080b007c0c */ /* 0x040fe2000bf46270 */
[----:B------:R-:W-:Y:S01]  /*8cd0*/  VIADD R2, R11, 0x40 ;  /* 0x000000400b027836 */ /* 0x000fe20000000000 */
[----:B------:R-:W-:-:S04]  /*8ce0*/  SHF.R.S32.HI R10, RZ, 0x1f, R11 ;  /* 0x0000001fff0a7819 */ /* 0x000fc8000001140b */
[----:B------:R-:W-:Y:S01]  /*8cf0*/  ISETP.GE.AND P1, PT, R2, UR8, PT ;  /* 0x0000000802007c0c */ /* 0x000fe2000bf26270 */
[----:B--2---:R-:W-:-:S03]  /*8d00*/  IMAD.WIDE.U32 R4, R4, UR18, R14 ;  /* 0x0000001204047c25 */ /* 0x004fc6000f8e000e */
[----:B------:R-:W-:-:S04]  /*8d10*/  IADD3 R6, P0, R4, UR9, RZ ;  /* 0x0000000904067c10 */ /* 0x000fc8000ff1e0ff */
[----:B------:R-:W-:Y:S01]  /*8d20*/  IADD3.X R7, R5, UR20, R0, P0, !PT ;  /* 0x0000001405077c10 */ /* 0x000fe200087fe400 */
[----:B------:R-:W-:-:S04]  /*8d30*/  IMAD.U32 R0, RZ, RZ, UR14 ;  /* 0x0000000eff007e24 */ /* 0x000fc8000f8e00ff */
        /* <DEDUP_REMOVED lines=15> */
.L_x_304:
[----:B------:R-:W-:Y:S05]  /*8e30*/  BSYNC B0 ;  /* 0x0000000000007941 */ /* 0x000fea0003800000 */
.L_x_303:
        /* <DEDUP_REMOVED lines=15> */
.L_x_306:
[----:B------:R-:W-:Y:S05]  /*8f30*/  BSYNC B0 ;  /* 0x0000000000007941 */ /* 0x000fea0003800000 */
.L_x_305:
        /* <DEDUP_REMOVED lines=28> */
.L_x_308:
[----:B------:R-:W-:Y:S05]  /*9100*/  BSYNC B0 ;  /* 0x0000000000007941 */ /* 0x000fea0003800000 */
.L_x_307:
        /* <DEDUP_REMOVED lines=14> */
.L_x_300:
[----:B------:R-:W-:Y:S05]  /*91f0*/  BSYNC B1 ;  /* 0x0000000000017941 */ /* 0x000fea0003800000 */
.L_x_283:
        /* <DEDUP_REMOVED lines=8> */
.L_x_309:
[----:B------:R-:W-:Y:S05]  /*9280*/  EXIT ;  /* 0x000000000000794d */ /* 0x000fea0003800000 */
.L_x_311:
        /* <DEDUP_REMOVED lines=15> */
.L_x_1287:


//--------------------- .text._ZN5flash44flash_bwd_dq_dk_dv_loop_seqk_parallel_kernelI23Flash_bwd_kernel_traitsILi96ELi64ELi128ELi8ELi2ELi4ELi4ELb1ELb0EN7cutlass10bfloat16_tE19Flash_kernel_traitsILi96ELi64ELi128ELi8ES3_EELb1ELb0ELb0ELb0ELb0ELb0ELb0EEEvNS_16Flash_bwd_paramsE --------------------------
	.section	.text._ZN5flash44flash_bwd_dq_dk_dv_loop_seqk_parallel_kernelI23Flash_bwd_kernel_traitsILi96ELi64ELi128ELi8ELi2ELi4ELi4ELb1ELb0EN7cutlass10bfloat16_tE19Flash_kernel_traitsILi96ELi64ELi128ELi8ES3_EELb1ELb0ELb0ELb0ELb0ELb0ELb0EEEvNS_16Flash_bwd_paramsE,"ax",@progbits
	.align	128
        .global         _ZN5flash44flash_bwd_dq_dk_dv_loop_seqk_parallel_kernelI23Flash_bwd_kernel_traitsILi96ELi64ELi128ELi8ELi2ELi4ELi4ELb1ELb0EN7cutlass10bfloat16_tE19Flash_kernel_traitsILi96ELi64ELi128ELi8ES3_EELb1ELb0ELb0ELb0ELb0ELb0ELb0EEEvNS_16Flash_bwd_paramsE
        .type           _ZN5flash44flash_bwd_dq_dk_dv_loop_seqk_parallel_kernelI23Flash_bwd_kernel_traitsILi96ELi64ELi128ELi8ELi2ELi4ELi4ELb1ELb0EN7cutlass10bfloat16_tE19Flash_kernel_traitsILi96ELi64ELi128ELi8ES3_EELb1ELb0ELb0ELb0ELb0ELb0ELb0EEEvNS_16Flash_bwd_paramsE,@function
        .size           _ZN5flash44flash_bwd_dq_dk_dv_loop_seqk_parallel_kernelI23Flash_bwd_kernel_traitsILi96ELi64ELi128ELi8ELi2ELi4ELi4ELb1ELb0EN7cutlass10bfloat16_tE19Flash_kernel_traitsILi96ELi64ELi128ELi8ES3_EELb1ELb0ELb0ELb0ELb0ELb0ELb0EEEvNS_16Flash_bwd_paramsE,(.L_x_1288 - _ZN5flash44flash_bwd_dq_dk_dv_loop_seqk_parallel_kernelI23Flash_bwd_kernel_traitsILi96ELi64ELi128ELi8ELi2ELi4ELi4ELb1ELb0EN7cutlass10bfloat16_tE19Flash_kernel_traitsILi96ELi64ELi128ELi8ES3_EELb1ELb0ELb0ELb0ELb0ELb0ELb0EEEvNS_16Flash_bwd_paramsE)
        .other          _ZN5flash44flash_bwd_dq_dk_dv_loop_seqk_parallel_kernelI23Flash_bwd_kernel_traitsILi96ELi64ELi128ELi8ELi2ELi4ELi4ELb1ELb0EN7cutlass10bfloat16_tE19Flash_kernel_traitsILi96ELi64ELi128ELi8ES3_EELb1ELb0ELb0ELb0ELb0ELb0ELb0EEEvNS_16Flash_bwd_paramsE,@"STO_CUDA_ENTRY STV_DEFAULT"
_ZN5flash44flash_bwd_dq_dk_dv_loop_seqk_parallel_kernelI23Flash_bwd_kernel_traitsILi96ELi64ELi128ELi8ELi2ELi4ELi4ELb1ELb0EN7cutlass10bfloat16_tE19Flash_kernel_traitsILi96ELi64ELi128ELi8ES3_EELb1ELb0ELb0ELb0ELb0ELb0ELb0EEEvNS_16Flash_bwd_paramsE:
.text._ZN5flash44flash_bwd_dq_dk_dv_loop_seqk_parallel_kernelI23Flash_bwd_kernel_traitsILi96ELi64ELi128ELi8ELi2ELi4ELi4ELb1ELb0EN7cutlass10bfloat16_tE19Flash_kernel_traitsILi96ELi64ELi128ELi8ES3_EELb1ELb0ELb0ELb0ELb0ELb0ELb0EEEvNS_16Flash_bwd_paramsE:
        /* <DEDUP_REMOVED lines=17> */
[----:B------:R-:W-:Y:S01]  /*0110*/  UMOV UR61, 0xffffd000 ;  /* 0xffffd000003d7882 */ /* 0x000fe20000000000 */
[----:B------:R-:W-:-:S04]  /*0120*/  IMAD.MOV.U32 R237, RZ, RZ, -0x10 ;  /* 0xfffffff0ffed7424 */ /* 0x000fc800078e00ff */
[----:B------:R-:W3:Y:S08]  /*0130*/  S2UR UR59, SR_CTAID.Z ;  /* 0x00000000003b79c3 */ /* 0x000ef00000002700 */
[----:B------:R-:W4:Y:S01]  /*0140*/  S2UR UR50, SR_CTAID.Y ;  /* 0x00000000003279c3 */ /* 0x000f220000002600 */
[----:B--2---:R-:W-:-:S04]  /*0150*/  ULEA UR4, UR4, UR5, 0x18 ;  /* 0x0000000504047291 */ /* 0x004fc8000f8ec03f */
[----:B------:R-:W-:Y:S01]  /*0160*/  UIADD3 UR5, UR4, 0xf000, URZ ;  /* 0x0000f00004057890 */ /* 0x000fe2000fffe03f */
        /* <DEDUP_REMOVED lines=9> */
[----:B------:R-:W-:Y:S01]  /*0200*/  LOP3.LUT R12, R5, 0xfffffffc, RZ, 0xc0, !PT ;  /* 0xfffffffc050c7812 */ /* 0x000fe200078ec0ff */
[----:B------:R-:W-:Y:S01]  /*0210*/  IMAD.IADD R10, R4, 0x1, -R6 ;  /* 0x00000001040a7824 */ /* 0x000fe200078e0a06 */
[----:B------:R-:W-:Y:S01]  /*0220*/  LOP3.LUT R11, R8, 0xfffffff0, RZ, 0xc0, !PT ;  /* 0xfffffff0080b7812 */ /* 0x000fe200078ec0ff */
[----:B------:R-:W-:Y:S01]  /*0230*/  IMAD.IADD R14, R4, 0x1, -R7 ;  /* 0x00000001040e7824 */ /* 0x000fe200078e0a07 */
[-C--:B------:R-:W-:Y:S01]  /*0240*/  LEA.HI R13, R0, R4.reuse, RZ, 0x6 ;  /* 0x00000004000d7211 */ /* 0x080fe200078f30ff */
[----:B------:R-:W-:Y:S01]  /*0250*/  IMAD.IADD R19, R4, 0x1, -R12 ;  /* 0x0000000104137824 */ /* 0x000fe200078e0a0c */
[----:B------:R-:W-:Y:S01]  /*0260*/  LEA.HI R16, R0, R4, RZ, 0x7 ;  /* 0x0000000400107211 */ /* 0x000fe200078f38ff */
[----:B------:R-:W-:Y:S01]  /*0270*/  IMAD.IADD R7, R4, 0x1, -R11 ;  /* 0x0000000104077824 */ /* 0x000fe200078e0a0b */
[----:B------:R-:W-:Y:S01]  /*0280*/  SHF.R.S32.HI R9, RZ, 0x2, R5 ;  /* 0x00000002ff097819 */ /* 0x000fe20000011405 */
[----:B------:R-:W-:Y:S01]  /*0290*/  IMAD.SHL.U32 R248, R19, 0x8, RZ ;  /* 0x0000000813f87824 */ /* 0x000fe200078e00ff */
[----:B------:R-:W-:-:S02]  /*02a0*/  SHF.R.S32.HI R0, RZ, 0x5, R2 ;  /* 0x00000005ff007819 */ /* 0x000fc40000011402 */
[----:B------:R-:W-:Y:S02]  /*02b0*/  SHF.R.S32.HI R3, RZ, 0x1f, R2 ;  /* 0x0000001fff037819 */ /* 0x000fe40000011402 */
[----:B------:R-:W-:Y:S02]  /*02c0*/  LEA.HI R6, R5, R9, RZ, 0x1 ;  /* 0x0000000905067211 */ /* 0x000fe400078f08ff */
[-C--:B------:R-:W-:Y:S02]  /*02d0*/  LEA.HI R4, R2, R0.reuse, RZ, 0x1 ;  /* 0x0000000002047211 */ /* 0x080fe400078f08ff */
[----:B------:R-:W-:Y:S02]  /*02e0*/  LEA.HI R2, R3, R0, RZ, 0x2 ;  /* 0x0000000003027211 */ /* 0x000fe400078f10ff */
[----:B------:R-:W-:Y:S02]  /*02f0*/  LOP3.LUT R3, R6, 0x7fffffe, RZ, 0xc0, !PT ;  /* 0x07fffffe06037812 */ /* 0x000fe400078ec0ff */
[----:B------:R-:W-:-:S02]  /*0300*/  SHF.R.S32.HI R11, RZ, 0x3, R17 ;  /* 0x00000003ff0b7819 */ /* 0x000fc40000011411 */
[----:B------:R-:W-:Y:S01]  /*0310*/  LOP3.LUT R2, R2, 0xfffffffc, RZ, 0xc0, !PT ;  /* 0xfffffffc02027812 */ /* 0x000fe200078ec0ff */
[----:B------:R-:W-:Y:S01]  /*0320*/  IMAD.IADD R3, R9, 0x1, -R3 ;  /* 0x0000000109037824 */ /* 0x000fe200078e0a03 */
[----:B------:R-:W-:Y:S01]  /*0330*/  LOP3.LUT R6, R4, 0xfffffffe, RZ, 0xc0, !PT ;  /* 0xfffffffe04067812 */ /* 0x000fe200078ec0ff */
[----:B------:R-:W-:Y:S01]  /*0340*/  IMAD.SHL.U32 R4, R11, 0x40, RZ ;  /* 0x000000400b047824 */ /* 0x000fe200078e00ff */
[----:B------:R-:W-:Y:S01]  /*0350*/  SHF.R.S32.HI R21, RZ, 0x6, R13 ;  /* 0x00000006ff157819 */ /* 0x000fe2000001140d */
[C---:B------:R-:W-:Y:S01]  /*0360*/  IMAD.IADD R15, R0.reuse, 0x1, -R2 ;  /* 0x00000001000f7824 */ /* 0x040fe200078e0a02 */
[----:B------:R-:W-:Y:S01]  /*0370*/  SHF.R.S32.HI R2, RZ, 0x1f, R5 ;  /* 0x0000001fff027819 */ /* 0x000fe20000011405 */
[C---:B------:R-:W-:Y:S01]  /*0380*/  IMAD.IADD R23, R0.reuse, 0x1, -R6 ;  /* 0x0000000100177824 */ /* 0x040fe200078e0a06 */
[----:B------:R-:W-:Y:S01]  /*0390*/  SHF.R.S32.HI R5, RZ, 0x4, R8 ;  /* 0x00000004ff057819 */ /* 0x000fe20000011408 */
[----:B------:R-:W-:Y:S01]  /*03a0*/  IMAD R12, R0, 0x8, R3 ;  /* 0x00000008000c7824 */ /* 0x000fe200078e0203 */
[----:B------:R-:W-:-:S02]  /*03b0*/  LOP3.LUT R0, R4, 0xc0, RZ, 0xc0, !PT ;  /* 0x000000c004007812 */ /* 0x000fc400078ec0ff */
[----:B------:R-:W-:Y:S01]  /*03c0*/  LEA.HI R3, R8, R5, RZ, 0x1 ;  /* 0x0000000508037211 */ /* 0x000fe200078f08ff */
[----:B------:R-:W-:Y:S01]  /*03d0*/  STL [R1+0x30], R23 ;  /* 0x0000301701007387 */ /* 0x000fe20000100800 */
[----:B------:R-:W-:Y:S02]  /*03e0*/  SHF.R.U32.HI R6, RZ, 0x3, R0 ;  /* 0x00000003ff067819 */ /* 0x000fe40000011600 */
[----:B------:R-:W-:Y:S02]  /*03f0*/  LOP3.LUT R4, R0, 0x18, R248, 0xf8, !PT ;  /* 0x0000001800047812 */ /* 0x000fe400078ef8f8 */
[----:B------:R-:W-:Y:S02]  /*0400*/  LEA.HI R2, R2, R9, RZ, 0x3 ;  /* 0x0000000902027211 */ /* 0x000fe400078f18ff */
[----:B------:R-:W-:Y:S02]  /*0410*/  LOP3.LUT R0, R3, 0xfffffffe, RZ, 0xc0, !PT ;  /* 0xfffffffe03007812 */ /* 0x000fe400078ec0ff */
[----:B------:R-:W-:-:S02]  /*0420*/  LOP3.LUT R3, R4, R6, RZ, 0x3c, !PT ;  /* 0x0000000604037212 */ /* 0x000fc400078e3cff */
[----:B------:R-:W-:Y:S01]  /*0430*/  LOP3.LUT R2, R2, 0xfffffff8, RZ, 0xc0, !PT ;  /* 0xfffffff802027812 */ /* 0x000fe200078ec0ff */
[----:B------:R-:W-:Y:S01]  /*0440*/  IMAD.IADD R11, R5, 0x1, -R0 ;  /* 0x00000001050b7824 */ /* 0x000fe200078e0a00 */
[----:B------:R-:W-:Y:S01]  /*0450*/  LEA.HI R0, R7, R7, RZ, 0x1 ;  /* 0x0000000707007211 */ /* 0x000fe200078f08ff */
[----:B------:R-:W-:Y:S01]  /*0460*/  IMAD.U32 R3, R12, 0x20, R3 ;  /* 0x000000200c037824 */ /* 0x000fe200078e0003 */
[----:B------:R-:W-:Y:S01]  /*0470*/  LEA.HI R6, R14, R14, RZ, 0x1 ;  /* 0x0000000e0e067211 */ /* 0x000fe200078f08ff */
[----:B------:R-:W-:Y:S01]  /*0480*/  IMAD.IADD R2, R9, 0x1, -R2 ;  /* 0x0000000109027824 */ /* 0x000fe200078e0a02 */
[----:B------:R-:W-:Y:S02]  /*0490*/  SHF.R.S32.HI R9, RZ, 0x1f, R7 ;  /* 0x0000001fff097819 */ /* 0x000fe40000011407 */
[----:B------:R1:W-:Y:S01]  /*04a0*/  STL [R1+0x1c], R3 ;  /* 0x00001c0301007387 */ /* 0x0003e20000100800 */
[--C-:B------:R-:W-:Y:S02]  /*04b0*/  SHF.R.S32.HI R5, RZ, 0x1, R0.reuse ;  /* 0x00000001ff057819 */ /* 0x100fe40000011400 */
[----:B------:R-:W-:Y:S01]  /*04c0*/  SHF.R.S32.HI R4, RZ, 0x1f, R0 ;  /* 0x0000001fff047819 */ /* 0x000fe20000011400 */
[----:B------:R2:W-:Y:S01]  /*04d0*/  STL [R1+0x2c], R21 ;  /* 0x00002c1501007387 */ /* 0x0005e20000100800 */
[----:B------:R-:W-:-:S02]  /*04e0*/  SHF.R.S32.HI R8, RZ, 0x1f, R10 ;  /* 0x0000001fff087819 */ /* 0x000fc4000001140a */
[----:B------:R-:W-:Y:S02]  /*04f0*/  LEA.HI R9, R9, R7, RZ, 0x3 ;  /* 0x0000000709097211 */ /* 0x000fe400078f18ff */
[----:B------:R-:W-:Y:S02]  /*0500*/  LEA.HI R4, R4, R5, RZ, 0x2 ;  /* 0x0000000504047211 */ /* 0x000fe400078f10ff */
[----:B------:R-:W-:Y:S02]  /*0510*/  LEA.HI R22, R8, R10, RZ, 0x2 ;  /* 0x0000000a08167211 */ /* 0x000fe400078f10ff */
[----:B------:R-:W-:Y:S02]  /*0520*/  LOP3.LUT R4, R4, 0xfffffffc, RZ, 0xc0, !PT ;  /* 0xfffffffc04047812 */ /* 0x000fe400078ec0ff */
[----:B------:R-:W-:Y:S02]  /*0530*/  LOP3.LUT R0, R0, 0x7fffffe, RZ, 0xc0, !PT ;  /* 0x07fffffe00007812 */ /* 0x000fe400078ec0ff */
[C---:B------:R-:W-:Y:S01]  /*0540*/  LOP3.LUT R8, R2.reuse, 0x1, RZ, 0xc0, !PT ;  /* 0x0000000102087812 */ /* 0x040fe200078ec0ff */
[----:B------:R-:W-:Y:S01]  /*0550*/  IMAD.IADD R18, R5, 0x1, -R4 ;  /* 0x0000000105127824 */ /* 0x000fe200078e0a04 */
[----:B------:R-:W-:Y:S01]  /*0560*/  LOP3.LUT P2, RZ, R2, 0x2, RZ, 0xc0, !PT ;  /* 0x0000000202ff7812 */ /* 0x000fe2000784c0ff */
[----:B------:R-:W-:Y:S01]  /*0570*/  IMAD.SHL.U32 R4, R14, 0x40, RZ ;  /* 0x000000400e047824 */ /* 0x000fe200078e00ff */
[----:B------:R-:W-:Y:S01]  /*0580*/  ISETP.NE.U32.AND P3, PT, R8, 0x1, PT ;  /* 0x000000010800780c */ /* 0x000fe20003f65070 */
[----:B------:R-:W-:Y:S01]  /*0590*/  IMAD.IADD R20, R7, 0x1, -R0 ;  /* 0x0000000107147824 */ /* 0x000fe200078e0a00 */
[----:B------:R-:W-:Y:S01]  /*05a0*/  SHF.R.S32.HI R12, RZ, 0x7, R16 ;  /* 0x00000007ff0c7819 */ /* 0x000fe20000011410 */
[----:B------:R-:W-:Y:S01]  /*05b0*/  IMAD.SHL.U32 R8, R19, 0x2, RZ ;  /* 0x0000000213087824 */ /* 0x000fe200078e00ff */
[----:B-1----:R-:W-:Y:S01]  /*05c0*/  LOP3.LUT R3, R6, 0x7fffffe, RZ, 0xc0, !PT ;  /* 0x07fffffe06037812 */ /* 0x002fe200078ec0ff */
[----:B------:R-:W-:Y:S01]  /*05d0*/  IMAD R0, R21, 0x4, R11 ;  /* 0x0000000415007824 */ /* 0x000fe200078e020b */
[----:B------:R-:W-:Y:S01]  /*05e0*/  SEL R237, R237, 0x10, !P3 ;  /* 0x00000010eded7807 */ /* 0x000fe20005800000 */
[----:B------:R-:W-:Y:S01]  /*05f0*/  IMAD.SHL.U32 R16, R21, 0x20, RZ ;  /* 0x0000002015107824 */ /* 0x000fe200078e00ff */
[----:B------:R-:W-:Y:S01]  /*0600*/  LOP3.LUT P0, RZ, R18, 0x2, RZ, 0xc0, !PT ;  /* 0x0000000212ff7812 */ /* 0x000fe2000780c0ff */
[----:B------:R-:W-:Y:S01]  /*0610*/  IMAD.IADD R10, R14, 0x1, -R3 ;  /* 0x000000010e0a7824 */ /* 0x000fe200078e0a03 */
[----:B------:R-:W-:-:S02]  /*0620*/  LOP3.LUT R3, R9, 0xfffffff8, RZ, 0xc0, !PT ;  /* 0xfffffff809037812 */ /* 0x000fc400078ec0ff */
[----:B------:R-:W-:Y:S01]  /*0630*/  LEA.HI R14, R2, R2, RZ, 0x1 ;  /* 0x00000002020e7211 */ /* 0x000fe200078f08ff */
[----:B------:R-:W-:Y:S02]  /*0640*/  IMAD R0, R0, 0x8, R10 ;  /* 0x0000000800007824 */ /* 0x000fe400078e020a */
[----:B------:R-:W-:Y:S01]  /*0650*/  IMAD.IADD R13, R7, 0x1, -R3 ;  /* 0x00000001070d7824 */ /* 0x000fe200078e0a03 */
[----:B------:R-:W-:Y:S01]  /*0660*/  SHF.R.S32.HI R3, RZ, 0x1, R6 ;  /* 0x00000001ff037819 */ /* 0x000fe20000011406 */
[----:B------:R-:W-:Y:S01]  /*0670*/  IMAD.SHL.U32 R6, R15, 0x10, RZ ;  /* 0x000000100f067824 */ /* 0x000fe200078e00ff */
[----:B------:R-:W-:Y:S02]  /*0680*/  LOP3.LUT R7, R4, 0x1c0, RZ, 0xc0, !PT ;  /* 0x000001c004077812 */ /* 0x000fe400078ec0ff */
[C---:B------:R-:W-:Y:S01]  /*0690*/  LOP3.LUT P4, RZ, R3.reuse, 0x2, RZ, 0xc0, !PT ;  /* 0x0000000203ff7812 */ /* 0x040fe2000788c0ff */
[----:B------:R-:W-:Y:S01]  /*06a0*/  IMAD.SHL.U32 R5, R3, 0x40, RZ ;  /* 0x0000004003057824 */ /* 0x000fe200078e00ff */
[----:B------:R-:W-:-:S02]  /*06b0*/  LOP3.LUT R3, R14, 0x3fffffe, RZ, 0xc0, !PT ;  /* 0x03fffffe0e037812 */ /* 0x000fc400078ec0ff */
[----:B------:R-:W-:Y:S02]  /*06c0*/  SHF.R.S32.HI R4, RZ, 0x3, R9 ;  /* 0x00000003ff047819 */ /* 0x000fe40000011409 */
[----:B------:R-:W-:Y:S01]  /*06d0*/  LOP3.LUT P6, RZ, R13, 0x4, RZ, 0xc0, !PT ;  /* 0x000000040dff7812 */ /* 0x000fe200078cc0ff */
[C---:B------:R-:W-:Y:S01]  /*06e0*/  IMAD.IADD R19, R2.reuse, 0x1, -R3 ;  /* 0x0000000102137824 */ /* 0x040fe200078e0a03 */
[----:B------:R-:W-:Y:S01]  /*06f0*/  LOP3.LUT R3, R5, 0xc0, RZ, 0xc0, !PT ;  /* 0x000000c005037812 */ /* 0x000fe200078ec0ff */
[----:B------:R-:W-:Y:S01]  /*0700*/  IMAD.SHL.U32 R2, R2, 0x40, RZ ;  /* 0x0000004002027824 */ /* 0x000fe200078e00ff */
[----:B------:R-:W-:Y:S01]  /*0710*/  LOP3.LUT R5, R7, 0x30, R6, 0xf8, !PT ;  /* 0x0000003007057812 */ /* 0x000fe200078ef806 */
[----:B--2---:R-:W-:Y:S01]  /*0720*/  IMAD R21, R4, 0x8, R20 ;  /* 0x0000000804157824 */ /* 0x004fe200078e0214 */
[--C-:B------:R-:W-:Y:S01]  /*0730*/  LOP3.LUT R9, R3, 0x8, R17.reuse, 0xf8, !PT ;  /* 0x0000000803097812 */ /* 0x100fe200078ef811 */
[C---:B------:R-:W-:Y:S01]  /*0740*/  IMAD R20, R15.reuse, 0x2, R4 ;  /* 0x000000020f147824 */ /* 0x040fe200078e0204 */
[----:B------:R-:W-:Y:S01]  /*0750*/  LOP3.LUT R2, R2, 0x1c0, RZ, 0xc0, !PT ;  /* 0x000001c002027812 */ /* 0x000fe200078ec0ff */
[----:B------:R-:W-:Y:S01]  /*0760*/  IMAD R15, R15, 0x200, R8 ;  /* 0x000002000f0f7824 */ /* 0x000fe200078e0208 */
[----:B------:R-:W-:-:S02]  /*0770*/  LOP3.LUT R10, R5, 0x8, R17, 0xf8, !PT ;  /* 0x00000008050a7812 */ /* 0x000fc400078ef811 */
[----:B------:R-:W-:Y:S01]  /*0780*/  SHF.R.U32.HI R5, RZ, 0x3, R3 ;  /* 0x00000003ff057819 */ /* 0x000fe20000011603 */
[----:B------:R-:W-:Y:S01]  /*0790*/  IMAD R3, R12, 0x1000, R8 ;  /* 0x000010000c037824 */ /* 0x000fe200078e0208 */
[----:B------:R-:W-:Y:S01]  /*07a0*/  LOP3.LUT R6, R2, 0x20, R16, 0xf8, !PT ;  /* 0x0000002002067812 */ /* 0x000fe200078ef810 */
[----:B------:R-:W-:Y:S01]  /*07b0*/  IMAD.SHL.U32 R8, R11, 0x10, RZ ;  /* 0x000000100b087824 */ /* 0x000fe200078e00ff */
[----:B------:R-:W-:Y:S01]  /*07c0*/  SHF.R.U32.HI R4, RZ, 0x3, R2 ;  /* 0x00000003ff047819 */ /* 0x000fe20000011602 */
[----:B------:R-:W-:Y:S01]  /*07d0*/  IMAD R3, R23, 0x400, R3 ;  /* 0x0000040017037824 */ /* 0x000fe200078e0203 */
[----:B------:R-:W-:Y:S01]  /*07e0*/  LOP3.LUT R2, R9, R5, RZ, 0x3c, !PT ;  /* 0x0000000509027212 */ /* 0x000fe200078e3cff */
[----:B------:R-:W-:Y:S01]  /*07f0*/  IMAD R15, R19, 0x20, R15 ;  /* 0x00000020130f7824 */ /* 0x000fe200078e020f */
[----:B------:R-:W-:Y:S02]  /*0800*/  SHF.R.U32.HI R7, RZ, 0x3, R7 ;  /* 0x00000003ff077819 */ /* 0x000fe40000011607 */
[----:B------:R-:W-:Y:S01]  /*0810*/  LOP3.LUT R4, R6, R4, RZ, 0x3c, !PT ;  /* 0x0000000406047212 */ /* 0x000fe200078e3cff */
[----:B------:R-:W-:Y:S01]  /*0820*/  IMAD.U32 R230, R0, 0x20, R2 ;  /* 0x0000002000e67824 */ /* 0x000fe200078e0002 */
[----:B------:R-:W-:Y:S01]  /*0830*/  LOP3.LUT R7, R10, R7, RZ, 0x3c, !PT ;  /* 0x000000070a077212 */ /* 0x000fe200078e3cff */
[----:B------:R-:W-:Y:S01]  /*0840*/  IMAD.SHL.U32 R0, R12, 0x8, RZ ;  /* 0x000000080c007824 */ /* 0x000fe200078e00ff */
[----:B------:R-:W-:Y:S01]  /*0850*/  LOP3.LUT P5, RZ, R13, 0x2, RZ, 0xc0, !PT ;  /* 0x000000020dff7812 */ /* 0x000fe200078ac0ff */
[C---:B------:R-:W-:Y:S01]  /*0860*/  IMAD.SHL.U32 R2, R11.reuse, 0x8, RZ ;  /* 0x000000080b027824 */ /* 0x040fe200078e00ff */
[----:B------:R-:W-:Y:S01]  /*0870*/  LEA R223, R230, UR5, 0x1 ;  /* 0x00000005e6df7c11 */ /* 0x000fe2000f8e08ff */
[----:B------:R-:W-:Y:S01]  /*0880*/  IMAD.IADD R238, R4, 0x1, R3 ;  /* 0x0000000104ee7824 */ /* 0x000fe200078e0203 */
[----:B------:R-:W-:Y:S01]  /*0890*/  LOP3.LUT R5, R0, 0x8, RZ, 0xc0, !PT ;  /* 0x0000000800057812 */ /* 0x000fe200078ec0ff */
[----:B------:R-:W-:Y:S01]  /*08a0*/  IMAD R4, R11, 0x200, R7 ;  /* 0x000002000b047824 */ /* 0x000fe200078e0207 */
[----:B------:R-:W-:Y:S01]  /*08b0*/  SHF.R.S32.HI R0, RZ, 0x1, R14 ;  /* 0x00000001ff007819 */ /* 0x000fe2000001140e */
[----:B------:R-:W-:Y:S01]  /*08c0*/  IMAD.SHL.U32 R3, R18, 0x40, RZ ;  /* 0x0000004012037824 */ /* 0x000fe200078e00ff */
[----:B------:R-:W-:Y:S01]  /*08d0*/  LOP3.LUT R7, R2, 0x8, RZ, 0xc0, !PT ;  /* 0x0000000802077812 */ /* 0x000fe200078ec0ff */
[----:B------:R-:W-:Y:S01]  /*08e0*/  IMAD.SHL.U32 R2, R13, 0x40, RZ ;  /* 0x000000400d027824 */ /* 0x000fe200078e00ff */
[C---:B------:R-:W-:Y:S01]  /*08f0*/  LOP3.LUT P1, RZ, R0.reuse, 0x2, RZ, 0xc0, !PT ;  /* 0x0000000200ff7812 */ /* 0x040fe2000782c0ff */
[----:B------:R-:W-:Y:S01]  /*0900*/  IMAD.SHL.U32 R0, R0, 0x40, RZ ;  /* 0x0000004000007824 */ /* 0x000fe200078e00ff */
[----:B------:R-:W-:-:S02]  /*0910*/  LOP3.LUT R3, R3, 0xc0, RZ, 0xc0, !PT ;  /* 0x000000c003037812 */ /* 0x000fc400078ec0ff */
[----:B------:R-:W-:Y:S02]  /*0920*/  LOP3.LUT R2, R2, 0x1c0, RZ, 0xc0, !PT ;  /* 0x000001c002027812 */ /* 0x000fe400078ec0ff */
[----:B------:R-:W-:Y:S02]  /*0930*/  LOP3.LUT R0, R0, 0xc0, RZ, 0xc0, !PT ;  /* 0x000000c000007812 */ /* 0x000fe400078ec0ff */
[----:B------:R-:W-:Y:S02]  /*0940*/  SHF.R.U32.HI R224, RZ, 0x3, R2 ;  /* 0x00000003ffe07819 */ /* 0x000fe40000011602 */
[----:B------:R-:W-:Y:S02]  /*0950*/  SHF.R.U32.HI R6, RZ, 0x3, R0 ;  /* 0x00000003ff067819 */ /* 0x000fe40000011600 */
[----:B------:R-:W-:Y:S02]  /*0960*/  LOP3.LUT R8, R5, 0x10, R8, 0xf8, !PT ;  /* 0x0000001005087812 */ /* 0x000fe400078ef808 */
[----:B------:R-:W-:Y:S01]  /*0970*/  LOP3.LUT R6, R6, R0, R5, 0x1e, !PT ;  /* 0x0000000006067212 */ /* 0x000fe200078e1e05 */
[----:B------:R-:W-:Y:S01]  /*0980*/  VIADD R5, R248, 0x20 ;  /* 0x00000020f8057836 */ /* 0x000fe20000000000 */
[----:B------:R-:W-:-:S02]  /*0990*/  SHF.R.U32.HI R0, RZ, 0x3, R3 ;  /* 0x00000003ff007819 */ /* 0x000fc40000011603 */
[--C-:B------:R-:W-:Y:S01]  /*09a0*/  LOP3.LUT R224, R224, R2, R7.reuse, 0x1e, !PT ;  /* 0x00000002e0e07212 */ /* 0x100fe200078e1e07 */
[----:B------:R-:W-:Y:S01]  /*09b0*/  IMAD.SHL.U32 R2, R21, 0x20, RZ ;  /* 0x0000002015027824 */ /* 0x000fe200078e00ff */
[----:B------:R-:W-:Y:S01]  /*09c0*/  LOP3.LUT R7, R0, R3, R7, 0x1e, !PT ;  /* 0x0000000300077212 */ /* 0x000fe200078e1e07 */
[----:B------:R-:W-:Y:S01]  /*09d0*/  IMAD.IADD R6, R6, 0x1, R15 ;  /* 0x0000000106067824 */ /* 0x000fe200078e020f */
[----:B------:R-:W-:Y:S01]  /*09e0*/  LOP3.LUT R3, R0, R8, R3, 0x1e, !PT ;  /* 0x0000000800037212 */ /* 0x000fe200078e1e03 */
[----:B------:R-:W-:Y:S01]  /*09f0*/  IMAD R231, R23, 0x200, R2 ;  /* 0x0000020017e77824 */ /* 0x000fe200078e0202 */
[----:B------:R-:W-:Y:S01]  /*0a00*/  SEL R0, R228, 0xffffffe0, !P4 ;  /* 0xffffffe0e4007807 */ /* 0x000fe20006000000 */
[----:B------:R1:W-:Y:S01]  /*0a10*/  STL [R1+0x8], R5 ;  /* 0x0000080501007387 */ /* 0x0003e20000100800 */
[----:B------:R-:W-:Y:S01]  /*0a20*/  IMAD.U32 R224, R20, 0x200, R224 ;  /* 0x0000020014e07824 */ /* 0x000fe200078e00e0 */
[----:B------:R-:W-:Y:S01]  /*0a30*/  LEA R238, R238, UR4, 0x1 ;  /* 0x00000004eeee7c11 */ /* 0x000fe2000f8e08ff */
[----:B------:R-:W-:Y:S01]  /*0a40*/  IMAD.IADD R229, R2, 0x1, R3 ;  /* 0x0000000102e57824 */ /* 0x000fe200078e0203 */
[----:B------:R-:W-:Y:S01]  /*0a50*/  SEL R225, R228, 0xffffffe0, !P5 ;  /* 0xffffffe0e4e17807 */ /* 0x000fe20006800000 */
[----:B------:R-:W-:Y:S01]  /*0a60*/  IMAD.IADD R223, R223, 0x1, R0 ;  /* 0x00000001dfdf7824 */ /* 0x000fe200078e0200 */
[----:B------:R-:W-:Y:S01]  /*0a70*/  LEA R224, R224, UR5, 0x1 ;  /* 0x00000005e0e07c11 */ /* 0x000fe2000f8e08ff */
[----:B------:R-:W-:Y:S01]  /*0a80*/  IMAD.U32 R0, RZ, RZ, UR6 ;  /* 0x00000006ff007e24 */ /* 0x000fe2000f8e00ff */
[----:B------:R-:W-:Y:S01]  /*0a90*/  USHF.R.S32.HI UR6, URZ, 0x1f, UR50 ;  /* 0x0000001f3f067899 */ /* 0x000fe20008011432 */
[----:B------:R-:W-:Y:S01]  /*0aa0*/  IMAD.U32 R0, RZ, RZ, UR7 ;  /* 0x00000007ff007e24 */ /* 0x000fe2000f8e00ff */
[----:B------:R-:W-:Y:S01]  /*0ab0*/  USHF.R.S32.HI UR7, URZ, 0x1f, UR59 ;  /* 0x0000001f3f077899 */ /* 0x000fe2000801143b */
[----:B------:R-:W-:Y:S01]  /*0ac0*/  VIADD R239, R238, 0x20 ;  /* 0x00000020eeef7836 */ /* 0x000fe20000000000 */
[----:B------:R-:W-:Y:S01]  /*0ad0*/  SEL R228, R228, 0xffffffe0, !P0 ;  /* 0xffffffe0e4e47807 */ /* 0x000fe20004000000 */
[----:B------:R-:W-:-:S02]  /*0ae0*/  @P2 VIADD R239, R238, 0xffffffe0 ;  /* 0xffffffe0eeef2836 */ /* 0x000fc40000000000 */
[----:B------:R-:W-:Y:S02]  /*0af0*/  IMAD.U32 R2, RZ, RZ, UR6 ;  /* 0x00000006ff027e24 */ /* 0x000fe4000f8e00ff */
[----:B------:R-:W-:Y:S01]  /*0b00*/  IMAD.U32 R0, RZ, RZ, UR7 ;  /* 0x00000007ff007e24 */ /* 0x000fe2000f8e00ff */
[----:B------:R-:W-:Y:S01]  /*0b10*/  SHF.R.S32.HI R0, RZ, 0x2, R22 ;  /* 0x00000002ff007819 */ /* 0x000fe20000011416 */
[----:B------:R-:W-:Y:S01]  /*0b20*/  IMAD.U32 R3, RZ, RZ, UR6 ;  /* 0x00000006ff037e24 */ /* 0x000fe2000f8e00ff */
[----:B------:R-:W-:Y:S01]  /*0b30*/  UIADD3 UR6, UR4, 0x9000, URZ ;  /* 0x0000900004067890 */ /* 0x000fe2000fffe03f */
[----:B------:R-:W-:Y:S02]  /*0b40*/  VIADD R3, R248, 0x40 ;  /* 0x00000040f8037836 */ /* 0x000fe40000000000 */
[----:B------:R-:W-:Y:S02]  /*0b50*/  IMAD R0, R23, 0x10, R0 ;  /* 0x0000001017007824 */ /* 0x000fe400078e0200 */
[----:B------:R-:W-:Y:S01]  /*0b60*/  IMAD.MOV.U32 R2, RZ, RZ, 0x40 ;  /* 0x00000040ff027424 */ /* 0x000fe200078e00ff */
[----:B-1----:R-:W-:Y:S01]  /*0b70*/  LEA R5, R6, UR6, 0x1 ;  /* 0x0000000606057c11 */ /* 0x002fe2000f8e08ff */
[----:B------:R1:W-:Y:S01]  /*0b80*/  STL [R1+0xc], R3 ;  /* 0x00000c0301007387 */ /* 0x0003e20000100800 */
[----:B------:R-:W-:-:S02]  /*0b90*/  IMAD.IADD R225, R224, 0x1, R225 ;  /* 0x00000001e0e17824 */ /* 0x000fc400078e02e1 */
[----:B------:R-:W-:Y:S01]  /*0ba0*/  IMAD.IADD R240, R238, 0x1, R237 ;  /* 0x00000001eef07824 */ /* 0x000fe200078e02ed */
[----:B------:R2:W-:Y:S01]  /*0bb0*/  STL [R1+0x4], R0 ;  /* 0x0000040001007387 */ /* 0x0005e20000100800 */
[----:B------:R-:W-:Y:S02]  /*0bc0*/  IMAD.IADD R237, R237, 0x1, R239 ;  /* 0x00000001eded7824 */ /* 0x000fe400078e02ef */
[----:B------:R-:W-:Y:S01]  /*0bd0*/  IMAD.IADD R231, R231, 0x1, R7 ;  /* 0x00000001e7e77824 */ /* 0x000fe200078e0207 */
[----:B------:R3:W-:Y:S01]  /*0be0*/  STL [R1+0x20], R5 ;  /* 0x0000200501007387 */ /* 0x0007e20000100800 */
[----:B------:R-:W-:Y:S01]  /*0bf0*/  IMAD.U32 R7, RZ, RZ, UR7 ;  /* 0x00000007ff077e24 */ /* 0x000fe2000f8e00ff */
[----:B------:R-:W-:Y:S01]  /*0c00*/  ULDC.64 UR6, c[0x0][0x208] ;  /* 0x0000820000067ab9 */ /* 0x000fe20000000a00 */
[----:B-1----:R-:W-:Y:S02]  /*0c10*/  LEA R3, R4, UR4, 0x1 ;  /* 0x0000000404037c11 */ /* 0x002fe4000f8e08ff */
[----:B--2---:R-:W-:Y:S01]  /*0c20*/  SEL R0, R2, 0xffffffc0, !P6 ;  /* 0xffffffc002007807 */ /* 0x004fe20007000000 */
[----:B------:R-:W-:-:S02]  /*0c30*/  VIADD R2, R5, 0x20 ;  /* 0x0000002005027836 */ /* 0x000fc40000000000 */
[----:B------:R-:W-:Y:S02]  /*0c40*/  @P1 VIADD R2, R5, 0xffffffe0 ;  /* 0xffffffe005021836 */ /* 0x000fe40000000000 */
[--C-:B------:R-:W-:Y:S02]  /*0c50*/  IMAD.IADD R227, R224, 0x1, R0.reuse ;  /* 0x00000001e0e37824 */ /* 0x100fe400078e0200 */
[----:B------:R-:W-:Y:S01]  /*0c60*/  IMAD.IADD R226, R225, 0x1, R0 ;  /* 0x00000001e1e27824 */ /* 0x000fe200078e0200 */
[----:B------:R3:W-:Y:S06]  /*0c70*/  STL [R1+0x24], R2 ;  /* 0x0000240201007387 */ /* 0x0007ec0000100800 */
.L_x_353:
        /* <DEDUP_REMOVED lines=16> */
[----:B-12---:R-:W-:Y:S01]  /*0d80*/  IMAD.U32 R4, RZ, RZ, UR8 ;  /* 0x00000008ff047e24 */ /* 0x006fe2000f8e00ff */
[----:B------:R-:W-:Y:S01]  /*0d90*/  UISETP.NE.U32.AND UP0, UPT, UR12, URZ, UPT ;  /* 0x0000003f0c00728c */ /* 0x000fe2000bf05070 */
[----:B------:R-:W-:Y:S01]  /*0da0*/  IMAD.U32 R6, RZ, RZ, UR10 ;  /* 0x0000000aff067e24 */ /* 0x000fe2000f8e00ff */
[----:B------:R-:W-:-:S02]  /*0db0*/  @UP4 UIADD3.X UR11, UR5, UR11, URZ, UP1, !UPT ;  /* 0x0000000b050b4290 */ /* 0x000fc40008ffe43f */
[----:B------:R-:W-:Y:S01]  /*0dc0*/  UIADD3.X UR14, UR5, UR13, URZ, UP2, !UPT ;  /* 0x0000000d050e7290 */ /* 0x000fe200097fe43f */
[----:B---3--:R-:W-:Y:S01]  /*0dd0*/  IMAD.U32 R5, RZ, RZ, UR9 ;  /* 0x00000009ff057e24 */ /* 0x008fe2000f8e00ff */
        /* <DEDUP_REMOVED lines=45> */
.L_x_312:
        /* <DEDUP_REMOVED lines=9> */
[----:B------:R-:W-:Y:S02]  /*1140*/  UISETP.NE.AND UP0, UPT, UR42, -0x1, UPT ;  /* 0xffffffff2a00788c */ /* 0x000fe4000bf05270 */
[----:B------:R-:W-:Y:S01]  /*1150*/  UISETP.NE.AND UP1, UPT, UR16, -0x1, UPT ;  /* 0xffffffff1000788c */ /* 0x000fe2000bf25270 */
[----:B------:R-:W-:Y:S02]  /*1160*/  ULDC.64 UR8, c[0x0][0x228] ;  /* 0x00008a0000087ab9 */ /* 0x000fe40000000a00 */
[----:B------:R-:W2:Y:S01]  /*1170*/  S2UR UR12, SR_CTAID.X ;  /* 0x00000000000c79c3 */ /* 0x000ea20000002500 */
[----:B------:R-:W-:Y:S02]  /*1180*/  UIMAD.WIDE.U32 UR18, UR50, UR8, URZ ;  /* 0x00000008321272a5 */ /* 0x000fe4000f8e003f */
[----:B------:R-:W-:-:S02]  /*1190*/  UIMAD UR8, UR58, UR8, URZ ;  /* 0x000000083a0872a4 */ /* 0x000fc4000f8e023f */
[----:B------:R-:W-:Y:S01]  /*11a0*/  UIADD3 UR14, UR31, 0x3f, URZ ;  /* 0x0000003f1f0e7890 */ /* 0x000fe2000fffe03f */
[----:B------:R-:W-:Y:S01]  /*11b0*/  ULDC.64 UR48, c[0x0][0x240] ;  /* 0x0000900000307ab9 */ /* 0x000fe20000000a00 */
[----:B------:R-:W-:Y:S01]  /*11c0*/  ULDC UR60, c[0x0][0x2d4] ;  /* 0x0000b500003c7ab9 */ /* 0x000fe20000000800 */
[----:B------:R-:W-:Y:S01]  /*11d0*/  USHF.L.U64.HI UR15, UR50, 0x7, UR58 ;  /* 0x00000007320f7899 */ /* 0x000fe2000801023a */
[----:B------:R-:W-:Y:S01]  /*11e0*/  ULDC.U8 UR25, c[0x0][0x480] ;  /* 0x0001200000197ab9 */ /* 0x000fe20000000000 */
[----:B------:R-:W-:Y:S01]  /*11f0*/  ULDC.U8 UR24, c[0x0][0x3d8] ;  /* 0x0000f60000187ab9 */ /* 0x000fe20000000000 */
[----:B------:R-:W-:Y:S02]  /*1200*/  USHF.R.S32.HI UR20, URZ, 0x1f, UR14 ;  /* 0x0000001f3f147899 */ /* 0x000fe4000801140e */
[----:B------:R-:W-:Y:S01]  /*1210*/  @UP0 UIADD3 UR17, UR41, UR42, URZ ;  /* 0x0000002a29110290 */ /* 0x000fe2000fffe03f */
[----:B-1----:R-:W-:Y:S01]  /*1220*/  IABS R6, R7 ;  /* 0x0000000700067213 */ /* 0x002fe20000000000 */
[----:B------:R-:W-:Y:S01]  /*1230*/  UIMAD UR22, UR50, UR9, UR8 ;  /* 0x00000009321672a4 */ /* 0x000fe2000f8e0208 */
[----:B------:R-:W-:Y:S01]  /*1240*/  ISETP.NE.AND P3, PT, R7, RZ, PT ;  /* 0x000000ff0700720c */ /* 0x000fe20003f65270 */
[----:B------:R-:W-:Y:S01]  /*1250*/  USHF.R.S32.HI UR30, URZ, 0x1f, UR60 ;  /* 0x0000001f3f1e7899 */ /* 0x000fe2000801143c */
[----:B------:R-:W1:Y:S01]  /*1260*/  I2F.RP R4, R6 ;  /* 0x0000000600047306 */ /* 0x000e620000209400 */
[----:B------:R-:W-:-:S02]  /*1270*/  UISETP.NE.AND UP4, UPT, UR25, URZ, UPT ;  /* 0x0000003f1900728c */ /* 0x000fc4000bf85270 */
[----:B------:R-:W-:Y:S02]  /*1280*/  UISETP.NE.AND UP3, UPT, UR24, URZ, UPT ;  /* 0x0000003f1800728c */ /* 0x000fe4000bf65270 */
[----:B--2---:R-:W-:Y:S01]  /*1290*/  UIMAD.WIDE.U32 UR26, UR12, UR10, URZ ;  /* 0x0000000a0c1a72a5 */ /* 0x004fe2000f8e003f */
[----:B------:R-:W-:Y:S01]  /*12a0*/  @!UP1 ULDC.64 UR8, c[0x0][0x418] ;  /* 0x0001060000089ab9 */ /* 0x000fe20000000a00 */
[----:B------:R-:W-:Y:S02]  /*12b0*/  @UP0 ULDC.64 UR24, c[0x0][0x248] ;  /* 0x0000920000180ab9 */ /* 0x000fe40000000a00 */
[----:B------:R-:W-:Y:S02]  /*12c0*/  UIMAD UR37, UR12, UR11, UR27 ;  /* 0x0000000b0c2572a4 */ /* 0x000fe4000f8e021b */
[----:B------:R-:W-:Y:S01]  /*12d0*/  USHF.L.U32 UR12, UR50, 0x7, URZ ;  /* 0x00000007320c7899 */ /* 0x000fe2000800063f */
[----:B------:R-:W-:Y:S01]  /*12e0*/  @UP1 ULDC.64 UR10, c[0x0][0x420] ;  /* 0x00010800000a1ab9 */ /* 0x000fe20000000a00 */
[----:B------:R-:W-:Y:S01]  /*12f0*/  USEL UR34, UR15, URZ, UP2 ;  /* 0x0000003f0f227287 */ /* 0x000fe20009000000 */
[----:B-1----:R-:W1:Y:S01]  /*1300*/  MUFU.RCP R4, R4 ;  /* 0x0000000400047308 */ /* 0x002e620000001000 */
[----:B------:R-:W-:-:S02]  /*1310*/  USEL UR29, UR12, URZ, UP2 ;  /* 0x0000003f0c1d7287 */ /* 0x000fc40009000000 */
[----:B------:R-:W-:Y:S02]  /*1320*/  UIMAD.WIDE.U32 UR12, UR16, UR48, URZ ;  /* 0x00000030100c72a5 */ /* 0x000fe4000f8e003f */
[----:B------:R-:W-:Y:S02]  /*1330*/  @UP1 UIMAD.WIDE.U32 UR46, UR16, UR10, URZ ;  /* 0x0000000a102e12a5 */ /* 0x000fe4000f8e003f */
[----:B------:R-:W-:Y:S02]  /*1340*/  ULEA.HI UR20, UR20, UR14, URZ, 0x6 ;  /* 0x0000000e14147291 */ /* 0x000fe4000f8f303f */
[----:B------:R-:W-:Y:S02]  /*1350*/  USEL UR57, UR18, UR12, !UP1 ;  /* 0x0000000c12397287 */ /* 0x000fe4000c800000 */
[----:B------:R-:W-:Y:S02]  /*1360*/  @!UP1 UIMAD UR10, UR58, UR8, URZ ;  /* 0x000000083a0a92a4 */ /* 0x000fe4000f8e023f */
[----:B------:R-:W-:-:S02]  /*1370*/  @UP0 UIMAD.WIDE.U32 UR14, UR17, UR24, URZ ;  /* 0x00000018110e02a5 */ /* 0x000fc4000f8e003f */
[----:B------:R-:W-:Y:S01]  /*1380*/  @UP0 UIMAD UR18, UR17, UR25, URZ ;  /* 0x00000019111202a4 */ /* 0x000fe2000f8e023f */
[----:B-1----:R-:W-:Y:S01]  /*1390*/  VIADD R4, R4, 0xffffffe ;  /* 0x0ffffffe04047836 */ /* 0x002fe20000000000 */
[----:B------:R-:W-:Y:S01]  /*13a0*/  UIMAD UR17, UR30, UR50, URZ ;  /* 0x000000321e1172a4 */ /* 0x000fe2000f8e023f */
[----:B------:R-:W-:Y:S02]  /*13b0*/  ULDC UR35, c[0x0][0x2dc] ;  /* 0x0000b70000237ab9 */ /* 0x000fe40000000800 */
[----:B------:R-:W1:Y:S01]  /*13c0*/  F2I.FTZ.U32.TRUNC.NTZ R5, R4 ;  /* 0x0000000400057305 */ /* 0x000e62000021f000 */
[----:B------:R-:W-:Y:S01]  /*13d0*/  ULDC UR44, c[0x0][0x270] ;  /* 0x00009c00002c7ab9 */ /* 0x000fe20000000800 */
[----:B------:R-:W-:Y:S02]  /*13e0*/  @UP1 UIMAD UR38, UR16, UR11, UR47 ;  /* 0x0000000b102612a4 */ /* 0x000fe4000f8e022f */
[----:B------:R-:W-:Y:S02]  /*13f0*/  @!UP1 UIMAD.WIDE.U32 UR32, UR50, UR8, URZ ;  /* 0x00000008322092a5 */ /* 0x000fe4000f8e003f */
[----:B------:R-:W-:-:S02]  /*1400*/  @!UP1 UIMAD UR28, UR50, UR9, UR10 ;  /* 0x00000009321c92a4 */ /* 0x000fc4000f8e020a */
[----:B------:R-:W-:Y:S02]  /*1410*/  UIMAD UR21, UR16, UR49, URZ ;  /* 0x00000031101572a4 */ /* 0x000fe4000f8e023f */
[----:B------:R-:W-:Y:S02]  /*1420*/  UIMAD.WIDE UR8, UR35, UR44, URZ ;  /* 0x0000002c230872a5 */ /* 0x000fe4000f8e023f */
[----:B------:R-:W-:Y:S02]  /*1430*/  UIMAD.WIDE.U32 UR10, UR50, UR60, URZ ;  /* 0x0000003c320a72a5 */ /* 0x000fe4000f8e003f */
[----:B------:R-:W-:Y:S01]  /*1440*/  UIMAD UR17, UR58, UR60, UR17 ;  /* 0x0000003c3a1172a4 */ /* 0x000fe2000f8e0211 */
[----:B-1----:R-:W-:Y:S01]  /*1450*/  IMAD.MOV R0, RZ, RZ, -R5 ;  /* 0x000000ffff007224 */ /* 0x002fe200078e0a05 */
[----:B------:R-:W-:Y:S01]  /*1460*/  UIMAD UR51, UR59, UR35, URZ ;  /* 0x000000233b3372a4 */ /* 0x000fe2000f8e023f */
[----:B------:R-:W-:Y:S01]  /*1470*/  IMAD.MOV.U32 R4, RZ, RZ, RZ ;  /* 0x000000ffff047224 */ /* 0x000fe200078e00ff */
[----:B------:R-:W-:Y:S01]  /*1480*/  UIADD3 UR22, UR19, UR22, URZ ;  /* 0x0000001613167290 */ /* 0x000fe2000fffe03f */
[----:B------:R-:W-:Y:S01]  /*1490*/  IMAD R0, R0, R6, RZ ;  /* 0x0000000600007224 */ /* 0x000fe200078e02ff */
[----:B------:R-:W-:-:S02]  /*14a0*/  @UP1 UIADD3 UR22, UR13, UR21, URZ ;  /* 0x000000150d161290 */ /* 0x000fc4000fffe03f */
[----:B------:R-:W-:Y:S01]  /*14b0*/  @UP0 UIADD3 UR35, UR15, UR18, URZ ;  /* 0x000000120f230290 */ /* 0x000fe2000fffe03f */
[----:B------:R-:W-:Y:S01]  /*14c0*/  IMAD.HI.U32 R0, R5, R0, R4 ;  /* 0x0000000005007227 */ /* 0x000fe200078e0004 */
[----:B------:R-:W-:Y:S01]  /*14d0*/  @UP0 UMOV UR30, UR14 ;  /* 0x0000000e001e0c82 */ /* 0x000fe20008000000 */
[----:B------:R-:W-:Y:S02]  /*14e0*/  UIMAD.WIDE.U32 UR12, UR8, UR10, URZ ;  /* 0x0000000a080c72a5 */ /* 0x000fe4000f8e003f */
[----:B------:R-:W-:Y:S02]  /*14f0*/  UIMAD UR15, UR9, UR10, URZ ;  /* 0x0000000a090f72a4 */ /* 0x000fe4000f8e023f */
[----:B------:R-:W-:Y:S01]  /*1500*/  IMAD.HI.U32 R0, R0, R2, RZ ;  /* 0x0000000200007227 */ /* 0x000fe200078e00ff */
[----:B------:R-:W-:Y:S02]  /*1510*/  UIADD3 UR14, UR11, UR17, URZ ;  /* 0x000000110b0e7290 */ /* 0x000fe4000fffe03f */
[----:B------:R-:W-:-:S02]  /*1520*/  UIMAD.WIDE.U32 UR10, UR8, UR16, URZ ;  /* 0x00000010080a72a5 */ /* 0x000fc4000f8e003f */
[----:B------:R-:W-:Y:S01]  /*1530*/  IADD3 R4, -R0, RZ, RZ ;  /* 0x000000ff00047210 */ /* 0x000fe20007ffe1ff */
[----:B------:R-:W-:Y:S01]  /*1540*/  ULDC UR40, c[0x0][0x2c4] ;  /* 0x0000b10000287ab9 */ /* 0x000fe20000000800 */
[----:B------:R-:W-:Y:S02]  /*1550*/  UIMAD UR14, UR8, UR14, UR15 ;  /* 0x0000000e080e72a4 */ /* 0x000fe4000f8e020f */
[----:B------:R-:W-:Y:S01]  /*1560*/  @UP3 UIMAD UR15, UR50, UR40, URZ ;  /* 0x00000028320f32a4 */ /* 0x000fe2000f8e023f */
[C---:B------:R-:W-:Y:S01]  /*1570*/  IMAD R2, R6.reuse, R4, R2 ;  /* 0x0000000406027224 */ /* 0x040fe200078e0202 */
[----:B------:R-:W-:Y:S02]  /*1580*/  USEL UR56, UR12, UR10, !UP1 ;  /* 0x0000000a0c387287 */ /* 0x000fe4000c800000 */
[----:B------:R-:W-:Y:S02]  /*1590*/  ULOP3.LUT UR12, UR20, 0xffffffc0, URZ, 0xc0, !UPT ;  /* 0xffffffc0140c7892 */ /* 0x000fe4000f8ec03f */
[----:B------:R-:W-:Y:S01]  /*15a0*/  ISETP.GT.U32.AND P1, PT, R6, R2, PT ;  /* 0x000000020600720c */ /* 0x000fe20003f24070 */
[----:B------:R-:W-:-:S02]  /*15b0*/  UIADD3 UR43, UR13, UR14, URZ ;  /* 0x0000000e0d2b7290 */ /* 0x000fc4000fffe03f */
[----:B------:R-:W-:Y:S02]  /*15c0*/  @UP3 USEL UR10, UR15, UR16, !UP1 ;  /* 0x000000100f0a3287 */ /* 0x000fe4000c800000 */
[----:B------:R-:W-:Y:S01]  /*15d0*/  UIADD3 UR13, UR12, -0x40, URZ ;  /* 0xffffffc00c0d7890 */ /* 0x000fe2000fffe03f */
[----:B------:R-:W-:Y:S01]  /*15e0*/  @UP3 ULDC UR17, c[0x0][0x2e4] ;  /* 0x0000b90000113ab9 */ /* 0x000fe20000000800 */
[----:B------:R-:W-:Y:S02]  /*15f0*/  @!UP3 UIMAD UR14, UR50, UR44, UR59 ;  /* 0x0000002c320eb2a4 */ /* 0x000fe4000f8e023b */
[----:B------:R-:W-:Y:S02]  /*1600*/  @UP3 UIMAD UR19, UR59, UR17, UR10 ;  /* 0x000000113b1332a4 */ /* 0x000fe4000f8e020a */
[----:B------:R-:W-:Y:S02]  /*1610*/  USHF.R.S32.HI UR18, URZ, 0x1f, UR13 ;  /* 0x0000001f3f127899 */ /* 0x000fe4000801140d */
[----:B------:R-:W-:Y:S01]  /*1620*/  @!P1 IMAD.IADD R2, R2, 0x1, -R6 ;  /* 0x0000000102029824 */ /* 0x000fe200078e0a06 */
[----:B------:R-:W-:Y:S01]  /*1630*/  UIADD3 UR10, UP2, UR13, UR29, URZ ;  /* 0x0000001d0d0a7290 */ /* 0x000fe2000ff5e03f */
[----:B------:R-:W-:Y:S01]  /*1640*/  @!P1 VIADD R0, R0, 0x1 ;  /* 0x0000000100009836 */ /* 0x000fe20000000000 */
[----:B------:R-:W-:Y:S01]  /*1650*/  UIMAD UR12, UR9, UR16, URZ ;  /* 0x00000010090c72a4 */ /* 0x000fe2000f8e023f */
[----:B------:R-:W-:Y:S01]  /*1660*/  PLOP3.LUT P1, PT, PT, PT, UP0, 0x80, 0x0 ;  /* 0x000000000000781c */ /* 0x000fe20003f2f008 */
[----:B------:R-:W-:Y:S01]  /*1670*/  UIADD3.X UR17, UR18, UR34, URZ, UP2, !UPT ;  /* 0x0000002212117290 */ /* 0x000fe200097fe43f */
[----:B------:R-:W-:Y:S01]  /*1680*/  ISETP.GE.U32.AND P0, PT, R2, R6, PT ;  /* 0x000000060200720c */ /* 0x000fe20003f06070 */
[----:B------:R-:W-:Y:S01]  /*1690*/  UIMAD UR9, UR9, UR10, URZ ;  /* 0x0000000a090972a4 */ /* 0x000fe2000f8e023f */
[----:B------:R-:W-:Y:S01]  /*16a0*/  LOP3.LUT R2, R7, UR59, RZ, 0x3c, !PT ;  /* 0x0000003b07027c12 */ /* 0x000fe2000f8e3cff */
[----:B------:R-:W-:-:S02]  /*16b0*/  @UP0 UIADD3 UR27, UR41, UR42, URZ ;  /* 0x0000002a291b0290 */ /* 0x000fc4000fffe03f */
[----:B------:R-:W-:Y:S01]  /*16c0*/  @!UP3 UIMAD UR19, UR14, UR40, URZ ;  /* 0x000000280e13b2a4 */ /* 0x000fe2000f8e023f */
[----:B------:R-:W-:Y:S01]  /*16d0*/  ISETP.GE.AND P2, PT, R2, RZ, PT ;  /* 0x000000ff0200720c */ /* 0x000fe20003f46270 */
[----:B------:R-:W-:Y:S01]  /*16e0*/  UIMAD.WIDE.U32 UR44, UR8, UR10, URZ ;  /* 0x0000000a082c72a5 */ /* 0x000fe2000f8e003f */
[----:B------:R-:W-:Y:S01]  /*16f0*/  @UP0 ULDC.64 UR14, c[0x0][0x250] ;  /* 0x00009400000e0ab9 */ /* 0x000fe20000000a00 */
[----:B------:R-:W-:Y:S02]  /*1700*/  UIMAD UR10, UR8, UR17, UR9 ;  /* 0x00000011080a72a4 */ /* 0x000fe4000f8e0209 */
[----:B------:R-:W-:Y:S02]  /*1710*/  @UP0 UIMAD.WIDE.U32 UR8, UR27, UR14, URZ ;  /* 0x0000000e1b0802a5 */ /* 0x000fe4000f8e003f */
[----:B------:R-:W-:Y:S01]  /*1720*/  @P0 IADD3 R0, R0, 0x1, RZ ;  /* 0x0000000100000810 */ /* 0x000fe20007ffe0ff */
[----:B------:R-:W-:Y:S01]  /*1730*/  @UP1 UIADD3 UR43, UR11, UR12, URZ ;  /* 0x0000000c0b2b1290 */ /* 0x000fe2000fffe03f */
[----:B------:R-:W-:Y:S01]  /*1740*/  PLOP3.LUT P0, PT, PT, PT, UP3, 0x80, 0x0 ;  /* 0x000000000000781c */ /* 0x000fe20003f0f038 */
[----:B------:R-:W-:-:S02]  /*1750*/  @UP0 UIMAD UR11, UR27, UR15, URZ ;  /* 0x0000000f1b0b02a4 */ /* 0x000fc4000f8e023f */
[----:B------:R-:W-:Y:S01]  /*1760*/  IMAD.MOV.U32 R14, RZ, RZ, R0 ;  /* 0x000000ffff0e7224 */ /* 0x000fe200078e0000 */
[----:B------:R-:W-:Y:S02]  /*1770*/  USEL UR53, UR37, URZ, UP4 ;  /* 0x0000003f25357287 */ /* 0x000fe4000a000000 */
[----:B------:R-:W-:Y:S02]  /*1780*/  USHF.R.S32.HI UR36, URZ, 0x1f, UR23 ;  /* 0x0000001f3f247899 */ /* 0x000fe40008011417 */
[----:B------:R-:W-:Y:S01]  /*1790*/  @!UP1 UIADD3 UR38, UR33, UR28, URZ ;  /* 0x0000001c21269290 */ /* 0x000fe2000fffe03f */
[----:B------:R-:W-:Y:S01]  /*17a0*/  @!P2 IADD3 R14, -R14, RZ, RZ ;  /* 0x000000ff0e0ea210 */ /* 0x000fe20007ffe1ff */
[----:B------:R-:W-:Y:S01]  /*17b0*/  USHF.R.S32.HI UR55, URZ, 0x1f, UR51 ;  /* 0x0000001f3f377899 */ /* 0x000fe20008011433 */
[----:B------:R-:W-:Y:S01]  /*17c0*/  @!P3 LOP3.LUT R14, RZ, R7, RZ, 0x33, !PT ;  /* 0x00000007ff0eb212 */ /* 0x000fe200078e33ff */
[----:B------:R-:W-:Y:S02]  /*17d0*/  USEL UR54, UR26, URZ, UP4 ;  /* 0x0000003f1a367287 */ /* 0x000fe4000a000000 */
[----:B------:R-:W-:-:S02]  /*17e0*/  @UP0 UIADD3 UR40, UR9, UR11, URZ ;  /* 0x0000000b09280290 */ /* 0x000fc4000fffe03f */
        /* <DEDUP_REMOVED lines=15> */
.L_x_314:
        /* <DEDUP_REMOVED lines=13> */
.L_x_315:
        /* <DEDUP_REMOVED lines=11> */
.L_x_316:
[----:B------:R-:W-:Y:S02]  /*1a60*/  ULDC UR9, c[0x0][0x270] ;  /* 0x00009c0000097ab9 */ /* 0x000fe40000000800 */
[----:B------:R-:W-:-:S04]  /*1a70*/  UIMAD UR10, UR50, UR9, UR59 ;  /* 0x00000009320a72a4 */ /* 0x000fc8000f8e023b */
[----:B------:R-:W-:-:S12]  /*1a80*/  UIMAD UR10, UR10, UR60, URZ ;  /* 0x0000003c0a0a72a4 */ /* 0x000fd8000f8e023f */
.L_x_317:
[----:B------:R-:W1:Y:S01]  /*1a90*/  S2R R18, SR_TID.X ;  /* 0x0000000000127919 */ /* 0x000e620000002100 */
[----:B------:R-:W-:Y:S01]  /*1aa0*/  SHF.R.S32.HI R249, RZ, 0x1f, R248 ;  /* 0x0000001ffff97819 */ /* 0x000fe200000114f8 */
[----:B------:R-:W-:Y:S01]  /*1ab0*/  UIADD3 UR17, UR13, UR10, URZ ;  /* 0x0000000a0d117290 */ /* 0x000fe2000fffe03f */
[----:B------:R-:W-:Y:S01]  /*1ac0*/  IADD3 R4, P0, R248, UR8, RZ ;  /* 0x00000008f8047c10 */ /* 0x000fe2000ff1e0ff */
[----:B------:R-:W-:Y:S01]  /*1ad0*/  ULDC.64 UR8, c[0x0][0x420] ;  /* 0x0001080000087ab9 */ /* 0x000fe20000000a00 */
[----:B------:R-:W-:Y:S01]  /*1ae0*/  USHF.R.S32.HI UR58, URZ, 0x1f, UR59 ;  /* 0x0000001f3f3a7899 */ /* 0x000fe2000801143b */
[----:B------:R-:W-:Y:S01]  /*1af0*/  IMAD.U32 R0, RZ, RZ, UR8 ;  /* 0x00000008ff007e24 */ /* 0x000fe2000f8e00ff */
[----:B------:R-:W-:Y:S01]  /*1b00*/  IADD3.X R5, R249, UR38, RZ, P0, !PT ;  /* 0x00000026f9057c10 */ /* 0x000fe200087fe4ff */
[----:B------:R-:W-:Y:S01]  /*1b10*/  UIMAD UR11, UR18, UR8, URZ ;  /* 0x00000008120b72a4 */ /* 0x000fe2000f8e023f */
[----:B------:R-:W-:Y:S01]  /*1b20*/  BSSY B1, `(.L_x_313) ;  /* 0x00008ab000017945 */ /* 0x000fe20003800000 */
[----:B------:R-:W-:Y:S01]  /*1b30*/  ULDC UR12, c[0x0][0x2dc] ;  /* 0x0000b700000c7ab9 */ /* 0x000fe20000000800 */
[----:B------:R-:W-:Y:S01]  /*1b40*/  ULDC UR16, c[0x0][0x270] ;  /* 0x00009c0000107ab9 */ /* 0x000fe20000000800 */
[----:B------:R-:W-:Y:S01]  /*1b50*/  IMAD.WIDE.U32 R4, R0, UR13, R4 ;  /* 0x0000000d00047c25 */ /* 0x000fe2000f8e0004 */
[----:B------:R-:W-:-:S02]  /*1b60*/  UIMAD UR11, UR13, UR9, UR11 ;  /* 0x000000090d0b72a4 */ /* 0x000fc4000f8e020b */
[----:B------:R-:W-:Y:S01]  /*1b70*/  UIMAD UR34, UR12, UR16, URZ ;  /* 0x000000100c2272a4 */ /* 0x000fe2000f8e023f */
[----:B------:R-:W-:Y:S01]  /*1b80*/  ULDC.64 UR26, c[0x0][0x478] ;  /* 0x00011e00001a7ab9 */ /* 0x000fe20000000a00 */
[----:B------:R-:W-:Y:S02]  /*1b90*/  ULEA.HI.SX32 UR38, UR20, 0xffffffff, 0x1a ;  /* 0xffffffff14267891 */ /* 0x000fe4000f8fd23f */
[----:B------:R-:W-:Y:S01]  /*1ba0*/  VIADD R5, R5, UR11 ;  /* 0x0000000b05057c36 */ /* 0x000fe20008000000 */
[----:B------:R-:W-:Y:S01]  /*1bb0*/  ULDC.64 UR10, c[0x0][0x428] ;  /* 0x00010a00000a7ab9 */ /* 0x000fe20000000a00 */
[----:B------:R-:W-:Y:S01]  /*1bc0*/  UIADD3 UR19, UR13, UR19, URZ ;  /* 0x000000130d137290 */ /* 0x000fe2000fffe03f */
[----:B------:R-:W-:Y:S01]  /*1bd0*/  IMAD.U32 R8, RZ, RZ, UR10 ;  /* 0x0000000aff087e24 */ /* 0x000fe2000f8e00ff */
[----:B------:R-:W-:Y:S02]  /*1be0*/  UIMAD UR12, UR58, UR10, URZ ;  /* 0x0000000a3a0c72a4 */ /* 0x000fe4000f8e023f */
[----:B------:R-:W-:Y:S01]  /*1bf0*/  UIMAD.WIDE UR20, UR17, 0x4, UR26 ;  /* 0x00000004111478a5 */ /* 0x000fe2000f8e021a */
[----:B------:R-:W-:Y:S01]  /*1c00*/  IMAD.WIDE.U32 R4, R8, UR59, R4 ;  /* 0x0000003b08047c25 */ /* 0x000fe2000f8e0004 */
[----:B------:R-:W-:-:S02]  /*1c10*/  UIMAD UR16, UR59, UR11, UR12 ;  /* 0x0000000b3b1072a4 */ /* 0x000fc4000f8e020c */
[----:B------:R-:W-:Y:S01]  /*1c20*/  UISETP.GE.AND UP2, UPT, UR31, 0x1, UPT ;  /* 0x000000011f00788c */ /* 0x000fe2000bf46270 */
[----:B------:R-:W-:Y:S01]  /*1c30*/  ULDC.64 UR10, c[0x0][0x258] ;  /* 0x00009600000a7ab9 */ /* 0x000fe20000000a00 */
[----:B-1----:R-:W-:Y:S01]  /*1c40*/  SHF.R.S32.HI R10, RZ, 0x1f, R18 ;  /* 0x0000001fff0a7819 */ /* 0x002fe20000011412 */
[----:B------:R-:W-:Y:S01]  /*1c50*/  UIMAD UR12, UR58, UR10, URZ ;  /* 0x0000000a3a0c72a4 */ /* 0x000fe2000f8e023f */
[----:B------:R-:W-:Y:S01]  /*1c60*/  VIADD R5, R5, UR16 ;  /* 0x0000001005057c36 */ /* 0x000fe20008000000 */
[----:B------:R-:W-:Y:S01]  /*1c70*/  ULDC.64 UR32, c[0x0][0x210] ;  /* 0x0000840000207ab9 */ /* 0x000fe20000000a00 */
[----:B------:R-:W-:Y:S01]  /*1c80*/  LEA.HI R2, R10, R18, RZ, 0x2 ;  /* 0x000000120a027211 */ /* 0x000fe200078f10ff */
[----:B------:R-:W-:Y:S01]  /*1c90*/  ULDC.64 UR28, c[0x0][0x3e0] ;  /* 0x0000f800001c7ab9 */ /* 0x000fe20000000a00 */
[----:B------:R-:W-:Y:S01]  /*1ca0*/  ULDC.64 UR26, c[0x0][0x400] ;  /* 0x00010000001a7ab9 */ /* 0x000fe20000000a00 */
[----:B------:R-:W-:Y:S01]  /*1cb0*/  ULDC.64 UR46, c[0x0][0x2b0] ;  /* 0x0000ac00002e7ab9 */ /* 0x000fe20000000a00 */
[----:B------:R-:W-:-:S04]  /*1cc0*/  SHF.R.S32.HI R2, RZ, 0x2, R2 ;  /* 0x00000002ff027819 */ /* 0x000fc80000011402 */
[----:B------:R-:W-:Y:S01]  /*1cd0*/  SHF.R.S32.HI R19, RZ, 0x1f, R2 ;  /* 0x0000001fff137819 */ /* 0x000fe20000011402 */
[C---:B------:R-:W-:Y:S01]  /*1ce0*/  IMAD.WIDE.U32 R4, R2.reuse, UR8, R4 ;  /* 0x0000000802047c25 */ /* 0x040fe2000f8e0004 */
[----:B------:R-:W-:-:S04]  /*1cf0*/  IADD3 R0, P0, R2, UR13, RZ ;  /* 0x0000000d02007c10 */ /* 0x000fc8000ff1e0ff */
[----:B------:R-:W-:Y:S01]  /*1d00*/  IADD3.X R6, R19, UR18, RZ, P0, !PT ;  /* 0x0000001213067c10 */ /* 0x000fe200087fe4ff */
[----:B------:R-:W-:Y:S01]  /*1d10*/  UIMAD UR18, UR59, UR11, UR12 ;  /* 0x0000000b3b1272a4 */ /* 0x000fe2000f8e020c */
[----:B------:R-:W-:-:S03]  /*1d20*/  LEA R244, P2, R4, UR28, 0x1 ;  /* 0x0000001c04f47c11 */ /* 0x000fc6000f8408ff */
[----:B------:R-:W-:Y:S02]  /*1d30*/  IMAD R9, R6, UR48, RZ ;  /* 0x0000003006097c24 */ /* 0x000fe4000f8e02ff */
[----:B------:R-:W-:-:S04]  /*1d40*/  IMAD.WIDE.U32 R6, R0, UR48, R248 ;  /* 0x0000003000067c25 */ /* 0x000fc8000f8e00f8 */
[----:B------:R-:W-:Y:S01]  /*1d50*/  IMAD R0, R0, UR49, R9 ;  /* 0x0000003100007c24 */ /* 0x000fe2000f8e0209 */
[----:B------:R-:W-:Y:S01]  /*1d60*/  IADD3 R6, P0, R6, UR57, RZ ;  /* 0x0000003906067c10 */ /* 0x000fe2000ff1e0ff */
[----:B------:R-:W-:-:S03]  /*1d70*/  IMAD R9, R19, UR8, RZ ;  /* 0x0000000813097c24 */ /* 0x000fc6000f8e02ff */
[----:B------:R-:W-:Y:S01]  /*1d80*/  IADD3.X R7, R7, UR22, R0, P0, !PT ;  /* 0x0000001607077c10 */ /* 0x000fe200087fe400 */
[----:B------:R-:W-:Y:S01]  /*1d90*/  USHF.L.U32 UR22, UR34, 0x6, URZ ;  /* 0x0000000622167899 */ /* 0x000fe2000800063f */
[----:B------:R-:W-:Y:S01]  /*1da0*/  LEA.HI R0, R10, R18, RZ, 0x5 ;  /* 0x000000120a007211 */ /* 0x000fe200078f28ff */
[----:B------:R-:W-:Y:S01]  /*1db0*/  IMAD R9, R2, UR9, R9 ;  /* 0x0000000902097c24 */ /* 0x000fe2000f8e0209 */
[----:B------:R-:W-:Y:S01]  /*1dc0*/  PLOP3.LUT P0, PT, PT, PT, UP2, 0x80, 0x0 ;  /* 0x000000000000781c */ /* 0x000fe20003f0f028 */
[----:B------:R-:W-:Y:S01]  /*1dd0*/  UIADD3 UR17, UP1, UP0, UR44, UR22, UR51 ;  /* 0x000000162c117290 */ /* 0x000fe2000f83e033 */
[----:B------:R-:W-:Y:S01]  /*1de0*/  LOP3.LUT R8, R0, 0xffffffe0, RZ, 0xc0, !PT ;  /* 0xffffffe000087812 */ /* 0x000fe200078ec0ff */
[----:B------:R-:W-:Y:S01]  /*1df0*/  USHF.R.S32.HI UR13, URZ, 0x1f, UR22 ;  /* 0x0000001f3f0d7899 */ /* 0x000fe20008011416 */
[----:B------:R-:W-:-:S03]  /*1e00*/  IMAD.IADD R5, R5, 0x1, R9 ;  /* 0x0000000105057824 */ /* 0x000fc600078e0209 */
[----:B------:R-:W-:Y:S01]  /*1e10*/  IMAD.IADD R18, R18, 0x1, -R8 ;  /* 0x0000000112127824 */ /* 0x000fe200078e0a08 */
[----:B------:R-:W-:Y:S01]  /*1e20*/  SHF.R.S32.HI R8, RZ, 0x5, R0 ;  /* 0x00000005ff087819 */ /* 0x000fe20000011400 */
[----:B------:R-:W-:Y:S01]  /*1e30*/  UIADD3.X UR11, UR52, UR13, UR55, UP1, UP0 ;  /* 0x0000000d340b7290 */ /* 0x000fe20008fe0437 */
[----:B------:R-:W-:Y:S01]  /*1e40*/  IMAD.U32 R0, RZ, RZ, UR10 ;  /* 0x0000000aff007e24 */ /* 0x000fe2000f8e00ff */
[----:B------:R-:W-:Y:S01]  /*1e50*/  UIADD3 UR12, UP1, UP0, UR54, UR17, UR56 ;  /* 0x00000011360c7290 */ /* 0x000fe2000f83e038 */
[----:B------:R-:W-:Y:S01]  /*1e60*/  LEA.HI.X R241, R4, UR29, R5, 0x1, P2 ;  /* 0x0000001d04f17c11 */ /* 0x000fe200090f0c05 */
[----:B------:R-:W-:Y:S01]  /*1e70*/  IMAD R8, R8, UR34, R18 ;  /* 0x0000002208087c24 */ /* 0x000fe2000f8e0212 */
[----:B------:R-:W-:Y:S01]  /*1e80*/  UIMAD.WIDE UR16, UR19, 0x4, UR46 ;  /* 0x00000004131078a5 */ /* 0x000fe2000f8e022e */
[----:B------:R-:W-:Y:S01]  /*1e90*/  IMAD.WIDE.U32 R6, R0, UR59, R6 ;  /* 0x0000003b00067c25 */ /* 0x000fe2000f8e0006 */
[----:B------:R-:W-:Y:S02]  /*1ea0*/  UIADD3.X UR10, UR53, UR11, UR43, UP1, UP0 ;  /* 0x0000000b350a7290 */ /* 0x000fe40008fe042b */
[----:B------:R-:W-:Y:S01]  /*1eb0*/  IADD3 R0, P1, R8, UR12, RZ ;  /* 0x0000000c08007c10 */ /* 0x000fe2000ff3e0ff */
[----:B------:R-:W-:Y:S01]  /*1ec0*/  VIADD R7, R7, UR18 ;  /* 0x0000001207077c36 */ /* 0x000fe20008000000 */
[----:B------:R-:W-:-:S02]  /*1ed0*/  LEA R243, P3, R6, UR32, 0x1 ;  /* 0x0000002006f37c11 */ /* 0x000fc4000f8608ff */
[----:B------:R-:W-:Y:S02]  /*1ee0*/  LEA.HI.X.SX32 R8, R8, UR10, 0x1, P1 ;  /* 0x0000000a08087c11 */ /* 0x000fe400088f0eff */
[----:B------:R-:W-:Y:S02]  /*1ef0*/  LEA R246, P1, R0, UR26, 0x2 ;  /* 0x0000001a00f67c11 */ /* 0x000fe4000f8210ff */
[----:B------:R-:W-:Y:S02]  /*1f00*/  LEA.HI.X R242, R6, UR33, R7, 0x1, P3 ;  /* 0x0000002106f27c11 */ /* 0x000fe400098f0c07 */
[----:B------:R-:W-:Y:S01]  /*1f10*/  LEA.HI.X R245, R0, UR27, R8, 0x2, P1 ;  /* 0x0000001b00f57c11 */ /* 0x000fe200088f1408 */
[----:B------:R-:W-:Y:S08]  /*1f20*/  @!P0 BRA `(.L_x_318) ;  /* 0x0000007c00348947 */ /* 0x000ff00003800000 */
        /* <DEDUP_REMOVED lines=12> */
[----:B------:R-:W-:Y:S01]  /*1ff0*/  UMOV UR8, UR38 ;  /* 0x0000002600087c82 */ /* 0x000fe20008000000 */
[----:B------:R-:W-:Y:S01]  /*2000*/  IADD3 R6, P0, R4, UR37, RZ ;  /* 0x0000002504067c10 */ /* 0x000fe2000ff1e0ff */
[----:B------:R-:W-:Y:S01]  /*2010*/  ULEA.HI UR11, UR8, UR8, URZ, 0x1 ;  /* 0x00000008080b7291 */ /* 0x000fe2000f8f083f */
[----:B------:R-:W-:Y:S01]  /*2020*/  ISETP.GE.AND P1, PT, R2, UR10, PT ;  /* 0x0000000a02007c0c */ /* 0x000fe2000bf26270 */
[----:B------:R-:W-:Y:S01]  /*2030*/  UIMAD UR9, UR8, -0x40, UR31 ;  /* 0xffffffc0080978a4 */ /* 0x000fe2000f8e021f */
[----:B------:R-:W-:Y:S01]  /*2040*/  IADD3.X R7, R5, UR40, R0, P0, !PT ;  /* 0x0000002805077c10 */ /* 0x000fe200087fe400 */
[----:B------:R-:W-:Y:S01]  /*2050*/  IMAD R0, R15, UR12, RZ ;  /* 0x0000000c0f007c24 */ /* 0x000fe2000f8e02ff */
[----:B------:R-:W-:Y:S01]  /*2060*/  PLOP3.LUT P0, PT, PT, PT, UP4, 0x80, 0x0 ;  /* 0x000000000000781c */ /* 0x000fe20003f0f048 */
[----:B------:R-:W-:Y:S01]  /*2070*/  ULOP3.LUT UR11, UR11, 0xfffffffe, URZ, 0xc0, !UPT ;  /* 0xfffffffe0b0b7892 */ /* 0x000fe2000f8ec03f */
[----:B------:R-:W-:Y:S01]  /*2080*/  BSSY B0, `(.L_x_319) ;  /* 0x0000036000007945 */ /* 0x000fe20003800000 */
[----:B------:R-:W-:-:S10]  /*2090*/  IMAD R4, R14, UR13, R0 ;  /* 0x0000000d0e047c24 */ /* 0x000fd4000f8e0200 */
[----:B------:R-:W-:Y:S01]  /*20a0*/  @P0 BAR.SYNC.DEFER_BLOCKING 0x0 ;  /* 0x0000000000000b1d */ /* 0x000fe20000010000 */
[----:B------:R-:W-:Y:S01]  /*20b0*/  UIADD3 UR11, UR8, -UR11, URZ ;  /* 0x8000000b080b7290 */ /* 0x000fe2000fffe03f */
[----:B------:R-:W-:Y:S01]  /*20c0*/  IMAD.WIDE.U32 R6, R14, UR12, R6 ;  /* 0x0000000c0e067c25 */ /* 0x000fe2000f8e0006 */
[----:B------:R-:W-:Y:S02]  /*20d0*/  ISETP.GE.AND P6, PT, R2, UR9, PT ;  /* 0x0000000902007c0c */ /* 0x000fe4000bfc6270 */
[----:B------:R-:W-:Y:S01]  /*20e0*/  UISETP.NE.AND UP0, UPT, UR11, 0x1, UPT ;  /* 0x000000010b00788c */ /* 0x000fe2000bf05270 */
        /* <DEDUP_REMOVED lines=47> */
.L_x_320:
[----:B------:R-:W-:Y:S05]  /*23e0*/  BSYNC B0 ;  /* 0x0000000000007941 */ /* 0x000fea0003800000 */
.L_x_319:
[----:B------:R3:W-:Y:S01]  /*23f0*/  @P4 STS.128 [R0+0x10000], RZ ;  /* 0x010000ff00004388 */ /* 0x0007e20000000c00 */
[----:B------:R-:W-:Y:S03]  /*2400*/  BSSY B0, `(.L_x_321) ;  /* 0x000002b000007945 */ /* 0x000fe60003800000 */
[----:B------:R3:W-:Y:S04]  /*2410*/  @P4 STS.128 [R0+0x12000], RZ ;  /* 0x012000ff00004388 */ /* 0x0007e80000000c00 */
[----:B------:R3:W-:Y:S01]  /*2420*/  @P4 STS.128 [R0+0x14000], RZ ;  /* 0x014000ff00004388 */ /* 0x0007e20000000c00 */
[----:B------:R-:W-:Y:S05]  /*2430*/  @P4 BRA `(.L_x_322) ;  /* 0x00000000009c4947 */ /* 0x000fea0003800000 */
[----:B------:R-:W5:Y:S01]  /*2440*/  LDL R4, [R1+0x8] ;  /* 0x0000080001047983 */ /* 0x000f620000100800 */
[----:B------:R-:W-:-:S03]  /*2450*/  ULDC UR10, c[0x0][0x2d0] ;  /* 0x0000b400000a7ab9 */ /* 0x000fc60000000800 */
[----:B----4-:R-:W4:Y:S01]  /*2460*/  LDL R11, [R1+0xc] ;  /* 0x00000c00010b7983 */ /* 0x010f220000100800 */
[----:B------:R-:W-:Y:S01]  /*2470*/  ISETP.GE.AND P5, PT, R248, UR10, PT ;  /* 0x0000000af8007c0c */ /* 0x000fe2000bfa6270 */
[----:B------:R-:W-:Y:S01]  /*2480*/  IMAD.MOV.U32 R5, RZ, RZ, R13 ;  /* 0x000000ffff057224 */ /* 0x000fe200078e000d */
[----:B------:R-:W-:-:S11]  /*2490*/  IADD3 R7, P0, R2, 0x40, RZ ;  /* 0x0000004002077810 */ /* 0x000fd60007f1e0ff */
[----:B--2---:R-:W2:Y:S01]  /*24a0*/  @!P5 LDC.64 R8, c[0x0][0x220] ;  /* 0x00008800ff08db82 */ /* 0x004ea20000000a00 */
[----:B------:R1:W-:Y:S01]  /*24b0*/  @P5 STS.128 [R0+0x10000], RZ ;  /* 0x010000ff00005388 */ /* 0x0003e20000000c00 */
[----:B-----5:R-:W-:Y:S01]  /*24c0*/  ISETP.GE.AND P3, PT, R4, UR10, PT ;  /* 0x0000000a04007c0c */ /* 0x020fe2000bf66270 */
[----:B------:R-:W-:Y:S01]  /*24d0*/  IMAD.X R4, RZ, RZ, R19, P0 ;  /* 0x000000ffff047224 */ /* 0x000fe200000e0613 */
[----:B----4-:R-:W-:-:S03]  /*24e0*/  ISETP.GE.AND P0, PT, R11, UR10, PT ;  /* 0x0000000a0b007c0c */ /* 0x010fc6000bf06270 */
[----:B------:R-:W-:Y:S02]  /*24f0*/  IMAD R10, R4, UR14, RZ ;  /* 0x0000000e040a7c24 */ /* 0x000fe4000f8e02ff */
[----:B------:R-:W-:Y:S02]  /*2500*/  IMAD.MOV.U32 R4, RZ, RZ, R6 ;  /* 0x000000ffff047224 */ /* 0x000fe400078e0006 */
[C---:B------:R-:W-:Y:S02]  /*2510*/  IMAD R10, R7.reuse, UR15, R10 ;  /* 0x0000000f070a7c24 */ /* 0x040fe4000f8e020a */
[----:B------:R-:W-:Y:S02]  /*2520*/  IMAD.WIDE.U32 R4, R7, UR14, R4 ;  /* 0x0000000e07047c25 */ /* 0x000fe4000f8e0004 */
[----:B------:R-:W4:Y:S02]  /*2530*/  @!P3 LDC.64 R16, c[0x0][0x220] ;  /* 0x00008800ff10bb82 */ /* 0x000f240000000a00 */
[----:B------:R-:W-:Y:S01]  /*2540*/  IMAD.IADD R10, R5, 0x1, R10 ;  /* 0x00000001050a7824 */ /* 0x000fe200078e020a */
[----:B--2---:R-:W-:-:S04]  /*2550*/  @!P5 LEA R8, P2, R4, R8, 0x1 ;  /* 0x000000080408d211 */ /* 0x004fc800078408ff */
[----:B------:R-:W-:-:S05]  /*2560*/  @!P5 LEA.HI.X R9, R4, R9, R10, 0x1, P2 ;  /* 0x000000090409d211 */ /* 0x000fca00010f0c0a */
[----:B------:R-:W-:Y:S01]  /*2570*/  @!PT LDS RZ, [RZ] ;  /* 0x00000000fffff984 */ /* 0x000fe20000000800 */
[----:B------:R-:W-:Y:S01]  /*2580*/  @!PT LDS RZ, [RZ] ;  /* 0x00000000fffff984 */ /* 0x000fe20000000800 */
[----:B------:R-:W-:Y:S01]  /*2590*/  @!PT LDS RZ, [RZ] ;  /* 0x00000000fffff984 */ /* 0x000fe20000000800 */
[----:B------:R1:W-:Y:S04]  /*25a0*/  @!P5 LDGSTS.E.BYPASS.LTC128B.128 [R0+0x10000], desc[UR6][R8.64] ;  /* 0x100000000800dfae */ /* 0x0003e8000b901d46 */
[----:B------:R1:W-:Y:S01]  /*25b0*/  @P3 STS.128 [R0+0x12000], RZ ;  /* 0x012000ff00003388 */ /* 0x0003e20000000c00 */
[----:B----4-:R-:W-:-:S04]  /*25c0*/  @!P3 LEA R6, P2, R4, R16, 0x1 ;  /* 0x000000100406b211 */ /* 0x010fc800078408ff */
        /* <DEDUP_REMOVED lines=14> */
.L_x_322:
[----:B------:R-:W-:Y:S05]  /*26b0*/  BSYNC B0 ;  /* 0x0000000000007941 */ /* 0x000fea0003800000 */
.L_x_321:
        /* <DEDUP_REMOVED lines=11> */
[----:B-1----:R-:W5:Y:S01]  /*2770*/  LDL R6, [R1+0x8] ;  /* 0x0000080001067983 */ /* 0x002f620000100800 */
[----:B------:R-:W-:-:S03]  /*2780*/  ULDC UR10, c[0x0][0x2d0] ;  /* 0x0000b400000a7ab9 */ /* 0x000fc60000000800 */
[----:B------:R-:W2:Y:S01]  /*2790*/  LDL R5, [R1+0xc] ;  /* 0x00000c0001057983 */ /* 0x000ea20000100800 */
[----:B------:R-:W-:-:S13]  /*27a0*/  ISETP.GE.AND P5, PT, R248, UR10, PT ;  /* 0x0000000af8007c0c */ /* 0x000fda000bfa6270 */
[----:B------:R-:W-:Y:S01]  /*27b0*/  @!P5 IMAD.MOV.U32 R7, RZ, RZ, R241 ;  /* 0x000000ffff07d224 */ /* 0x000fe200078e00f1 */
[----:B------:R1:W-:Y:S04]  /*27c0*/  @P5 STS [R0+0x6000], RZ ;  /* 0x006000ff00005388 */ /* 0x0003e80000000800 */
[----:B------:R1:W-:Y:S04]  /*27d0*/  @P5 STS [R0+0x6004], RZ ;  /* 0x006004ff00005388 */ /* 0x0003e80000000800 */
[----:B------:R1:W-:Y:S01]  /*27e0*/  @P5 STS.64 [R0+0x6008], RZ ;  /* 0x006008ff00005388 */ /* 0x0003e20000000a00 */
[----:B-----5:R-:W-:Y:S01]  /*27f0*/  ISETP.GE.AND P3, PT, R6, UR10, PT ;  /* 0x0000000a06007c0c */ /* 0x020fe2000bf66270 */
[----:B------:R-:W-:Y:S01]  /*2800*/  @!P5 IMAD.MOV.U32 R6, RZ, RZ, R244 ;  /* 0x000000ffff06d224 */ /* 0x000fe200078e00f4 */
[----:B--2---:R-:W-:-:S04]  /*2810*/  ISETP.GE.AND P2, PT, R5, UR10, PT ;  /* 0x0000000a05007c0c */ /* 0x004fc8000bf46270 */
        /* <DEDUP_REMOVED lines=19> */
.L_x_324:
[----:B------:R-:W-:Y:S05]  /*2950*/  BSYNC B0 ;  /* 0x0000000000007941 */ /* 0x000fea0003800000 */
.L_x_323:
        /* <DEDUP_REMOVED lines=16> */
.L_x_326:
[----:B-1----:R-:W5:Y:S01]  /*2a60*/  LDL R5, [R1+0x8] ;  /* 0x0000080001057983 */ /* 0x002f620000100800 */
[----:B------:R-:W-:-:S03]  /*2a70*/  ULDC UR10, c[0x0][0x2d0] ;  /* 0x0000b400000a7ab9 */ /* 0x000fc60000000800 */
[----:B------:R-:W2:Y:S01]  /*2a80*/  LDL R4, [R1+0xc] ;  /* 0x00000c0001047983 */ /* 0x000ea20000100800 */
[----:B------:R-:W-:-:S13]  /*2a90*/  ISETP.GE.AND P5, PT, R248, UR10, PT ;  /* 0x0000000af8007c0c */ /* 0x000fda000bfa6270 */
[----:B------:R-:W-:Y:S01]  /*2aa0*/  @!P5 IMAD.MOV.U32 R6, RZ, RZ, R243 ;  /* 0x000000ffff06d224 */ /* 0x000fe200078e00f3 */
        /* <DEDUP_REMOVED lines=32> */
.L_x_327:
[----:B------:R-:W-:Y:S05]  /*2cb0*/  BSYNC B0 ;  /* 0x0000000000007941 */ /* 0x000fea0003800000 */
.L_x_325:
[----:B------:R-:W2:Y:S01]  /*2cc0*/  LDL R17, [R1+0x4] ;  /* 0x0000040001117983 */ /* 0x000ea20000100800 */
[----:B-1----:R-:W-:Y:S01]  /*2cd0*/  IMAD.U32 R4, RZ, RZ, UR24 ;  /* 0x00000018ff047e24 */ /* 0x002fe2000f8e00ff */
[----:B------:R-:W-:Y:S01]  /*2ce0*/  UIMAD UR10, UR36, UR24, URZ ;  /* 0x00000018240a72a4 */ /* 0x000fe2000f8e023f */
[----:B------:R-:W-:Y:S01]  /*2cf0*/  BSSY B0, `(.L_x_328) ;  /* 0x0000041000007945 */ /* 0x000fe20003800000 */
[----:B------:R1:W-:Y:S01]  /*2d00*/  @P1 STS [R0+0x9000], RZ ;  /* 0x009000ff00001388 */ /* 0x0003e20000000800 */
[----:B------:R-:W-:Y:S01]  /*2d10*/  IMAD.WIDE.U32 R4, R4, UR23, R248 ;  /* 0x0000001704047c25 */ /* 0x000fe2000f8e00f8 */
[----:B------:R-:W-:Y:S02]  /*2d20*/  UIMAD UR10, UR23, UR25, UR10 ;  /* 0x00000019170a72a4 */ /* 0x000fe4000f8e020a */
[----:B------:R1:W-:Y:S01]  /*2d30*/  @P1 STS [R0+0x9004], RZ ;  /* 0x009004ff00001388 */ /* 0x0003e20000000800 */
[----:B------:R-:W-:-:S03]  /*2d40*/  IADD3 R6, P2, R4, UR30, RZ ;  /* 0x0000001e04067c10 */ /* 0x000fc6000ff5e0ff */
        /* <DEDUP_REMOVED lines=10> */
[C---:B--2-4-:R-:W-:Y:S01]  /*2df0*/  VIADD R8, R17.reuse, 0x8 ;  /* 0x0000000811087836 */ /* 0x054fe20000000000 */
        /* <DEDUP_REMOVED lines=48> */
.L_x_329:
[----:B------:R-:W-:Y:S05]  /*3100*/  BSYNC B0 ;  /* 0x0000000000007941 */ /* 0x000fea0003800000 */
.L_x_328:
[----:B------:R4:W-:Y:S01]  /*3110*/  @P4 STS.128 [R0+0xa000], RZ ;  /* 0x00a000ff00004388 */ /* 0x0009e20000000c00 */
[----:B------:R-:W-:Y:S03]  /*3120*/  BSSY B0, `(.L_x_330) ;  /* 0x000002a000007945 */ /* 0x000fe60003800000 */
[----:B------:R4:W-:Y:S04]  /*3130*/  @P4 STS.128 [R0+0xc000], RZ ;  /* 0x00c000ff00004388 */ /* 0x0009e80000000c00 */
[----:B------:R4:W-:Y:S01]  /*3140*/  @P4 STS.128 [R0+0xe000], RZ ;  /* 0x00e000ff00004388 */ /* 0x0009e20000000c00 */
[----:B------:R-:W-:Y:S05]  /*3150*/  @P4 BRA `(.L_x_331) ;  /* 0x0000000000984947 */ /* 0x000fea0003800000 */
[----:B-12---:R-:W2:Y:S01]  /*3160*/  LDL R8, [R1+0x8] ;  /* 0x0000080001087983 */ /* 0x006ea20000100800 */
[----:B------:R-:W-:-:S03]  /*3170*/  ULDC UR9, c[0x0][0x2d0] ;  /* 0x0000b40000097ab9 */ /* 0x000fc60000000800 */
[----:B------:R-:W5:Y:S01]  /*3180*/  LDL R12, [R1+0xc] ;  /* 0x00000c00010c7983 */ /* 0x000f620000100800 */
[----:B------:R-:W-:Y:S01]  /*3190*/  ISETP.GE.AND P4, PT, R248, UR9, PT ;  /* 0x00000009f8007c0c */ /* 0x000fe2000bf86270 */
[----:B------:R-:W-:Y:S01]  /*31a0*/  IMAD.MOV.U32 R5, RZ, RZ, R13 ;  /* 0x000000ffff057224 */ /* 0x000fe200078e000d */
[----:B------:R-:W-:-:S05]  /*31b0*/  IADD3 R2, P1, R2, 0x40, RZ ;  /* 0x0000004002027810 */ /* 0x000fca0007f3e0ff */
[----:B------:R-:W-:-:S04]  /*31c0*/  IMAD.X R4, RZ, RZ, R19, P1 ;  /* 0x000000ffff047224 */ /* 0x000fc800008e0613 */
[----:B------:R-:W-:Y:S02]  /*31d0*/  IMAD R7, R4, UR24, RZ ;  /* 0x0000001804077c24 */ /* 0x000fe4000f8e02ff */
[----:B------:R-:W1:Y:S01]  /*31e0*/  @!P4 LDC.64 R10, c[0x0][0x218] ;  /* 0x00008600ff0acb82 */ /* 0x000e620000000a00 */
[----:B------:R-:W-:Y:S01]  /*31f0*/  IMAD.MOV.U32 R4, RZ, RZ, R6 ;  /* 0x000000ffff047224 */ /* 0x000fe200078e0006 */
[----:B------:R1:W-:Y:S03]  /*3200*/  @P4 STS.128 [R0+0xa000], RZ ;  /* 0x00a000ff00004388 */ /* 0x0003e60000000c00 */
[----:B------:R-:W-:-:S04]  /*3210*/  IMAD.WIDE.U32 R4, R2, UR24, R4 ;  /* 0x0000001802047c25 */ /* 0x000fc8000f8e0004 */
        /* <DEDUP_REMOVED lines=8> */
[----:B--2---:R-:W-:Y:S02]  /*32a0*/  ISETP.GE.AND P3, PT, R8, UR9, PT ;  /* 0x0000000908007c0c */ /* 0x004fe4000bf66270 */
[----:B-----5:R-:W-:-:S11]  /*32b0*/  ISETP.GE.AND P2, PT, R12, UR9, PT ;  /* 0x000000090c007c0c */ /* 0x020fd6000bf46270 */
[----:B------:R-:W2:Y:S01]  /*32c0*/  @!P3 LDC.64 R8, c[0x0][0x218] ;  /* 0x00008600ff08bb82 */ /* 0x000ea20000000a00 */
[----:B------:R1:W-:Y:S07]  /*32d0*/  @P3 STS.128 [R0+0xc000], RZ ;  /* 0x00c000ff00003388 */ /* 0x0003ee0000000c00 */
[----:B------:R-:W5:Y:S01]  /*32e0*/  @!P2 LDC.64 R6, c[0x0][0x218] ;  /* 0x00008600ff06ab82 */ /* 0x000f620000000a00 */
[----:B--2---:R-:W-:-:S04]  /*32f0*/  @!P3 LEA R8, P1, R4, R8, 0x1 ;  /* 0x000000080408b211 */ /* 0x004fc800078208ff */
[C---:B------:R-:W-:Y:S02]  /*3300*/  @!P3 LEA.HI.X R9, R4.reuse, R9, R2, 0x1, P1 ;  /* 0x000000090409b211 */ /* 0x040fe400008f0c02 */
[----:B-----5:R-:W-:-:S03]  /*3310*/  @!P2 LEA R6, P1, R4, R6, 0x1 ;  /* 0x000000060406a211 */ /* 0x020fc600078208ff */
[----:B------:R-:W-:Y:S01]  /*3320*/  @!PT LDS RZ, [RZ] ;  /* 0x00000000fffff984 */ /* 0x000fe20000000800 */
[----:B------:R-:W-:Y:S01]  /*3330*/  @!PT LDS RZ, [RZ] ;  /* 0x00000000fffff984 */ /* 0x000fe20000000800 */
[----:B------:R-:W-:Y:S01]  /*3340*/  @!PT LDS RZ, [RZ] ;  /* 0x00000000fffff984 */ /* 0x000fe20000000800 */
[----:B------:R1:W-:Y:S01]  /*3350*/  @!P3 LDGSTS.E.BYPASS.LTC128B.128 [R0+0xc000], desc[UR6][R8.64+0x40] ;  /* 0x0c0000400800bfae */ /* 0x0003e2000b901d46 */
[----:B------:R-:W-:-:S03]  /*3360*/  @!P2 LEA.HI.X R7, R4, R7, R2, 0x1, P1 ;  /* 0x000000070407a211 */ /* 0x000fc600008f0c02 */
[----:B------:R1:W-:Y:S04]  /*3370*/  @P2 STS.128 [R0+0xe000], RZ ;  /* 0x00e000ff00002388 */ /* 0x0003e80000000c00 */
[----:B------:R-:W-:Y:S01]  /*3380*/  @!PT LDS RZ, [RZ] ;  /* 0x00000000fffff984 */ /* 0x000fe20000000800 */
[----:B------:R-:W-:Y:S01]  /*3390*/  @!PT LDS RZ, [RZ] ;  /* 0x00000000fffff984 */ /* 0x000fe20000000800 */
[----:B------:R-:W-:Y:S01]  /*33a0*/  @!PT LDS RZ, [RZ] ;  /* 0x00000000fffff984 */ /* 0x000fe20000000800 */
[----:B------:R1:W-:Y:S02]  /*33b0*/  @!P2 LDGSTS.E.BYPASS.LTC128B.128 [R0+0xe000], desc[UR6][R6.64+0x80] ;  /* 0x0e0000800600afae */ /* 0x0003e4000b901d46 */
.L_x_331:
[----:B------:R-:W-:Y:S05]  /*33c0*/  BSYNC B0 ;  /* 0x0000000000007941 */ /* 0x000fea0003800000 */
.L_x_330:
[----:B------:R-:W0:Y:S01]  /*33d0*/  LDGDEPBAR ;  /* 0x00000000000079af */ /* 0x000e220000000000 */
[----:B------:R-:W-:Y:S01]  /*33e0*/  ISETP.NE.AND P2, PT, R15, RZ, PT ;  /* 0x000000ff0f00720c */ /* 0x000fe20003f45270 */
[----:B------:R-:W-:Y:S01]  /*33f0*/  IMAD.MOV.U32 R4, RZ, RZ, 0x4 ;  /* 0x00000004ff047424 */ /* 0x000fe200078e00ff */
[----:B------:R-:W-:Y:S01]  /*3400*/  ISETP.NE.AND P1, PT, R16, RZ, PT ;  /* 0x000000ff1000720c */ /* 0x000fe20003f25270 */
[----:B-1----:R-:W-:Y:S01]  /*3410*/  IMAD.MOV.U32 R6, RZ, RZ, 0x4 ;  /* 0x00000004ff067424 */ /* 0x002fe200078e00ff */
[----:B--2---:R-:W1:Y:S01]  /*3420*/  LDC.64 R8, c[0x0][0x3b8] ;  /* 0x0000ee00ff087b82 */ /* 0x004e620000000a00 */
[----:B------:R-:W-:Y:S02]  /*3430*/  IMAD.MOV.U32 R251, RZ, RZ, 0x7f800000 ;  /* 0x7f800000fffb7424 */ /* 0x000fe400078e00ff */
[----:B------:R-:W-:Y:S02]  /*3440*/  IMAD.MOV.U32 R252, RZ, RZ, 0x7f800000 ;  /* 0x7f800000fffc7424 */ /* 0x000fe400078e00ff */
[----:B---34-:R-:W-:-:S02]  /*3450*/  IMAD.MOV.U32 R0, RZ, RZ, 0x7f800000 ;  /* 0x7f800000ff007424 */ /* 0x018fc400078e00ff */
[----:B------:R-:W-:Y:S01]  /*3460*/  IMAD.MOV.U32 R250, RZ, RZ, 0x7f800000 ;  /* 0x7f800000fffa7424 */ /* 0x000fe200078e00ff */
[----:B------:R-:W2:Y:S01]  /*3470*/  S2R R2, SR_TID.X ;  /* 0x0000000000027919 */ /* 0x000ea20000002100 */
[----:B------:R-:W-:Y:S01]  /*3480*/  IMAD.WIDE R4, R17, R4, UR16 ;  /* 0x0000001011047e25 */ /* 0x000fe2000f8e0204 */
[----:B------:R-:W-:Y:S01]  /*3490*/  ULDC UR9, c[0x0][0x270] ;  /* 0x00009c0000097ab9 */ /* 0x000fe20000000800 */
[----:B------:R-:W-:Y:S01]  /*34a0*/  ULDC UR40, c[0x0][0x2d0] ;  /* 0x0000b40000287ab9 */ /* 0x000fe20000000800 */
[----:B------:R-:W3:Y:S01]  /*34b0*/  S2R R10, SR_TID.X ;  /* 0x00000000000a7919 */ /* 0x000ee20000002100 */
[----:B------:R-:W-:Y:S01]  /*34c0*/  @!P5 IMAD.WIDE R6, R14, R6, UR16 ;  /* 0x000000100e06de25 */ /* 0x000fe2000f8e0206 */
[----:B------:R-:W-:Y:S01]  /*34d0*/  LEA R208, R230, UR4, 0x1 ;  /* 0x00000004e6d07c11 */ /* 0x000fe2000f8e08ff */
[----:B------:R-:W-:Y:S01]  /*34e0*/  USHF.L.U32 UR21, UR34, 0x4, URZ ;  /* 0x0000000422157899 */ /* 0x000fe2000800063f */
[----:B------:R-:W5:Y:S01]  /*34f0*/  @!P2 LDG.E R252, desc[UR6][R4.64] ;  /* 0x0000000604fca981 */ /* 0x000f62000c1e1900 */
[----:B------:R-:W-:Y:S01]  /*3500*/  USHF.L.U32 UR20, UR34, 0x3, URZ ;  /* 0x0000000322147899 */ /* 0x000fe2000800063f */
[----:B------:R-:W-:-:S04]  /*3510*/  DEPBAR.LE SB0, 0x1 ;  /* 0x000080400000791a */ /* 0x000fc80000000000 */
[----:B------:R-:W4:Y:S01]  /*3520*/  @!P1 LDG.E R0, desc[UR6][R4.64+0x20] ;  /* 0x0000200604009981 */ /* 0x000f22000c1e1900 */
[----:B------:R-:W-:Y:S02]  /*3530*/  VIADD R221, R231, 0x1800 ;  /* 0x00001800e7dd7836 */ /* 0x000fe40000000000 */
[----:B------:R-:W-:Y:S01]  /*3540*/  VIADD R220, R229, 0x1800 ;  /* 0x00001800e5dc7836 */ /* 0x000fe20000000000 */
[----:B------:R4:W5:Y:S01]  /*3550*/  @!P6 LDG.E R250, desc[UR6][R4.64+0x80] ;  /* 0x0000800604fae981 */ /* 0x000962000c1e1900 */
[----:B------:R-:W-:Y:S01]  /*3560*/  UIADD3 UR12, UR23, 0x80, URZ ;  /* 0x00000080170c7890 */ /* 0x000fe2000fffe03f */
[----:B------:R-:W-:Y:S01]  /*3570*/  IMAD.MOV.U32 R247, RZ, RZ, R236 ;  /* 0x000000fffff77224 */ /* 0x000fe200078e00ec */
[----:B------:R-:W-:Y:S01]  /*3580*/  CS2R R126, SRZ ;  /* 0x00000000007e7805 */ /* 0x000fe2000001ff00 */
[----:B------:R1:W5:Y:S01]  /*3590*/  @!P5 LDG.E R251, desc[UR6][R6.64] ;  /* 0x0000000606fbd981 */ /* 0x000362000c1e1900 */
[----:B------:R-:W-:Y:S01]  /*35a0*/  IMAD.SHL.U32 R222, R231, 0x2, RZ ;  /* 0x00000002e7de7824 */ /* 0x000fe200078e00ff */
[----:B------:R-:W-:-:S02]  /*35b0*/  CS2R R124, SRZ ;  /* 0x00000000007c7805 */ /* 0x000fc4000001ff00 */
[----:B------:R-:W-:Y:S01]  /*35c0*/  CS2R R130, SRZ ;  /* 0x0000000000827805 */ /* 0x000fe2000001ff00 */
[----:B------:R-:W-:Y:S01]  /*35d0*/  BAR.SYNC.DEFER_BLOCKING 0x0 ;  /* 0x0000000000007b1d */ /* 0x000fe20000010000 */
        /* <DEDUP_REMOVED lines=22> */
[----:B------:R-:W-:Y:S01]  /*3740*/  CS2R R76, SRZ ;  /* 0x00000000004c7805 */ /* 0x000fe2000001ff00 */
[----:B-1----:R-:W4:Y:S01]  /*3750*/  LDG.E.64 R4, desc[UR6][R8.64+0x8] ;  /* 0x0000080608047981 */ /* 0x002f22000c1e1b00 */
[----:B------:R-:W-:-:S02]  /*3760*/  CS2R R82, SRZ ;  /* 0x0000000000527805 */ /* 0x000fc4000001ff00 */
[----:B------:R-:W-:Y:S02]  /*3770*/  CS2R R80, SRZ ;  /* 0x0000000000507805 */ /* 0x000fe4000001ff00 */
[----:B------:R-:W-:Y:S01]  /*3780*/  CS2R R74, SRZ ;  /* 0x00000000004a7805 */ /* 0x000fe2000001ff00 */
[----:B------:R-:W4:Y:S01]  /*3790*/  LDG.E.64 R6, desc[UR6][R8.64] ;  /* 0x0000000608067981 */ /* 0x000f22000c1e1b00 */
[----:B------:R-:W-:Y:S01]  /*37a0*/  UIMAD UR9, UR50, UR9, UR59 ;  /* 0x00000009320972a4 */ /* 0x000fe2000f8e023b */
[----:B--2---:R-:W-:Y:S01]  /*37b0*/  SHF.R.S32.HI R2, RZ, 0x1f, R2 ;  /* 0x0000001fff027819 */ /* 0x004fe20000011402 */
[----:B------:R-:W-:Y:S01]  /*37c0*/  UIADD3 UR26, UR21, 0x40, URZ ;  /* 0x00000040151a7890 */ /* 0x000fe2000fffe03f */
[----:B------:R-:W1:Y:S01]  /*37d0*/  LDSM.16.M88.4 R172, [R208+0xf000] ;  /* 0x00f00000d0ac783b */ /* 0x000e620000000200 */
[----:B------:R-:W-:Y:S01]  /*37e0*/  USHF.L.U32 UR9, UR9, 0x5, URZ ;  /* 0x0000000509097899 */ /* 0x000fe2000800063f */
[----:B---3--:R-:W-:Y:S01]  /*37f0*/  LEA.HI R2, R2, R10, RZ, 0x6 ;  /* 0x0000000a02027211 */ /* 0x008fe200078f30ff */
[----:B------:R-:W-:Y:S01]  /*3800*/  UIADD3 UR25, UR20, UR26, URZ ;  /* 0x0000001a14197290 */ /* 0x000fe2000fffe03f */
[----:B------:R-:W2:Y:S01]  /*3810*/  LDSM.16.M88.4 R176, [R208+0xf400] ;  /* 0x00f40000d0b0783b */ /* 0x000ea20000000200 */
[----:B------:R-:W-:Y:S01]  /*3820*/  USHF.R.S32.HI UR11, URZ, 0x1f, UR9 ;  /* 0x0000001f3f0b7899 */ /* 0x000fe20008011409 */
[----:B------:R-:W-:Y:S01]  /*3830*/  SHF.R.S32.HI R2, RZ, 0x6, R2 ;  /* 0x00000006ff027819 */ /* 0x000fe20000011402 */
[----:B------:R-:W-:Y:S01]  /*3840*/  UIADD3 UR29, UR21, 0x20, URZ ;  /* 0x00000020151d7890 */ /* 0x000fe2000fffe03f */
[----:B------:R-:W3:Y:S01]  /*3850*/  LDSM.16.M88.4 R188, [R208+0x11000] ;  /* 0x01100000d0bc783b */ /* 0x000ee20000000200 */
[----:B------:R-:W-:Y:S01]  /*3860*/  UIADD3 UR24, UR20, UR25, URZ ;  /* 0x0000001914187290 */ /* 0x000fe2000fffe03f */
[----:B------:R-:W-:Y:S01]  /*3870*/  SEL R221, R221, R231, !P0 ;  /* 0x000000e7dddd7207 */ /* 0x000fe20004000000 */
[----:B------:R-:W-:Y:S01]  /*3880*/  UIADD3 UR28, UR20, UR29, URZ ;  /* 0x0000001d141c7290 */ /* 0x000fe2000fffe03f */
[----:B------:R-:W1:Y:S01]  /*3890*/  LDSM.16.M88.4 R192, [R208+0x11400] ;  /* 0x01140000d0c0783b */ /* 0x000e620000000200 */
[----:B------:R-:W-:Y:S01]  /*38a0*/  UIADD3 UR23, UR20, UR24, URZ ;  /* 0x0000001814177290 */ /* 0x000fe2000fffe03f */
[----:B------:R-:W-:Y:S01]  /*38b0*/  SEL R220, R220, R229, !P0 ;  /* 0x000000e5dcdc7207 */ /* 0x000fe20004000000 */
[----:B------:R-:W-:Y:S01]  /*38c0*/  UIADD3 UR27, UR20, UR28, URZ ;  /* 0x0000001c141b7290 */ /* 0x000fe2000fffe03f */
        /* <DEDUP_REMOVED lines=8> */
[----:B------:R-:W1:Y:S01]  /*3950*/  LDSM.16.M88.4 R180, [R223] ;  /* 0x00000000dfb4783b */ /* 0x000e620000000200 */
        /* <DEDUP_REMOVED lines=17> */
[----:B------:R-:W-:Y:S01]  /*3a70*/  LEA R221, R221, UR4, 0x1 ;  /* 0x00000004dddd7c11 */ /* 0x000fe2000f8e08ff */
[----:B------:R-:W-:Y:S01]  /*3a80*/  UIMAD UR38, UR34, 0x18, URZ ;  /* 0x00000018222678a4 */ /* 0x000fe2000f8e023f */
[----:B------:R-:W1:Y:S01]  /*3a90*/  LDSM.16.M88.4 R216, [R223+0x4400] ;  /* 0x00440000dfd8783b */ /* 0x000e620000000200 */
[----:B------:R-:W-:Y:S01]  /*3aa0*/  LEA R220, R220, UR4, 0x1 ;  /* 0x00000004dcdc7c11 */ /* 0x000fe2000f8e08ff */
[----:B------:R-:W-:Y:S02]  /*3ab0*/  USHF.L.U32 UR37, UR34, 0x5, URZ ;  /* 0x0000000522257899 */ /* 0x000fe4000800063f */
[----:B------:R-:W-:Y:S02]  /*3ac0*/  UIMAD UR36, UR34, 0x28, URZ ;  /* 0x00000028222478a4 */ /* 0x000fe4000f8e023f */
[----:B------:R-:W-:Y:S02]  /*3ad0*/  UIMAD UR35, UR34, 0x30, URZ ;  /* 0x00000030222378a4 */ /* 0x000fe4000f8e023f */
[----:B------:R-:W-:-:S02]  /*3ae0*/  UIMAD UR34, UR34, 0x38, URZ ;  /* 0x00000038222278a4 */ /* 0x000fc4000f8e023f */
[----:B------:R-:W-:Y:S02]  /*3af0*/  UIADD3 UR33, UR20, UR27, URZ ;  /* 0x0000001b14217290 */ /* 0x000fe4000fffe03f */
[----:B------:R-:W-:Y:S01]  /*3b00*/  UISETP.GE.AND UP0, UPT, UR12, UR5, UPT ;  /* 0x000000050c00728c */ /* 0x000fe2000bf06270 */
[----:B------:R-:W-:Y:S01]  /*3b10*/  ULDC.U8 UR14, c[0x0][0x388] ;  /* 0x0000e200000e7ab9 */ /* 0x000fe20000000000 */
[----:B------:R-:W-:Y:S01]  /*3b20*/  ULDC UR13, c[0x0][0x2ec] ;  /* 0x0000bb00000d7ab9 */ /* 0x000fe20000000800 */
[----:B----4-:R4:W-:Y:S02]  /*3b30*/  STL [R1], R0 ;  /* 0x0000000001007387 */ /* 0x0109e40000100800 */
[--C-:B----4-:R-:W-:Y:S02]  /*3b40*/  SHF.R.S32.HI R0, RZ, 0x1f, R18.reuse ;  /* 0x0000001fff007819 */ /* 0x110fe40000011412 */
[----:B------:R-:W-:Y:S01]  /*3b50*/  IADD3 R18, P2, P1, R4, UR9, R18 ;  /* 0x0000000904127c10 */ /* 0x000fe2000f95e012 */
[----:B------:R-:W-:Y:S01]  /*3b60*/  IMAD R4, RZ, RZ, -UR22 ;  /* 0x80000016ff047e24 */ /* 0x000fe2000f8e02ff */
[----:B------:R-:W-:-:S02]  /*3b70*/  UIADD3 UR22, UR20, UR23, URZ ;  /* 0x0000001714167290 */ /* 0x000fc4000fffe03f */
[----:B------:R-:W-:Y:S01]  /*3b80*/  IADD3.X R0, R5, UR11, R0, P2, P1 ;  /* 0x0000000b05007c10 */ /* 0x000fe200097e2400 */
[----:B------:R-:W-:Y:S01]  /*3b90*/  UIADD3 UR11, UR21, 0x20, URZ ;  /* 0x00000020150b7890 */ /* 0x000fe2000fffe03f */
[----:B------:R-:W-:Y:S01]  /*3ba0*/  R2UR UR9, R7 ;  /* 0x00000000070972ca */ /* 0x000fe200000e0000 */
[----:B------:R-:W-:Y:S01]  /*3bb0*/  UIADD3 UR31, UR20, UR22, URZ ;  /* 0x00000016141f7290 */ /* 0x000fe2000fffe03f */
[----:B------:R-:W-:Y:S01]  /*3bc0*/  R2UR UR10, R6 ;  /* 0x00000000060a72ca */ /* 0x000fe200000e0000 */
[----:B------:R4:W-:Y:S01]  /*3bd0*/  STL [R1+0x28], R0 ;  /* 0x0000280001007387 */ /* 0x0009e20000100800 */
[----:B------:R-:W-:-:S03]  /*3be0*/  UIADD3 UR11, UR20, UR11, URZ ;  /* 0x0000000b140b7290 */ /* 0x000fc6000fffe03f */
[----:B------:R2:W-:Y:S01]  /*3bf0*/  STL [R1+0x18], R4 ;  /* 0x0000180401007387 */ /* 0x0005e20000100800 */
[----:B------:R-:W-:-:S04]  /*3c00*/  UIADD3 UR11, UR20, UR11, URZ ;  /* 0x0000000b140b7290 */ /* 0x000fc8000fffe03f */
[----:B------:R-:W-:-:S04]  /*3c10*/  UIADD3 UR11, UR20, UR11, URZ ;  /* 0x0000000b140b7290 */ /* 0x000fc8000fffe03f */
[----:B------:R-:W-:-:S04]  /*3c20*/  UIADD3 UR30, UR20, UR11, URZ ;  /* 0x0000000b141e7290 */ /* 0x000fc8000fffe03f */
[----:B------:R-:W-:Y:S01]  /*3c30*/  UIADD3 UR32, UR20, UR30, URZ ;  /* 0x0000001e14207290 */ /* 0x000fe2000fffe03f */
[----:B----4-:R-:W-:Y:S02]  /*3c40*/  IMAD.SHL.U32 R0, R2, 0x20, RZ ;  /* 0x0000002002007824 */ /* 0x010fe400078e00ff */
[----:B--2---:R-:W-:-:S03]  /*3c50*/  IMAD.WIDE.U32 R4, R18, -0x2daee0ad, RZ ;  /* 0xd2511f5312047825 */ /* 0x004fc600078e00ff */
[----:B------:R2:W-:Y:S04]  /*3c60*/  STL [R1+0x34], R0 ;  /* 0x0000340001007387 */ /* 0x0005e80000100800 */
[----:B-1-3--:R2:W-:Y:S02]  /*3c70*/  STL.64 [R1+0x10], R4 ;  /* 0x0000100401007387 */ /* 0x00a5e40000100a00 */
.L_x_334:
[----:B------:R-:W0:Y:S01]  /*3c80*/  LDGDEPBAR ;  /* 0x00000000000079af */ /* 0x000e220000000000 */
[----:B--2---:R-:W-:Y:S01]  /*3c90*/  LEA R0, R230, UR4, 0x1 ;  /* 0x00000004e6007c11 */ /* 0x004fe2000f8e08ff */
[----:B------:R-:W-:Y:S01]  /*3ca0*/  IMAD.IADD R2, R228, 0x1, R221 ;  /* 0x00000001e4027824 */ /* 0x000fe200078e02dd */
[----:B------:R-:W-:Y:S05]  /*3cb0*/  PLOP3.LUT P0, PT, PT, PT, UP0, 0x80, 0x0 ;  /* 0x000000000000781c */ /* 0x000fea0003f0f008 */
[----:B------:R-:W2:Y:S01]  /*3cc0*/  LDL.64 R232, [R1+0x10] ;  /* 0x0000100001e87983 */ /* 0x000ea20000100a00 */
[----:B------:R-:W-:Y:S01]  /*3cd0*/  PLOP3.LUT P2, PT, PT, PT, UP0, 0x80, 0x0 ;  /* 0x000000000000781c */ /* 0x000fe20003f4f008 */
[----:B------:R-:W-:Y:S01]  /*3ce0*/  UIADD3 UR11, UR10, -0x61c88647, URZ ;  /* 0x9e3779b90a0b7890 */ /* 0x000fe2000fffe03f */
[----:B------:R-:W-:Y:S01]  /*3cf0*/  PLOP3.LUT P1, PT, PT, PT, UP0, 0x80, 0x0 ;  /* 0x000000000000781c */ /* 0x000fe20003f2f008 */
[----:B------:R-:W-:Y:S01]  /*3d00*/  UIADD3 UR12, UR10, 0x3c6ef372, URZ ;  /* 0x3c6ef3720a0c7890 */ /* 0x000fe2000fffe03f */
[----:B------:R-:W-:Y:S01]  /*3d10*/  PLOP3.LUT P4, PT, PT, PT, UP0, 0x80, 0x0 ;  /* 0x000000000000781c */ /* 0x000fe20003f8f008 */
[----:B------:R-:W3:Y:S01]  /*3d20*/  LDL R235, [R1+0x34] ;  /* 0x0000340001eb7983 */ /* 0x000ee20000100800 */
[----:B------:R-:W-:Y:S01]  /*3d30*/  PLOP3.LUT P5, PT, PT, PT, UP0, 0x80, 0x0 ;  /* 0x000000000000781c */ /* 0x000fe20003faf008 */
[----:B------:R-:W-:Y:S01]  /*3d40*/  UIADD3 UR15, UR9, -0x126145ec, URZ ;  /* 0xed9eba14090f7890 */ /* 0x000fe2000fffe03f */
        /* <DEDUP_REMOVED lines=24> */
[----:B------:R-:W-:Y:S03]  /*3ed0*/  LDSM.16.M88.4 R164, [R223+-0x4000] ;  /* 0xffc00000dfa4783b */ /* 0x000fe60000000200 */
        /* <DEDUP_REMOVED lines=13> */
[----:B------:R-:W1:Y:S03]  /*3fb0*/  LDSM.16.M88.4 R136, [R223+-0x3c00] ;  /* 0xffc40000df88783b */ /* 0x000e660000000200 */
        /* <DEDUP_REMOVED lines=11> */
[----:B------:R1:W2:Y:S03]  /*4070*/  LDSM.16.M88.4 R132, [R0+0xd400] ;  /* 0x00d400000084783b */ /* 0x0002a60000000200 */
[-C--:B-1----:R-:W-:Y:S05]  /*4080*/  HMMA.16816.F32.BF16 R4, R140, R164.reuse, R4 ;  /* 0x000000a48c04723c */ /* 0x082fea0000041804 */
[----:B------:R-:W1:Y:S01]  /*4090*/  LDSM.16.M88.4 R152, [R2+0x2000] ;  /* 0x002000000298783b */ /* 0x000e620000000200 */
[C---:B------:R-:W-:Y:S06]  /*40a0*/  HMMA.16816.F32.BF16 R8, R168.reuse, R164, R8 ;  /* 0x000000a4a808723c */ /* 0x040fec0000041808 */
[-C--:B------:R-:W-:Y:S01]  /*40b0*/  HMMA.16816.F32.BF16 R12, R168, R166.reuse, R12 ;  /* 0x000000a6a80c723c */ /* 0x080fe2000004180c */
[----:B------:R-:W3:Y:S01]  /*40c0*/  LDL R165, [R1+0x30] ;  /* 0x0000300001a57983 */ /* 0x000ee20000100800 */
[----:B------:R-:W1:Y:S01]  /*40d0*/  @P0 S2R R164, SR_TID.X ;  /* 0x0000000000a40919 */ /* 0x000e620000002100 */
[----:B------:R-:W-:Y:S03]  /*40e0*/  PLOP3.LUT P0, PT, PT, PT, UP0, 0x80, 0x0 ;  /* 0x000000000000781c */ /* 0x000fe60003f0f008 */
[C---:B------:R-:W-:Y:S01]  /*40f0*/  HMMA.16816.F32.BF16 R16, R140.reuse, R166, R16 ;  /* 0x000000a68c10723c */ /* 0x040fe20000041810 */
[----:B------:R-:W-:Y:S01]  /*4100*/  IMAD.U32 R0, RZ, RZ, UR39 ;  /* 0x00000027ff007e24 */ /* 0x000fe2000f8e00ff */
[----:B------:R-:W3:Y:S04]  /*4110*/  LDL R167, [R1+0x2c] ;  /* 0x00002c0001a77983 */ /* 0x000ee80000100800 */
[-C--:B------:R-:W-:Y:S06]  /*4120*/  HMMA.16816.F32.BF16 R20, R140, R136.reuse, R20 ;  /* 0x000000888c14723c */ /* 0x080fec0000041814 */
[C---:B------:R-:W-:Y:S06]  /*4130*/  HMMA.16816.F32.BF16 R24, R168.reuse, R136, R24 ;  /* 0x00000088a818723c */ /* 0x040fec0000041818 */
[-C--:B------:R-:W-:Y:S06]  /*4140*/  HMMA.16816.F32.BF16 R28, R168, R138.reuse, R28 ;  /* 0x0000008aa81c723c */ /* 0x080fec000004181c */
[----:B------:R-:W-:Y:S01]  /*4150*/  HMMA.16816.F32.BF16 R32, R140, R138, R32 ;  /* 0x0000008a8c20723c */ /* 0x000fe20000041820 */
[----:B------:R1:W4:Y:S05]  /*4160*/  LDSM.16.M88.4 R136, [R2+0x2800] ;  /* 0x002800000288783b */ /* 0x00032a0000000200 */
[-C--:B------:R-:W-:Y:S01]  /*4170*/  HMMA.16816.F32.BF16 R4, R144, R148.reuse, R4 ;  /* 0x000000949004723c */ /* 0x080fe20000041804 */
[----:B------:R-:W-:Y:S05]  /*4180*/  IMAD.U32 R140, RZ, RZ, UR39 ;  /* 0x00000027ff8c7e24 */ /* 0x000fea000f8e00ff */
[C---:B------:R-:W-:Y:S06]  /*4190*/  HMMA.16816.F32.BF16 R8, R156.reuse, R148, R8 ;  /* 0x000000949c08723c */ /* 0x040fec0000041808 */
[-C--:B------:R-:W-:Y:S06]  /*41a0*/  HMMA.16816.F32.BF16 R12, R156, R150.reuse, R12 ;  /* 0x000000969c0c723c */ /* 0x080fec000004180c */
[C---:B------:R-:W-:Y:S01]  /*41b0*/  HMMA.16816.F32.BF16 R16, R144.reuse, R150, R16 ;  /* 0x000000969010723c */ /* 0x040fe20000041810 */
[----:B-1----:R-:W-:Y:S05]  /*41c0*/  IMAD.U32 R2, RZ, RZ, UR8 ;  /* 0x00000008ff027e24 */ /* 0x002fea000f8e00ff */
[-C--:B--2---:R-:W-:Y:S06]  /*41d0*/  HMMA.16816.F32.BF16 R20, R144, R132.reuse, R20 ;  /* 0x000000849014723c */ /* 0x084fec0000041814 */
[C---:B------:R-:W-:Y:S06]  /*41e0*/  HMMA.16816.F32.BF16 R24, R156.reuse, R132, R24 ;  /* 0x000000849c18723c */ /* 0x040fec0000041818 */
[-C--:B------:R-:W-:Y:S05]  /*41f0*/  HMMA.16816.F32.BF16 R28, R156, R134.reuse, R28 ;  /* 0x000000869c1c723c */ /* 0x080fea000004181c */
[----:B------:R-:W-:Y:S01]  /*4200*/  @P2 IMAD.SHL.U32 R132, R164, 0x2, RZ ;  /* 0x00000002a4842824 */ /* 0x000fe200078e00ff */
[----:B------:R-:W-:Y:S01]  /*4210*/  PLOP3.LUT P2, PT, PT, PT, UP0, 0x80, 0x0 ;  /* 0x000000000000781c */ /* 0x000fe20003f4f008 */
[----:B------:R-:W2:Y:S01]  /*4220*/  LDL R164, [R1] ;  /* 0x0000000001a47983 */ /* 0x000ea20000100800 */
[----:B------:R-:W-:Y:S06]  /*4230*/  HMMA.16816.F32.BF16 R32, R144, R134, R32 ;  /* 0x000000869020723c */ /* 0x000fec0000041820 */
[-C--:B------:R-:W-:Y:S05]  /*4240*/  HMMA.16816.F32.BF16 R4, R152, R160.reuse, R4 ;  /* 0x000000a09804723c */ /* 0x080fea0000041804 */
[----:B----4-:R-:W-:Y:S01]  /*4250*/  LOP3.LUT R134, R234, UR10, RZ, 0x3c, !PT ;  /* 0x0000000aea867c12 */ /* 0x010fe2000f8e3cff */
[C---:B------:R-:W-:Y:S06]  /*4260*/  HMMA.16816.F32.BF16 R8, R136.reuse, R160, R8 ;  /* 0x000000a08808723c */ /* 0x040fec0000041808 */
[-C--:B------:R-:W-:Y:S06]  /*4270*/  HMMA.16816.F32.BF16 R12, R136, R162.reuse, R12 ;  /* 0x000000a2880c723c */ /* 0x080fec000004180c */
[C---:B------:R-:W-:Y:S05]  /*4280*/  HMMA.16816.F32.BF16 R16, R152.reuse, R162, R16 ;  /* 0x000000a29810723c */ /* 0x040fea0000041810 */
[----:B---3--:R-:W-:Y:S02]  /*4290*/  IMAD R2, R2, 0x4, R165 ;  /* 0x0000000402027824 */ /* 0x008fe400078e02a5 */
[----:B------:R-:W-:Y:S05]  /*42a0*/  IMAD R0, R0, 0x4, R167 ;  /* 0x0000000400007824 */ /* 0x000fea00078e02a7 */
[----:B------:R-:W-:Y:S02]  /*42b0*/  LOP3.LUT R135, R233, UR9, R0, 0x96, !PT ;  /* 0x00000009e9877c12 */ /* 0x000fe4000f8e9600 */
[----:B------:R-:W-:Y:S01]  /*42c0*/  @P1 LOP3.LUT R0, R235, 0x6, R132, 0xf8, !PT ;  /* 0x00000006eb001812 */ /* 0x000fe200078ef884 */
[----:B------:R-:W-:Y:S01]  /*42d0*/  IMAD.WIDE.U32 R132, R2, -0x326172a9, RZ ;  /* 0xcd9e8d5702847825 */ /* 0x000fe200078e00ff */
[----:B------:R-:W-:Y:S03]  /*42e0*/  PLOP3.LUT P1, PT, PT, PT, UP0, 0x80, 0x0 ;  /* 0x000000000000781c */ /* 0x000fe60003f2f008 */
[----:B------:R-:W-:Y:S01]  /*42f0*/  @P0 IMAD R0, R140, 0x80, R0 ;  /* 0x000000808c000824 */ /* 0x000fe200078e0200 */
[----:B------:R-:W-:Y:S01]  /*4300*/  PLOP3.LUT P0, PT, PT, PT, UP0, 0x80, 0x0 ;  /* 0x000000000000781c */ /* 0x000fe20003f0f008 */
[----:B------:R-:W-:Y:S01]  /*4310*/  IMAD.WIDE.U32 R146, R135, -0x326172a9, RZ ;  /* 0xcd9e8d5787927825 */ /* 0x000fe200078e00ff */
[-C--:B------:R-:W-:Y:S02]  /*4320*/  LOP3.LUT R140, R133, R134.reuse, RZ, 0x3c, !PT ;  /* 0x00000086858c7212 */ /* 0x080fe400078e3cff */
[----:B------:R-:W-:Y:S01]  /*4330*/  @P4 ISETP.GE.AND P4, PT, R0, UR5, PT ;  /* 0x0000000500004c0c */ /* 0x000fe2000bf86270 */
[----:B------:R-:W-:Y:S01]  /*4340*/  VIADD R2, R2, 0x2 ;  /* 0x0000000202027836 */ /* 0x000fe20000000000 */
[----:B------:R-:W-:Y:S02]  /*4350*/  LOP3.LUT R144, R147, UR11, R132, 0x96, !PT ;  /* 0x0000000b93907c12 */ /* 0x000fe4000f8e9684 */
[----:B------:R-:W-:Y:S01]  /*4360*/  @P6 FSEL R4, R4, -INF , !P4 ;  /* 0xff80000004046808 */ /* 0x000fe20006000000 */
[----:B------:R-:W-:Y:S01]  /*4370*/  IMAD.WIDE.U32 R132, R2, -0x326172a9, RZ ;  /* 0xcd9e8d5702847825 */ /* 0x000fe200078e00ff */
[----:B------:R-:W-:Y:S02]  /*4380*/  PLOP3.LUT P6, PT, PT, PT, UP0, 0x80, 0x0 ;  /* 0x000000000000781c */ /* 0x000fe40003fcf008 */
[----:B------:R-:W-:Y:S01]  /*4390*/  @P1 FSEL R8, R8, -INF , !P4 ;  /* 0xff80000008081808 */ /* 0x000fe20006000000 */
[----:B------:R-:W-:Y:S01]  /*43a0*/  IMAD.WIDE.U32 R144, R144, -0x2daee0ad, RZ ;  /* 0xd2511f5390907825 */ /* 0x000fe200078e00ff */
[----:B------:R-:W-:Y:S02]  /*43b0*/  @P0 FSEL R6, R6, -INF , !P4 ;  /* 0xff80000006060808 */ /* 0x000fe40006000000 */
[----:B------:R-:W-:Y:S01]  /*43c0*/  LOP3.LUT R135, R133, R134, RZ, 0x3c, !PT ;  /* 0x0000008685877212 */ /* 0x000fe200078e3cff */
[----:B------:R-:W-:Y:S01]  /*43d0*/  @P5 VIADD R134, R0, 0x1 ;  /* 0x0000000100865836 */ /* 0x000fe20000000000 */
[----:B------:R-:W-:Y:S02]  /*43e0*/  PLOP3.LUT P0, PT, PT, PT, UP0, 0x80, 0x0 ;  /* 0x000000000000781c */ /* 0x000fe40003f0f008 */
[----:B------:R-:W-:Y:S02]  /*43f0*/  PLOP3.LUT P5, PT, PT, PT, UP0, 0x80, 0x0 ;  /* 0x000000000000781c */ /* 0x000fe40003faf008 */
[----:B------:R-:W-:Y:S01]  /*4400*/  LOP3.LUT R142, R147, UR11, R132, 0x96, !PT ;  /* 0x0000000b938e7c12 */ /* 0x000fe2000f8e9684 */
[----:B------:R-:W-:Y:S01]  /*4410*/  UIADD3 UR11, UR9, 0x76cf5d0a, URZ ;  /* 0x76cf5d0a090b7890 */ /* 0x000fe2000fffe03f */
[----:B------:R-:W-:Y:S01]  /*4420*/  LOP3.LUT R147, R146, UR12, RZ, 0x3c, !PT ;  /* 0x0000000c92937c12 */ /* 0x000fe2000f8e3cff */
[----:B------:R-:W-:Y:S01]  /*4430*/  UIADD3 UR12, UR9, -0x4498517b, URZ ;  /* 0xbb67ae85090c7890 */ /* 0x000fe2000fffe03f */
[----:B------:R-:W-:Y:S01]  /*4440*/  @P2 ISETP.GE.AND P2, PT, R134, UR5, PT ;  /* 0x0000000586002c0c */ /* 0x000fe2000bf46270 */
[----:B------:R-:W-:Y:S01]  /*4450*/  IMAD.WIDE.U32 R142, R142, -0x2daee0ad, RZ ;  /* 0xd2511f538e8e7825 */ /* 0x000fe200078e00ff */
[----:B------:R-:W-:Y:S02]  /*4460*/  @P3 FSEL R10, R10, -INF , !P4 ;  /* 0xff8000000a0a3808 */ /* 0x000fe40006000000 */
[----:B------:R-:W-:Y:S01]  /*4470*/  PLOP3.LUT P1, PT, PT, PT, UP0, 0x80, 0x0 ;  /* 0x000000000000781c */ /* 0x000fe20003f2f008 */
[----:B------:R-:W-:Y:S01]  /*4480*/  IMAD.WIDE.U32 R132, R140, -0x2daee0ad, RZ ;  /* 0xd2511f538c847825 */ /* 0x000fe200078e00ff */
[----:B------:R-:W-:Y:S02]  /*4490*/  PLOP3.LUT P3, PT, PT, PT, UP0, 0x80, 0x0 ;  /* 0x000000000000781c */ /* 0x000fe40003f6f008 */
[----:B------:R-:W-:Y:S01]  /*44a0*/  @P0 FSEL R9, R9, -INF , !P2 ;  /* 0xff80000009090808 */ /* 0x000fe20005000000 */
[----:B-----5:R-:W-:Y:S01]  /*44b0*/  FMUL.FTZ R140, R252, 1.4426950216293334961 ;  /* 0x3fb8aa3bfc8c7820 */ /* 0x020fe20000410000 */
[----:B------:R-:W-:Y:S02]  /*44c0*/  PLOP3.LUT P0, PT, PT, PT, UP0, 0x80, 0x0 ;  /* 0x000000000000781c */ /* 0x000fe40003f0f008 */
[----:B------:R-:W-:Y:S02]  /*44d0*/  @P5 FSEL R5, R5, -INF , !P2 ;  /* 0xff80000005055808 */ /* 0x000fe40005000000 */
[----:B------:R-:W-:Y:S01]  /*44e0*/  LOP3.LUT R2, R232, UR12, RZ, 0x3c, !PT ;  /* 0x0000000ce8027c12 */ /* 0x000fe2000f8e3cff */
[----:B------:R-:W-:Y:S01]  /*44f0*/  UIADD3 UR12, UR10, -0x255992d5, URZ ;  /* 0xdaa66d2b0a0c7890 */ /* 0x000fe2000fffe03f */
[----:B------:R-:W-:Y:S02]  /*4500*/  PLOP3.LUT P4, PT, PT, PT, UP0, 0x80, 0x0 ;  /* 0x000000000000781c */ /* 0x000fe40003f8f008 */
[----:B------:R-:W-:Y:S01]  /*4510*/  PLOP3.LUT P5, PT, PT, PT, UP0, 0x80, 0x0 ;  /* 0x000000000000781c */ /* 0x000fe20003faf008 */
[----:B------:R-:W-:Y:S01]  /*4520*/  @P3 VIADD R141, R0, 0x8 ;  /* 0x00000008008d3836 */ /* 0x000fe20000000000 */
[----:B------:R-:W-:Y:S02]  /*4530*/  @P6 FSEL R7, R7, -INF , !P2 ;  /* 0xff80000007076808 */ /* 0x000fe40005000000 */
[----:B------:R-:W-:Y:S02]  /*4540*/  PLOP3.LUT P6, PT, PT, PT, UP0, 0x80, 0x0 ;  /* 0x000000000000781c */ /* 0x000fe40003fcf008 */
[----:B------:R-:W-:Y:S02]  /*4550*/  LOP3.LUT R146, R2, R133, RZ, 0x3c, !PT ;  /* 0x0000008502927212 */ /* 0x000fe400078e3cff */
[----:B------:R-:W-:Y:S01]  /*4560*/  LOP3.LUT R150, R145, UR11, R132, 0x96, !PT ;  /* 0x0000000b91967c12 */ /* 0x000fe2000f8e9684 */
[----:B------:R-:W-:Y:S01]  /*4570*/  IMAD.WIDE.U32 R132, R135, -0x2daee0ad, RZ ;  /* 0xd2511f5387847825 */ /* 0x000fe200078e00ff */
[----:B------:R-:W-:Y:S02]  /*4580*/  @P1 FSEL R11, R11, -INF , !P2 ;  /* 0xff8000000b0b1808 */ /* 0x000fe40005000000 */
[----:B------:R-:W-:Y:S01]  /*4590*/  PLOP3.LUT P2, PT, PT, PT, UP0, 0x80, 0x0 ;  /* 0x000000000000781c */ /* 0x000fe20003f4f008 */
[C---:B------:R-:W-:Y:S01]  /*45a0*/  @P4 VIADD R135, R0.reuse, 0x9 ;  /* 0x0000000900874836 */ /* 0x040fe20000000000 */
[----:B------:R-:W-:Y:S01]  /*45b0*/  PLOP3.LUT P1, PT, PT, PT, UP0, 0x80, 0x0 ;  /* 0x000000000000781c */ /* 0x000fe20003f2f008 */
[----:B------:R-:W-:Y:S01]  /*45c0*/  @P5 VIADD R134, R0, 0x10 ;  /* 0x0000001000865836 */ /* 0x000fe20000000000 */
[----:B------:R-:W-:Y:S01]  /*45d0*/  PLOP3.LUT P3, PT, PT, PT, UP0, 0x80, 0x0 ;  /* 0x000000000000781c */ /* 0x000fe20003f6f008 */
[----:B------:R-:W-:Y:S01]  /*45e0*/  IMAD.WIDE.U32 R150, R150, -0x326172a9, RZ ;  /* 0xcd9e8d5796967825 */ /* 0x000fe200078e00ff */
[----:B------:R-:W-:Y:S01]  /*45f0*/  LOP3.LUT R148, R143, UR11, R132, 0x96, !PT ;  /* 0x0000000b8f947c12 */ /* 0x000fe2000f8e9684 */
[----:B------:R-:W-:Y:S01]  /*4600*/  UIADD3 UR11, UR9, 0x32370b8f, URZ ;  /* 0x32370b8f090b7890 */ /* 0x000fe2000fffe03f */
[----:B------:R-:W-:Y:S01]  /*4610*/  LOP3.LUT R133, R2, R133, RZ, 0x3c, !PT ;  /* 0x0000008502857212 */ /* 0x000fe200078e3cff */
[----:B------:R-:W-:Y:S01]  /*4620*/  @P0 VIADD R132, R0, 0x18 ;  /* 0x0000001800840836 */ /* 0x000fe20000000000 */
[----:B------:R-:W-:Y:S01]  /*4630*/  FSETP.NEU.FTZ.AND P0, PT, R252, -INF , PT ;  /* 0xff800000fc00780b */ /* 0x000fe20003f1d000 */
[----:B------:R-:W-:Y:S01]  /*4640*/  @P6 VIADD R2, R0, 0x11 ;  /* 0x0000001100026836 */ /* 0x000fe20000000000 */
[----:B------:R-:W-:Y:S01]  /*4650*/  PLOP3.LUT P4, PT, PT, PT, UP0, 0x80, 0x0 ;  /* 0x000000000000781c */ /* 0x000fe20003f8f008 */
[----:B------:R-:W-:Y:S01]  /*4660*/  IMAD.WIDE.U32 R148, R148, -0x326172a9, RZ ;  /* 0xcd9e8d5794947825 */ /* 0x000fe200078e00ff */
[----:B------:R-:W-:Y:S02]  /*4670*/  @P2 ISETP.GE.AND P2, PT, R141, UR5, PT ;  /* 0x000000058d002c0c */ /* 0x000fe4000bf46270 */
[----:B------:R-:W-:Y:S02]  /*4680*/  PLOP3.LUT P5, PT, PT, PT, UP0, 0x80, 0x0 ;  /* 0x000000000000781c */ /* 0x000fe40003faf008 */
[----:B------:R-:W-:Y:S02]  /*4690*/  PLOP3.LUT P6, PT, PT, PT, UP0, 0x80, 0x0 ;  /* 0x000000000000781c */ /* 0x000fe40003fcf008 */
[----:B------:R-:W-:Y:S02]  /*46a0*/  FSEL R140, R140, RZ, P0 ;  /* 0x000000ff8c8c7208 */ /* 0x000fe40000000000 */
[----:B------:R-:W-:Y:S02]  /*46b0*/  PLOP3.LUT P0, PT, PT, PT, UP0, 0x80, 0x0 ;  /* 0x000000000000781c */ /* 0x000fe40003f0f008 */
[----:B------:R-:W-:Y:S01]  /*46c0*/  @P1 ISETP.GE.AND P1, PT, R135, UR5, PT ;  /* 0x0000000587001c0c */ /* 0x000fe2000bf26270 */
[----:B------:R-:W-:Y:S01]  /*46d0*/  FFMA.FTZ R170, R4, UR13, -R140 ;  /* 0x0000000d04aa7c23 */ /* 0x000fe2000801088c */
[----:B------:R-:W-:Y:S01]  /*46e0*/  @P3 ISETP.GE.AND P3, PT, R134, UR5, PT ;  /* 0x0000000586003c0c */ /* 0x000fe2000bf66270 */
[----:B------:R-:W-:Y:S01]  /*46f0*/  IMAD.WIDE.U32 R134, R146, -0x326172a9, RZ ;  /* 0xcd9e8d5792867825 */ /* 0x000fe200078e00ff */
[----:B------:R-:W-:Y:S02]  /*4700*/  @P4 ISETP.GE.AND P4, PT, R2, UR5, PT ;  /* 0x0000000502004c0c */ /* 0x000fe4000bf86270 */
[----:B------:R-:W-:Y:S01]  /*4710*/  @P5 ISETP.GE.AND P5, PT, R132, UR5, PT ;  /* 0x0000000584005c0c */ /* 0x000fe2000bfa6270 */
[----:B------:R-:W-:Y:S01]  /*4720*/  @P6 VIADD R2, R0, 0x19 ;  /* 0x0000001900026836 */ /* 0x000fe20000000000 */
[----:B------:R-:W-:Y:S01]  /*4730*/  LOP3.LUT R0, R147, R135, RZ, 0x3c, !PT ;  /* 0x0000008793007212 */ /* 0x000fe200078e3cff */
[----:B------:R-:W-:Y:S01]  /*4740*/  IMAD.WIDE.U32 R132, R133, -0x326172a9, RZ ;  /* 0xcd9e8d5785847825 */ /* 0x000fe200078e00ff */
[----:B------:R-:W-:Y:S01]  /*4750*/  LOP3.LUT R158, R151, UR12, R134, 0x96, !PT ;  /* 0x0000000c979e7c12 */ /* 0x000fe2000f8e9686 */
[----:B------:R-:W-:Y:S01]  /*4760*/  MUFU.EX2 R170, R170 ;  /* 0x000000aa00aa7308 */ /* 0x000fe20000000800 */
[----:B------:R-:W-:Y:S01]  /*4770*/  @P0 FSEL R12, R12, -INF , !P2 ;  /* 0xff8000000c0c0808 */ /* 0x000fe20005000000 */
[----:B------:R-:W-:Y:S01]  /*4780*/  FFMA.FTZ R5, R5, UR13, -R140 ;  /* 0x0000000d05057c23 */ /* 0x000fe2000801088c */
[----:B------:R-:W-:Y:S01]  /*4790*/  PLOP3.LUT P0, PT, PT, PT, UP0, 0x80, 0x0 ;  /* 0x000000000000781c */ /* 0x000fe20003f0f008 */
[----:B------:R-:W-:Y:S01]  /*47a0*/  IMAD.WIDE.U32 R158, R158, -0x2daee0ad, RZ ;  /* 0xd2511f539e9e7825 */ /* 0x000fe200078e00ff */
[----:B------:R-:W-:Y:S02]  /*47b0*/  PLOP3.LUT P6, PT, PT, PT, UP0, 0x80, 0x0 ;  /* 0x000000000000781c */ /* 0x000fe40003fcf008 */
[----:B------:R-:W-:Y:S03]  /*47c0*/  LOP3.LUT R146, R147, R133, RZ, 0x3c, !PT ;  /* 0x0000008593927212 */ /* 0x000fe600078e3cff */
[----:B------:R-:W-:Y:S01]  /*47d0*/  MUFU.EX2 R169, R5 ;  /* 0x0000000500a97308 */ /* 0x000fe20000000800 */
[----:B------:R-:W-:Y:S01]  /*47e0*/  LOP3.LUT R156, R149, UR12, R132, 0x96, !PT ;  /* 0x0000000c959c7c12 */ /* 0x000fe2000f8e9684 */
[----:B------:R-:W-:Y:S04]  /*47f0*/  IMAD.WIDE.U32 R132, R0, -0x2daee0ad, RZ ;  /* 0xd2511f5300847825 */ /* 0x000fe800078e00ff */
[----:B--2---:R-:W-:Y:S01]  /*4800*/  FMUL.FTZ R0, R164, 1.4426950216293334961 ;  /* 0x3fb8aa3ba4007820 */ /* 0x004fe20000410000 */
[----:B------:R-:W-:Y:S01]  /*4810*/  UIADD3 UR12, UR10, 0x78dde6e4, URZ ;  /* 0x78dde6e40a0c7890 */ /* 0x000fe2000fffe03f */
[----:B------:R-:W-:Y:S01]  /*4820*/  IMAD.WIDE.U32 R146, R146, -0x2daee0ad, RZ ;  /* 0xd2511f5392927825 */ /* 0x000fe200078e00ff */
[----:B------:R-:W-:Y:S02]  /*4830*/  LOP3.LUT R143, R133, UR11, R144, 0x96, !PT ;  /* 0x0000000b858f7c12 */ /* 0x000fe4000f8e9690 */
[----:B------:R-:W-:Y:S01]  /*4840*/  LOP3.LUT R160, R159, UR15, R132, 0x96, !PT ;  /* 0x0000000f9fa07c12 */ /* 0x000fe2000f8e9684 */
[----:B------:R-:W-:Y:S01]  /*4850*/  IMAD.WIDE.U32 R156, R156, -0x2daee0ad, RZ ;  /* 0xd2511f539c9c7825 */ /* 0x000fe200078e00ff */
[----:B------:R-:W-:Y:S01]  /*4860*/  LOP3.LUT R144, R147, UR11, R142, 0x96, !PT ;  /* 0x0000000b93907c12 */ /* 0x000fe2000f8e968e */
[----:B------:R-:W1:Y:S01]  /*4870*/  LDSM.16.M88.4 R132, [R223+-0x1c00] ;  /* 0xffe40000df84783b */ /* 0x000e620000000200 */
[----:B------:R-:W-:Y:S01]  /*4880*/  @P0 FSEL R16, R16, -INF , !P2 ;  /* 0xff80000010100808 */ /* 0x000fe20005000000 */
[----:B------:R-:W-:Y:S01]  /*4890*/  IMAD.WIDE.U32 R142, R143, -0x326172a9, RZ ;  /* 0xcd9e8d578f8e7825 */ /* 0x000fe200078e00ff */
[----:B------:R-:W-:Y:S01]  /*48a0*/  PLOP3.LUT P0, PT, PT, PT, UP0, 0x80, 0x0 ;  /* 0x000000000000781c */ /* 0x000fe20003f0f008 */
[----:B------:R-:W-:Y:S01]  /*48b0*/  UIADD3 UR11, UR10, 0x1715609d, URZ ;  /* 0x1715609d0a0b7890 */ /* 0x000fe2000fffe03f */
[----:B------:R-:W-:Y:S01]  /*48c0*/  @P6 FSEL R14, R14, -INF , !P2 ;  /* 0xff8000000e0e6808 */ /* 0x000fe20005000000 */
[----:B------:R-:W-:Y:S01]  /*48d0*/  FFMA.FTZ R16, R16, UR13, -R140 ;  /* 0x0000000d10107c23 */ /* 0x000fe2000801088c */
[----:B------:R-:W-:Y:S01]  /*48e0*/  LOP3.LUT R150, R143, UR12, R150, 0x96, !PT ;  /* 0x0000000c8f967c12 */ /* 0x000fe2000f8e9696 */
[----:B------:R-:W-:Y:S01]  /*48f0*/  IMAD.WIDE.U32 R144, R144, -0x326172a9, RZ ;  /* 0xcd9e8d5790907825 */ /* 0x000fe200078e00ff */
[----:B------:R-:W-:Y:S01]  /*4900*/  PLOP3.LUT P6, PT, PT, PT, UP0, 0x80, 0x0 ;  /* 0x000000000000781c */ /* 0x000fe20003fcf008 */
[----:B------:R-:W-:Y:S01]  /*4910*/  MUFU.EX2 R163, R16 ;  /* 0x0000001000a37308 */ /* 0x000fe20000000800 */
[----:B------:R-:W-:Y:S01]  /*4920*/  LOP3.LUT R149, R157, UR15, R146, 0x96, !PT ;  /* 0x0000000f9d957c12 */ /* 0x000fe2000f8e9692 */
[----:B------:R-:W-:Y:S01]  /*4930*/  IMAD.WIDE.U32 R160, R160, -0x326172a9, RZ ;  /* 0xcd9e8d57a0a07825 */ /* 0x000fe200078e00ff */
[----:B------:R-:W-:Y:S01]  /*4940*/  LOP3.LUT R146, R145, UR12, R148, 0x96, !PT ;  /* 0x0000000c91927c12 */ /* 0x000fe2000f8e9694 */
[----:B------:R-:W-:Y:S02]  /*4950*/  UIADD3 UR12, UR9, -0x56f99767, URZ ;  /* 0xa9066899090c7890 */ /* 0x000fe4000fffe03f */
[----:B------:R-:W-:Y:S01]  /*4960*/  @P0 FSEL R18, R18, -INF , !P2 ;  /* 0xff80000012120808 */ /* 0x000fe20005000000 */
[----:B------:R-:W-:Y:S01]  /*4970*/  IMAD.WIDE.U32 R148, R149, -0x326172a9, RZ ;  /* 0xcd9e8d5795947825 */ /* 0x000fe200078e00ff */
[----:B------:R-:W-:Y:S02]  /*4980*/  LOP3.LUT R143, R161, UR11, R142, 0x96, !PT ;  /* 0x0000000ba18f7c12 */ /* 0x000fe4000f8e968e */
[----:B------:R-:W-:Y:S01]  /*4990*/  FSETP.NEU.FTZ.AND P2, PT, R164, -INF , PT ;  /* 0xff800000a400780b */ /* 0x000fe20003f5d000 */
[----:B------:R-:W-:Y:S01]  /*49a0*/  IMAD.WIDE.U32 R146, R146, -0x2daee0ad, RZ ;  /* 0xd2511f5392927825 */ /* 0x000fe200078e00ff */
[----:B------:R-:W-:Y:S02]  /*49b0*/  @P6 ISETP.GE.AND P6, PT, R2, UR5, PT ;  /* 0x0000000502006c0c */ /* 0x000fe4000bfc6270 */
[C---:B------:R-:W-:Y:S01]  /*49c0*/  FSETP.NEU.FTZ.AND P0, PT, R250.reuse, -INF , PT ;  /* 0xff800000fa00780b */ /* 0x040fe20003f1d000 */
[----:B------:R-:W-:Y:S01]  /*49d0*/  FMUL.FTZ R2, R250, 1.4426950216293334961 ;  /* 0x3fb8aa3bfa027820 */ /* 0x000fe20000410000 */
[----:B------:R-:W-:Y:S01]  /*49e0*/  FSEL R4, R0, RZ, P2 ;  /* 0x000000ff00047208 */ /* 0x000fe20001000000 */
[C---:B------:R-:W-:Y:S01]  /*49f0*/  FMUL.FTZ R0, R251.reuse, 1.4426950216293334961 ;  /* 0x3fb8aa3bfb007820 */ /* 0x040fe20000410000 */
[----:B------:R-:W-:Y:S02]  /*4a00*/  PLOP3.LUT P2, PT, PT, PT, UP0, 0x80, 0x0 ;  /* 0x000000000000781c */ /* 0x000fe40003f4f008 */
[----:B------:R-:W-:Y:S01]  /*4a10*/  FSEL R2, R2, RZ, P0 ;  /* 0x000000ff02027208 */ /* 0x000fe20000000000 */
[--C-:B------:R-:W-:Y:S01]  /*4a20*/  FFMA.FTZ R6, R6, UR13, -R4.reuse ;  /* 0x0000000d06067c23 */ /* 0x100fe20008010804 */
[----:B------:R-:W-:Y:S01]  /*4a30*/  FSETP.NEU.FTZ.AND P0, PT, R251, -INF , PT ;  /* 0xff800000fb00780b */ /* 0x000fe20003f1d000 */
[----:B------:R-:W-:Y:S01]  /*4a40*/  FFMA.FTZ R233, R7, UR13, -R4 ;  /* 0x0000000d07e97c23 */ /* 0x000fe20008010804 */
[----:B------:R-:W-:Y:S01]  /*4a50*/  LOP3.LUT R142, R149, UR11, R144, 0x96, !PT ;  /* 0x0000000b958e7c12 */ /* 0x000fe2000f8e9690 */
[--C-:B------:R-:W-:Y:S01]  /*4a60*/  FFMA.FTZ R8, R8, UR13, -R2.reuse ;  /* 0x0000000d08087c23 */ /* 0x100fe20008010802 */
[----:B------:R-:W-:Y:S01]  /*4a70*/  FSEL R0, R0, RZ, P0 ;  /* 0x000000ff00007208 */ /* 0x000fe20000000000 */
[--C-:B------:R-:W-:Y:S01]  /*4a80*/  FFMA.FTZ R12, R12, UR13, -R2.reuse ;  /* 0x0000000d0c0c7c23 */ /* 0x100fe20008010802 */
[----:B------:R-:W-:Y:S01]  /*4a90*/  PLOP3.LUT P0, PT, PT, PT, UP0, 0x80, 0x0 ;  /* 0x000000000000781c */ /* 0x000fe20003f0f008 */
[----:B------:R-:W-:Y:S01]  /*4aa0*/  FFMA.FTZ R9, R9, UR13, -R2 ;  /* 0x0000000d09097c23 */ /* 0x000fe20008010802 */
[----:B------:R-:W-:Y:S01]  /*4ab0*/  LOP3.LUT R156, R147, UR12, R156, 0x96, !PT ;  /* 0x0000000c939c7c12 */ /* 0x000fe2000f8e969c */
[-C--:B-1----:R-:W-:Y:S01]  /*4ac0*/  HMMA.16816.F32.BF16 R20, R152, R132.reuse, R20 ;  /* 0x000000849814723c */ /* 0x082fe20000041814 */
[----:B------:R-:W-:Y:S01]  /*4ad0*/  UIADD3 UR11, UR9, 0x646e171e, URZ ;  /* 0x646e171e090b7890 */ /* 0x000fe2000fffe03f */
[----:B------:R1:W-:Y:S01]  /*4ae0*/  MUFU.EX2 R234, R6 ;  /* 0x0000000600ea7308 */ /* 0x0003e20000000800 */
[----:B------:R-:W-:Y:S01]  /*4af0*/  @P2 FSEL R13, R13, -INF , !P1 ;  /* 0xff8000000d0d2808 */ /* 0x000fe20004800000 */
[--C-:B------:R-:W-:Y:S01]  /*4b00*/  FFMA.FTZ R10, R10, UR13, -R0.reuse ;  /* 0x0000000d0a0a7c23 */ /* 0x100fe20008010800 */
[----:B------:R-:W-:Y:S01]  /*4b10*/  PLOP3.LUT P2, PT, PT, PT, UP0, 0x80, 0x0 ;  /* 0x000000000000781c */ /* 0x000fe20003f4f008 */
[C---:B------:R-:W-:Y:S06]  /*4b20*/  HMMA.16816.F32.BF16 R24, R136.reuse, R132, R24 ;  /* 0x000000848818723c */ /* 0x040fec0000041818 */
[----:B------:R2:W-:Y:S01]  /*4b30*/  MUFU.EX2 R232, R8 ;  /* 0x0000000800e87308 */ /* 0x0005e20000000800 */
[----:B------:R-:W-:Y:S01]  /*4b40*/  @P0 FSEL R15, R15, -INF , !P1 ;  /* 0xff8000000f0f0808 */ /* 0x000fe20004800000 */
[-C--:B------:R-:W-:Y:S01]  /*4b50*/  HMMA.16816.F32.BF16 R28, R136, R134.reuse, R28 ;  /* 0x00000086881c723c */ /* 0x080fe2000004181c */
[----:B------:R-:W-:Y:S02]  /*4b60*/  PLOP3.LUT P0, PT, PT, PT, UP0, 0x80, 0x0 ;  /* 0x000000000000781c */ /* 0x000fe40003f0f008 */
[----:B------:R-:W-:Y:S01]  /*4b70*/  FFMA.FTZ R11, R11, UR13, -R0 ;  /* 0x0000000d0b0b7c23 */ /* 0x000fe20008010800 */
[----:B------:R-:W-:Y:S02]  /*4b80*/  @P2 FSEL R17, R17, -INF , !P1 ;  /* 0xff80000011112808 */ /* 0x000fe40004800000 */
[----:B------:R-:W-:Y:S01]  /*4b90*/  HMMA.16816.F32.BF16 R32, R152, R134, R32 ;  /* 0x000000869820723c */ /* 0x000fe20000041820 */
[----:B------:R-:W-:Y:S01]  /*4ba0*/  PLOP3.LUT P2, PT, PT, PT, UP0, 0x80, 0x0 ;  /* 0x000000000000781c */ /* 0x000fe20003f4f008 */
[----:B------:R3:W-:Y:S03]  /*4bb0*/  MUFU.EX2 R235, R10 ;  /* 0x0000000a00eb7308 */ /* 0x0007e60000000800 */
[----:B-1----:R-:W-:Y:S06]  /*4bc0*/  IMAD.WIDE.U32 R6, R143, -0x2daee0ad, RZ ;  /* 0xd2511f538f067825 */ /* 0x002fec00078e00ff */
[----:B------:R-:W-:Y:S01]  /*4bd0*/  FFMA.FTZ R13, R13, UR13, -R2 ;  /* 0x0000000d0d0d7c23 */ /* 0x000fe20008010802 */
[----:B------:R-:W-:Y:S01]  /*4be0*/  @P0 FSEL R19, R19, -INF , !P1 ;  /* 0xff80000013130808 */ /* 0x000fe20004800000 */
[--C-:B------:R-:W-:Y:S01]  /*4bf0*/  FFMA.FTZ R14, R14, UR13, -R0.reuse ;  /* 0x0000000d0e0e7c23 */ /* 0x100fe20008010800 */
[----:B------:R-:W-:Y:S01]  /*4c00*/  PLOP3.LUT P0, PT, PT, PT, UP0, 0x80, 0x0 ;  /* 0x000000000000781c */ /* 0x000fe20003f0f008 */
[----:B------:R1:W-:Y:S01]  /*4c10*/  MUFU.EX2 R168, R11 ;  /* 0x0000000b00a87308 */ /* 0x0003e20000000800 */
[----:B------:R-:W-:Y:S01]  /*4c20*/  PLOP3.LUT P1, PT, PT, PT, UP0, 0x80, 0x0 ;  /* 0x000000000000781c */ /* 0x000fe20003f2f008 */
[----:B------:R-:W-:Y:S01]  /*4c30*/  IMAD.WIDE.U32 R142, R142, -0x2daee0ad, RZ ;  /* 0xd2511f538e8e7825 */ /* 0x000fe200078e00ff */
[----:B------:R-:W-:Y:S02]  /*4c40*/  LOP3.LUT R132, R6, 0xff, RZ, 0xc0, !PT ;  /* 0x000000ff06847812 */ /* 0x000fe400078ec0ff */
[----:B------:R-:W-:Y:S01]  /*4c50*/  @P2 FSEL R20, R20, -INF , !P3 ;  /* 0xff80000014142808 */ /* 0x000fe20005800000 */
[----:B------:R-:W-:Y:S01]  /*4c60*/  FFMA.FTZ R15, R15, UR13, -R0 ;  /* 0x0000000d0f0f7c23 */ /* 0x000fe20008010800 */
[----:B------:R-:W-:Y:S01]  /*4c70*/  LOP3.LUT R141, R143, UR11, R146, 0x96, !PT ;  /* 0x0000000b8f8d7c12 */ /* 0x000fe2000f8e9692 */
[----:B------:R-:W-:Y:S01]  /*4c80*/  FFMA.FTZ R17, R17, UR13, -R140 ;  /* 0x0000000d11117c23 */ /* 0x000fe2000801088c */
[----:B------:R-:W-:Y:S01]  /*4c90*/  PLOP3.LUT P2, PT, PT, PT, UP0, 0x80, 0x0 ;  /* 0x000000000000781c */ /* 0x000fe20003f4f008 */
[----:B------:R-:W-:Y:S01]  /*4ca0*/  FFMA.FTZ R18, R18, UR13, -R4 ;  /* 0x0000000d12127c23 */ /* 0x000fe20008010804 */
[----:B------:R-:W-:Y:S01]  /*4cb0*/  SHF.R.U32.HI R5, RZ, 0x18, R6 ;  /* 0x00000018ff057819 */ /* 0x000fe20000011606 */
[----:B------:R-:W-:Y:S01]  /*4cc0*/  FFMA.FTZ R19, R19, UR13, -R4 ;  /* 0x0000000d13137c23 */ /* 0x000fe20008010804 */
[----:B------:R-:W-:Y:S01]  /*4cd0*/  @P0 FSEL R22, R22, -INF , !P3 ;  /* 0xff80000016160808 */ /* 0x000fe20005800000 */
[----:B------:R-:W-:Y:S01]  /*4ce0*/  FFMA.FTZ R20, R20, UR13, -R140 ;  /* 0x0000000d14147c23 */ /* 0x000fe2000801088c */
[----:B------:R-:W-:Y:S01]  /*4cf0*/  PLOP3.LUT P0, PT, PT, PT, UP0, 0x80, 0x0 ;  /* 0x000000000000781c */ /* 0x000fe20003f0f008 */
[----:B------:R4:W-:Y:S01]  /*4d00*/  MUFU.EX2 R167, R12 ;  /* 0x0000000c00a77308 */ /* 0x0009e20000000800 */
[----:B------:R-:W-:Y:S01]  /*4d10*/  @P1 FSEL R24, R24, -INF , !P3 ;  /* 0xff80000018181808 */ /* 0x000fe20005800000 */
[----:B------:R-:W-:Y:S01]  /*4d20*/  FFMA.FTZ R22, R22, UR13, -R4 ;  /* 0x0000000d16167c23 */ /* 0x000fe20008010804 */
[----:B------:R-:W-:Y:S01]  /*4d30*/  PLOP3.LUT P1, PT, PT, PT, UP0, 0x80, 0x0 ;  /* 0x000000000000781c */ /* 0x000fe20003f2f008 */
[----:B------:R-:W-:Y:S01]  /*4d40*/  IMAD.WIDE.U32 R144, R150, -0x2daee0ad, RZ ;  /* 0xd2511f5396907825 */ /* 0x000fe200078e00ff */
[----:B------:R-:W-:Y:S02]  /*4d50*/  SHF.R.U32.HI R147, RZ, 0x10, R6 ;  /* 0x00000010ff937819 */ /* 0x000fe40000011606 */
[----:B------:R-:W-:Y:S01]  /*4d60*/  @P2 FSEL R26, R26, -INF , !P3 ;  /* 0xff8000001a1a2808 */ /* 0x000fe20005800000 */
[----:B------:R-:W-:Y:S01]  /*4d70*/  FFMA.FTZ R24, R24, UR13, -R2 ;  /* 0x0000000d18187c23 */ /* 0x000fe20008010802 */
[----:B------:R-:W-:Y:S01]  /*4d80*/  PLOP3.LUT P2, PT, PT, PT, UP0, 0x80, 0x0 ;  /* 0x000000000000781c */ /* 0x000fe20003f4f008 */
[----:B------:R4:W-:Y:S01]  /*4d90*/  MUFU.EX2 R165, R13 ;  /* 0x0000000d00a57308 */ /* 0x0009e20000000800 */
[----:B------:R-:W-:Y:S01]  /*4da0*/  LOP3.LUT R158, R145, UR12, R158, 0x96, !PT ;  /* 0x0000000c919e7c12 */ /* 0x000fe2000f8e969e */
[----:B------:R-:W-:Y:S01]  /*4db0*/  FFMA.FTZ R26, R26, UR13, -R0 ;  /* 0x0000000d1a1a7c23 */ /* 0x000fe20008010800 */
[----:B------:R-:W-:Y:S02]  /*4dc0*/  @P0 FSEL R21, R21, -INF , !P4 ;  /* 0xff80000015150808 */ /* 0x000fe40006000000 */
[----:B------:R-:W-:Y:S02]  /*4dd0*/  PLOP3.LUT P0, PT, PT, PT, UP0, 0x80, 0x0 ;  /* 0x000000000000781c */ /* 0x000fe40003f0f008 */
[----:B------:R-:W-:Y:S01]  /*4de0*/  @P1 FSEL R23, R23, -INF , !P4 ;  /* 0xff80000017171808 */ /* 0x000fe20006000000 */
[----:B------:R-:W-:Y:S01]  /*4df0*/  FFMA.FTZ R21, R21, UR13, -R140 ;  /* 0x0000000d15157c23 */ /* 0x000fe2000801088c */
[----:B------:R-:W-:Y:S01]  /*4e00*/  PLOP3.LUT P1, PT, PT, PT, UP0, 0x80, 0x0 ;  /* 0x000000000000781c */ /* 0x000fe20003f2f008 */
[----:B------:R4:W-:Y:S01]  /*4e10*/  MUFU.EX2 R171, R9 ;  /* 0x0000000900ab7308 */ /* 0x0009e20000000800 */
[----:B------:R-:W-:Y:S01]  /*4e20*/  PLOP3.LUT P3, PT, PT, PT, UP0, 0x80, 0x0 ;  /* 0x000000000000781c */ /* 0x000fe20003f6f008 */
[----:B------:R-:W-:Y:S01]  /*4e30*/  FFMA.FTZ R23, R23, UR13, -R4 ;  /* 0x0000000d17177c23 */ /* 0x000fe20008010804 */
[----:B------:R-:W-:Y:S02]  /*4e40*/  @P2 FSEL R25, R25, -INF , !P4 ;  /* 0xff80000019192808 */ /* 0x000fe40006000000 */
[----:B------:R-:W-:Y:S02]  /*4e50*/  PLOP3.LUT P2, PT, PT, PT, UP0, 0x80, 0x0 ;  /* 0x000000000000781c */ /* 0x000fe40003f4f008 */
[----:B------:R-:W-:Y:S01]  /*4e60*/  LOP3.LUT R144, R7, UR11, R144, 0x96, !PT ;  /* 0x0000000b07907c12 */ /* 0x000fe2000f8e9690 */
[----:B------:R-:W-:Y:S01]  /*4e70*/  UIADD3 UR11, UR10, -0x4ab325aa, URZ ;  /* 0xb54cda560a0b7890 */ /* 0x000fe2000fffe03f */
[----:B------:R-:W-:Y:S01]  /*4e80*/  @P0 FSEL R28, R28, -INF , !P5 ;  /* 0xff8000001c1c0808 */ /* 0x000fe20006800000 */
[----:B------:R-:W4:Y:S01]  /*4e90*/  MUFU.EX2 R233, R233 ;  /* 0x000000e900e97308 */ /* 0x000f220000000800 */
[----:B------:R-:W-:Y:S01]  /*4ea0*/  PLOP3.LUT P0, PT, PT, PT, UP0, 0x80, 0x0 ;  /* 0x000000000000781c */ /* 0x000fe20003f0f008 */
[--C-:B------:R-:W-:Y:S01]  /*4eb0*/  FFMA.FTZ R25, R25, UR13, -R2.reuse ;  /* 0x0000000d19197c23 */ /* 0x100fe20008010802 */
[----:B------:R-:W-:Y:S01]  /*4ec0*/  @P1 FSEL R30, R30, -INF , !P5 ;  /* 0xff8000001e1e1808 */ /* 0x000fe20006800000 */
[----:B------:R-:W-:Y:S01]  /*4ed0*/  FFMA.FTZ R28, R28, UR13, -R2 ;  /* 0x0000000d1c1c7c23 */ /* 0x000fe20008010802 */
[----:B------:R-:W-:Y:S02]  /*4ee0*/  PLOP3.LUT P1, PT, PT, PT, UP0, 0x80, 0x0 ;  /* 0x000000000000781c */ /* 0x000fe40003f2f008 */
[----:B------:R-:W-:Y:S01]  /*4ef0*/  LOP3.LUT R145, R6, 0xffff, RZ, 0xc0, !PT ;  /* 0x0000ffff06917812 */ /* 0x000fe200078ec0ff */
[----:B------:R-:W-:Y:S01]  /*4f00*/  IMAD.WIDE.U32 R6, R158, -0x326172a9, RZ ;  /* 0xcd9e8d579e067825 */ /* 0x000fe200078e00ff */
[----:B------:R-:W-:Y:S01]  /*4f10*/  @P2 FSEL R32, R32, -INF , !P5 ;  /* 0xff80000020202808 */ /* 0x000fe20006800000 */
[----:B------:R-:W4:Y:S01]  /*4f20*/  MUFU.EX2 R166, R14 ;  /* 0x0000000e00a67308 */ /* 0x000f220000000800 */
[----:B------:R-:W-:Y:S01]  /*4f30*/  PLOP3.LUT P2, PT, PT, PT, UP0, 0x80, 0x0 ;  /* 0x000000000000781c */ /* 0x000fe20003f4f008 */
[----:B------:R-:W-:Y:S01]  /*4f40*/  FFMA.FTZ R30, R30, UR13, -R0 ;  /* 0x0000000d1e1e7c23 */ /* 0x000fe20008010800 */
[----:B------:R-:W-:Y:S01]  /*4f50*/  LOP3.LUT R133, R6, 0xffff, RZ, 0xc0, !PT ;  /* 0x0000ffff06857812 */ /* 0x000fe200078ec0ff */
[----:B------:R-:W-:Y:S01]  /*4f60*/  FFMA.FTZ R32, R32, UR13, -R140 ;  /* 0x0000000d20207c23 */ /* 0x000fe2000801088c */
[----:B------:R-:W-:Y:S02]  /*4f70*/  LOP3.LUT R135, R6, 0xff, RZ, 0xc0, !PT ;  /* 0x000000ff06877812 */ /* 0x000fe400078ec0ff */
[--C-:B------:R-:W-:Y:S03]  /*4f80*/  SHF.R.U32.HI R136, RZ, 0x18, R6.reuse ;  /* 0x00000018ff887819 */ /* 0x100fe60000011606 */
[----:B------:R-:W4:Y:S01]  /*4f90*/  MUFU.EX2 R164, R15 ;  /* 0x0000000f00a47308 */ /* 0x000f220000000800 */
[----:B------:R-:W-:Y:S02]  /*4fa0*/  SHF.R.U32.HI R134, RZ, 0x10, R6 ;  /* 0x00000010ff867819 */ /* 0x000fe40000011606 */
[----:B--2---:R-:W-:Y:S01]  /*4fb0*/  LOP3.LUT R8, R7, UR11, R160, 0x96, !PT ;  /* 0x0000000b07087c12 */ /* 0x004fe2000f8e96a0 */
[----:B------:R-:W-:Y:S01]  /*4fc0*/  IMAD.WIDE.U32 R6, R156, -0x326172a9, RZ ;  /* 0xcd9e8d579c067825 */ /* 0x000fe200078e00ff */
[----:B------:R-:W-:Y:S02]  /*4fd0*/  @P3 FSEL R27, R27, -INF , !P4 ;  /* 0xff8000001b1b3808 */ /* 0x000fe40006000000 */
[----:B------:R-:W-:Y:S03]  /*4fe0*/  @P0 FSEL R34, R34, -INF , !P5 ;  /* 0xff80000022220808 */ /* 0x000fe60006800000 */
[----:B------:R-:W2:Y:S01]  /*4ff0*/  MUFU.EX2 R158, R17 ;  /* 0x00000011009e7308 */ /* 0x000ea20000000800 */
[----:B------:R-:W-:Y:S01]  /*5000*/  @P1 FSEL R29, R29, -INF , !P6 ;  /* 0xff8000001d1d1808 */ /* 0x000fe20007000000 */
[----:B------:R-:W-:Y:S01]  /*5010*/  FFMA.FTZ R27, R27, UR13, -R0 ;  /* 0x0000000d1b1b7c23 */ /* 0x000fe20008010800 */
[----:B------:R-:W-:Y:S01]  /*5020*/  PLOP3.LUT P0, PT, PT, PT, UP0, 0x80, 0x0 ;  /* 0x000000000000781c */ /* 0x000fe20003f0f008 */
[----:B------:R-:W-:Y:S01]  /*5030*/  FFMA.FTZ R34, R34, UR13, -R4 ;  /* 0x0000000d22227c23 */ /* 0x000fe20008010804 */
[----:B------:R-:W-:Y:S01]  /*5040*/  ISETP.LE.U32.AND P3, PT, R5, UR14, PT ;  /* 0x0000000e05007c0c */ /* 0x000fe2000bf63070 */
[----:B------:R-:W-:Y:S01]  /*5050*/  FFMA.FTZ R2, R29, UR13, -R2 ;  /* 0x0000000d1d027c23 */ /* 0x000fe20008010802 */
[----:B------:R-:W-:Y:S03]  /*5060*/  LOP3.LUT R5, R7, UR11, R148, 0x96, !PT ;  /* 0x0000000b07057c12 */ /* 0x000fe6000f8e9694 */
[----:B------:R-:W-:Y:S01]  /*5070*/  MUFU.EX2 R162, R18 ;  /* 0x0000001200a27308 */ /* 0x000fe20000000800 */
[----:B------:R-:W-:Y:S02]  /*5080*/  PLOP3.LUT P1, PT, PT, PT, UP0, 0x80, 0x0 ;  /* 0x000000000000781c */ /* 0x000fe40003f2f008 */
[C---:B---3--:R-:W-:Y:S02]  /*5090*/  LOP3.LUT R10, R6.reuse, 0xffff, RZ, 0xc0, !PT ;  /* 0x0000ffff060a7812 */ /* 0x048fe400078ec0ff */
[----:B-1----:R-:W-:Y:S02]  /*50a0*/  LOP3.LUT R11, R6, 0xff, RZ, 0xc0, !PT ;  /* 0x000000ff060b7812 */ /* 0x002fe400078ec0ff */
[--C-:B----4-:R-:W-:Y:S03]  /*50b0*/  SHF.R.U32.HI R12, RZ, 0x10, R6.reuse ;  /* 0x00000010ff0c7819 */ /* 0x110fe60000011606 */
[----:B------:R-:W1:Y:S01]  /*50c0*/  MUFU.EX2 R161, R19 ;  /* 0x0000001300a17308 */ /* 0x000e620000000800 */
[----:B------:R-:W-:Y:S02]  /*50d0*/  SHF.R.U32.HI R13, RZ, 0x18, R6 ;  /* 0x00000018ff0d7819 */ /* 0x000fe40000011606 */
[C---:B------:R-:W-:Y:S02]  /*50e0*/  LOP3.LUT R9, R8.reuse, 0xff, RZ, 0xc0, !PT ;  /* 0x000000ff08097812 */ /* 0x040fe400078ec0ff */
[--C-:B------:R-:W-:Y:S02]  /*50f0*/  SHF.R.U32.HI R6, RZ, 0x18, R8.reuse ;  /* 0x00000018ff067819 */ /* 0x100fe40000011608 */
[----:B------:R-:W-:Y:S03]  /*5100*/  SHF.R.U32.HI R7, RZ, 0x10, R8 ;  /* 0x00000010ff077819 */ /* 0x000fe60000011608 */
[----:B------:R-:W-:Y:S01]  /*5110*/  MUFU.EX2 R150, R2 ;  /* 0x0000000200967308 */ /* 0x000fe20000000800 */
[----:B------:R-:W-:Y:S02]  /*5120*/  LOP3.LUT R8, R8, 0xffff, RZ, 0xc0, !PT ;  /* 0x0000ffff08087812 */ /* 0x000fe400078ec0ff */
[----:B------:R-:W-:Y:S02]  /*5130*/  @P2 FSEL R31, R31, -INF , !P6 ;  /* 0xff8000001f1f2808 */ /* 0x000fe40007000000 */
[----:B------:R-:W-:Y:S02]  /*5140*/  ISETP.LE.U32.AND P2, PT, R6, UR14, PT ;  /* 0x0000000e06007c0c */ /* 0x000fe4000bf43070 */
[----:B------:R-:W-:Y:S03]  /*5150*/  SHF.R.U32.HI R6, RZ, 0x8, R8 ;  /* 0x00000008ff067819 */ /* 0x000fe60000011608 */
[----:B------:R-:W-:Y:S01]  /*5160*/  MUFU.EX2 R151, R21 ;  /* 0x0000001500977308 */ /* 0x000fe20000000800 */
[----:B------:R-:W-:Y:S01]  /*5170*/  LOP3.LUT R7, R7, 0xff, RZ, 0xc0, !PT ;  /* 0x000000ff07077812 */ /* 0x000fe200078ec0ff */
[----:B------:R-:W-:Y:S01]  /*5180*/  FFMA.FTZ R0, R31, UR13, -R0 ;  /* 0x0000000d1f007c23 */ /* 0x000fe20008010800 */
[----:B------:R-:W-:Y:S02]  /*5190*/  LOP3.LUT R6, R6, 0xffff, RZ, 0xc0, !PT ;  /* 0x0000ffff06067812 */ /* 0x000fe400078ec0ff */
[----:B------:R-:W-:Y:S02]  /*51a0*/  @P0 FSEL R33, R33, -INF , !P6 ;  /* 0xff80000021210808 */ /* 0x000fe40007000000 */
[----:B------:R-:W-:Y:S03]  /*51b0*/  @P1 FSEL R35, R35, -INF , !P6 ;  /* 0xff80000023231808 */ /* 0x000fe60007000000 */
[----:B------:R-:W-:Y:S01]  /*51c0*/  MUFU.EX2 R155, R22 ;  /* 0x00000016009b7308 */ /* 0x000fe20000000800 */
[----:B------:R-:W-:Y:S01]  /*51d0*/  ISETP.LE.U32.AND P0, PT, R7, UR14, PT ;  /* 0x0000000e07007c0c */ /* 0x000fe2000bf03070 */
[----:B------:R-:W-:Y:S01]  /*51e0*/  @!P2 FADD.FTZ R233, -R233, -RZ ;  /* 0x800000ffe9e9a221 */ /* 0x000fe20000010100 */
[----:B------:R-:W-:Y:S01]  /*51f0*/  ISETP.LE.U32.AND P6, PT, R6, UR14, PT ;  /* 0x0000000e06007c0c */ /* 0x000fe2000bfc3070 */
[----:B------:R-:W-:Y:S01]  /*5200*/  FFMA.FTZ R140, R33, UR13, -R140 ;  /* 0x0000000d218c7c23 */ /* 0x000fe2000801088c */
[----:B------:R-:W-:Y:S01]  /*5210*/  LOP3.LUT R7, R5, 0xff, RZ, 0xc0, !PT ;  /* 0x000000ff05077812 */ /* 0x000fe200078ec0ff */
[----:B------:R-:W-:Y:S01]  /*5220*/  FFMA.FTZ R4, R35, UR13, -R4 ;  /* 0x0000000d23047c23 */ /* 0x000fe20008010804 */
[----:B------:R-:W-:Y:S03]  /*5230*/  LOP3.LUT R6, R5, 0xffff, RZ, 0xc0, !PT ;  /* 0x0000ffff05067812 */ /* 0x000fe600078ec0ff */
[----:B------:R-:W-:Y:S01]  /*5240*/  MUFU.EX2 R157, R25 ;  /* 0x00000019009d7308 */ /* 0x000fe20000000800 */
[----:B------:R-:W-:Y:S02]  /*5250*/  ISETP.LE.U32.AND P1, PT, R7, UR14, PT ;  /* 0x0000000e07007c0c */ /* 0x000fe4000bf23070 */
[--C-:B------:R-:W-:Y:S02]  /*5260*/  SHF.R.U32.HI R8, RZ, 0x10, R5.reuse ;  /* 0x00000010ff087819 */ /* 0x100fe40000011605 */
[----:B------:R-:W-:Y:S01]  /*5270*/  SHF.R.U32.HI R7, RZ, 0x18, R5 ;  /* 0x00000018ff077819 */ /* 0x000fe20000011605 */
[----:B------:R-:W-:Y:S01]  /*5280*/  @!P0 FADD.FTZ R234, -R234, -RZ ;  /* 0x800000ffeaea8221 */ /* 0x000fe20000010100 */
[----:B------:R-:W-:Y:S01]  /*5290*/  ISETP.LE.U32.AND P5, PT, R9, UR14, PT ;  /* 0x0000000e09007c0c */ /* 0x000fe2000bfa3070 */
[----:B------:R-:W-:Y:S01]  /*52a0*/  @!P6 FADD.FTZ R169, -R169, -RZ ;  /* 0x800000ffa9a9e221 */ /* 0x000fe20000010100 */
[----:B------:R-:W-:Y:S01]  /*52b0*/  SHF.R.U32.HI R5, RZ, 0x8, R6 ;  /* 0x00000008ff057819 */ /* 0x000fe20000011606 */
[----:B------:R-:W-:Y:S01]  /*52c0*/  MUFU.EX2 R160, R26 ;  /* 0x0000001a00a07308 */ /* 0x000fe20000000800 */
[----:B------:R-:W-:Y:S02]  /*52d0*/  LOP3.LUT R6, R8, 0xff, RZ, 0xc0, !PT ;  /* 0x000000ff08067812 */ /* 0x000fe400078ec0ff */
[----:B------:R-:W-:Y:S01]  /*52e0*/  LOP3.LUT R5, R5, 0xffff, RZ, 0xc0, !PT ;  /* 0x0000ffff05057812 */ /* 0x000fe200078ec0ff */
[----:B------:R-:W-:Y:S01]  /*52f0*/  @!P1 FADD.FTZ R232, -R232, -RZ ;  /* 0x800000ffe8e89221 */ /* 0x000fe20000010100 */
[----:B------:R-:W-:Y:S02]  /*5300*/  ISETP.LE.U32.AND P0, PT, R6, UR14, PT ;  /* 0x0000000e06007c0c */ /* 0x000fe4000bf03070 */
[----:B------:R-:W-:Y:S03]  /*5310*/  ISETP.LE.U32.AND P6, PT, R5, UR14, PT ;  /* 0x0000000e05007c0c */ /* 0x000fe6000bfc3070 */
[----:B------:R-:W3:Y:S01]  /*5320*/  MUFU.EX2 R152, R20 ;  /* 0x0000001400987308 */ /* 0x000ee20000000800 */
[----:B------:R-:W-:Y:S01]  /*5330*/  ISETP.LE.U32.AND P2, PT, R11, UR14, PT ;  /* 0x0000000e0b007c0c */ /* 0x000fe2000bf43070 */
[----:B------:R-:W-:Y:S01]  /*5340*/  @!P5 FADD.FTZ R170, -R170, -RZ ;  /* 0x800000ffaaaad221 */ /* 0x000fe20000010100 */
[----:B------:R-:W-:Y:S02]  /*5350*/  ISETP.LE.U32.AND P5, PT, R7, UR14, PT ;  /* 0x0000000e07007c0c */ /* 0x000fe4000bfa3070 */
[----:B------:R-:W-:Y:S02]  /*5360*/  LOP3.LUT R6, R12, 0xff, RZ, 0xc0, !PT ;  /* 0x000000ff0c067812 */ /* 0x000fe400078ec0ff */
[----:B------:R-:W-:Y:S03]  /*5370*/  SHF.R.U32.HI R5, RZ, 0x8, R10 ;  /* 0x00000008ff057819 */ /* 0x000fe6000001160a */
[----:B------:R-:W-:Y:S01]  /*5380*/  MUFU.EX2 R148, R32 ;  /* 0x0000002000947308 */ /* 0x000fe20000000800 */
[----:B------:R-:W-:Y:S01]  /*5390*/  SHF.R.U32.HI R7, RZ, 0x10, R141 ;  /* 0x00000010ff077819 */ /* 0x000fe2000001168d */
[----:B------:R-:W-:Y:S01]  /*53a0*/  @!P0 FADD.FTZ R235, -R235, -RZ ;  /* 0x800000ffebeb8221 */ /* 0x000fe20000010100 */
[----:B------:R-:W-:Y:S01]  /*53b0*/  LOP3.LUT R5, R5, 0xffff, RZ, 0xc0, !PT ;  /* 0x0000ffff05057812 */ /* 0x000fe200078ec0ff */
[----:B------:R-:W-:Y:S01]  /*53c0*/  @!P6 FADD.FTZ R171, -R171, -RZ ;  /* 0x800000ffababe221 */ /* 0x000fe20000010100 */
[----:B------:R-:W-:Y:S01]  /*53d0*/  ISETP.LE.U32.AND P6, PT, R6, UR14, PT ;  /* 0x0000000e06007c0c */ /* 0x000fe2000bfc3070 */
[----:B------:R-:W-:Y:S01]  /*53e0*/  @!P2 FADD.FTZ R167, -R167, -RZ ;  /* 0x800000ffa7a7a221 */ /* 0x000fe20000010100 */
[----:B------:R-:W-:Y:S01]  /*53f0*/  ISETP.LE.U32.AND P1, PT, R5, UR14, PT ;  /* 0x0000000e05007c0c */ /* 0x000fe2000bf23070 */
[----:B------:R-:W-:Y:S01]  /*5400*/  @!P5 FADD.FTZ R168, -R168, -RZ ;  /* 0x800000ffa8a8d221 */ /* 0x000fe20000010100 */
[----:B------:R-:W-:Y:S01]  /*5410*/  SHF.R.U32.HI R5, RZ, 0x8, R133 ;  /* 0x00000008ff057819 */ /* 0x000fe20000011685 */
[----:B------:R4:W-:Y:S01]  /*5420*/  MUFU.EX2 R146, R140 ;  /* 0x0000008c00927308 */ /* 0x0009e20000000800 */
[----:B------:R-:W-:Y:S02]  /*5430*/  ISETP.LE.U32.AND P5, PT, R13, UR14, PT ;  /* 0x0000000e0d007c0c */ /* 0x000fe4000bfa3070 */
[----:B------:R-:W-:Y:S02]  /*5440*/  ISETP.LE.U32.AND P2, PT, R135, UR14, PT ;  /* 0x0000000e87007c0c */ /* 0x000fe4000bf43070 */
[----:B------:R-:W-:Y:S02]  /*5450*/  LOP3.LUT R5, R5, 0xffff, RZ, 0xc0, !PT ;  /* 0x0000ffff05057812 */ /* 0x000fe400078ec0ff */
[----:B------:R-:W-:Y:S01]  /*5460*/  LOP3.LUT R6, R134, 0xff, RZ, 0xc0, !PT ;  /* 0x000000ff86067812 */ /* 0x000fe200078ec0ff */
[----:B------:R-:W-:Y:S01]  /*5470*/  @!P6 FADD.FTZ R166, -R166, -RZ ;  /* 0x800000ffa6a6e221 */ /* 0x000fe20000010100 */
[----:B------:R-:W-:Y:S01]  /*5480*/  ISETP.LE.U32.AND P6, PT, R5, UR14, PT ;  /* 0x0000000e05007c0c */ /* 0x000fe2000bfc3070 */
[----:B------:R-:W-:Y:S01]  /*5490*/  @!P1 FADD.FTZ R165, -R165, -RZ ;  /* 0x800000ffa5a59221 */ /* 0x000fe20000010100 */
[----:B------:R-:W-:Y:S01]  /*54a0*/  LOP3.LUT R5, R144, 0xff, RZ, 0xc0, !PT ;  /* 0x000000ff90057812 */ /* 0x000fe200078ec0ff */
[----:B------:R-:W3:Y:S01]  /*54b0*/  MUFU.EX2 R154, R23 ;  /* 0x00000017009a7308 */ /* 0x000ee20000000800 */
[----:B------:R-:W-:Y:S01]  /*54c0*/  ISETP.LE.U32.AND P1, PT, R136, UR14, PT ;  /* 0x0000000e88007c0c */ /* 0x000fe2000bf23070 */
[----:B------:R-:W-:Y:S01]  /*54d0*/  @!P5 FADD.FTZ R164, -R164, -RZ ;  /* 0x800000ffa4a4d221 */ /* 0x000fe20000010100 */
[----:B------:R-:W-:Y:S01]  /*54e0*/  ISETP.LE.U32.AND P5, PT, R6, UR14, PT ;  /* 0x0000000e06007c0c */ /* 0x000fe2000bfa3070 */
[----:B------:R-:W-:Y:S01]  /*54f0*/  @!P2 FADD.FTZ R163, -R163, -RZ ;  /* 0x800000ffa3a3a221 */ /* 0x000fe20000010100 */
[----:B------:R-:W-:Y:S01]  /*5500*/  LOP3.LUT R6, R144, 0xffff, RZ, 0xc0, !PT ;  /* 0x0000ffff90067812 */ /* 0x000fe200078ec0ff */
[----:B----4-:R-:W-:Y:S01]  /*5510*/  IMAD.U32 R140, RZ, RZ, UR19 ;  /* 0x00000013ff8c7e24 */ /* 0x010fe2000f8e00ff */
[----:B------:R-:W-:Y:S03]  /*5520*/  ISETP.LE.U32.AND P2, PT, R5, UR14, PT ;  /* 0x0000000e05007c0c */ /* 0x000fe6000bf43070 */
[----:B------:R-:W-:Y:S01]  /*5530*/  MUFU.EX2 R159, R24 ;  /* 0x00000018009f7308 */ /* 0x000fe20000000800 */
[----:B------:R-:W-:Y:S01]  /*5540*/  SHF.R.U32.HI R5, RZ, 0x18, R144 ;  /* 0x00000018ff057819 */ /* 0x000fe20000011690 */
[----:B--2---:R-:W-:Y:S01]  /*5550*/  @!P6 FADD.FTZ R158, -R158, -RZ ;  /* 0x800000ff9e9ee221 */ /* 0x004fe20000010100 */
[----:B------:R-:W-:Y:S02]  /*5560*/  SHF.R.U32.HI R6, RZ, 0x8, R6 ;  /* 0x00000008ff067819 */ /* 0x000fe40000011606 */
[----:B------:R-:W-:Y:S01]  /*5570*/  SHF.R.U32.HI R144, RZ, 0x10, R144 ;  /* 0x00000010ff907819 */ /* 0x000fe20000011690 */
[----:B-1----:R-:W-:Y:S01]  /*5580*/  @!P1 FADD.FTZ R161, -R161, -RZ ;  /* 0x800000ffa1a19221 */ /* 0x002fe20000010100 */
[----:B------:R-:W-:Y:S01]  /*5590*/  ISETP.LE.U32.AND P6, PT, R5, UR14, PT ;  /* 0x0000000e05007c0c */ /* 0x000fe2000bfc3070 */
[----:B------:R-:W-:Y:S01]  /*55a0*/  @!P5 FADD.FTZ R162, -R162, -RZ ;  /* 0x800000ffa2a2d221 */ /* 0x000fe20000010100 */
[----:B------:R-:W-:Y:S01]  /*55b0*/  LOP3.LUT R5, R6, 0xffff, RZ, 0xc0, !PT ;  /* 0x0000ffff06057812 */ /* 0x000fe200078ec0ff */
[----:B------:R-:W-:Y:S01]  /*55c0*/  MUFU.EX2 R156, R27 ;  /* 0x0000001b009c7308 */ /* 0x000fe20000000800 */
[----:B------:R-:W-:Y:S01]  /*55d0*/  LOP3.LUT R6, R144, 0xff, RZ, 0xc0, !PT ;  /* 0x000000ff90067812 */ /* 0x000fe200078ec0ff */
[----:B---3--:R-:W-:Y:S01]  /*55e0*/  @!P2 FADD.FTZ R152, -R152, -RZ ;  /* 0x800000ff9898a221 */ /* 0x008fe20000010100 */
[----:B------:R-:W-:Y:S02]  /*55f0*/  ISETP.LE.U32.AND P5, PT, R5, UR14, PT ;  /* 0x0000000e05007c0c */ /* 0x000fe4000bfa3070 */
[----:B------:R-:W-:Y:S02]  /*5600*/  ISETP.LE.U32.AND P1, PT, R6, UR14, PT ;  /* 0x0000000e06007c0c */ /* 0x000fe4000bf23070 */
[----:B------:R-:W-:Y:S03]  /*5610*/  LOP3.LUT R5, R141, 0xffff, RZ, 0xc0, !PT ;  /* 0x0000ffff8d057812 */ /* 0x000fe600078ec0ff */
[----:B------:R-:W-:Y:S01]  /*5620*/  MUFU.EX2 R144, R0 ;  /* 0x0000000000907308 */ /* 0x000fe20000000800 */
[----:B------:R-:W-:Y:S01]  /*5630*/  LOP3.LUT R2, R7, 0xff, RZ, 0xc0, !PT ;  /* 0x000000ff07027812 */ /* 0x000fe200078ec0ff */
[----:B------:R-:W-:Y:S01]  /*5640*/  @!P6 FADD.FTZ R154, -R154, -RZ ;  /* 0x800000ff9a9ae221 */ /* 0x000fe20000010100 */
[----:B------:R-:W-:Y:S02]  /*5650*/  SHF.R.U32.HI R5, RZ, 0x8, R5 ;  /* 0x00000008ff057819 */ /* 0x000fe40000011605 */
[----:B------:R-:W-:Y:S02]  /*5660*/  ISETP.LE.U32.AND P4, PT, R132, UR14, PT ;  /* 0x0000000e84007c0c */ /* 0x000fe4000bf83070 */
[----:B------:R-:W-:Y:S01]  /*5670*/  LOP3.LUT R5, R5, 0xffff, RZ, 0xc0, !PT ;  /* 0x0000ffff05057812 */ /* 0x000fe200078ec0ff */
[----:B------:R-:W-:Y:S01]  /*5680*/  @!P5 FADD.FTZ R151, -R151, -RZ ;  /* 0x800000ff9797d221 */ /* 0x000fe20000010100 */
[----:B------:R-:W-:Y:S01]  /*5690*/  LOP3.LUT R137, R142, 0xff, RZ, 0xc0, !PT ;  /* 0x000000ff8e897812 */ /* 0x000fe200078ec0ff */
[----:B------:R-:W-:Y:S01]  /*56a0*/  @!P1 FADD.FTZ R155, -R155, -RZ ;  /* 0x800000ff9b9b9221 */ /* 0x000fe20000010100 */
[----:B------:R-:W-:Y:S01]  /*56b0*/  ISETP.LE.U32.AND P5, PT, R5, UR14, PT ;  /* 0x0000000e05007c0c */ /* 0x000fe2000bfa3070 */
[----:B------:R-:W-:Y:S01]  /*56c0*/  MUFU.EX2 R153, R28 ;  /* 0x0000001c00997308 */ /* 0x000fe20000000800 */
[----:B------:R-:W-:Y:S02]  /*56d0*/  ISETP.LE.U32.AND P1, PT, R2, UR14, PT ;  /* 0x0000000e02007c0c */ /* 0x000fe4000bf23070 */
[----:B------:R-:W-:Y:S02]  /*56e0*/  SHF.R.U32.HI R2, RZ, 0x8, R145 ;  /* 0x00000008ff027819 */ /* 0x000fe40000011691 */
[--C-:B------:R-:W-:Y:S01]  /*56f0*/  SHF.R.U32.HI R138, RZ, 0x18, R142.reuse ;  /* 0x00000018ff8a7819 */ /* 0x100fe2000001168e */
[----:B------:R-:W-:Y:S01]  /*5700*/  @!P4 FADD.FTZ R148, -R148, -RZ ;  /* 0x800000ff9494c221 */ /* 0x000fe20000010100 */
[----:B------:R-:W-:Y:S03]  /*5710*/  SHF.R.U32.HI R139, RZ, 0x10, R142 ;  /* 0x00000010ff8b7819 */ /* 0x000fe6000001168e */
[----:B------:R-:W1:Y:S01]  /*5720*/  MUFU.EX2 R145, R4 ;  /* 0x0000000400917308 */ /* 0x000e620000000800 */
[----:B------:R-:W-:Y:S02]  /*5730*/  LOP3.LUT R5, R147, 0xff, RZ, 0xc0, !PT ;  /* 0x000000ff93057812 */ /* 0x000fe400078ec0ff */
[----:B------:R-:W-:Y:S01]  /*5740*/  LOP3.LUT R2, R2, 0xffff, RZ, 0xc0, !PT ;  /* 0x0000ffff02027812 */ /* 0x000fe200078ec0ff */
[----:B------:R-:W-:Y:S01]  /*5750*/  @!P5 FADD.FTZ R157, -R157, -RZ ;  /* 0x800000ff9d9dd221 */ /* 0x000fe20000010100 */
[----:B------:R-:W-:Y:S01]  /*5760*/  LOP3.LUT R142, R142, 0xffff, RZ, 0xc0, !PT ;  /* 0x0000ffff8e8e7812 */ /* 0x000fe200078ec0ff */
[----:B------:R-:W-:Y:S01]  /*5770*/  @!P1 FADD.FTZ R160, -R160, -RZ ;  /* 0x800000ffa0a09221 */ /* 0x000fe20000010100 */
[----:B------:R-:W-:Y:S03]  /*5780*/  ISETP.LE.U32.AND P1, PT, R5, UR14, PT ;  /* 0x0000000e05007c0c */ /* 0x000fe6000bf23070 */
[----:B------:R-:W2:Y:S01]  /*5790*/  MUFU.EX2 R147, R34 ;  /* 0x0000002200937308 */ /* 0x000ea20000000800 */
[----:B------:R-:W-:Y:S02]  /*57a0*/  LOP3.LUT R6, R141, 0xff, RZ, 0xc0, !PT ;  /* 0x000000ff8d067812 */ /* 0x000fe400078ec0ff */
[----:B------:R-:W-:Y:S02]  /*57b0*/  ISETP.LE.U32.AND P5, PT, R2, UR14, PT ;  /* 0x0000000e02007c0c */ /* 0x000fe4000bfa3070 */
[----:B------:R-:W-:Y:S02]  /*57c0*/  LOP3.LUT R5, R139, 0xff, RZ, 0xc0, !PT ;  /* 0x000000ff8b057812 */ /* 0x000fe400078ec0ff */
[----:B------:R-:W-:Y:S03]  /*57d0*/  SHF.R.U32.HI R2, RZ, 0x8, R142 ;  /* 0x00000008ff027819 */ /* 0x000fe6000001168e */
[----:B------:R-:W3:Y:S01]  /*57e0*/  MUFU.EX2 R149, R30 ;  /* 0x0000001e00957308 */ /* 0x000ee20000000800 */
[----:B------:R-:W-:Y:S01]  /*57f0*/  ISETP.LE.U32.AND P2, PT, R6, UR14, PT ;  /* 0x0000000e06007c0c */ /* 0x000fe2000bf43070 */
[----:B-1----:R-:W-:Y:S01]  /*5800*/  @!P3 FADD.FTZ R145, -R145, -RZ ;  /* 0x800000ff9191b221 */ /* 0x002fe20000010100 */
[----:B------:R-:W-:Y:S02]  /*5810*/  LOP3.LUT R6, R2, 0xffff, RZ, 0xc0, !PT ;  /* 0x0000ffff02067812 */ /* 0x000fe400078ec0ff */
[----:B------:R-:W-:Y:S02]  /*5820*/  ISETP.LE.U32.AND P4, PT, R5, UR14, PT ;  /* 0x0000000e05007c0c */ /* 0x000fe4000bf83070 */
[----:B------:R-:W-:Y:S01]  /*5830*/  F2FP.RELU.BF16.F32.PACK_AB R2, R233, R234 ;  /* 0x000000eae902723e */ /* 0x000fe200000018ff */
[----:B------:R-:W-:Y:S01]  /*5840*/  @!P5 FADD.FTZ R146, -R146, -RZ ;  /* 0x800000ff9292d221 */ /* 0x000fe20000010100 */
[----:B------:R-:W-:Y:S01]  /*5850*/  F2FP.RELU.BF16.F32.PACK_AB R5, R169, R170 ;  /* 0x000000aaa905723e */ /* 0x000fe200000018ff */
[----:B--2---:R-:W-:Y:S01]  /*5860*/  @!P1 FADD.FTZ R147, -R147, -RZ ;  /* 0x800000ff93939221 */ /* 0x004fe20000010100 */
[----:B------:R-:W-:Y:S01]  /*5870*/  ISETP.LE.U32.AND P5, PT, R6, UR14, PT ;  /* 0x0000000e06007c0c */ /* 0x000fe2000bfa3070 */
[----:B------:R1:W-:Y:S01]  /*5880*/  STS [R238+0x13400], R2 ;  /* 0x01340002ee007388 */ /* 0x0003e20000000800 */
[----:B------:R-:W-:Y:S01]  /*5890*/  F2FP.RELU.BF16.F32.PACK_AB R6, R171, R232 ;  /* 0x000000e8ab06723e */ /* 0x000fe200000018ff */
[----:B------:R-:W-:Y:S01]  /*58a0*/  @!P2 FADD.FTZ R159, -R159, -RZ ;  /* 0x800000ff9f9fa221 */ /* 0x000fe20000010100 */
[----:B------:R-:W-:Y:S01]  /*58b0*/  F2FP.RELU.BF16.F32.PACK_AB R4, R168, R235 ;  /* 0x000000eba804723e */ /* 0x000fe200000018ff */
[----:B------:R2:W-:Y:S01]  /*58c0*/  STS [R238+0x13000], R5 ;  /* 0x01300005ee007388 */ /* 0x0005e20000000800 */
[----:B------:R-:W-:Y:S01]  /*58d0*/  SHF.R.U32.HI R141, RZ, 0x18, R141 ;  /* 0x00000018ff8d7819 */ /* 0x000fe2000001168d */
[----:B---3--:R-:W-:Y:S01]  /*58e0*/  @!P4 FADD.FTZ R149, -R149, -RZ ;  /* 0x800000ff9595c221 */ /* 0x008fe20000010100 */
[----:B------:R-:W-:Y:S02]  /*58f0*/  ISETP.LE.U32.AND P0, PT, R137, UR14, PT ;  /* 0x0000000e89007c0c */ /* 0x000fe4000bf03070 */
[----:B------:R-:W-:Y:S01]  /*5900*/  ISETP.LE.U32.AND P2, PT, R141, UR14, PT ;  /* 0x0000000e8d007c0c */ /* 0x000fe2000bf43070 */
[----:B------:R-:W-:Y:S01]  /*5910*/  IMAD.U32 R141, RZ, RZ, UR18 ;  /* 0x00000012ff8d7e24 */ /* 0x000fe2000f8e00ff */
[----:B------:R-:W-:Y:S01]  /*5920*/  F2FP.RELU.BF16.F32.PACK_AB R0, R146, R148 ;  /* 0x000000949200723e */ /* 0x000fe200000018ff */
[----:B------:R-:W-:Y:S01]  /*5930*/  @!P5 FADD.FTZ R150, -R150, -RZ ;  /* 0x800000ff9696d221 */ /* 0x000fe20000010100 */
[----:B------:R-:W-:Y:S02]  /*5940*/  ISETP.LE.U32.AND P6, PT, R138, UR14, PT ;  /* 0x0000000e8a007c0c */ /* 0x000fe4000bfc3070 */
[----:B------:R-:W-:Y:S02]  /*5950*/  FSETP.GE.FTZ.AND P4, PT, R163, RZ, PT ;  /* 0x000000ffa300720b */ /* 0x000fe40003f96000 */
[----:B------:R-:W-:Y:S02]  /*5960*/  FSETP.GE.FTZ.AND P1, PT, R151, RZ, PT ;  /* 0x000000ff9700720b */ /* 0x000fe40003f36000 */
[----:B------:R-:W-:Y:S01]  /*5970*/  FSETP.GE.FTZ.AND P3, PT, R158, RZ, PT ;  /* 0x000000ff9e00720b */ /* 0x000fe20003f76000 */
[----:B------:R-:W-:Y:S02]  /*5980*/  @!P0 FADD.FTZ R153, -R153, -RZ ;  /* 0x800000ff99998221 */ /* 0x000fe40000010100 */
[----:B------:R-:W-:Y:S01]  /*5990*/  @!P2 FADD.FTZ R156, -R156, -RZ ;  /* 0x800000ff9c9ca221 */ /* 0x000fe20000010100 */
[----:B------:R-:W-:Y:S02]  /*59a0*/  FSETP.GE.FTZ.AND P2, PT, R152, RZ, PT ;  /* 0x000000ff9800720b */ /* 0x000fe40003f56000 */
[----:B-1----:R-:W-:Y:S01]  /*59b0*/  F2FP.RELU.BF16.F32.PACK_AB R2, R161, R162 ;  /* 0x000000a2a102723e */ /* 0x002fe200000018ff */
[----:B------:R-:W-:Y:S01]  /*59c0*/  @!P6 FADD.FTZ R144, -R144, -RZ ;  /* 0x800000ff9090e221 */ /* 0x000fe20000010100 */
[----:B--2---:R-:W-:Y:S03]  /*59d0*/  F2FP.RELU.BF16.F32.PACK_AB R5, R158, R163 ;  /* 0x000000a39e05723e */ /* 0x004fe600000018ff */
[----:B------:R1:W-:Y:S04]  /*59e0*/  STS [R240+0x13400], R2 ;  /* 0x01340002f0007388 */ /* 0x0003e80000000800 */
[----:B------:R2:W-:Y:S04]  /*59f0*/  STS [R240+0x13000], R5 ;  /* 0x01300005f0007388 */ /* 0x0005e80000000800 */
[----:B------:R3:W-:Y:S04]  /*5a00*/  STS [R238+0x14000], R6 ;  /* 0x01400006ee007388 */ /* 0x0007e80000000800 */
[----:B------:R4:W-:Y:S01]  /*5a10*/  STS [R238+0x14400], R4 ;  /* 0x01440004ee007388 */ /* 0x0009e20000000800 */
[----:B-1----:R-:W-:Y:S02]  /*5a20*/  F2FP.RELU.BF16.F32.PACK_AB R2, R154, R155 ;  /* 0x0000009b9a02723e */ /* 0x002fe400000018ff */
[----:B--2---:R-:W-:Y:S02]  /*5a30*/  F2FP.RELU.BF16.F32.PACK_AB R5, R164, R166 ;  /* 0x000000a6a405723e */ /* 0x004fe400000018ff */
[----:B---3--:R-:W-:Y:S03]  /*5a40*/  F2FP.RELU.BF16.F32.PACK_AB R6, R165, R167 ;  /* 0x000000a7a506723e */ /* 0x008fe600000018ff */
[----:B------:R1:W-:Y:S01]  /*5a50*/  STS [R240+0x14400], R5 ;  /* 0x01440005f0007388 */ /* 0x0003e20000000800 */
[----:B----4-:R-:W-:Y:S03]  /*5a60*/  F2FP.RELU.BF16.F32.PACK_AB R4, R151, R152 ;  /* 0x000000989704723e */ /* 0x010fe600000018ff */
[----:B------:R2:W-:Y:S04]  /*5a70*/  STS [R240+0x14000], R6 ;  /* 0x01400006f0007388 */ /* 0x0005e80000000800 */
[----:B------:R3:W-:Y:S04]  /*5a80*/  STS [R239+0x13000], R4 ;  /* 0x01300004ef007388 */ /* 0x0007e80000000800 */
[----:B------:R4:W-:Y:S04]  /*5a90*/  STS [R239+0x13400], R2 ;  /* 0x01340002ef007388 */ /* 0x0009e80000000800 */
[----:B------:R4:W-:Y:S01]  /*5aa0*/  STS [R237+0x13000], R0 ;  /* 0x01300000ed007388 */ /* 0x0009e20000000800 */
[----:B-1----:R-:W-:Y:S02]  /*5ab0*/  F2FP.RELU.BF16.F32.PACK_AB R5, R156, R160 ;  /* 0x000000a09c05723e */ /* 0x002fe400000018ff */
[----:B--2---:R-:W-:Y:S02]  /*5ac0*/  F2FP.RELU.BF16.F32.PACK_AB R6, R157, R159 ;  /* 0x0000009f9d06723e */ /* 0x004fe400000018ff */
[----:B---3--:R-:W-:Y:S02]  /*5ad0*/  F2FP.RELU.BF16.F32.PACK_AB R4, R145, R147 ;  /* 0x000000939104723e */ /* 0x008fe400000018ff */
[----:B----4-:R-:W-:Y:S03]  /*5ae0*/  F2FP.RELU.BF16.F32.PACK_AB R2, R150, R153 ;  /* 0x000000999602723e */ /* 0x010fe600000018ff */
[----:B------:R-:W-:Y:S01]  /*5af0*/  STS [R237+0x13400], R4 ;  /* 0x01340004ed007388 */ /* 0x000fe20000000800 */
[----:B------:R-:W-:Y:S03]  /*5b00*/  F2FP.RELU.BF16.F32.PACK_AB R0, R144, R149 ;  /* 0x000000959000723e */ /* 0x000fe600000018ff */
[----:B------:R-:W-:Y:S04]  /*5b10*/  STS [R239+0x14000], R6 ;  /* 0x01400006ef007388 */ /* 0x000fe80000000800 */
[----:B------:R-:W-:Y:S04]  /*5b20*/  STS [R239+0x14400], R5 ;  /* 0x01440005ef007388 */ /* 0x000fe80000000800 */
[----:B------:R1:W-:Y:S04]  /*5b30*/  STS [R237+0x14000], R2 ;  /* 0x01400002ed007388 */ /* 0x0003e80000000800 */
[----:B------:R2:W-:Y:S04]  /*5b40*/  STS [R237+0x14400], R0 ;  /* 0x01440000ed007388 */ /* 0x0005e80000000800 */
[----:B------:R-:W3:Y:S08]  /*5b50*/  LDSM.16.M88.4 R32, [R222+UR4+0x6000] ;  /* 0x00600004de20783b */ /* 0x000ef00008000200 */
[----:B------:R-:W4:Y:S08]  /*5b60*/  LDSM.16.M88.4 R28, [R222+UR4+0x6800] ;  /* 0x00680004de1c783b */ /* 0x000f300008000200 */
[----:B-1----:R-:W4:Y:S01]  /*5b70*/  LDL R2, [R1+0x4] ;  /* 0x0000040001027983 */ /* 0x002f220000100800 */
[----:B--2---:R-:W-:Y:S05]  /*5b80*/  IMAD.U32 R0, RZ, RZ, UR4 ;  /* 0x00000004ff007e24 */ /* 0x004fea000f8e00ff */
[----:B------:R-:W-:Y:S05]  /*5b90*/  IADD3 R0, R222, 0x6000, R0 ;  /* 0x00006000de007810 */ /* 0x000fea0007ffe000 */
[----:B------:R-:W-:Y:S05]  /*5ba0*/  IMAD.IADD R0, R0, 0x1, R228 ;  /* 0x0000000100007824 */ /* 0x000fea00078e02e4 */
[----:B------:R-:W1:Y:S01]  /*5bb0*/  LDSM.16.M88.4 R132, [R0] ;  /* 0x000000000084783b */ /* 0x000e620000000200 */
[-C--:B---3--:R-:W-:Y:S07]  /*5bc0*/  HMMA.16816.F32.BF16 R4, R32, R172.reuse, RZ ;  /* 0x000000ac2004723c */ /* 0x088fee00000418ff */
[----:B------:R-:W2:Y:S01]  /*5bd0*/  LDSM.16.M88.4 R136, [R0+0x800] ;  /* 0x000800000088783b */ /* 0x000ea20000000200 */
[C---:B----4-:R-:W-:Y:S06]  /*5be0*/  HMMA.16816.F32.BF16 R8, R28.reuse, R172, RZ ;  /* 0x000000ac1c08723c */ /* 0x050fec00000418ff */
        /* <DEDUP_REMOVED lines=35> */
[----:B------:R-:W2:Y:S02]  /*5e20*/  LDSM.16.M88.4 R132, [R222+UR4+0x8800] ;  /* 0x00880004de84783b */ /* 0x000ea40008000200 */
[C---:B------:R-:W-:Y:S06]  /*5e30*/  LEA R142, P0, R2.reuse, R140, 0x2 ;  /* 0x0000008c028e7211 */ /* 0x040fec00078010ff */
[----:B------:R-:W-:Y:S02]  /*5e40*/  LEA.HI.X.SX32 R143, R2, R141, 0x2, P0 ;  /* 0x0000008d028f7211 */ /* 0x000fe400000f16ff */
[----:B------:R-:W-:Y:S01]  /*5e50*/  FSETP.GE.FTZ.AND P0, PT, R170, RZ, PT ;  /* 0x000000ffaa00720b */ /* 0x000fe20003f16000 */
[-C--:B-1----:R-:W-:Y:S02]  /*5e60*/  HMMA.16816.F32.BF16 R4, R136, R204.reuse, R4 ;  /* 0x000000cc8804723c */ /* 0x082fe40000041804 */
[----:B------:R-:W3:Y:S04]  /*5e70*/  LDG.E R140, desc[UR6][R142.64] ;  /* 0x000000068e8c7981 */ /* 0x000ee8000c1e1900 */
        /* <DEDUP_REMOVED lines=15> */
[-C--:B------:R-:W-:Y:S06]  /*5f70*/  HMMA.16816.F32.BF16 R28, R136, R218.reuse, R28 ;  /* 0x000000da881c723c */ /* 0x080fec000004181c */
[----:B------:R-:W-:Y:S05]  /*5f80*/  HMMA.16816.F32.BF16 R32, R132, R218, R32 ;  /* 0x000000da8420723c */ /* 0x000fea0000041820 */
[C---:B---3--:R-:W-:Y:S01]  /*5f90*/  FADD.FTZ R2, -R140.reuse, R4 ;  /* 0x000000048c027221 */ /* 0x048fe20000010100 */
[C---:B------:R-:W-:Y:S01]  /*5fa0*/  FADD.FTZ R0, -R140.reuse, R5 ;  /* 0x000000058c007221 */ /* 0x040fe20000010100 */
[----:B------:R-:W2:Y:S01]  /*5fb0*/  LDG.E R4, desc[UR6][R142.64+0x20] ;  /* 0x000020068e047981 */ /* 0x000ea2000c1e1900 */
[C---:B------:R-:W-:Y:S03]  /*5fc0*/  FADD.FTZ R16, -R140.reuse, R16 ;  /* 0x000000108c107221 */ /* 0x040fe60000010100 */
[----:B------:R-:W-:Y:S01]  /*5fd0*/  FADD.FTZ R21, -R140, R21 ;  /* 0x000000158c157221 */ /* 0x000fe20000010100 */
[-C--:B------:R-:W-:Y:S01]  /*5fe0*/  FSEL R2, R2, R140.reuse, P0 ;  /* 0x0000008c02027208 */ /* 0x080fe20000000000 */
[C---:B------:R-:W-:Y:S01]  /*5ff0*/  FADD.FTZ R17, -R140.reuse, R17 ;  /* 0x000000118c117221 */ /* 0x040fe20000010100 */
[----:B------:R-:W-:Y:S01]  /*6000*/  FSETP.GE.FTZ.AND P0, PT, R169, RZ, PT ;  /* 0x000000ffa900720b */ /* 0x000fe20003f16000 */
[----:B------:R-:W-:Y:S01]  /*6010*/  FADD.FTZ R5, -R140, R20 ;  /* 0x000000148c057221 */ /* 0x000fe20000010100 */
[----:B------:R-:W-:Y:S01]  /*6020*/  FSEL R16, R16, R140, P4 ;  /* 0x0000008c10107208 */ /* 0x000fe20002000000 */
[----:B------:R-:W-:Y:S01]  /*6030*/  FMUL.FTZ R170, R170, R2 ;  /* 0x00000002aaaa7220 */ /* 0x000fe20000410000 */
[----:B------:R-:W-:Y:S01]  /*6040*/  FSEL R0, R0, R140, P0 ;  /* 0x0000008c00007208 */ /* 0x000fe20000000000 */
[----:B------:R1:W5:Y:S01]  /*6050*/  LDG.E R2, desc[UR6][R142.64+0x80] ;  /* 0x000080068e027981 */ /* 0x000362000c1e1900 */
[----:B------:R-:W-:Y:S01]  /*6060*/  FSETP.GE.FTZ.AND P0, PT, R146, RZ, PT ;  /* 0x000000ff9200720b */ /* 0x000fe20003f16000 */
[----:B------:R-:W-:Y:S01]  /*6070*/  FMUL.FTZ R163, R163, R16 ;  /* 0x00000010a3a37220 */ /* 0x000fe20000410000 */
[----:B------:R-:W-:Y:S01]  /*6080*/  FSEL R21, R21, R140, P1 ;  /* 0x0000008c15157208 */ /* 0x000fe20000800000 */
[----:B------:R-:W-:Y:S01]  /*6090*/  FMUL.FTZ R169, R169, R0 ;  /* 0x00000000a9a97220 */ /* 0x000fe20000410000 */
[----:B------:R-:W-:Y:S01]  /*60a0*/  FSETP.GE.FTZ.AND P1, PT, R148, RZ, PT ;  /* 0x000000ff9400720b */ /* 0x000fe20003f36000 */
[----:B------:R1:W5:Y:S01]  /*60b0*/  LDG.E R0, desc[UR6][R142.64+0xa0] ;  /* 0x0000a0068e007981 */ /* 0x000362000c1e1900 */
[----:B------:R-:W-:Y:S01]  /*60c0*/  FSEL R17, R17, R140, P3 ;  /* 0x0000008c11117208 */ /* 0x000fe20001800000 */
[----:B------:R-:W-:Y:S01]  /*60d0*/  FADD.FTZ R32, -R140, R32 ;  /* 0x000000208c207221 */ /* 0x000fe20000010100 */
[----:B------:R-:W-:Y:S01]  /*60e0*/  F2FP.BF16.F32.PACK_AB R16, R169, R170 ;  /* 0x000000aaa910723e */ /* 0x000fe200000010ff */
[----:B------:R-:W-:Y:S01]  /*60f0*/  FMUL.FTZ R21, R151, R21 ;  /* 0x0000001597157220 */ /* 0x000fe20000410000 */
[-C--:B------:R-:W-:Y:S01]  /*6100*/  FSEL R5, R5, R140.reuse, P2 ;  /* 0x0000008c05057208 */ /* 0x080fe20001000000 */
[----:B------:R1:W5:Y:S01]  /*6110*/  LDL R170, [R1+0x8] ;  /* 0x0000080001aa7983 */ /* 0x0003620000100800 */
[----:B------:R-:W-:Y:S01]  /*6120*/  FSEL R32, R32, R140, P1 ;  /* 0x0000008c20207208 */ /* 0x000fe20000800000 */
[----:B------:R-:W-:Y:S01]  /*6130*/  @P0 FADD.FTZ R140, -R140, R33 ;  /* 0x000000218c8c0221 */ /* 0x000fe20000010100 */
[----:B------:R-:W-:Y:S01]  /*6140*/  PLOP3.LUT P0, PT, PT, PT, UP3, 0x80, 0x0 ;  /* 0x000000000000781c */ /* 0x000fe20003f0f038 */
[----:B------:R1:W5:Y:S01]  /*6150*/  LDL R169, [R1+0xc] ;  /* 0x00000c0001a97983 */ /* 0x0003620000100800 */
[----:B------:R-:W-:Y:S01]  /*6160*/  FSETP.GE.FTZ.AND P2, PT, R234, RZ, PT ;  /* 0x000000ffea00720b */ /* 0x000fe20003f56000 */
[----:B------:R-:W-:Y:S01]  /*6170*/  FMUL.FTZ R17, R158, R17 ;  /* 0x000000119e117220 */ /* 0x000fe20000410000 */
[----:B------:R-:W-:Y:S01]  /*6180*/  FSETP.GE.FTZ.AND P1, PT, R233, RZ, PT ;  /* 0x000000ffe900720b */ /* 0x000fe20003f36000 */
[----:B------:R-:W-:Y:S01]  /*6190*/  FMUL.FTZ R152, R152, R5 ;  /* 0x0000000598987220 */ /* 0x000fe20000410000 */
[----:B------:R-:W-:Y:S01]  /*61a0*/  FMUL.FTZ R148, R148, R32 ;  /* 0x0000002094947220 */ /* 0x000fe20000410000 */
[----:B------:R-:W-:Y:S01]  /*61b0*/  FMUL.FTZ R140, R146, R140 ;  /* 0x0000008c928c7220 */ /* 0x000fe20000410000 */
[----:B------:R-:W-:Y:S02]  /*61c0*/  F2FP.BF16.F32.PACK_AB R17, R17, R163 ;  /* 0x000000a31111723e */ /* 0x000fe400000010ff */
[----:B------:R-:W-:Y:S01]  /*61d0*/  F2FP.BF16.F32.PACK_AB R21, R21, R152 ;  /* 0x000000981515723e */ /* 0x000fe200000010ff */
[C---:B--2---:R-:W-:Y:S01]  /*61e0*/  FADD.FTZ R6, -R4.reuse, R6 ;  /* 0x0000000604067221 */ /* 0x044fe20000010100 */
[----:B------:R-:W-:Y:S04]  /*61f0*/  FADD.FTZ R7, -R4, R7 ;  /* 0x0000000704077221 */ /* 0x000fe80000010100 */
[-C--:B------:R-:W-:Y:S02]  /*6200*/  FSEL R132, R6, R4.reuse, P2 ;  /* 0x0000000406847208 */ /* 0x080fe40001000000 */
[----:B------:R-:W-:Y:S01]  /*6210*/  FSEL R33, R7, R4, P1 ;  /* 0x0000000407217208 */ /* 0x000fe20000800000 */
        /* <DEDUP_REMOVED lines=18> */
[----:B------:R-:W-:Y:S04]  /*6340*/  SHF.R.S32.HI R6, RZ, 0x1f, R5 ;  /* 0x0000001fff067819 */ /* 0x000fe80000011405 */
[----:B------:R-:W-:Y:S02]  /*6350*/  LEA.HI.X R242, R5, R242, R6, 0x1, P4 ;  /* 0x000000f205f27211 */ /* 0x000fe400020f0c06 */
[----:B------:R-:W-:Y:S02]  /*6360*/  IADD3 R5, R247, UR11, RZ ;  /* 0x0000000bf7057c10 */ /* 0x000fe4000fffe0ff */
[----:B------:R-:W-:Y:S01]  /*6370*/  @!P3 MOV R6, R243 ;  /* 0x000000f30006b202 */ /* 0x000fe20000000f00 */
[----:B------:R-:W-:Y:S01]  /*6380*/  @!P3 IMAD.MOV.U32 R7, RZ, RZ, R242 ;  /* 0x000000ffff07b224 */ /* 0x000fe200078e00f2 */
[----:B------:R-:W-:Y:S04]  /*6390*/  MOV R247, R5 ;  /* 0x0000000500f77202 */ /* 0x000fe80000000f00 */
[----:B------:R-:W-:Y:S01]  /*63a0*/  @!PT LDS RZ, [RZ] ;  /* 0x00000000fffff984 */ /* 0x000fe20000000800 */
[----:B------:R-:W-:Y:S01]  /*63b0*/  @!PT LDS RZ, [RZ] ;  /* 0x00000000fffff984 */ /* 0x000fe20000000800 */
[----:B------:R-:W-:Y:S01]  /*63c0*/  @!PT LDS RZ, [RZ] ;  /* 0x00000000fffff984 */ /* 0x000fe20000000800 */
[----:B------:R1:W-:Y:S04]  /*63d0*/  @!P3 LDGSTS.E.BYPASS.LTC128B.128 [R5], desc[UR6][R6.64] ;  /* 0x000000000605bfae */ /* 0x0003e8000b901d46 */
[----:B------:R2:W-:Y:S04]  /*63e0*/  @P2 STS [R236+0x1000], RZ ;  /* 0x001000ffec002388 */ /* 0x0005e80000000800 */
[----:B------:R2:W-:Y:S04]  /*63f0*/  @P2 STS [R236+0x1004], RZ ;  /* 0x001004ffec002388 */ /* 0x0005e80000000800 */
[----:B------:R2:W-:Y:S04]  /*6400*/  @P2 STS [R236+0x1008], RZ ;  /* 0x001008ffec002388 */ /* 0x0005e80000000800 */
[----:B------:R2:W-:Y:S01]  /*6410*/  @P2 STS [R236+0x100c], RZ ;  /* 0x00100cffec002388 */ /* 0x0005e20000000800 */
[--C-:B-1----:R-:W-:Y:S01]  /*6420*/  @!P2 IMAD.MOV.U32 R6, RZ, RZ, R243.reuse ;  /* 0x000000ffff06a224 */ /* 0x102fe200078e00f3 */
[-C--:B------:R-:W-:Y:S05]  /*6430*/  @!P2 MOV R7, R242.reuse ;  /* 0x000000f20007a202 */ /* 0x080fea0000000f00 */
        /* <DEDUP_REMOVED lines=8> */
[----:B-1----:R-:W-:Y:S01]  /*64c0*/  @!P1 IMAD.MOV.U32 R6, RZ, RZ, R243 ;  /* 0x000000ffff069224 */ /* 0x002fe200078e00f3 */
[----:B------:R-:W-:Y:S05]  /*64d0*/  @!P1 MOV R7, R242 ;  /* 0x000000f200079202 */ /* 0x000fea0000000f00 */
[----:B------:R-:W-:Y:S01]  /*64e0*/  @!PT LDS RZ, [RZ] ;  /* 0x00000000fffff984 */ /* 0x000fe20000000800 */
[----:B------:R-:W-:Y:S01]  /*64f0*/  @!PT LDS RZ, [RZ] ;  /* 0x00000000fffff984 */ /* 0x000fe20000000800 */
[----:B------:R-:W-:Y:S01]  /*6500*/  @!PT LDS RZ, [RZ] ;  /* 0x00000000fffff984 */ /* 0x000fe20000000800 */
[----:B------:R2:W-:Y:S04]  /*6510*/  @!P1 LDGSTS.E.BYPASS.LTC128B.128 [R32+0x2000], desc[UR6][R6.64+0x80] ;  /* 0x0200008006209fae */ /* 0x0005e8000b901d46 */
[----:B------:R-:W0:Y:S02]  /*6520*/  LDGDEPBAR ;  /* 0x00000000000079af */ /* 0x000e240000000000 */
.L_x_332:
[----:B------:R1:W-:Y:S01]  /*6530*/  STS [R238+0xf000], R16 ;  /* 0x00f00010ee007388 */ /* 0x0003e20000000800 */
[----:B--2---:R-:W-:Y:S01]  /*6540*/  FADD.FTZ R6, -R4, R19 ;  /* 0x0000001304067221 */ /* 0x004fe20000010100 */
[----:B------:R-:W-:Y:S01]  /*6550*/  FSETP.GE.FTZ.AND P4, PT, R161, RZ, PT ;  /* 0x000000ffa100720b */ /* 0x000fe20003f96000 */
[----:B------:R-:W-:Y:S01]  /*6560*/  FMUL.FTZ R132, R234, R132 ;  /* 0x00000084ea847220 */ /* 0x000fe20000410000 */
[----:B------:R-:W-:Y:S01]  /*6570*/  FMUL.FTZ R33, R233, R33 ;  /* 0x00000021e9217220 */ /* 0x000fe20000410000 */
        /* <DEDUP_REMOVED lines=14> */
[----:B------:R-:W-:Y:S01]  /*6660*/  FMUL.FTZ R162, R162, R5 ;  /* 0x00000005a2a27220 */ /* 0x000fe20000410000 */
[----:B------:R-:W-:Y:S01]  /*6670*/  FSEL R5, R22, R4, P3 ;  /* 0x0000000416057208 */ /* 0x000fe20001800000 */
[----:B------:R-:W-:Y:S01]  /*6680*/  FADD.FTZ R11, -R0, R11 ;  /* 0x0000000b000b7221 */ /* 0x000fe20000010100 */
[----:B------:R-:W-:Y:S01]  /*6690*/  FSETP.GE.FTZ.AND P3, PT, R232, RZ, PT ;  /* 0x000000ffe800720b */ /* 0x000fe20003f76000 */
[----:B------:R-:W-:Y:S01]  /*66a0*/  STS [R240+0xf000], R17 ;  /* 0x00f00011f0007388 */ /* 0x000fe20000000800 */
[----:B------:R-:W-:Y:S01]  /*66b0*/  FSETP.GE.FTZ.AND P4, PT, R159, RZ, PT ;  /* 0x000000ff9f00720b */ /* 0x000fe20003f96000 */
[----:B------:R-:W-:Y:S01]  /*66c0*/  FMUL.FTZ R155, R155, R5 ;  /* 0x000000059b9b7220 */ /* 0x000fe20000410000 */
[----:B-1----:R-:W-:Y:S01]  /*66d0*/  FADD.FTZ R16, -R4, R23 ;  /* 0x0000001704107221 */ /* 0x002fe20000010100 */
[----:B------:R-:W-:Y:S01]  /*66e0*/  F2FP.BF16.F32.PACK_AB R5, R161, R162 ;  /* 0x000000a2a105723e */ /* 0x000fe200000010ff */
[----:B------:R-:W-:Y:S01]  /*66f0*/  FADD.FTZ R26, -R0, R26 ;  /* 0x0000001a001a7221 */ /* 0x000fe20000010100 */
[----:B------:R-:W-:Y:S01]  /*6700*/  FSETP.GE.FTZ.AND P5, PT, R164, RZ, PT ;  /* 0x000000ffa400720b */ /* 0x000fe20003fb6000 */
[----:B------:R-:W-:Y:S01]  /*6710*/  FADD.FTZ R30, -R0, R30 ;  /* 0x0000001e001e7221 */ /* 0x000fe20000010100 */
[----:B------:R-:W-:Y:S01]  /*6720*/  FSEL R16, R16, R4, P2 ;  /* 0x0000000410107208 */ /* 0x000fe20001000000 */
[----:B------:R1:W-:Y:S01]  /*6730*/  STS [R240+0xf400], R5 ;  /* 0x00f40005f0007388 */ /* 0x0003e20000000800 */
[----:B------:R-:W-:Y:S01]  /*6740*/  FSETP.GE.FTZ.AND P2, PT, R147, RZ, PT ;  /* 0x000000ff9300720b */ /* 0x000fe20003f56000 */
[----:B------:R-:W-:Y:S01]  /*6750*/  IMAD.MOV.U32 R161, RZ, RZ, R245 ;  /* 0x000000ffffa17224 */ /* 0x000fe200078e00f5 */
[----:B------:R-:W-:Y:S01]  /*6760*/  F2FP.BF16.F32.PACK_AB R20, R140, R148 ;  /* 0x000000948c14723e */ /* 0x000fe200000010ff */
[----:B------:R-:W-:Y:S01]  /*6770*/  FMUL.FTZ R16, R154, R16 ;  /* 0x000000109a107220 */ /* 0x000fe20000410000 */
[----:B------:R-:W-:Y:S01]  /*6780*/  FSEL R7, R7, R4, P2 ;  /* 0x0000000407077208 */ /* 0x000fe20001000000 */
[----:B------:R-:W-:Y:S01]  /*6790*/  @P1 FADD.FTZ R4, -R4, R35 ;  /* 0x0000002304041221 */ /* 0x000fe20000010100 */
[----:B------:R-:W-:Y:S01]  /*67a0*/  FSETP.GE.FTZ.AND P1, PT, R167, RZ, PT ;  /* 0x000000ffa700720b */ /* 0x000fe20003f36000 */
[----:B------:R3:W5:Y:S01]  /*67b0*/  LDL R163, [R1+0x1c] ;  /* 0x00001c0001a37983 */ /* 0x0007620000100800 */
[----:B------:R-:W-:Y:S01]  /*67c0*/  FSETP.GE.FTZ.AND P2, PT, R171, RZ, PT ;  /* 0x000000ffab00720b */ /* 0x000fe20003f56000 */
[----:B------:R-:W-:Y:S01]  /*67d0*/  FMUL.FTZ R145, R145, R4 ;  /* 0x0000000491917220 */ /* 0x000fe20000410000 */
[C---:B------:R-:W-:Y:S01]  /*67e0*/  FADD.FTZ R4, -R2.reuse, R12 ;  /* 0x0000000c02047221 */ /* 0x040fe20000010100 */
[C---:B--2---:R-:W-:Y:S01]  /*67f0*/  FADD.FTZ R6, -R2.reuse, R9 ;  /* 0x0000000902067221 */ /* 0x044fe20000010100 */
[----:B------:R-:W-:Y:S01]  /*6800*/  FMUL.FTZ R147, R147, R7 ;  /* 0x0000000793937220 */ /* 0x000fe20000410000 */
[----:B------:R-:W-:Y:S01]  /*6810*/  FADD.FTZ R7, -R2, R8 ;  /* 0x0000000802077221 */ /* 0x000fe20000010100 */
[----:B------:R-:W-:Y:S02]  /*6820*/  F2FP.BF16.F32.PACK_AB R16, R16, R155 ;  /* 0x0000009b1010723e */ /* 0x000fe400000010ff */
[-C--:B------:R-:W-:Y:S02]  /*6830*/  FSEL R4, R4, R2.reuse, P1 ;  /* 0x0000000204047208 */ /* 0x080fe40000800000 */
[----:B------:R-:W-:Y:S02]  /*6840*/  FSEL R6, R6, R2, P2 ;  /* 0x0000000206067208 */ /* 0x000fe40001000000 */
[----:B------:R-:W-:Y:S01]  /*6850*/  FSETP.GE.FTZ.AND P2, PT, R165, RZ, PT ;  /* 0x000000ffa500720b */ /* 0x000fe20003f56000 */
[----:B------:R-:W-:Y:S01]  /*6860*/  FMUL.FTZ R167, R167, R4 ;  /* 0x00000004a7a77220 */ /* 0x000fe20000410000 */
[----:B------:R-:W-:Y:S01]  /*6870*/  FSETP.GE.FTZ.AND P1, PT, R150, RZ, PT ;  /* 0x000000ff9600720b */ /* 0x000fe20003f36000 */
[C---:B------:R-:W-:Y:S01]  /*6880*/  FADD.FTZ R4, -R2.reuse, R28 ;  /* 0x0000001c02047221 */ /* 0x040fe20000010100 */
[----:B------:R-:W-:Y:S01]  /*6890*/  FSEL R7, R7, R2, P3 ;  /* 0x0000000207077208 */ /* 0x000fe20001800000 */
[----:B-1----:R-:W-:Y:S01]  /*68a0*/  FMUL.FTZ R5, R171, R6 ;  /* 0x00000006ab057220 */ /* 0x002fe20000410000 */
[-C--:B------:R-:W-:Y:S01]  /*68b0*/  FSEL R13, R13, R2.reuse, P2 ;  /* 0x000000020d0d7208 */ /* 0x080fe20001000000 */
[----:B------:R-:W-:Y:S01]  /*68c0*/  FADD.FTZ R6, -R2, R25 ;  /* 0x0000001902067221 */ /* 0x000fe20000010100 */
[----:B------:R-:W-:Y:S01]  /*68d0*/  FSETP.GE.FTZ.AND P2, PT, R153, RZ, PT ;  /* 0x000000ff9900720b */ /* 0x000fe20003f56000 */
[----:B------:R-:W-:Y:S01]  /*68e0*/  FMUL.FTZ R232, R232, R7 ;  /* 0x00000007e8e87220 */ /* 0x000fe20000410000 */
[----:B------:R-:W-:Y:S01]  /*68f0*/  FADD.FTZ R7, -R2, R24 ;  /* 0x0000001802077221 */ /* 0x000fe20000010100 */
[----:B------:R-:W-:Y:S01]  /*6900*/  FSETP.GE.FTZ.AND P3, PT, R157, RZ, PT ;  /* 0x000000ff9d00720b */ /* 0x000fe20003f76000 */
[----:B------:R-:W-:Y:S01]  /*6910*/  FMUL.FTZ R13, R165, R13 ;  /* 0x0000000da50d7220 */ /* 0x000fe20000410000 */
[-C--:B------:R-:W-:Y:S02]  /*6920*/  FSEL R4, R4, R2.reuse, P2 ;  /* 0x0000000204047208 */ /* 0x080fe40001000000 */
[----:B------:R-:W-:Y:S02]  /*6930*/  FSETP.GE.FTZ.AND P2, PT, R235, RZ, PT ;  /* 0x000000ffeb00720b */ /* 0x000fe40003f56000 */
[----:B------:R-:W-:Y:S01]  /*6940*/  FSEL R7, R7, R2, P4 ;  /* 0x0000000207077208 */ /* 0x000fe20002000000 */
[----:B------:R-:W-:Y:S01]  /*6950*/  FMUL.FTZ R153, R153, R4 ;  /* 0x0000000499997220 */ /* 0x000fe20000410000 */
[----:B------:R-:W-:Y:S01]  /*6960*/  FSEL R6, R6, R2, P3 ;  /* 0x0000000206067208 */ /* 0x000fe20001800000 */
[----:B------:R-:W-:Y:S01]  /*6970*/  @P1 FADD.FTZ R2, -R2, R29 ;  /* 0x0000001d02021221 */ /* 0x000fe20000010100 */
[----:B------:R-:W-:Y:S01]  /*6980*/  FSEL R4, R10, R0, P2 ;  /* 0x000000000a047208 */ /* 0x000fe20001000000 */
[----:B------:R-:W-:Y:S01]  /*6990*/  FADD.FTZ R10, -R0, R15 ;  /* 0x0000000f000a7221 */ /* 0x000fe20000010100 */
[----:B------:R-:W-:Y:S01]  /*69a0*/  FSETP.GE.FTZ.AND P1, PT, R168, RZ, PT ;  /* 0x000000ffa800720b */ /* 0x000fe20003f36000 */
[----:B------:R-:W-:Y:S01]  /*69b0*/  FMUL.FTZ R8, R150, R2 ;  /* 0x0000000296087220 */ /* 0x000fe20000410000 */
[----:B------:R-:W-:Y:S01]  /*69c0*/  FADD.FTZ R2, -R0, R14 ;  /* 0x0000000e00027221 */ /* 0x000fe20000010100 */
[----:B------:R-:W-:Y:S01]  /*69d0*/  FMUL.FTZ R12, R235, R4 ;  /* 0x00000004eb0c7220 */ /* 0x000fe20000410000 */
[----:B------:R-:W-:Y:S01]  /*69e0*/  FSETP.GE.FTZ.AND P2, PT, R166, RZ, PT ;  /* 0x000000ffa600720b */ /* 0x000fe20003f56000 */
[----:B------:R-:W-:Y:S01]  /*69f0*/  FADD.FTZ R4, -R0, R27 ;  /* 0x0000001b00047221 */ /* 0x000fe20000010100 */
[----:B------:R-:W-:Y:S01]  /*6a00*/  F2FP.BF16.F32.PACK_AB R5, R5, R232 ;  /* 0x000000e80505723e */ /* 0x000fe200000010ff */
[----:B------:R-:W-:Y:S01]  /*6a10*/  FMUL.FTZ R159, R159, R7 ;  /* 0x000000079f9f7220 */ /* 0x000fe20000410000 */
[----:B------:R-:W-:Y:S01]  /*6a20*/  FSEL R11, R11, R0, P1 ;  /* 0x000000000b0b7208 */ /* 0x000fe20000800000 */
[----:B------:R-:W-:Y:S01]  /*6a30*/  FMUL.FTZ R6, R157, R6 ;  /* 0x000000069d067220 */ /* 0x000fe20000410000 */
[----:B------:R-:W-:Y:S01]  /*6a40*/  FSETP.GE.FTZ.AND P3, PT, R156, RZ, PT ;  /* 0x000000ff9c00720b */ /* 0x000fe20003f76000 */
[----:B------:R1:W-:Y:S01]  /*6a50*/  STS [R238+0x10000], R5 ;  /* 0x01000005ee007388 */ /* 0x0003e20000000800 */
[-C--:B------:R-:W-:Y:S01]  /*6a60*/  FSEL R2, R2, R0.reuse, P2 ;  /* 0x0000000002027208 */ /* 0x080fe20001000000 */
[----:B------:R-:W-:Y:S01]  /*6a70*/  FMUL.FTZ R11, R168, R11 ;  /* 0x0000000ba80b7220 */ /* 0x000fe20000410000 */
[----:B------:R-:W-:Y:S02]  /*6a80*/  FSEL R10, R10, R0, P5 ;  /* 0x000000000a0a7208 */ /* 0x000fe40002800000 */
[----:B------:R-:W-:Y:S01]  /*6a90*/  FSETP.GE.FTZ.AND P4, PT, R160, RZ, PT ;  /* 0x000000ffa000720b */ /* 0x000fe20003f96000 */
[----:B------:R-:W-:Y:S01]  /*6aa0*/  FMUL.FTZ R166, R166, R2 ;  /* 0x00000002a6a67220 */ /* 0x000fe20000410000 */
[----:B------:R-:W-:Y:S01]  /*6ab0*/  FSEL R4, R4, R0, P3 ;  /* 0x0000000004047208 */ /* 0x000fe20001800000 */
[----:B------:R-:W-:Y:S01]  /*6ac0*/  FMUL.FTZ R164, R164, R10 ;  /* 0x0000000aa4a47220 */ /* 0x000fe20000410000 */
[----:B------:R-:W-:Y:S02]  /*6ad0*/  FSEL R2, R26, R0, P4 ;  /* 0x000000001a027208 */ /* 0x000fe40002000000 */
        /* <DEDUP_REMOVED lines=18> */
[----:B------:R-:W-:Y:S01]  /*6c00*/  F2FP.BF16.F32.PACK_AB R0, R156, R160 ;  /* 0x000000a09c00723e */ /* 0x000fe200000010ff */
[----:B------:R-:W-:Y:S03]  /*6c10*/  IMAD.MOV.U32 R160, RZ, RZ, R246 ;  /* 0x000000ffffa07224 */ /* 0x000fe600078e00f6 */
[----:B------:R-:W-:Y:S01]  /*6c20*/  STS [R239+0xf400], R16 ;  /* 0x00f40010ef007388 */ /* 0x000fe20000000800 */
[----:B-1----:R-:W-:Y:S04]  /*6c30*/  F2FP.BF16.F32.PACK_AB R5, R144, R149 ;  /* 0x000000959005723e */ /* 0x002fe800000010ff */
[----:B------:R-:W-:Y:S05]  /*6c40*/  STS [R237+0xf000], R20 ;  /* 0x00f00014ed007388 */ /* 0x000fea0000000800 */
[----:B------:R-:W-:Y:S05]  /*6c50*/  STS [R237+0xf400], R9 ;  /* 0x00f40009ed007388 */ /* 0x000fea0000000800 */
[----:B------:R-:W-:Y:S05]  /*6c60*/  STS [R239+0x10000], R6 ;  /* 0x01000006ef007388 */ /* 0x000fea0000000800 */
[----:B------:R1:W-:Y:S05]  /*6c70*/  STS [R239+0x10400], R0 ;  /* 0x01040000ef007388 */ /* 0x0003ea0000000800 */
[----:B------:R-:W-:Y:S05]  /*6c80*/  STS [R237+0x10000], R8 ;  /* 0x01000008ed007388 */ /* 0x000fea0000000800 */
[----:B------:R-:W-:Y:S01]  /*6c90*/  STS [R237+0x10400], R5 ;  /* 0x01040005ed007388 */ /* 0x000fe20000000800 */
[----:B------:R-:W-:Y:S01]  /*6ca0*/  BAR.SYNC.DEFER_BLOCKING 0x0 ;  /* 0x0000000000007b1d */ /* 0x000fe20000010000 */
[----:B-1----:R-:W-:Y:S05]  /*6cb0*/  LEA R0, R229, UR4, 0x1 ;  /* 0x00000004e5007c11 */ /* 0x002fea000f8e08ff */
[----:B------:R-:W-:Y:S05]  /*6cc0*/  LDSM.16.MT88.4 R4, [R3+0x13000] ;  /* 0x013000000304783b */ /* 0x000fea0000004200 */
[----:B------:R-:W1:Y:S05]  /*6cd0*/  LDSM.16.MT88.4 R8, [R0+0x6000] ;  /* 0x006000000008783b */ /* 0x000e6a0000004200 */
[----:B------:R-:W2:Y:S05]  /*6ce0*/  LDSM.16.MT88.4 R12, [R3+0x15000] ;  /* 0x01500000030c783b */ /* 0x000eaa0000004200 */
[----:B------:R-:W4:Y:S05]  /*6cf0*/  LDSM.16.MT88.4 R16, [R0+0x7000] ;  /* 0x007000000010783b */ /* 0x000f2a0000004200 */
[----:B------:R-:W3:Y:S05]  /*6d00*/  LDSM.16.MT88.4 R20, [R0+0x8000] ;  /* 0x008000000014783b */ /* 0x000eea0000004200 */
[----:B------:R-:W-:Y:S05]  /*6d10*/  LDSM.16.MT88.4 R24, [R3+0x13800] ;  /* 0x013800000318783b */ /* 0x000fea0000004200 */
[----:B------:R-:W3:Y:S05]  /*6d20*/  LDSM.16.MT88.4 R28, [R0+0x6400] ;  /* 0x00640000001c783b */ /* 0x000eea0000004200 */
[----:B------:R-:W3:Y:S05]  /*6d30*/  LDSM.16.MT88.4 R32, [R3+0x15800] ;  /* 0x015800000320783b */ /* 0x000eea0000004200 */
[----:B------:R-:W3:Y:S01]  /*6d40*/  LDSM.16.MT88.4 R132, [R0+0x7400] ;  /* 0x007400000084783b */ /* 0x000ee20000004200 */
[-C--:B-1----:R-:W-:Y:S04]  /*6d50*/  HMMA.16816.F32.BF16 R36, R4, R8.reuse, R36 ;  /* 0x000000080424723c */ /* 0x082fe80000041824 */
[----:B------:R-:W1:Y:S02]  /*6d60*/  LDSM.16.MT88.4 R136, [R0+0x8400] ;  /* 0x008400000088783b */ /* 0x000e640000004200 */
[C---:B--2---:R-:W-:Y:S06]  /*6d70*/  HMMA.16816.F32.BF16 R40, R12.reuse, R8, R40 ;  /* 0x000000080c28723c */ /* 0x044fec0000041828 */
        /* <DEDUP_REMOVED lines=13> */
[----:B------:R-:W2:Y:S05]  /*6e50*/  LDSM.16.MT88.4 R4, [R3+0x14000] ;  /* 0x014000000304783b */ /* 0x000eaa0000004200 */
[-C--:B------:R-:W-:Y:S01]  /*6e60*/  HMMA.16816.F32.BF16 R36, R24, R28.reuse, R36 ;  /* 0x0000001c1824723c */ /* 0x080fe20000041824 */
[----:B------:R-:W3:Y:S05]  /*6e70*/  LDSM.16.MT88.4 R20, [R0+0x8800] ;  /* 0x008800000014783b */ /* 0x000eea0000004200 */
        /* <DEDUP_REMOVED lines=9> */
[-C--:B-1----:R-:W-:Y:S06]  /*6f10*/  HMMA.16816.F32.BF16 R68, R24, R136.reuse, R68 ;  /* 0x000000881844723c */ /* 0x082fec0000041844 */
[C---:B------:R-:W-:Y:S06]  /*6f20*/  HMMA.16816.F32.BF16 R72, R32.reuse, R136, R72 ;  /* 0x000000882048723c */ /* 0x040fec0000041848 */
[-C--:B------:R-:W-:Y:S01]  /*6f30*/  HMMA.16816.F32.BF16 R76, R32, R138.reuse, R76 ;  /* 0x0000008a204c723c */ /* 0x080fe2000004184c */
[----:B------:R-:W1:Y:S05]  /*6f40*/  LDSM.16.MT88.4 R32, [R0+0x6c00] ;  /* 0x006c00000020783b */ /* 0x000e6a0000004200 */
[----:B------:R-:W-:Y:S01]  /*6f50*/  HMMA.16816.F32.BF16 R80, R24, R138, R80 ;  /* 0x0000008a1850723c */ /* 0x000fe20000041850 */
[----:B------:R-:W4:Y:S05]  /*6f60*/  LDSM.16.MT88.4 R24, [R0+0x7c00] ;  /* 0x007c00000018783b */ /* 0x000f2a0000004200 */
[-C--:B--2---:R-:W-:Y:S01]  /*6f70*/  HMMA.16816.F32.BF16 R36, R4, R8.reuse, R36 ;  /* 0x000000080424723c */ /* 0x084fe20000041824 */
[----:B------:R-:W2:Y:S05]  /*6f80*/  LDSM.16.MT88.4 R136, [R0+0x8c00] ;  /* 0x008c00000088783b */ /* 0x000eaa0000004200 */
        /* <DEDUP_REMOVED lines=16> */
[-C--:B----4-:R-:W-:Y:S06]  /*7090*/  HMMA.16816.F32.BF16 R52, R28, R24.reuse, R52 ;  /* 0x000000181c34723c */ /* 0x090fec0000041834 */
        /* <DEDUP_REMOVED lines=43> */
.L_x_333:
[----:B------:R-:W3:Y:S01]  /*7350*/  LDL R162, [R1+0x4] ;  /* 0x0000040001a27983 */ /* 0x000ee20000100800 */
[----:B------:R-:W-:Y:S02]  /*7360*/  ULOP3.LUT UR11, UR8, 0x1, URZ, 0xc0, !UPT ;  /* 0x00000001080b7892 */ /* 0x000fe4000f8ec03f */
[----:B------:R-:W-:Y:S01]  /*7370*/  @UP3 UIADD3 UR12, UP2, UR16, -0x100, URZ ;  /* 0xffffff00100c3890 */ /* 0x000fe2000ff5e03f */
[----:B------:R-:W-:Y:S01]  /*7380*/  LDSM.16.M88.4 R24, [R224] ;  /* 0x00000000e018783b */ /* 0x000fe20000000200 */
[----:B------:R-:W-:Y:S02]  /*7390*/  UISETP.NE.U32.AND UP1, UPT, UR11, 0x1, UPT ;  /* 0x000000010b00788c */ /* 0x000fe4000bf25070 */
[----:B------:R-:W-:Y:S01]  /*73a0*/  UIADD3 UR15, UR8, -0x1, URZ ;  /* 0xffffffff080f7890 */ /* 0x000fe2000fffe03f */
[----:B--2---:R-:W1:Y:S01]  /*73b0*/  LDSM.16.MT88.4 R8, [R0+0x9000] ;  /* 0x009000000008783b */ /* 0x004e620000004200 */
[----:B------:R-:W-:Y:S03]  /*73c0*/  @UP3 UIADD3.X UR11, UR17, -0x1, URZ, UP2, !UPT ;  /* 0xffffffff110b3890 */ /* 0x000fe600097fe43f */
[----:B------:R-:W2:Y:S04]  /*73d0*/  LDL R2, [R1] ;  /* 0x0000000001027983 */ /* 0x000ea80000100800 */
[----:B------:R-:W4:Y:S04]  /*73e0*/  LDSM.16.MT88.4 R16, [R0+0xb000] ;  /* 0x00b000000010783b */ /* 0x000f280000004200 */
[----:B------:R-:W4:Y:S04]  /*73f0*/  LDSM.16.MT88.4 R28, [R0+0xd000] ;  /* 0x00d00000001c783b */ /* 0x000f280000004200 */
[----:B------:R-:W-:Y:S04]  /*7400*/  LDSM.16.M88.4 R32, [R225] ;  /* 0x00000000e120783b */ /* 0x000fe80000000200 */
[----:B------:R-:W4:Y:S04]  /*7410*/  LDSM.16.MT88.4 R132, [R0+0x9400] ;  /* 0x009400000084783b */ /* 0x000f280000004200 */
[----:B------:R-:W4:Y:S04]  /*7420*/  LDSM.16.MT88.4 R136, [R0+0xb400] ;  /* 0x00b400000088783b */ /* 0x000f280000004200 */
[----:B------:R-:W4:Y:S04]  /*7430*/  LDSM.16.MT88.4 R140, [R0+0xd400] ;  /* 0x00d40000008c783b */ /* 0x000f280000004200 */
[----:B------:R-:W-:Y:S04]  /*7440*/  LDSM.16.M88.4 R144, [R227] ;  /* 0x00000000e390783b */ /* 0x000fe80000000200 */
[----:B------:R-:W4:Y:S01]  /*7450*/  LDSM.16.MT88.4 R148, [R0+0x9800] ;  /* 0x009800000094783b */ /* 0x000f220000004200 */
[C---:B-1----:R-:W-:Y:S03]  /*7460*/  HMMA.16816.F32.BF16 R4, R24.reuse, R8, RZ ;  /* 0x000000081804723c */ /* 0x042fe600000418ff */
[----:B------:R-:W1:Y:S04]  /*7470*/  LDSM.16.MT88.4 R152, [R0+0xb800] ;  /* 0x00b800000098783b */ /* 0x000e680000004200 */
[----:B------:R-:W-:Y:S01]  /*7480*/  LDSM.16.MT88.4 R156, [R0+0x9c00] ;  /* 0x009c0000009c783b */ /* 0x000fe20000004200 */
[C---:B------:R-:W-:Y:S03]  /*7490*/  HMMA.16816.F32.BF16 R8, R24.reuse, R10, RZ ;  /* 0x0000000a1808723c */ /* 0x040fe600000418ff */
[----:B------:R-:W2:Y:S03]  /*74a0*/  LDL R164, [R1+0x18] ;  /* 0x0000180001a47983 */ /* 0x000ea60000100800 */
[C---:B----4-:R-:W-:Y:S06]  /*74b0*/  HMMA.16816.F32.BF16 R12, R24.reuse, R16, RZ ;  /* 0x00000010180c723c */ /* 0x050fec00000418ff */
[C---:B------:R-:W-:Y:S06]  /*74c0*/  HMMA.16816.F32.BF16 R16, R24.reuse, R18, RZ ;  /* 0x000000121810723c */ /* 0x040fec00000418ff */
[C---:B------:R-:W-:Y:S06]  /*74d0*/  HMMA.16816.F32.BF16 R20, R24.reuse, R28, RZ ;  /* 0x0000001c1814723c */ /* 0x040fec00000418ff */
[----:B------:R-:W-:Y:S01]  /*74e0*/  HMMA.16816.F32.BF16 R24, R24, R30, RZ ;  /* 0x0000001e1818723c */ /* 0x000fe200000418ff */
[----:B------:R-:W4:Y:S05]  /*74f0*/  LDSM.16.MT88.4 R28, [R0+0xd800] ;  /* 0x00d80000001c783b */ /* 0x000f2a0000004200 */
[C---:B------:R-:W-:Y:S06]  /*7500*/  HMMA.16816.F32.BF16 R4, R32.reuse, R132, R4 ;  /* 0x000000842004723c */ /* 0x040fec0000041804 */
[C---:B------:R-:W-:Y:S01]  /*7510*/  HMMA.16816.F32.BF16 R8, R32.reuse, R134, R8 ;  /* 0x000000862008723c */ /* 0x040fe20000041808 */
[----:B------:R-:W4:Y:S05]  /*7520*/  LDSM.16.M88.4 R132, [R226] ;  /* 0x00000000e284783b */ /* 0x000f2a0000000200 */
[C---:B------:R-:W-:Y:S06]  /*7530*/  HMMA.16816.F32.BF16 R12, R32.reuse, R136, R12 ;  /* 0x00000088200c723c */ /* 0x040fec000004180c */
[C---:B------:R-:W-:Y:S01]  /*7540*/  HMMA.16816.F32.BF16 R16, R32.reuse, R138, R16 ;  /* 0x0000008a2010723c */ /* 0x040fe20000041810 */
[----:B------:R-:W4:Y:S05]  /*7550*/  LDSM.16.MT88.4 R136, [R0+0xbc00] ;  /* 0x00bc00000088783b */ /* 0x000f2a0000004200 */
        /* <DEDUP_REMOVED lines=39> */
[----:B------:R-:W3:Y:S05]  /*77d0*/  LDSM.16.MT88.4 R136, [R0+0xcc00] ;  /* 0x00cc00000088783b */ /* 0x000eea0000004200 */
[C---:B------:R-:W-:Y:S06]  /*77e0*/  HMMA.16816.F32.BF16 R20, R144.reuse, R32, R20 ;  /* 0x000000209014723c */ /* 0x040fec0000041814 */
[----:B------:R-:W-:Y:S01]  /*77f0*/  HMMA.16816.F32.BF16 R24, R144, R34, R24 ;  /* 0x000000229018723c */ /* 0x000fe20000041818 */
[----:B------:R4:W2:Y:S04]  /*7800*/  LDSM.16.MT88.4 R32, [R0+0xec00] ;  /* 0x00ec00000020783b */ /* 0x0008a80000004200 */
[----:B------:R-:W-:Y:S01]  /*7810*/  LDSM.16.MT88.4 R144, [R220+0x1c00] ;  /* 0x001c0000dc90783b */ /* 0x000fe20000004200 */
[C---:B------:R-:W-:Y:S06]  /*7820*/  HMMA.16816.F32.BF16 R4, R132.reuse, R148, R4 ;  /* 0x000000948404723c */ /* 0x040fec0000041804 */
[C---:B------:R-:W-:Y:S06]  /*7830*/  HMMA.16816.F32.BF16 R8, R132.reuse, R150, R8 ;  /* 0x000000968408723c */ /* 0x040fec0000041808 */
[C---:B-1----:R-:W-:Y:S06]  /*7840*/  HMMA.16816.F32.BF16 R12, R132.reuse, R152, R12 ;  /* 0x00000098840c723c */ /* 0x042fec000004180c */
[C---:B------:R-:W-:Y:S01]  /*7850*/  HMMA.16816.F32.BF16 R16, R132.reuse, R154, R16 ;  /* 0x0000009a8410723c */ /* 0x040fe20000041810 */
[----:B----4-:R-:W-:Y:S05]  /*7860*/  IMAD.U32 R0, RZ, RZ, UR20 ;  /* 0x00000014ff007e24 */ /* 0x010fea000f8e00ff */
[C---:B------:R-:W-:Y:S06]  /*7870*/  HMMA.16816.F32.BF16 R20, R132.reuse, R28, R20 ;  /* 0x0000001c8414723c */ /* 0x040fec0000041814 */
[----:B------:R-:W-:Y:S06]  /*7880*/  HMMA.16816.F32.BF16 R24, R132, R30, R24 ;  /* 0x0000001e8418723c */ /* 0x000fec0000041818 */
[C---:B------:R-:W-:Y:S01]  /*7890*/  HMMA.16816.F32.BF16 R4, R140.reuse, R156, R4 ;  /* 0x0000009c8c04723c */ /* 0x040fe20000041804 */
[----:B------:R-:W-:Y:S04]  /*78a0*/  IMAD.U32 R132, RZ, RZ, UR20 ;  /* 0x00000014ff847e24 */ /* 0x000fe8000f8e00ff */
[----:B---3--:R-:W-:Y:S01]  /*78b0*/  @P0 VIADD R30, R162, 0xffffffc0 ;  /* 0xffffffc0a21e0836 */ /* 0x008fe20000000000 */
[C---:B------:R-:W-:Y:S01]  /*78c0*/  HMMA.16816.F32.BF16 R8, R140.reuse, R158, R8 ;  /* 0x0000009e8c08723c */ /* 0x040fe20000041808 */
[----:B------:R-:W-:Y:S04]  /*78d0*/  IMAD.MOV.U32 R162, RZ, RZ, 0x4 ;  /* 0x00000004ffa27424 */ /* 0x000fe800078e00ff */
[----:B------:R-:W-:Y:S01]  /*78e0*/  @P0 IMAD.WIDE R30, R30, R162, UR16 ;  /* 0x000000101e1e0e25 */ /* 0x000fe2000f8e02a2 */
[C---:B------:R-:W-:Y:S01]  /*78f0*/  HMMA.16816.F32.BF16 R12, R140.reuse, R136, R12 ;  /* 0x000000888c0c723c */ /* 0x040fe2000004180c */
[----:B------:R-:W-:Y:S01]  /*7900*/  @UP3 UMOV UR16, UR12 ;  /* 0x0000000c00103c82 */ /* 0x000fe20008000000 */
[----:B------:R-:W-:Y:S02]  /*7910*/  @UP3 UMOV UR17, UR11 ;  /* 0x0000000b00113c82 */ /* 0x000fe40008000000 */
[----:B--2---:R-:W2:Y:S02]  /*7920*/  @P0 LDG.E R2, desc[UR6][R30.64+0x20] ;  /* 0x000020061e020981 */ /* 0x004ea4000c1e1900 */
[C---:B------:R-:W-:Y:S02]  /*7930*/  HMMA.16816.F32.BF16 R16, R140.reuse, R138, R16 ;  /* 0x0000008a8c10723c */ /* 0x040fe40000041810 */
[----:B------:R-:W5:Y:S04]  /*7940*/  @P0 LDG.E R252, desc[UR6][R30.64] ;  /* 0x000000061efc0981 */ /* 0x000f68000c1e1900 */
[C---:B------:R-:W-:Y:S01]  /*7950*/  HMMA.16816.F32.BF16 R20, R140.reuse, R32, R20 ;  /* 0x000000208c14723c */ /* 0x040fe20000041814 */
[----:B------:R-:W5:Y:S04]  /*7960*/  @P0 LDG.E R250, desc[UR6][R30.64+0x80] ;  /* 0x000080061efa0981 */ /* 0x000f68000c1e1900 */
[----:B------:R1:W5:Y:S01]  /*7970*/  @P0 LDG.E R251, desc[UR6][R30.64+0xa0] ;  /* 0x0000a0061efb0981 */ /* 0x000362000c1e1900 */
[----:B------:R-:W-:Y:S01]  /*7980*/  HMMA.16816.F32.BF16 R24, R140, R34, R24 ;  /* 0x000000228c18723c */ /* 0x000fe20000041818 */
[----:B------:R-:W-:Y:S02]  /*7990*/  IMAD.U32 R32, RZ, RZ, UR38 ;  /* 0x00000026ff207e24 */ /* 0x000fe4000f8e00ff */
[----:B------:R-:W-:Y:S04]  /*79a0*/  LDSM.16.MT88.4 R136, [R220+0x2400] ;  /* 0x00240000dc88783b */ /* 0x000fe80000004200 */
[----:B------:R-:W-:Y:S01]  /*79b0*/  LDSM.16.MT88.4 R140, [R220+0x1800] ;  /* 0x00180000dc8c783b */ /* 0x000fe20000004200 */
[----:B-1----:R-:W-:Y:S03]  /*79c0*/  IMAD.U32 R30, RZ, RZ, UR37 ;  /* 0x00000025ff1e7e24 */ /* 0x002fe6000f8e00ff */
[C---:B------:R-:W-:Y:S04]  /*79d0*/  LEA R246, P1, R164.reuse, R160, 0x2 ;  /* 0x000000a0a4f67211 */ /* 0x040fe800078210ff */
[----:B------:R-:W-:Y:S01]  /*79e0*/  LEA.HI.X.SX32 R245, R164, R161, 0x2, P1 ;  /* 0x000000a1a4f57211 */ /* 0x000fe200008f16ff */
[----:B------:R-:W-:Y:S04]  /*79f0*/  IMAD.MOV.U32 R28, RZ, RZ, R246 ;  /* 0x000000ffff1c7224 */ /* 0x000fe800078e00f6 */
[----:B------:R-:W-:Y:S01]  /*7a00*/  IMAD.MOV.U32 R29, RZ, RZ, R245 ;  /* 0x000000ffff1d7224 */ /* 0x000fe200078e00f5 */
[-C--:B------:R-:W-:Y:S02]  /*7a10*/  LEA R132, P1, R132, R28.reuse, 0x2 ;  /* 0x0000001c84847211 */ /* 0x080fe400078210ff */
[-C--:B------:R-:W-:Y:S02]  /*7a20*/  LEA R32, P2, R32, R28.reuse, 0x2 ;  /* 0x0000001c20207211 */ /* 0x080fe400078410ff */
[-C--:B------:R-:W-:Y:S01]  /*7a30*/  LEA.HI.X.SX32 R133, R0, R29.reuse, 0x2, P1 ;  /* 0x0000001d00857211 */ /* 0x080fe200008f16ff */
[----:B------:R1:W-:Y:S01]  /*7a40*/  REDG.E.ADD.F32.FTZ.RN.STRONG.GPU desc[UR6][R28.64], R4 ;  /* 0x000000041c0079a6 */ /* 0x0003e2000c10f386 */
[----:B------:R-:W-:Y:S01]  /*7a50*/  IMAD.U32 R0, RZ, RZ, UR21 ;  /* 0x00000015ff007e24 */ /* 0x000fe2000f8e00ff */
[-C--:B------:R-:W-:Y:S02]  /*7a60*/  LEA R30, P1, R30, R28.reuse, 0x2 ;  /* 0x0000001c1e1e7211 */ /* 0x080fe400078210ff */
[----:B------:R3:W-:Y:S01]  /*7a70*/  REDG.E.ADD.F32.FTZ.RN.STRONG.GPU desc[UR6][R132.64], R5 ;  /* 0x00000005840079a6 */ /* 0x0007e2000c10f386 */
[----:B-1----:R-:W-:Y:S02]  /*7a80*/  IMAD.U32 R4, RZ, RZ, UR36 ;  /* 0x00000024ff047e24 */ /* 0x002fe4000f8e00ff */
[----:B---3--:R-:W-:Y:S05]  /*7a90*/  IMAD.U32 R5, RZ, RZ, UR38 ;  /* 0x00000026ff057e24 */ /* 0x008fea000f8e00ff */
[-C--:B------:R-:W-:Y:S01]  /*7aa0*/  LEA.HI.X.SX32 R33, R5, R29.reuse, 0x2, P2 ;  /* 0x0000001d05217211 */ /* 0x080fe200010f16ff */
[----:B--2---:R1:W-:Y:S02]  /*7ab0*/  @P0 STL [R1], R2 ;  /* 0x0000000201000387 */ /* 0x0043e40000100800 */
[----:B-1----:R-:W-:Y:S05]  /*7ac0*/  IMAD.U32 R2, RZ, RZ, UR21 ;  /* 0x00000015ff027e24 */ /* 0x002fea000f8e00ff */
[-C--:B------:R-:W-:Y:S01]  /*7ad0*/  LEA R34, P0, R2, R28.reuse, 0x2 ;  /* 0x0000001c02227211 */ /* 0x080fe200078010ff */
[----:B------:R-:W-:Y:S03]  /*7ae0*/  IMAD.U32 R2, RZ, RZ, UR37 ;  /* 0x00000025ff027e24 */ /* 0x000fe6000f8e00ff */
[-C--:B------:R-:W-:Y:S01]  /*7af0*/  LEA.HI.X.SX32 R35, R0, R29.reuse, 0x2, P0 ;  /* 0x0000001d00237211 */ /* 0x080fe200000f16ff */
[----:B------:R-:W-:Y:S01]  /*7b00*/  IMAD.U32 R0, RZ, RZ, UR36 ;  /* 0x00000024ff007e24 */ /* 0x000fe2000f8e00ff */
[-C--:B------:R-:W-:Y:S02]  /*7b10*/  LEA R4, P0, R4, R28.reuse, 0x2 ;  /* 0x0000001c04047211 */ /* 0x080fe400078010ff */
[-C--:B------:R-:W-:Y:S01]  /*7b20*/  LEA.HI.X.SX32 R31, R2, R29.reuse, 0x2, P1 ;  /* 0x0000001d021f7211 */ /* 0x080fe200008f16ff */
[----:B------:R1:W-:Y:S01]  /*7b30*/  REDG.E.ADD.F32.FTZ.RN.STRONG.GPU desc[UR6][R34.64], R6 ;  /* 0x00000006220079a6 */ /* 0x0003e2000c10f386 */
[-C--:B------:R-:W-:Y:S01]  /*7b40*/  LEA.HI.X.SX32 R5, R0, R29.reuse, 0x2, P0 ;  /* 0x0000001d00057211 */ /* 0x080fe200000f16ff */
[----:B------:R-:W-:Y:S02]  /*7b50*/  IMAD.U32 R0, RZ, RZ, UR35 ;  /* 0x00000023ff007e24 */ /* 0x000fe4000f8e00ff */
[----:B------:R2:W-:Y:S01]  /*7b60*/  REDG.E.ADD.F32.FTZ.RN.STRONG.GPU desc[UR6][R32.64], R7 ;  /* 0x00000007200079a6 */ /* 0x0005e2000c10f386 */
[----:B------:R-:W-:Y:S03]  /*7b70*/  IMAD.U32 R2, RZ, RZ, UR35 ;  /* 0x00000023ff027e24 */ /* 0x000fe6000f8e00ff */
[----:B------:R3:W-:Y:S04]  /*7b80*/  REDG.E.ADD.F32.FTZ.RN.STRONG.GPU desc[UR6][R30.64], R8 ;  /* 0x000000081e0079a6 */ /* 0x0007e8000c10f386 */
[----:B------:R4:W-:Y:S04]  /*7b90*/  REDG.E.ADD.F32.FTZ.RN.STRONG.GPU desc[UR6][R4.64], R9 ;  /* 0x00000009040079a6 */ /* 0x0009e8000c10f386 */
[----:B------:R-:W-:Y:S01]  /*7ba0*/  LDSM.16.MT88.4 R32, [R3+0xf800] ;  /* 0x00f800000320783b */ /* 0x000fe20000004200 */
[----:B-1----:R-:W-:Y:S02]  /*7bb0*/  IMAD.U32 R6, RZ, RZ, UR29 ;  /* 0x0000001dff067e24 */ /* 0x002fe4000f8e00ff */
[----:B--2---:R-:W-:Y:S01]  /*7bc0*/  IMAD.U32 R7, RZ, RZ, UR29 ;  /* 0x0000001dff077e24 */ /* 0x004fe2000f8e00ff */
[----:B---3--:R-:W-:Y:S02]  /*7bd0*/  MOV R8, UR34 ;  /* 0x0000002200087c02 */ /* 0x008fe40008000f00 */
[-C--:B----4-:R-:W-:Y:S01]  /*7be0*/  LEA R4, P1, R0, R28.reuse, 0x2 ;  /* 0x0000001c00047211 */ /* 0x090fe200078210ff */
        /* <DEDUP_REMOVED lines=363> */
.L_x_335:
[----:B------:R-:W-:Y:S01]  /*92a0*/  @UP0 UIADD3 UR13, UR41, UR42, URZ ;  /* 0x0000002a290d0290 */ /* 0x000fe2000fffe03f */
[----:B--2--5:R-:W-:Y:S01]  /*92b0*/  LEA R0, R163, UR4, 0x1 ;  /* 0x00000004a3007c11 */ /* 0x024fe2000f8e08ff */
        /* <DEDUP_REMOVED lines=18> */
.L_x_336:
        /* <DEDUP_REMOVED lines=53> */
.L_x_338:
[----:B------:R-:W-:Y:S05]  /*9730*/  BSYNC B0 ;  /* 0x0000000000007941 */ /* 0x000fea0003800000 */
.L_x_337:
        /* <DEDUP_REMOVED lines=19> */
.L_x_340:
[----:B------:R-:W-:Y:S05]  /*9870*/  BSYNC B0 ;  /* 0x0000000000007941 */ /* 0x000fea0003800000 */
.L_x_339:
[----:B-12---:R-:W-:Y:S01]  /*9880*/  IMAD.U32 R4, RZ, RZ, UR8 ;  /* 0x00000008ff047e24 */ /* 0x006fe2000f8e00ff */
[----:B------:R-:W-:Y:S01]  /*9890*/  UIMAD UR13, UR13, UR8, URZ ;  /* 0x000000080d0d72a4 */ /* 0x000fe2000f8e023f */
[----:B------:R-:W1:Y:S01]  /*98a0*/  LDS.128 R20, [R0+0xf000] ;  /* 0x00f0000000147984 */ /* 0x000e620000000c00 */
[----:B------:R-:W-:Y:S01]  /*98b0*/  USHF.R.S32.HI UR5, URZ, 0x1f, UR59 ;  /* 0x0000001f3f057899 */ /* 0x000fe2000801143b */
[----:B------:R-:W-:Y:S01]  /*98c0*/  IMAD.WIDE.U32 R6, R4, UR12, R6 ;  /* 0x0000000c04067c25 */ /* 0x000fe2000f8e0006 */
[----:B------:R-:W-:Y:S01]  /*98d0*/  UIMAD UR12, UR12, UR9, UR13 ;  /* 0x000000090c0c72a4 */ /* 0x000fe2000f8e020d */
[----:B------:R-:W2:Y:S01]  /*98e0*/  LDS.128 R16, [R0+0x11000] ;  /* 0x0110000000107984 */ /* 0x000ea20000000c00 */
[----:B------:R-:W-:Y:S01]  /*98f0*/  ULDC.64 UR10, c[0x0][0x470] ;  /* 0x00011c00000a7ab9 */ /* 0x000fe20000000a00 */
[----:B------:R-:W-:Y:S01]  /*9900*/  BSSY B0, `(.L_x_341) ;  /* 0x000001b000007945 */ /* 0x000fe20003800000 */
[----:B------:R-:W-:Y:S01]  /*9910*/  IADD3 R6, P0, R6, UR14, RZ ;  /* 0x0000000e06067c10 */ /* 0x000fe2000ff1e0ff */
[----:B------:R5:W1:Y:S01]  /*9920*/  LDS.128 R12, [R0+0x13000] ;  /* 0x01300000000c7984 */ /* 0x000a620000000c00 */
[----:B------:R-:W-:-:S04]  /*9930*/  UIMAD UR5, UR5, UR10, URZ ;  /* 0x0000000a050572a4 */ /* 0x000fc8000f8e023f */
[----:B------:R-:W-:Y:S01]  /*9940*/  UIMAD UR11, UR59, UR11, UR5 ;  /* 0x0000000b3b0b72a4 */ /* 0x000fe2000f8e0205 */
[----:B-----5:R-:W-:-:S05]  /*9950*/  IMAD.U32 R0, RZ, RZ, UR12 ;  /* 0x0000000cff007e24 */ /* 0x020fca000f8e00ff */
[----:B------:R-:W-:Y:S02]  /*9960*/  IADD3.X R7, R7, UR18, R0, P0, !PT ;  /* 0x0000001207077c10 */ /* 0x000fe400087fe400 */
        /* <DEDUP_REMOVED lines=20> */
.L_x_342:
[----:B------:R-:W-:Y:S05]  /*9ab0*/  BSYNC B0 ;  /* 0x0000000000007941 */ /* 0x000fea0003800000 */
.L_x_341:
        /* <DEDUP_REMOVED lines=20> */
.L_x_318:
[----:B------:R-:W-:Y:S01]  /*9c00*/  UISETP.NE.AND UP0, UPT, UR42, -0x1, UPT ;  /* 0xffffffff2a00788c */ /* 0x000fe2000bf05270 */
[----:B------:R-:W1:Y:S01]  /*9c10*/  S2R R2, SR_TID.X ;  /* 0x0000000000027919 */ /* 0x000e620000002100 */
        /* <DEDUP_REMOVED lines=22> */
.L_x_344:
[----:B------:R-:W-:Y:S01]  /*9d80*/  @UP0 UIADD3 UR14, UR41, UR42, URZ ;  /* 0x0000002a290e0290 */ /* 0x000fe2000fffe03f */
[----:B-1----:R-:W-:Y:S01]  /*9d90*/  SHF.R.S32.HI R0, RZ, 0x1f, R2 ;  /* 0x0000001fff007819 */ /* 0x002fe20000011402 */
        /* <DEDUP_REMOVED lines=18> */
.L_x_345:
[----:B------:R1:W5:Y:S04]  /*9ec0*/  LDL R12, [R1+0xc] ;  /* 0x00000c00010c7983 */ /* 0x0003680000100800 */
[----:B------:R1:W5:Y:S01]  /*9ed0*/  LDL R13, [R1+0x8] ;  /* 0x00000800010d7983 */ /* 0x0003620000100800 */
[----:B------:R-:W-:Y:S01]  /*9ee0*/  UIMAD UR13, UR18, UR8, URZ ;  /* 0x00000008120d72a4 */ /* 0x000fe2000f8e023f */
[----:B------:R-:W-:Y:S01]  /*9ef0*/  IMAD.U32 R4, RZ, RZ, UR8 ;  /* 0x00000008ff047e24 */ /* 0x000fe2000f8e00ff */
        /* <DEDUP_REMOVED lines=10> */
[----:B------:R-:W-:Y:S01]  /*9fa0*/  UIMAD UR13, UR21, UR14, URZ ;  /* 0x0000000e150d72a4 */ /* 0x000fe2000f8e023f */
[C---:B------:R-:W-:Y:S01]  /*9fb0*/  ISETP.GE.AND P4, PT, R0.reuse, UR5, PT ;  /* 0x0000000500007c0c */ /* 0x040fe2000bf86270 */
[----:B------:R-:W-:Y:S01]  /*9fc0*/  VIADD R4, R0, 0x40 ;  /* 0x0000004000047836 */ /* 0x000fe20000000000 */
[----:B------:R-:W-:Y:S01]  /*9fd0*/  IADD3.X R7, R5, UR20, R2, P0, !PT ;  /* 0x0000001405077c10 */ /* 0x000fe200087fe402 */
[----:B------:R-:W-:Y:S01]  /*9fe0*/  IMAD.U32 R2, RZ, RZ, UR14 ;  /* 0x0000000eff027e24 */ /* 0x000fe2000f8e00ff */
[----:B------:R-:W-:Y:S01]  /*9ff0*/  UIMAD UR15, UR59, UR15, UR13 ;  /* 0x0000000f3b0f72a4 */ /* 0x000fe2000f8e020d */
[----:B------:R-:W-:Y:S02]  /*a000*/  SHF.R.S32.HI R11, RZ, 0x1f, R0 ;  /* 0x0000001fff0b7819 */ /* 0x000fe40000011400 */
[----:B------:R-:W-:Y:S01]  /*a010*/  IMAD.WIDE.U32 R6, R2, UR59, R6 ;  /* 0x0000003b02067c25 */ /* 0x000fe2000f8e0006 */
[----:B------:R-:W-:-:S03]  /*a020*/  ISETP.GE.AND P3, PT, R4, UR5, PT ;  /* 0x0000000504007c0c */ /* 0x000fc6000bf66270 */
[----:B------:R-:W-:Y:S02]  /*a030*/  VIADD R10, R7, UR15 ;  /* 0x0000000f070a7c36 */ /* 0x000fe40008000000 */
[----:B-1----:R-:W-:Y:S08]  /*a040*/  @P4 BRA `(.L_x_347) ;  /* 0x0000000000404947 */ /* 0x002ff00003800000 */
        /* <DEDUP_REMOVED lines=16> */
.L_x_347:
[----:B------:R-:W-:Y:S05]  /*a150*/  BSYNC B0 ;  /* 0x0000000000007941 */ /* 0x000fea0003800000 */
.L_x_346:
        /* <DEDUP_REMOVED lines=19> */
.L_x_349:
[----:B------:R-:W-:Y:S05]  /*a290*/  BSYNC B0 ;  /* 0x0000000000007941 */ /* 0x000fea0003800000 */
.L_x_348:
        /* <DEDUP_REMOVED lines=32> */
.L_x_351:
[----:B------:R-:W-:Y:S05]  /*a4a0*/  BSYNC B0 ;  /* 0x0000000000007941 */ /* 0x000fea0003800000 */
.L_x_350:
        /* <DEDUP_REMOVED lines=18> */
.L_x_343:
[----:B------:R-:W-:Y:S05]  /*a5d0*/  BSYNC B1 ;  /* 0x0000000000017941 */ /* 0x000fea0003800000 */
.L_x_313:
        /* <DEDUP_REMOVED lines=8> */
.L_x_352:
[----:B------:R-:W-:Y:S05]  /*a660*/  EXIT ;  /* 0x000000000000794d */ /* 0x000fea0003800000 */
.L_x_354:
        /* <DEDUP_REMOVED lines=9> */
.L_x_1288:


//--------------------- .text._ZN5flash44flash_bwd_dq_dk_dv_loop_seqk_parallel_kernelI23Flash_bwd_kernel_traitsILi96ELi64ELi128ELi8ELi2ELi4ELi4ELb1ELb0EN7cutlass10bfloat16_tE19Flash_kernel_traitsILi96ELi64ELi128ELi8ES3_EELb0ELb0ELb0ELb0ELb0ELb0ELb1EEEvNS_16Flash_bwd_paramsE --------------------------
	.section	.text._ZN5flash44flash_bwd_dq_dk_dv_loop_seqk_parallel_kernelI23Flash_bwd_kernel_traitsILi96ELi64ELi128ELi8ELi2ELi4ELi4ELb1ELb0EN7cutlass10bfloat16_tE19Flash_kernel_traitsILi96ELi64ELi128ELi8ES3_EELb0ELb0ELb0ELb0ELb0ELb0ELb1EEEvNS_16Flash_bwd_paramsE,"ax",@progbits
	.align	128
        .global         _ZN5flash44flash_bwd_dq_dk_dv_loop_seqk_parallel_kernelI23Flash_bwd_kernel_traitsILi96ELi64ELi128ELi8ELi2ELi4ELi4ELb1ELb0EN7cutlass10bfloat16_tE19Flash_kernel_traitsILi96ELi64ELi128ELi8ES3_EELb0ELb0ELb0ELb0ELb0ELb0ELb1EEEvNS_16Flash_bwd_paramsE
        .type           _ZN5flash44flash_bwd_dq_dk_dv_loop_seqk_parallel_kernelI23Flash_bwd_kernel_traitsILi96ELi64ELi128ELi8ELi2ELi4ELi4ELb1ELb0EN7cutlass10bfloat16_tE19Flash_kernel_traitsILi96ELi64ELi128ELi8ES3_EELb0ELb0ELb0ELb0ELb0ELb0ELb1EEEvNS_16Flash_bwd_paramsE,@function
        .size           _ZN5flash44flash_bwd_dq_dk_dv_loop_seqk_parallel_kernelI23Flash_bwd_kernel_traitsILi96ELi64ELi128ELi8ELi2ELi4ELi4ELb1ELb0EN7cutlass10bfloat16_tE19Flash_kernel_traitsILi96ELi64ELi128ELi8ES3_EELb0ELb0ELb0ELb0ELb0ELb0ELb1EEEvNS_16Flash_bwd_paramsE,(.L_x_1289 - _ZN5flash44flash_bwd_dq_dk_dv_loop_seqk_parallel_kernelI23Flash_bwd_kernel_traitsILi96ELi64ELi128ELi8ELi2ELi4ELi4ELb1ELb0EN7cutlass10bfloat16_tE19Flash_kernel_traitsILi96ELi64ELi128ELi8ES3_EELb0ELb0ELb0ELb0ELb0ELb0ELb1EEEvNS_16Flash_bwd_paramsE)
        .other          _ZN5flash44flash_bwd_dq_dk_dv_loop_seqk_parallel_kernelI23Flash_bwd_kernel_traitsILi96ELi64ELi128ELi8ELi2ELi4ELi4ELb1ELb0EN7cutlass10bfloat16_tE19Flash_kernel_traitsILi96ELi64ELi128ELi8ES3_EELb0ELb0ELb0ELb0ELb0ELb0ELb1EEEvNS_16Flash_bwd_paramsE,@"STO_CUDA_ENTRY STV_DEFAULT"
_ZN5flash44flash_bwd_dq_dk_dv_loop_seqk_parallel_kernelI23Flash_bwd_kernel_traitsILi96ELi64ELi128ELi8ELi2ELi4ELi4ELb1ELb0EN7cutlass10bfloat16_tE19Flash_kernel_traitsILi96ELi64ELi128ELi8ES3_EELb0ELb0ELb0ELb0ELb0ELb0ELb1EEEvNS_16Flash_bwd_paramsE:
.text._ZN5flash44flash_bwd_dq_dk_dv_loop_seqk_parallel_kernelI23Flash_bwd_kernel_traitsILi96ELi64ELi128ELi8ELi2ELi4ELi4ELb1ELb0EN7cutlass10bfloat16_tE19Flash_kernel_traitsILi96ELi64ELi128ELi8ES3_EELb0ELb0ELb0ELb0ELb0ELb0ELb1EEEvNS_16Flash_bwd_paramsE:
        /* <DEDUP_REMOVED lines=26> */
[----:B------:R-:W-:Y:S02]  /*01a0*/  LEA.HI R4, R21, R22, RZ, 0x2 ;  /* 0x0000001615047211 */ /* 0x000fe400078f10ff */
[----:B------:R-:W-:Y:S01]  /*01b0*/  SHF.R.S32.HI R6, RZ, 0x4, R8 ;  /* 0x00000004ff067819 */ /* 0x000fe20000011408 */
[----:B-----5:R-:W-:Y:S01]  /*01c0*/  USHF.L.U32 UR6, UR47, 0x7, URZ ;  /* 0x000000072f067899 */ /* 0x020fe2000800063f */
[--C-:B------:R-:W-:Y:S02]  /*01d0*/  SHF.R.S32.HI R5, RZ, 0x2, R4.reuse ;  /* 0x00000002ff057819 */ /* 0x100fe40000011404 */
[----:B-1----:R-:W-:Y:S02]  /*01e0*/  SHF.R.S32.HI R0, RZ, 0x1f, R4 ;  /* 0x0000001fff007819 */ /* 0x002fe40000011404 */
[----:B------:R-:W-:-:S02]  /*01f0*/  LEA.HI R2, R8, R6, RZ, 0x1 ;  /* 0x0000000608027211 */ /* 0x000fc400078f08ff */
[-C--:B------:R-:W-:Y:S02]  /*0200*/  LEA.HI R0, R0, R5.reuse, RZ, 0x3 ;  /* 0x0000000500007211 */ /* 0x080fe400078f18ff */
[----:B------:R-:W-:Y:S02]  /*0210*/  LEA.HI R3, R4, R5, RZ, 0x1 ;  /* 0x0000000504037211 */ /* 0x000fe400078f08ff */
[----:B------:R-:W-:Y:S02]  /*0220*/  LOP3.LUT R2, R2, 0xfffffffe, RZ, 0xc0, !PT ;  /* 0xfffffffe02027812 */ /* 0x000fe400078ec0ff */
[----:B------:R-:W-:Y:S02]  /*0230*/  LOP3.LUT R0, R0, 0xfffffff8, RZ, 0xc0, !PT ;  /* 0xfffffff800007812 */ /* 0x000fe400078ec0ff */
[----:B------:R-:W-:Y:S01]  /*0240*/  LOP3.LUT R3, R3, 0x7fffffe, RZ, 0xc0, !PT ;  /* 0x07fffffe03037812 */ /* 0x000fe200078ec0ff */
[----:B------:R-:W-:Y:S01]  /*0250*/  IMAD.IADD R17, R6, 0x1, -R2 ;  /* 0x0000000106117824 */ /* 0x000fe200078e0a02 */
[-C--:B------:R-:W-:Y:S01]  /*0260*/  LEA.HI R18, R21, R22.reuse, RZ, 0x5 ;  /* 0x0000001615127211 */ /* 0x080fe200078f28ff */
[----:B------:R-:W-:Y:S01]  /*0270*/  IMAD.IADD R9, R5, 0x1, -R0 ;  /* 0x0000000105097824 */ /* 0x000fe200078e0a00 */
[----:B------:R-:W-:Y:S01]  /*0280*/  LEA.HI R19, R21, R22, RZ, 0x3 ;  /* 0x0000001615137211 */ /* 0x000fe200078f18ff */
[----:B------:R-:W-:Y:S01]  /*0290*/  IMAD.IADD R6, R5, 0x1, -R3 ;  /* 0x0000000105067824 */ /* 0x000fe200078e0a03 */
[----:B------:R-:W-:-:S02]  /*02a0*/  SHF.R.S32.HI R7, RZ, 0x5, R18 ;  /* 0x00000005ff077819 */ /* 0x000fc40000011412 */
[----:B------:R-:W-:Y:S02]  /*02b0*/  SHF.R.S32.HI R0, RZ, 0x3, R19 ;  /* 0x00000003ff007819 */ /* 0x000fe40000011413 */
[----:B------:R-:W-:Y:S01]  /*02c0*/  LOP3.LUT R2, R4, 0xfffffffc, RZ, 0xc0, !PT ;  /* 0xfffffffc04027812 */ /* 0x000fe200078ec0ff */
[----:B------:R-:W-:Y:S01]  /*02d0*/  IMAD R14, R7, 0x8, R6 ;  /* 0x00000008070e7824 */ /* 0x000fe200078e0206 */
[----:B------:R-:W-:Y:S01]  /*02e0*/  SHF.R.S32.HI R3, RZ, 0x1f, R18 ;  /* 0x0000001fff037819 */ /* 0x000fe20000011412 */
[----:B------:R-:W-:Y:S01]  /*02f0*/  IMAD.SHL.U32 R0, R0, 0x40, RZ ;  /* 0x0000004000007824 */ /* 0x000fe200078e00ff */
[-C--:B------:R-:W-:Y:S01]  /*0300*/  LEA.HI R4, R18, R7.reuse, RZ, 0x1 ;  /* 0x0000000712047211 */ /* 0x080fe200078f08ff */
[----:B------:R-:W-:Y:S01]  /*0310*/  IMAD.IADD R16, R22, 0x1, -R2 ;  /* 0x0000000116107824 */ /* 0x000fe200078e0a02 */
[----:B------:R-:W-:Y:S02]  /*0320*/  LEA.HI R2, R3, R7, RZ, 0x2 ;  /* 0x0000000703027211 */ /* 0x000fe400078f10ff */
[----:B------:R-:W-:Y:S01]  /*0330*/  LOP3.LUT R3, R4, 0xfffffffe, RZ, 0xc0, !PT ;  /* 0xfffffffe04037812 */ /* 0x000fe200078ec0ff */
[----:B------:R-:W-:Y:S01]  /*0340*/  IMAD.SHL.U32 R24, R16, 0x8, RZ ;  /* 0x0000000810187824 */ /* 0x000fe200078e00ff */
[----:B------:R-:W-:-:S02]  /*0350*/  LOP3.LUT R0, R0, 0xc0, RZ, 0xc0, !PT ;  /* 0x000000c000007812 */ /* 0x000fc400078ec0ff */
[----:B------:R-:W-:Y:S01]  /*0360*/  LOP3.LUT R5, R8, 0xfffffff0, RZ, 0xc0, !PT ;  /* 0xfffffff008057812 */ /* 0x000fe200078ec0ff */
[C---:B------:R-:W-:Y:S01]  /*0370*/  IMAD.IADD R230, R7.reuse, 0x1, -R3 ;  /* 0x0000000107e67824 */ /* 0x040fe200078e0a03 */
[----:B------:R-:W-:Y:S01]  /*0380*/  LOP3.LUT R2, R2, 0xfffffffc, RZ, 0xc0, !PT ;  /* 0xfffffffc02027812 */ /* 0x000fe200078ec0ff */
[----:B------:R-:W-:Y:S01]  /*0390*/  STL [R1+0x18], R24 ;  /* 0x0000181801007387 */ /* 0x000fe20000100800 */
[----:B------:R-:W-:Y:S02]  /*03a0*/  LOP3.LUT R4, R0, 0x18, R24, 0xf8, !PT ;  /* 0x0000001800047812 */ /* 0x000fe400078ef818 */
[----:B------:R-:W-:Y:S01]  /*03b0*/  SHF.R.U32.HI R3, RZ, 0x3, R0 ;  /* 0x00000003ff037819 */ /* 0x000fe20000011600 */
[----:B------:R-:W-:Y:S01]  /*03c0*/  IMAD.IADD R13, R7, 0x1, -R2 ;  /* 0x00000001070d7824 */ /* 0x000fe200078e0a02 */
[----:B------:R-:W-:Y:S01]  /*03d0*/  LOP3.LUT R2, R19, 0xfffffff8, RZ, 0xc0, !PT ;  /* 0xfffffff813027812 */ /* 0x000fe200078ec0ff */
[----:B------:R-:W-:Y:S01]  /*03e0*/  IMAD.IADD R0, R22, 0x1, -R5 ;  /* 0x0000000116007824 */ /* 0x000fe200078e0a05 */
[----:B------:R-:W-:-:S02]  /*03f0*/  LOP3.LUT R10, R4, R3, RZ, 0x3c, !PT ;  /* 0x00000003040a7212 */ /* 0x000fc400078e3cff */
[----:B------:R-:W-:Y:S01]  /*0400*/  LEA.HI R4, R21, R22, RZ, 0x6 ;  /* 0x0000001615047211 */ /* 0x000fe200078f30ff */
[----:B------:R-:W-:Y:S01]  /*0410*/  IMAD.IADD R3, R22, 0x1, -R2 ;  /* 0x0000000116037824 */ /* 0x000fe200078e0a02 */
[----:B------:R-:W-:Y:S02]  /*0420*/  SHF.R.S32.HI R12, RZ, 0x1f, R0 ;  /* 0x0000001fff0c7819 */ /* 0x000fe40000011400 */
[-C--:B------:R-:W-:Y:S02]  /*0430*/  LEA.HI R2, R0, R0.reuse, RZ, 0x1 ;  /* 0x0000000000027211 */ /* 0x080fe400078f08ff */
[----:B------:R-:W-:Y:S02]  /*0440*/  LEA.HI R12, R12, R0, RZ, 0x3 ;  /* 0x000000000c0c7211 */ /* 0x000fe400078f18ff */
[----:B------:R-:W-:Y:S02]  /*0450*/  LEA.HI R11, R3, R3, RZ, 0x1 ;  /* 0x00000003030b7211 */ /* 0x000fe400078f08ff */
[----:B------:R-:W-:-:S02]  /*0460*/  SHF.R.S32.HI R8, RZ, 0x6, R4 ;  /* 0x00000006ff087819 */ /* 0x000fc40000011404 */
[----:B------:R-:W-:Y:S02]  /*0470*/  LOP3.LUT R4, R12, 0xfffffff8, RZ, 0xc0, !PT ;  /* 0xfffffff80c047812 */ /* 0x000fe400078ec0ff */
[----:B------:R-:W-:Y:S02]  /*0480*/  SHF.R.S32.HI R7, RZ, 0x1, R2 ;  /* 0x00000001ff077819 */ /* 0x000fe40000011402 */
[----:B------:R-:W-:Y:S01]  /*0490*/  LOP3.LUT R6, R2, 0x7fffffe, RZ, 0xc0, !PT ;  /* 0x07fffffe02067812 */ /* 0x000fe200078ec0ff */
[C---:B------:R-:W-:Y:S01]  /*04a0*/  IMAD.IADD R15, R0.reuse, 0x1, -R4 ;  /* 0x00000001000f7824 */ /* 0x040fe200078e0a04 */
[----:B------:R-:W-:Y:S02]  /*04b0*/  SHF.R.S32.HI R2, RZ, 0x1f, R2 ;  /* 0x0000001fff027819 */ /* 0x000fe40000011402 */
[----:B------:R-:W-:Y:S01]  /*04c0*/  LOP3.LUT R5, R11, 0x3fffffe, RZ, 0xc0, !PT ;  /* 0x03fffffe0b057812 */ /* 0x000fe200078ec0ff */
[----:B------:R-:W-:Y:S01]  /*04d0*/  IMAD.IADD R20, R0, 0x1, -R6 ;  /* 0x0000000100147824 */ /* 0x000fe200078e0a06 */
[----:B------:R-:W-:Y:S01]  /*04e0*/  LEA.HI R4, R2, R7, RZ, 0x2 ;  /* 0x0000000702047211 */ /* 0x000fe200078f10ff */
[----:B------:R-:W-:Y:S01]  /*04f0*/  IMAD R0, R8, 0x4, R17 ;  /* 0x0000000408007824 */ /* 0x000fe200078e0211 */
[----:B------:R-:W-:Y:S01]  /*0500*/  LOP3.LUT P2, RZ, R9, 0x2, RZ, 0xc0, !PT ;  /* 0x0000000209ff7812 */ /* 0x000fe2000784c0ff */
[----:B------:R-:W-:Y:S01]  /*0510*/  IMAD.IADD R2, R3, 0x1, -R5 ;  /* 0x0000000103027824 */ /* 0x000fe200078e0a05 */
[----:B------:R-:W-:Y:S01]  /*0520*/  LOP3.LUT R4, R4, 0xfffffffc, RZ, 0xc0, !PT ;  /* 0xfffffffc04047812 */ /* 0x000fe200078ec0ff */
[----:B------:R-:W-:Y:S01]  /*0530*/  IMAD.U32 R6, R14, 0x20, R10 ;  /* 0x000000200e067824 */ /* 0x000fe200078e000a */
[----:B------:R-:W-:Y:S01]  /*0540*/  LOP3.LUT R5, R9, 0x1, RZ, 0xc0, !PT ;  /* 0x0000000109057812 */ /* 0x000fe200078ec0ff */
[----:B------:R-:W-:Y:S01]  /*0550*/  IMAD R222, R0, 0x8, R2 ;  /* 0x0000000800de7824 */ /* 0x000fe200078e0202 */
[----:B------:R-:W-:Y:S01]  /*0560*/  LOP3.LUT R2, R18, 0xffffffe0, RZ, 0xc0, !PT ;  /* 0xffffffe012027812 */ /* 0x000fe200078ec0ff */
[----:B------:R-:W-:Y:S01]  /*0570*/  IMAD.IADD R18, R7, 0x1, -R4 ;  /* 0x0000000107127824 */ /* 0x000fe200078e0a04 */
[----:B------:R-:W-:Y:S01]  /*0580*/  LEA.HI R0, R21, R22, RZ, 0x7 ;  /* 0x0000001615007211 */ /* 0x000fe200078f38ff */
[----:B------:R-:W-:Y:S01]  /*0590*/  IMAD.SHL.U32 R7, R8, 0x20, RZ ;  /* 0x0000002008077824 */ /* 0x000fe200078e00ff */
[----:B------:R1:W-:Y:S01]  /*05a0*/  STL [R1+0x3c], R6 ;  /* 0x00003c0601007387 */ /* 0x0003e20000100800 */
[C---:B------:R-:W-:Y:S01]  /*05b0*/  IMAD.IADD R23, R22.reuse, 0x1, -R2 ;  /* 0x0000000116177824 */ /* 0x040fe200078e0a02 */
[----:B------:R-:W-:Y:S01]  /*05c0*/  SHF.R.S32.HI R14, RZ, 0x7, R0 ;  /* 0x00000007ff0e7819 */ /* 0x000fe20000011400 */
[----:B------:R-:W-:Y:S01]  /*05d0*/  IMAD.SHL.U32 R22, R22, 0x2, RZ ;  /* 0x0000000216167824 */ /* 0x000fe200078e00ff */
[----:B------:R-:W-:Y:S01]  /*05e0*/  SHF.R.S32.HI R0, RZ, 0x1, R11 ;  /* 0x00000001ff007819 */ /* 0x000fe2000001140b */
[----:B------:R-:W-:Y:S01]  /*05f0*/  IMAD.SHL.U32 R2, R3, 0x40, RZ ;  /* 0x0000004003027824 */ /* 0x000fe200078e00ff */
[----:B------:R-:W-:Y:S01]  /*0600*/  LEA.HI R11, R9, R9, RZ, 0x1 ;  /* 0x00000009090b7211 */ /* 0x000fe200078f08ff */
[----:B------:R-:W-:Y:S01]  /*0610*/  STL [R1+0x60], R23 ;  /* 0x0000601701007387 */ /* 0x000fe20000100800 */
[----:B------:R-:W-:Y:S01]  /*0620*/  LOP3.LUT R3, R7, 0x6, R22, 0xf8, !PT ;  /* 0x0000000607037812 */ /* 0x000fe200078ef816 */
[----:B------:R-:W-:Y:S01]  /*0630*/  IMAD.SHL.U32 R10, R16, 0x2, RZ ;  /* 0x00000002100a7824 */ /* 0x000fe200078e00ff */
[----:B------:R-:W-:Y:S01]  /*0640*/  ISETP.NE.U32.AND P3, PT, R5, 0x1, PT ;  /* 0x000000010500780c */ /* 0x000fe20003f65070 */
[C---:B------:R-:W-:Y:S01]  /*0650*/  IMAD.SHL.U32 R5, R0.reuse, 0x40, RZ ;  /* 0x0000004000057824 */ /* 0x040fe200078e00ff */
[----:B------:R-:W-:Y:S01]  /*0660*/  LOP3.LUT P4, RZ, R0, 0x2, RZ, 0xc0, !PT ;  /* 0x0000000200ff7812 */ /* 0x000fe2000788c0ff */
[----:B------:R2:W-:Y:S01]  /*0670*/  STL [R1+0x58], R3 ;  /* 0x0000580301007387 */ /* 0x0005e20000100800 */
[----:B------:R-:W-:Y:S01]  /*0680*/  IMAD.SHL.U32 R0, R13, 0x10, RZ ;  /* 0x000000100d007824 */ /* 0x000fe200078e00ff */
[----:B------:R-:W-:Y:S01]  /*0690*/  LOP3.LUT P5, RZ, R15, 0x2, RZ, 0xc0, !PT ;  /* 0x000000020fff7812 */ /* 0x000fe200078ac0ff */
[----:B------:R-:W-:Y:S01]  /*06a0*/  IMAD.SHL.U32 R4, R9, 0x40, RZ ;  /* 0x0000004009047824 */ /* 0x000fe200078e00ff */
[----:B------:R-:W-:-:S02]  /*06b0*/  LOP3.LUT P6, RZ, R15, 0x4, RZ, 0xc0, !PT ;  /* 0x000000040fff7812 */ /* 0x000fc400078cc0ff */
[----:B------:R-:W-:Y:S02]  /*06c0*/  SEL R225, R228, 0xffffffe0, !P5 ;  /* 0xffffffe0e4e17807 */ /* 0x000fe40006800000 */
[----:B------:R-:W-:Y:S02]  /*06d0*/  SEL R238, R238, 0x10, !P3 ;  /* 0x00000010eeee7807 */ /* 0x000fe40005800000 */
[----:B------:R-:W-:Y:S02]  /*06e0*/  SEL R226, R226, 0x40, P6 ;  /* 0x00000040e2e27807 */ /* 0x000fe40003000000 */
[----:B-1----:R-:W-:Y:S02]  /*06f0*/  LOP3.LUT R6, R2, 0x1c0, RZ, 0xc0, !PT ;  /* 0x000001c002067812 */ /* 0x002fe400078ec0ff */
[----:B------:R-:W-:Y:S02]  /*0700*/  SHF.R.S32.HI R2, RZ, 0x3, R12 ;  /* 0x00000003ff027819 */ /* 0x000fe4000001140c */
[----:B------:R-:W-:-:S02]  /*0710*/  SEL R223, R228, 0xffffffe0, !P4 ;  /* 0xffffffe0e4df7807 */ /* 0x000fc40006000000 */
[----:B------:R-:W-:Y:S01]  /*0720*/  LOP3.LUT P0, RZ, R18, 0x2, RZ, 0xc0, !PT ;  /* 0x0000000212ff7812 */ /* 0x000fe2000780c0ff */
[----:B------:R-:W-:Y:S02]  /*0730*/  IMAD R20, R2, 0x8, R20 ;  /* 0x0000000802147824 */ /* 0x000fe400078e0214 */
[----:B------:R-:W-:Y:S01]  /*0740*/  IMAD R16, R13, 0x2, R2 ;  /* 0x000000020d107824 */ /* 0x000fe200078e0202 */
[----:B------:R-:W-:Y:S01]  /*0750*/  LOP3.LUT R2, R5, 0xc0, RZ, 0xc0, !PT ;  /* 0x000000c005027812 */ /* 0x000fe200078ec0ff */
[----:B------:R-:W-:Y:S01]  /*0760*/  IMAD R13, R13, 0x200, R10 ;  /* 0x000002000d0d7824 */ /* 0x000fe200078e020a */
[----:B------:R-:W-:Y:S02]  /*0770*/  SHF.R.U32.HI R5, RZ, 0x3, R6 ;  /* 0x00000003ff057819 */ /* 0x000fe40000011606 */
[----:B--2---:R-:W-:Y:S02]  /*0780*/  LOP3.LUT R3, R11, 0x3fffffe, RZ, 0xc0, !PT ;  /* 0x03fffffe0b037812 */ /* 0x004fe400078ec0ff */
[----:B------:R-:W-:-:S02]  /*0790*/  LOP3.LUT R8, R2, 0x8, R19, 0xf8, !PT ;  /* 0x0000000802087812 */ /* 0x000fc400078ef813 */
[----:B------:R-:W-:Y:S01]  /*07a0*/  SEL R228, R228, 0xffffffe0, !P0 ;  /* 0xffffffe0e4e47807 */ /* 0x000fe20004000000 */
[----:B------:R-:W-:Y:S01]  /*07b0*/  IMAD.IADD R12, R9, 0x1, -R3 ;  /* 0x00000001090c7824 */ /* 0x000fe200078e0a03 */
[----:B------:R-:W-:Y:S01]  /*07c0*/  LOP3.LUT R3, R6, 0x30, R0, 0xf8, !PT ;  /* 0x0000003006037812 */ /* 0x000fe200078ef800 */
[----:B------:R-:W-:Y:S01]  /*07d0*/  IMAD.SHL.U32 R6, R17, 0x8, RZ ;  /* 0x0000000811067824 */ /* 0x000fe200078e00ff */
[----:B------:R-:W-:Y:S01]  /*07e0*/  LOP3.LUT R0, R4, 0x1c0, RZ, 0xc0, !PT ;  /* 0x000001c004007812 */ /* 0x000fe200078ec0ff */
[----:B------:R-:W-:Y:S01]  /*07f0*/  IMAD R12, R12, 0x20, R13 ;  /* 0x000000200c0c7824 */ /* 0x000fe200078e020d */
[----:B------:R-:W-:Y:S02]  /*0800*/  SHF.R.U32.HI R4, RZ, 0x3, R2 ;  /* 0x00000003ff047819 */ /* 0x000fe40000011602 */
[----:B------:R-:W-:Y:S02]  /*0810*/  LOP3.LUT R9, R3, 0x8, R19, 0xf8, !PT ;  /* 0x0000000803097812 */ /* 0x000fe400078ef813 */
[----:B------:R-:W-:-:S02]  /*0820*/  LOP3.LUT R4, R8, R4, RZ, 0x3c, !PT ;  /* 0x0000000408047212 */ /* 0x000fc400078e3cff */
[----:B------:R-:W-:Y:S02]  /*0830*/  LOP3.LUT R3, R0, 0x20, R7, 0xf8, !PT ;  /* 0x0000002000037812 */ /* 0x000fe400078ef807 */
[----:B------:R-:W-:Y:S01]  /*0840*/  SHF.R.U32.HI R2, RZ, 0x3, R0 ;  /* 0x00000003ff027819 */ /* 0x000fe20000011600 */
[----:B------:R-:W-:Y:S01]  /*0850*/  IMAD R0, R14, 0x1000, R10 ;  /* 0x000010000e007824 */ /* 0x000fe200078e020a */
[----:B------:R-:W-:Y:S01]  /*0860*/  LOP3.LUT R6, R6, 0x8, RZ, 0xc0, !PT ;  /* 0x0000000806067812 */ /* 0x000fe200078ec0ff */
[----:B------:R-:W-:Y:S01]  /*0870*/  IMAD.U32 R222, R222, 0x20, R4 ;  /* 0x00000020dede7824 */ /* 0x000fe200078e0004 */
[----:B------:R-:W-:Y:S01]  /*0880*/  LOP3.LUT R2, R3, R2, RZ, 0x3c, !PT ;  /* 0x0000000203027212 */ /* 0x000fe200078e3cff */
[----:B------:R-:W-:Y:S01]  /*0890*/  IMAD.SHL.U32 R4, R15, 0x40, RZ ;  /* 0x000000400f047824 */ /* 0x000fe200078e00ff */
[----:B------:R-:W-:Y:S01]  /*08a0*/  SHF.R.S32.HI R10, RZ, 0x1f, R23 ;  /* 0x0000001fff0a7819 */ /* 0x000fe20000011417 */
[----:B------:R-:W-:Y:S01]  /*08b0*/  IMAD R0, R230, 0x400, R0 ;  /* 0x00000400e6007824 */ /* 0x000fe200078e0200 */
[----:B------:R-:W-:Y:S01]  /*08c0*/  LOP3.LUT R3, R9, R5, RZ, 0x3c, !PT ;  /* 0x0000000509037212 */ /* 0x000fe200078e3cff */
[----:B------:R-:W-:Y:S01]  /*08d0*/  IMAD.SHL.U32 R9, R17, 0x10, RZ ;  /* 0x0000001011097824 */ /* 0x000fe200078e00ff */
[----:B------:R-:W-:Y:S01]  /*08e0*/  LOP3.LUT R4, R4, 0x1c0, RZ, 0xc0, !PT ;  /* 0x000001c004047812 */ /* 0x000fe200078ec0ff */
[----:B------:R-:W-:Y:S01]  /*08f0*/  IMAD.IADD R241, R2, 0x1, R0 ;  /* 0x0000000102f17824 */ /* 0x000fe200078e0200 */
[----:B------:R-:W-:Y:S01]  /*0900*/  LEA R222, R222, UR4, 0x1 ;  /* 0x00000004dede7c11 */ /* 0x000fe2000f8e08ff */
[----:B------:R-:W-:Y:S01]  /*0910*/  IMAD.SHL.U32 R0, R14, 0x8, RZ ;  /* 0x000000080e007824 */ /* 0x000fe200078e00ff */
[----:B------:R-:W-:Y:S01]  /*0920*/  SHF.R.U32.HI R224, RZ, 0x3, R4 ;  /* 0x00000003ffe07819 */ /* 0x000fe20000011604 */
[----:B------:R-:W-:Y:S01]  /*0930*/  IMAD.SHL.U32 R2, R18, 0x40, RZ ;  /* 0x0000004012027824 */ /* 0x000fe200078e00ff */
[----:B------:R-:W-:Y:S01]  /*0940*/  LEA R241, R241, UR4, 0x1 ;  /* 0x00000004f1f17c11 */ /* 0x000fe2000f8e08ff */
[----:B------:R-:W-:Y:S01]  /*0950*/  IMAD R3, R17, 0x200, R3 ;  /* 0x0000020011037824 */ /* 0x000fe200078e0203 */
[----:B------:R-:W-:Y:S01]  /*0960*/  LOP3.LUT R7, R0, 0x8, RZ, 0xc0, !PT ;  /* 0x0000000800077812 */ /* 0x000fe200078ec0ff */
[----:B------:R-:W-:Y:S01]  /*0970*/  IMAD.IADD R223, R223, 0x1, R222 ;  /* 0x00000001dfdf7824 */ /* 0x000fe200078e02de */
[----:B------:R-:W-:Y:S01]  /*0980*/  SHF.R.S32.HI R0, RZ, 0x1, R11 ;  /* 0x00000001ff007819 */ /* 0x000fe2000001140b */
[C---:B------:R-:W-:Y:S01]  /*0990*/  VIADD R239, R241.reuse, 0x20 ;  /* 0x00000020f1ef7836 */ /* 0x040fe20000000000 */
[----:B------:R-:W-:Y:S01]  /*09a0*/  LOP3.LUT R224, R224, R4, R6, 0x1e, !PT ;  /* 0x00000004e0e07212 */ /* 0x000fe200078e1e06 */
[C---:B------:R-:W-:Y:S01]  /*09b0*/  @P2 VIADD R239, R241.reuse, 0xffffffe0 ;  /* 0xffffffe0f1ef2836 */ /* 0x040fe20000000000 */
[----:B------:R-:W-:Y:S01]  /*09c0*/  LEA.HI R4, R10, R23, RZ, 0x2 ;  /* 0x000000170a047211 */ /* 0x000fe200078f10ff */
[----:B------:R-:W-:Y:S01]  /*09d0*/  IMAD.IADD R240, R241, 0x1, R238 ;  /* 0x00000001f1f07824 */ /* 0x000fe200078e02ee */
[C---:B------:R-:W-:Y:S01]  /*09e0*/  LOP3.LUT P1, RZ, R0.reuse, 0x2, RZ, 0xc0, !PT ;  /* 0x0000000200ff7812 */ /* 0x040fe2000782c0ff */
[----:B------:R-:W-:Y:S01]  /*09f0*/  IMAD.SHL.U32 R0, R0, 0x40, RZ ;  /* 0x0000004000007824 */ /* 0x000fe200078e00ff */
[----:B------:R-:W-:Y:S01]  /*0a00*/  SHF.R.S32.HI R4, RZ, 0x2, R4 ;  /* 0x00000002ff047819 */ /* 0x000fe20000011404 */
[----:B------:R-:W-:Y:S01]  /*0a10*/  IMAD.U32 R224, R16, 0x200, R224 ;  /* 0x0000020010e07824 */ /* 0x000fe200078e00e0 */
[----:B------:R-:W-:Y:S01]  /*0a20*/  LOP3.LUT R2, R2, 0xc0, RZ, 0xc0, !PT ;  /* 0x000000c002027812 */ /* 0x000fe200078ec0ff */
[----:B------:R-:W-:Y:S01]  /*0a30*/  IMAD.IADD R238, R238, 0x1, R239 ;  /* 0x00000001eeee7824 */ /* 0x000fe200078e02ef */
        /* <DEDUP_REMOVED lines=9> */
[----:B------:R-:W-:-:S03]  /*0ad0*/  LOP3.LUT R2, R5, R9, R2, 0x1e, !PT ;  /* 0x0000000905027212 */ /* 0x000fc600078e1e02 */
[----:B------:R-:W-:Y:S02]  /*0ae0*/  IMAD R230, R230, 0x200, R0 ;  /* 0x00000200e6e67824 */ /* 0x000fe400078e0200 */
[----:B------:R-:W-:Y:S02]  /*0af0*/  IMAD.IADD R229, R0, 0x1, R2 ;  /* 0x0000000100e57824 */ /* 0x000fe400078e0202 */
[----:B------:R-:W-:Y:S02]  /*0b00*/  IMAD.IADD R8, R8, 0x1, R12 ;  /* 0x0000000108087824 */ /* 0x000fe400078e020c */
        /* <DEDUP_REMOVED lines=25> */
.L_x_396:
        /* <DEDUP_REMOVED lines=28> */
[----:B------:R-:W-:Y:S01]  /*0e60*/  PLOP3.LUT P3, PT, PT, PT, UP2, 0x80, 0x0 ;  /* 0x000000000000781c */ /* 0x000fe20003f6f028 */
[----:B------:R-:W-:-:S02]  /*0e70*/  UIADD3 UR8, UP0, UR16, UR12, URZ ;  /* 0x0000000c10087290 */ /* 0x000fc4000ff1e03f */
[----:B------:R-:W-:Y:S01]  /*0e80*/  UISETP.EQ.OR.EX UP4, UPT, UR13, URZ, !UP1, UP4 ;  /* 0x0000003f0d00728c */ /* 0x000fe2000cf82740 */
[----:B------:R-:W2:Y:S01]  /*0e90*/  @P1 LDG.E R8, desc[UR6][R6.64] ;  /* 0x0000000606081981 */ /* 0x000ea2000c1e1900 */
[----:B------:R-:W-:Y:S01]  /*0ea0*/  UIADD3.X UR5, UR5, UR13, URZ, UP0, !UPT ;  /* 0x0000000d05057290 */ /* 0x000fe200087fe43f */
[----:B------:R-:W-:Y:S01]  /*0eb0*/  UMOV UR36, URZ ;  /* 0x0000003f00247c82 */ /* 0x000fe20008000000 */
[----:B------:R-:W-:Y:S02]  /*0ec0*/  @!UP3 ULDC.64 UR10, c[0x0][0x318] ;  /* 0x0000c600000abab9 */ /* 0x000fe40000000a00 */
[----:B------:R-:W-:Y:S01]  /*0ed0*/  PLOP3.LUT P2, PT, PT, PT, UP4, 0x80, 0x0 ;  /* 0x000000000000781c */ /* 0x000fe20003f4f048 */
[----:B------:R1:W3:Y:S02]  /*0ee0*/  @P0 LDG.E R6, desc[UR6][R4.64] ;  /* 0x0000000604060981 */ /* 0x0002e4000c1e1900 */
[----:B-1----:R-:W-:Y:S02]  /*0ef0*/  IMAD.U32 R4, RZ, RZ, UR15 ;  /* 0x0000000fff047e24 */ /* 0x002fe4000f8e00ff */
[----:B------:R-:W-:-:S05]  /*0f00*/  IMAD.U32 R5, RZ, RZ, UR14 ;  /* 0x0000000eff057e24 */ /* 0x000fca000f8e00ff */
[----:B----4-:R-:W4:Y:S04]  /*0f10*/  @P3 LDG.E R7, desc[UR6][R4.64] ;  /* 0x0000000604073981 */ /* 0x010f28000c1e1900 */
[----:B-----5:R1:W5:Y:S02]  /*0f20*/  @P3 LDG.E R0, desc[UR6][R4.64+0x4] ;  /* 0x0000040604003981 */ /* 0x020364000c1e1900 */
[----:B-1----:R-:W-:Y:S02]  /*0f30*/  IMAD.U32 R4, RZ, RZ, UR8 ;  /* 0x00000008ff047e24 */ /* 0x002fe4000f8e00ff */
[----:B------:R-:W-:Y:S01]  /*0f40*/  IMAD.U32 R5, RZ, RZ, UR5 ;  /* 0x00000005ff057e24 */ /* 0x000fe2000f8e00ff */
[----:B------:R-:W-:Y:S01]  /*0f50*/  @!UP3 UISETP.NE.U32.AND UP0, UPT, UR10, URZ, UPT ;  /* 0x0000003f0a00b28c */ /* 0x000fe2000bf05070 */
[----:B------:R-:W-:-:S03]  /*0f60*/  @!UP3 ULDC UR5, c[0x0][0x2cc] ;  /* 0x0000b3000005bab9 */ /* 0x000fc60000000800 */
[----:B------:R-:W5:Y:S01]  /*0f70*/  @!P2 LDG.E R3, desc[UR6][R4.64] ;  /* 0x000000060403a981 */ /* 0x000f62000c1e1900 */
[----:B------:R-:W-:Y:S01]  /*0f80*/  @!UP3 UISETP.NE.AND.EX UP0, UPT, UR11, URZ, UPT, UP0 ;  /* 0x0000003f0b00b28c */ /* 0x000fe2000bf05300 */
[----:B------:R-:W-:Y:S01]  /*0f90*/  UMOV UR9, 0xffffffff ;  /* 0xffffffff00097882 */ /* 0x000fe20000000000 */
[----:B------:R-:W-:Y:S02]  /*0fa0*/  UMOV UR38, 0xffffffff ;  /* 0xffffffff00267882 */ /* 0x000fe40000000000 */
[----:B------:R-:W-:Y:S02]  /*0fb0*/  @!UP3 USEL UR10, UR5, URZ, UP0 ;  /* 0x0000003f050ab287 */ /* 0x000fe40008000000 */
[----:B------:R-:W-:Y:S01]  /*0fc0*/  USHF.L.U32 UR25, UR37, 0x7, URZ ;  /* 0x0000000725197899 */ /* 0x000fe2000800063f */
[----:B------:R-:W-:Y:S01]  /*0fd0*/  ULDC UR5, c[0x0][0x2c8] ;  /* 0x0000b20000057ab9 */ /* 0x000fe20000000800 */
[----:B--2---:R-:W-:Y:S02]  /*0fe0*/  @P1 R2UR UR36, R8 ;  /* 0x00000000082412ca */ /* 0x004fe400000e0000 */
[----:B---3--:R-:W-:-:S02]  /*0ff0*/  @P0 R2UR UR8, R6 ;  /* 0x00000000060802ca */ /* 0x008fc400000e0000 */
        /* <DEDUP_REMOVED lines=13> */
.L_x_355:
        /* <DEDUP_REMOVED lines=18> */
[----:B------:R-:W-:Y:S01]  /*11f0*/  ULDC.64 UR44, c[0x0][0x240] ;  /* 0x00009000002c7ab9 */ /* 0x000fe20000000a00 */
[----:B------:R-:W-:Y:S01]  /*1200*/  ULDC UR59, c[0x0][0x2d4] ;  /* 0x0000b500003b7ab9 */ /* 0x000fe20000000800 */
[----:B------:R-:W-:Y:S01]  /*1210*/  USEL UR39, UR14, URZ, UP2 ;  /* 0x0000003f0e277287 */ /* 0x000fe20009000000 */
[----:B------:R-:W-:Y:S01]  /*1220*/  ULDC.U8 UR21, c[0x0][0x3d8] ;  /* 0x0000f60000157ab9 */ /* 0x000fe20000000000 */
[----:B------:R-:W-:Y:S02]  /*1230*/  UIMAD.WIDE.U32 UR14, UR9, UR44, URZ ;  /* 0x0000002c090e72a5 */ /* 0x000fe4000f8e003f */
[----:B------:R-:W-:Y:S01]  /*1240*/  @UP0 UIADD3 UR18, UR36, UR38, URZ ;  /* 0x0000002624120290 */ /* 0x000fe2000fffe03f */
[----:B-1----:R-:W-:Y:S01]  /*1250*/  IABS R6, R7 ;  /* 0x0000000700067213 */ /* 0x002fe20000000000 */
[----:B------:R-:W-:Y:S01]  /*1260*/  USHF.R.S32.HI UR30, URZ, 0x1f, UR59 ;  /* 0x0000001f3f1e7899 */ /* 0x000fe2000801143b */
[----:B------:R-:W-:Y:S01]  /*1270*/  ISETP.NE.AND P3, PT, R7, RZ, PT ;  /* 0x000000ff0700720c */ /* 0x000fe20003f65270 */
[----:B------:R-:W-:Y:S01]  /*1280*/  UISETP.NE.AND UP3, UPT, UR21, URZ, UPT ;  /* 0x0000003f1500728c */ /* 0x000fe2000bf65270 */
[----:B------:R-:W1:Y:S01]  /*1290*/  I2F.RP R4, R6 ;  /* 0x0000000600047306 */ /* 0x000e620000209400 */
[----:B------:R-:W-:-:S02]  /*12a0*/  USEL UR58, UR16, UR14, !UP1 ;  /* 0x0000000e103a7287 */ /* 0x000fc4000c800000 */
[----:B------:R-:W-:Y:S02]  /*12b0*/  UIADD3 UR50, UR17, UR23, URZ ;  /* 0x0000001711327290 */ /* 0x000fe4000fffe03f */
[----:B--2---:R-:W-:Y:S01]  /*12c0*/  UIMAD.WIDE.U32 UR26, UR5, UR12, URZ ;  /* 0x0000000c051a72a5 */ /* 0x004fe2000f8e003f */
[----:B------:R-:W-:Y:S01]  /*12d0*/  ULDC UR41, c[0x0][0x2dc] ;  /* 0x0000b70000297ab9 */ /* 0x000fe20000000800 */
[----:B------:R-:W-:Y:S02]  /*12e0*/  ULDC UR61, c[0x0][0x270] ;  /* 0x00009c00003d7ab9 */ /* 0x000fe40000000800 */
[----:B------:R-:W-:Y:S02]  /*12f0*/  UIMAD UR49, UR5, UR13, UR27 ;  /* 0x0000000d053172a4 */ /* 0x000fe4000f8e021b */
[----:B------:R-:W-:Y:S01]  /*1300*/  @!UP1 UIMAD UR5, UR56, UR10, URZ ;  /* 0x0000000a380592a4 */ /* 0x000fe2000f8e023f */
[----:B------:R-:W-:Y:S01]  /*1310*/  @UP1 ULDC.64 UR12, c[0x0][0x420] ;  /* 0x00010800000c1ab9 */ /* 0x000fe20000000a00 */
[----:B------:R-:W-:Y:S01]  /*1320*/  @!UP1 UIMAD.WIDE.U32 UR28, UR47, UR10, URZ ;  /* 0x0000000a2f1c92a5 */ /* 0x000fe2000f8e003f */
[----:B-1----:R-:W1:Y:S01]  /*1330*/  MUFU.RCP R4, R4 ;  /* 0x0000000400047308 */ /* 0x002e620000001000 */
[----:B------:R-:W-:-:S02]  /*1340*/  @!UP1 UIMAD UR27, UR47, UR11, UR5 ;  /* 0x0000000b2f1b92a4 */ /* 0x000fc4000f8e0205 */
[----:B------:R-:W-:Y:S02]  /*1350*/  UIADD3 UR5, UR31, 0x3f, URZ ;  /* 0x0000003f1f057890 */ /* 0x000fe4000fffe03f */
[----:B------:R-:W-:Y:S02]  /*1360*/  @UP1 UIMAD.WIDE.U32 UR34, UR9, UR12, URZ ;  /* 0x0000000c092212a5 */ /* 0x000fe4000f8e003f */
[----:B------:R-:W-:Y:S02]  /*1370*/  USHF.R.S32.HI UR20, URZ, 0x1f, UR5 ;  /* 0x0000001f3f147899 */ /* 0x000fe40008011405 */
[----:B------:R-:W-:Y:S02]  /*1380*/  @UP1 UIMAD UR48, UR9, UR13, UR35 ;  /* 0x0000000d093012a4 */ /* 0x000fe4000f8e0223 */
[----:B------:R-:W-:Y:S02]  /*1390*/  ULEA.HI UR43, UR20, UR5, URZ, 0x6 ;  /* 0x00000005142b7291 */ /* 0x000fe4000f8f303f */
[----:B------:R-:W-:Y:S01]  /*13a0*/  UIMAD UR5, UR30, UR47, URZ ;  /* 0x0000002f1e0572a4 */ /* 0x000fe2000f8e023f */
[----:B------:R-:W-:Y:S01]  /*13b0*/  @UP0 ULDC.64 UR20, c[0x0][0x248] ;  /* 0x0000920000140ab9 */ /* 0x000fe20000000a00 */
[----:B------:R-:W-:Y:S01]  /*13c0*/  UIMAD UR22, UR9, UR45, URZ ;  /* 0x0000002d091672a4 */ /* 0x000fe2000f8e023f */
[----:B-1----:R-:W-:Y:S01]  /*13d0*/  VIADD R4, R4, 0xffffffe ;  /* 0x0ffffffe04047836 */ /* 0x002fe20000000000 */
[----:B------:R-:W-:-:S02]  /*13e0*/  @UP0 UIMAD.WIDE.U32 UR16, UR18, UR20, URZ ;  /* 0x00000014121002a5 */ /* 0x000fc4000f8e003f */
[----:B------:R-:W-:Y:S01]  /*13f0*/  UIMAD.WIDE UR10, UR41, UR61, URZ ;  /* 0x0000003d290a72a5 */ /* 0x000fe2000f8e023f */
[----:B------:R-:W1:Y:S01]  /*1400*/  F2I.FTZ.U32.TRUNC.NTZ R5, R4 ;  /* 0x0000000400057305 */ /* 0x000e62000021f000 */
[----:B------:R-:W-:Y:S02]  /*1410*/  UIMAD.WIDE.U32 UR12, UR47, UR59, URZ ;  /* 0x0000003b2f0c72a5 */ /* 0x000fe4000f8e003f */
[----:B------:R-:W-:Y:S02]  /*1420*/  UIMAD UR5, UR56, UR59, UR5 ;  /* 0x0000003b380572a4 */ /* 0x000fe4000f8e0205 */
[----:B------:R-:W-:Y:S01]  /*1430*/  @UP1 UIADD3 UR50, UR15, UR22, URZ ;  /* 0x000000160f321290 */ /* 0x000fe2000fffe03f */
[----:B------:R-:W-:Y:S01]  /*1440*/  @UP0 UMOV UR30, UR16 ;  /* 0x00000010001e0c82 */ /* 0x000fe20008000000 */
[----:B------:R-:W-:Y:S02]  /*1450*/  UIMAD.WIDE.U32 UR14, UR10, UR12, URZ ;  /* 0x0000000c0a0e72a5 */ /* 0x000fe4000f8e003f */
[----:B------:R-:W-:-:S02]  /*1460*/  UIMAD UR16, UR11, UR12, URZ ;  /* 0x0000000c0b1072a4 */ /* 0x000fc4000f8e023f */
[----:B------:R-:W-:Y:S02]  /*1470*/  UIADD3 UR5, UR13, UR5, URZ ;  /* 0x000000050d057290 */ /* 0x000fe4000fffe03f */
[----:B------:R-:W-:Y:S01]  /*1480*/  UIMAD.WIDE.U32 UR12, UR10, UR9, URZ ;  /* 0x000000090a0c72a5 */ /* 0x000fe2000f8e003f */
[--C-:B-1----:R-:W-:Y:S01]  /*1490*/  IMAD.MOV R0, RZ, RZ, -R5.reuse ;  /* 0x000000ffff007224 */ /* 0x102fe200078e0a05 */
[----:B------:R-:W-:Y:S01]  /*14a0*/  ULDC UR40, c[0x0][0x2c4] ;  /* 0x0000b10000287ab9 */ /* 0x000fe20000000800 */
[----:B------:R-:W-:Y:S01]  /*14b0*/  IMAD.MOV.U32 R4, RZ, RZ, RZ ;  /* 0x000000ffff047224 */ /* 0x000fe200078e00ff */
[----:B------:R-:W-:Y:S01]  /*14c0*/  UIMAD UR5, UR10, UR5, UR16 ;  /* 0x000000050a0572a4 */ /* 0x000fe2000f8e0210 */
[----:B------:R-:W-:Y:S01]  /*14d0*/  IMAD R0, R0, R6, RZ ;  /* 0x0000000600007224 */ /* 0x000fe200078e02ff */
[----:B------:R-:W-:Y:S02]  /*14e0*/  @UP3 UIMAD UR16, UR47, UR40, URZ ;  /* 0x000000282f1032a4 */ /* 0x000fe4000f8e023f */
[----:B------:R-:W-:Y:S01]  /*14f0*/  USEL UR55, UR14, UR12, !UP1 ;  /* 0x0000000c0e377287 */ /* 0x000fe2000c800000 */
[----:B------:R-:W-:Y:S01]  /*1500*/  IMAD.HI.U32 R0, R5, R0, R4 ;  /* 0x0000000005007227 */ /* 0x000fe200078e0004 */
[----:B------:R-:W-:-:S02]  /*1510*/  @UP0 UIMAD UR18, UR18, UR21, URZ ;  /* 0x00000015121202a4 */ /* 0x000fc4000f8e023f */
[----:B------:R-:W-:Y:S01]  /*1520*/  ULOP3.LUT UR12, UR43, 0xffffffc0, URZ, 0xc0, !UPT ;  /* 0xffffffc02b0c7892 */ /* 0x000fe2000f8ec03f */
[----:B------:R-:W-:Y:S02]  /*1530*/  ULDC.U8 UR32, c[0x0][0x480] ;  /* 0x0001200000207ab9 */ /* 0x000fe40000000000 */
[----:B------:R-:W-:Y:S01]  /*1540*/  IMAD.HI.U32 R0, R0, R3, RZ ;  /* 0x0000000300007227 */ /* 0x000fe200078e00ff */
[----:B------:R-:W-:Y:S02]  /*1550*/  UIADD3 UR46, UR15, UR5, URZ ;  /* 0x000000050f2e7290 */ /* 0x000fe4000fffe03f */
[----:B------:R-:W-:Y:S02]  /*1560*/  USHF.L.U64.HI UR19, UR47, 0x7, UR56 ;  /* 0x000000072f137899 */ /* 0x000fe40008010238 */
[----:B------:R-:W-:Y:S01]  /*1570*/  IADD3 R4, -R0, RZ, RZ ;  /* 0x000000ff00047210 */ /* 0x000fe20007ffe1ff */
[----:B------:R-:W-:Y:S02]  /*1580*/  UISETP.NE.AND UP4, UPT, UR32, URZ, UPT ;  /* 0x0000003f2000728c */ /* 0x000fe4000bf85270 */
[----:B------:R-:W-:-:S02]  /*1590*/  @UP3 USEL UR5, UR16, UR9, !UP1 ;  /* 0x0000000910053287 */ /* 0x000fc4000c800000 */
[C---:B------:R-:W-:Y:S01]  /*15a0*/  IMAD R3, R6.reuse, R4, R3 ;  /* 0x0000000406037224 */ /* 0x040fe200078e0203 */
[----:B------:R-:W-:Y:S02]  /*15b0*/  @UP0 UIADD3 UR32, UR17, UR18, URZ ;  /* 0x0000001211200290 */ /* 0x000fe4000fffe03f */
[----:B------:R-:W-:Y:S02]  /*15c0*/  UIADD3 UR15, UR12, -0x40, URZ ;  /* 0xffffffc00c0f7890 */ /* 0x000fe4000fffe03f */
[----:B------:R-:W-:Y:S01]  /*15d0*/  ISETP.GT.U32.AND P1, PT, R6, R3, PT ;  /* 0x000000030600720c */ /* 0x000fe20003f24070 */
[----:B------:R-:W-:Y:S01]  /*15e0*/  @UP3 ULDC UR17, c[0x0][0x2e4] ;  /* 0x0000b90000113ab9 */ /* 0x000fe20000000800 */
[----:B------:R-:W-:Y:S02]  /*15f0*/  USEL UR19, UR19, URZ, UP2 ;  /* 0x0000003f13137287 */ /* 0x000fe40009000000 */
[----:B------:R-:W-:Y:S02]  /*1600*/  @!UP3 UIMAD UR14, UR47, UR61, UR57 ;  /* 0x0000003d2f0eb2a4 */ /* 0x000fe4000f8e0239 */
[----:B------:R-:W-:-:S02]  /*1610*/  @UP3 UIMAD UR17, UR57, UR17, UR5 ;  /* 0x00000011391132a4 */ /* 0x000fc4000f8e0205 */
[----:B------:R-:W-:Y:S02]  /*1620*/  USHF.R.S32.HI UR16, URZ, 0x1f, UR15 ;  /* 0x0000001f3f107899 */ /* 0x000fe4000801140f */
[----:B------:R-:W-:Y:S02]  /*1630*/  UIADD3 UR5, UP2, UR15, UR39, URZ ;  /* 0x000000270f057290 */ /* 0x000fe4000ff5e03f */
[----:B------:R-:W-:Y:S01]  /*1640*/  @!UP3 UIMAD UR17, UR14, UR40, URZ ;  /* 0x000000280e11b2a4 */ /* 0x000fe2000f8e023f */
[----:B------:R-:W-:Y:S01]  /*1650*/  @!P1 IMAD.IADD R3, R3, 0x1, -R6 ;  /* 0x0000000103039824 */ /* 0x000fe200078e0a06 */
[----:B------:R-:W-:Y:S01]  /*1660*/  UIMAD UR12, UR11, UR9, URZ ;  /* 0x000000090b0c72a4 */ /* 0x000fe2000f8e023f */
[----:B------:R-:W-:Y:S01]  /*1670*/  @!P1 VIADD R0, R0, 0x1 ;  /* 0x0000000100009836 */ /* 0x000fe20000000000 */
[----:B------:R-:W-:Y:S01]  /*1680*/  UIADD3.X UR14, UR16, UR19, URZ, UP2, !UPT ;  /* 0x00000013100e7290 */ /* 0x000fe200097fe43f */
[----:B------:R-:W-:Y:S01]  /*1690*/  PLOP3.LUT P1, PT, PT, PT, UP0, 0x80, 0x0 ;  /* 0x000000000000781c */ /* 0x000fe20003f2f008 */
[----:B------:R-:W-:Y:S01]  /*16a0*/  UIMAD UR11, UR11, UR5, URZ ;  /* 0x000000050b0b72a4 */ /* 0x000fe2000f8e023f */
[----:B------:R-:W-:Y:S01]  /*16b0*/  ISETP.GE.U32.AND P0, PT, R3, R6, PT ;  /* 0x000000060300720c */ /* 0x000fe20003f06070 */
[----:B------:R-:W-:Y:S01]  /*16c0*/  @UP0 UIADD3 UR24, UR36, UR38, URZ ;  /* 0x0000002624180290 */ /* 0x000fe2000fffe03f */
[----:B------:R-:W-:Y:S01]  /*16d0*/  LOP3.LUT R3, R7, UR57, RZ, 0x3c, !PT ;  /* 0x0000003907037c12 */ /* 0x000fe2000f8e3cff */
[----:B------:R-:W-:Y:S01]  /*16e0*/  UIMAD UR51, UR57, UR41, URZ ;  /* 0x00000029393372a4 */ /* 0x000fe2000f8e023f */
[----:B------:R-:W-:-:S02]  /*16f0*/  @UP0 ULDC.64 UR18, c[0x0][0x250] ;  /* 0x0000940000120ab9 */ /* 0x000fc40000000a00 */
[----:B------:R-:W-:Y:S01]  /*1700*/  ISETP.GE.AND P2, PT, R3, RZ, PT ;  /* 0x000000ff0300720c */ /* 0x000fe20003f46270 */
[----:B------:R-:W-:Y:S02]  /*1710*/  UIMAD.WIDE.U32 UR40, UR10, UR5, URZ ;  /* 0x000000050a2872a5 */ /* 0x000fe4000f8e003f */
        /* <DEDUP_REMOVED lines=30> */
.L_x_357:
        /* <DEDUP_REMOVED lines=13> */
.L_x_358:
        /* <DEDUP_REMOVED lines=11> */
.L_x_359:
[----:B------:R-:W-:-:S04]  /*1a80*/  UIMAD UR5, UR47, UR61, UR57 ;  /* 0x0000003d2f0572a4 */ /* 0x000fc8000f8e0239 */
[----:B------:R-:W-:-:S12]  /*1a90*/  UIMAD UR5, UR5, UR59, URZ ;  /* 0x0000003b050572a4 */ /* 0x000fd8000f8e023f */
.L_x_360:
[----:B------:R-:W2:Y:S01]  /*1aa0*/  LDL.64 R4, [R1+0x18] ;  /* 0x0000180001047983 */ /* 0x000ea20000100a00 */
[----:B------:R-:W-:-:S03]  /*1ab0*/  ULDC UR9, c[0x0][0x2dc] ;  /* 0x0000b70000097ab9 */ /* 0x000fc60000000800 */
[----:B------:R1:W2:Y:S01]  /*1ac0*/  LDL.64 R24, [R1+0x18] ;  /* 0x0000180001187983 */ /* 0x0002a20000100a00 */
[----:B------:R-:W-:-:S03]  /*1ad0*/  UIADD3 UR22, UR15, UR5, URZ ;  /* 0x000000050f167290 */ /* 0x000fc6000fffe03f */
[----:B------:R-:W3:Y:S01]  /*1ae0*/  LDL R10, [R1+0x60] ;  /* 0x00006000010a7983 */ /* 0x000ee20000100800 */
[----:B------:R-:W4:Y:S01]  /*1af0*/  S2R R7, SR_TID.X ;  /* 0x0000000000077919 */ /* 0x000f220000002100 */
[----:B------:R-:W-:Y:S01]  /*1b00*/  USHF.R.S32.HI UR56, URZ, 0x1f, UR57 ;  /* 0x0000001f3f387899 */ /* 0x000fe20008011439 */
[----:B------:R-:W-:Y:S01]  /*1b10*/  ULDC.64 UR12, c[0x0][0x428] ;  /* 0x00010a00000c7ab9 */ /* 0x000fe20000000a00 */
[----:B------:R-:W-:Y:S02]  /*1b20*/  UIMAD UR24, UR9, UR61, URZ ;  /* 0x0000003d091872a4 */ /* 0x000fe4000f8e023f */
[----:B------:R-:W-:Y:S01]  /*1b30*/  UISETP.GE.AND UP2, UPT, UR31, 0x1, UPT ;  /* 0x000000011f00788c */ /* 0x000fe2000bf46270 */
[----:B------:R-:W-:Y:S01]  /*1b40*/  ULDC.64 UR26, c[0x0][0x478] ;  /* 0x00011e00001a7ab9 */ /* 0x000fe20000000a00 */
[----:B------:R-:W-:Y:S01]  /*1b50*/  ULDC.64 UR34, c[0x0][0x210] ;  /* 0x0000840000227ab9 */ /* 0x000fe20000000a00 */
[----:B------:R-:W-:Y:S01]  /*1b60*/  ULDC.64 UR28, c[0x0][0x3e0] ;  /* 0x0000f800001c7ab9 */ /* 0x000fe20000000a00 */
[----:B----4-:R-:W-:-:S04]  /*1b70*/  SHF.R.S32.HI R9, RZ, 0x1f, R7 ;  /* 0x0000001fff097819 */ /* 0x010fc80000011407 */
[----:B------:R-:W-:-:S04]  /*1b80*/  LEA.HI R3, R9, R7, RZ, 0x2 ;  /* 0x0000000709037211 */ /* 0x000fc800078f10ff */
[----:B------:R-:W-:-:S04]  /*1b90*/  SHF.R.S32.HI R3, RZ, 0x2, R3 ;  /* 0x00000002ff037819 */ /* 0x000fc80000011403 */
[----:B------:R-:W-:Y:S02]  /*1ba0*/  SHF.R.S32.HI R23, RZ, 0x1f, R3 ;  /* 0x0000001fff177819 */ /* 0x000fe40000011403 */
[----:B------:R-:W-:Y:S01]  /*1bb0*/  LEA.HI R9, R9, R7, RZ, 0x5 ;  /* 0x0000000709097211 */ /* 0x000fe200078f28ff */
[----:B------:R-:W-:-:S03]  /*1bc0*/  UIMAD.WIDE UR22, UR22, 0x4, UR26 ;  /* 0x00000004161678a5 */ /* 0x000fc6000f8e021a */
[----:B------:R-:W-:Y:S01]  /*1bd0*/  ULDC.64 UR26, c[0x0][0x400] ;  /* 0x00010000001a7ab9 */ /* 0x000fe20000000a00 */
[----:B------:R-:W-:Y:S01]  /*1be0*/  ULEA.HI.SX32 UR41, UR43, 0xffffffff, 0x1a ;  /* 0xffffffff2b297891 */ /* 0x000fe2000f8fd23f */
[----:B------:R-:W-:Y:S01]  /*1bf0*/  BSSY B1, `(.L_x_356) ;  /* 0x000086a000017945 */ /* 0x000fe20003800000 */
[----:B--2---:R-:W-:-:S05]  /*1c00*/  IMAD.MOV.U32 R24, RZ, RZ, R4 ;  /* 0x000000ffff187224 */ /* 0x004fca00078e0004 */
[----:B------:R-:W-:Y:S02]  /*1c10*/  SHF.R.S32.HI R25, RZ, 0x1f, R24 ;  /* 0x0000001fff197819 */ /* 0x000fe40000011418 */
[----:B------:R-:W-:Y:S01]  /*1c20*/  IADD3 R4, P0, R24, UR10, RZ ;  /* 0x0000000a18047c10 */ /* 0x000fe2000ff1e0ff */
[----:B------:R-:W-:-:S03]  /*1c30*/  ULDC.64 UR10, c[0x0][0x420] ;  /* 0x00010800000a7ab9 */ /* 0x000fc60000000a00 */
[----:B------:R-:W-:Y:S01]  /*1c40*/  IADD3.X R5, R25, UR48, RZ, P0, !PT ;  /* 0x0000003019057c10 */ /* 0x000fe200087fe4ff */
[----:B------:R-:W-:Y:S01]  /*1c50*/  UIMAD UR5, UR16, UR10, URZ ;  /* 0x0000000a100572a4 */ /* 0x000fe2000f8e023f */
[----:B------:R-:W-:Y:S01]  /*1c60*/  IADD3 R6, P0, R3, UR15, RZ ;  /* 0x0000000f03067c10 */ /* 0x000fe2000ff1e0ff */
[----:B------:R-:W-:Y:S02]  /*1c70*/  IMAD.U32 R0, RZ, RZ, UR10 ;  /* 0x0000000aff007e24 */ /* 0x000fe4000f8e00ff */
[----:B------:R-:W-:Y:S01]  /*1c80*/  UIMAD UR5, UR15, UR11, UR5 ;  /* 0x0000000b0f0572a4 */ /* 0x000fe2000f8e0205 */
[----:B------:R-:W-:Y:S01]  /*1c90*/  IADD3.X R7, R23, UR16, RZ, P0, !PT ;  /* 0x0000001017077c10 */ /* 0x000fe200087fe4ff */
[----:B------:R-:W-:-:S04]  /*1ca0*/  IMAD.WIDE.U32 R4, R0, UR15, R4 ;  /* 0x0000000f00047c25 */ /* 0x000fc8000f8e0004 */
[----:B------:R-:W-:Y:S02]  /*1cb0*/  IMAD R7, R7, UR44, RZ ;  /* 0x0000002c07077c24 */ /* 0x000fe4000f8e02ff */
[----:B------:R-:W-:Y:S01]  /*1cc0*/  VIADD R5, R5, UR5 ;  /* 0x0000000505057c36 */ /* 0x000fe20008000000 */
[----:B------:R-:W-:Y:S01]  /*1cd0*/  UIMAD UR5, UR56, UR12, URZ ;  /* 0x0000000c380572a4 */ /* 0x000fe2000f8e023f */
[C---:B------:R-:W-:Y:S02]  /*1ce0*/  IMAD R8, R6.reuse, UR45, R7 ;  /* 0x0000002d06087c24 */ /* 0x040fe4000f8e0207 */
[----:B------:R-:W-:Y:S02]  /*1cf0*/  IMAD.U32 R0, RZ, RZ, UR12 ;  /* 0x0000000cff007e24 */ /* 0x000fe4000f8e00ff */
[----:B------:R-:W-:Y:S01]  /*1d00*/  IMAD.WIDE.U32 R6, R6, UR44, R24 ;  /* 0x0000002c06067c25 */ /* 0x000fe2000f8e0018 */
[----:B------:R-:W-:Y:S02]  /*1d10*/  UIMAD UR9, UR57, UR13, UR5 ;  /* 0x0000000d390972a4 */ /* 0x000fe4000f8e0205 */
[----:B------:R-:W-:Y:S01]  /*1d20*/  USHF.L.U32 UR16, UR24, 0x6, URZ ;  /* 0x0000000618107899 */ /* 0x000fe2000800063f */
[----:B------:R-:W-:Y:S01]  /*1d30*/  IMAD.WIDE.U32 R4, R0, UR57, R4 ;  /* 0x0000003900047c25 */ /* 0x000fe2000f8e0004 */
[----:B------:R-:W-:Y:S01]  /*1d40*/  IADD3 R6, P0, R6, UR58, RZ ;  /* 0x0000003a06067c10 */ /* 0x000fe2000ff1e0ff */
[----:B------:R-:W-:Y:S01]  /*1d50*/  ULDC.64 UR12, c[0x0][0x258] ;  /* 0x00009600000c7ab9 */ /* 0x000fe20000000a00 */
[----:B------:R-:W-:Y:S01]  /*1d60*/  UIADD3 UR14, UP1, UP0, UR40, UR16, UR51 ;  /* 0x00000010280e7290 */ /* 0x000fe2000f83e033 */
[----:B------:R-:W-:Y:S01]  /*1d70*/  VIADD R5, R5, UR9 ;  /* 0x0000000905057c36 */ /* 0x000fe20008000000 */
[----:B------:R-:W-:Y:S01]  /*1d80*/  UIMAD UR5, UR56, UR12, URZ ;  /* 0x0000000c380572a4 */ /* 0x000fe2000f8e023f */
[----:B------:R-:W-:Y:S01]  /*1d90*/  IADD3.X R7, R7, UR50, R8, P0, !PT ;  /* 0x0000003207077c10 */ /* 0x000fe200087fe408 */
[----:B------:R-:W-:Y:S01]  /*1da0*/  USHF.R.S32.HI UR9, URZ, 0x1f, UR16 ;  /* 0x0000001f3f097899 */ /* 0x000fe20008011410 */
[----:B------:R-:W-:Y:S01]  /*1db0*/  SHF.R.S32.HI R8, RZ, 0x5, R9 ;  /* 0x00000005ff087819 */ /* 0x000fe20000011409 */
[----:B------:R1:W-:Y:S01]  /*1dc0*/  STL [R1+0x1c], R25 ;  /* 0x00001c1901007387 */ /* 0x0003e20000100800 */
[----:B------:R-:W-:-:S02]  /*1dd0*/  UIMAD UR13, UR57, UR13, UR5 ;  /* 0x0000000d390d72a4 */ /* 0x000fc4000f8e0205 */
[----:B------:R-:W-:Y:S01]  /*1de0*/  UIADD3.X UR9, UR49, UR9, UR54, UP1, UP0 ;  /* 0x0000000931097290 */ /* 0x000fe20008fe0436 */
[----:B------:R-:W-:Y:S01]  /*1df0*/  IMAD.U32 R0, RZ, RZ, UR12 ;  /* 0x0000000cff007e24 */ /* 0x000fe2000f8e00ff */
[----:B------:R-:W-:Y:S01]  /*1e00*/  UIADD3 UR5, UP1, UP0, UR53, UR14, UR55 ;  /* 0x0000000e35057290 */ /* 0x000fe2000f83e037 */
[----:B---3--:R-:W-:Y:S01]  /*1e10*/  IMAD R8, R8, UR24, R10 ;  /* 0x0000001808087c24 */ /* 0x008fe2000f8e020a */
[----:B------:R-:W-:Y:S01]  /*1e20*/  PLOP3.LUT P0, PT, PT, PT, UP2, 0x80, 0x0 ;  /* 0x000000000000781c */ /* 0x000fe20003f0f028 */
[----:B------:R-:W-:Y:S01]  /*1e30*/  IMAD R9, R23, UR10, RZ ;  /* 0x0000000a17097c24 */ /* 0x000fe2000f8e02ff */
[----:B------:R-:W-:Y:S01]  /*1e40*/  UIADD3.X UR9, UR52, UR9, UR46, UP1, UP0 ;  /* 0x0000000934097290 */ /* 0x000fe20008fe042e */
[----:B------:R-:W-:Y:S01]  /*1e50*/  IMAD.WIDE.U32 R6, R0, UR57, R6 ;  /* 0x0000003900067c25 */ /* 0x000fe2000f8e0006 */
[C---:B------:R-:W-:Y:S01]  /*1e60*/  IADD3 R0, P1, R8.reuse, UR5, RZ ;  /* 0x0000000508007c10 */ /* 0x040fe2000ff3e0ff */
[----:B------:R-:W-:Y:S02]  /*1e70*/  UIADD3 UR15, UR15, UR17, URZ ;  /* 0x000000110f0f7290 */ /* 0x000fe4000fffe03f */
[C---:B------:R-:W-:Y:S01]  /*1e80*/  IMAD R9, R3.reuse, UR11, R9 ;  /* 0x0000000b03097c24 */ /* 0x040fe2000f8e0209 */
[----:B------:R-:W-:Y:S01]  /*1e90*/  ULDC.64 UR44, c[0x0][0x2b0] ;  /* 0x0000ac00002c7ab9 */ /* 0x000fe20000000a00 */
[----:B------:R-:W-:Y:S01]  /*1ea0*/  IMAD.WIDE.U32 R4, R3, UR10, R4 ;  /* 0x0000000a03047c25 */ /* 0x000fe2000f8e0004 */
[----:B------:R-:W-:-:S02]  /*1eb0*/  LEA.HI.X.SX32 R8, R8, UR9, 0x1, P1 ;  /* 0x0000000908087c11 */ /* 0x000fc400088f0eff */
[----:B------:R-:W-:Y:S01]  /*1ec0*/  LEA R20, P1, R0, UR26, 0x2 ;  /* 0x0000001a00147c11 */ /* 0x000fe2000f8210ff */
[----:B------:R-:W-:Y:S01]  /*1ed0*/  IMAD.IADD R5, R5, 0x1, R9 ;  /* 0x0000000105057824 */ /* 0x000fe200078e0209 */
[----:B------:R-:W-:Y:S01]  /*1ee0*/  LEA R19, P2, R4, UR28, 0x1 ;  /* 0x0000001c04137c11 */ /* 0x000fe2000f8408ff */
[----:B------:R-:W-:Y:S01]  /*1ef0*/  VIADD R7, R7, UR13 ;  /* 0x0000000d07077c36 */ /* 0x000fe20008000000 */
[----:B------:R-:W-:Y:S01]  /*1f00*/  LEA R18, P3, R6, UR34, 0x1 ;  /* 0x0000002206127c11 */ /* 0x000fe2000f8608ff */
[----:B------:R-:W-:Y:S01]  /*1f10*/  UIMAD.WIDE UR10, UR15, 0x4, UR44 ;  /* 0x000000040f0a78a5 */ /* 0x000fe2000f8e022c */
[----:B------:R-:W-:Y:S02]  /*1f20*/  LEA.HI.X R21, R0, UR27, R8, 0x2, P1 ;  /* 0x0000001b00157c11 */ /* 0x000fe400088f1408 */
[----:B------:R-:W-:Y:S02]  /*1f30*/  LEA.HI.X R252, R4, UR29, R5, 0x1, P2 ;  /* 0x0000001d04fc7c11 */ /* 0x000fe400090f0c05 */
[----:B------:R-:W-:Y:S01]  /*1f40*/  LEA.HI.X R15, R6, UR35, R7, 0x1, P3 ;  /* 0x00000023060f7c11 */ /* 0x000fe200098f0c07 */
[----:B-1----:R-:W-:Y:S06]  /*1f50*/  @!P0 BRA `(.L_x_361) ;  /* 0x00000078004c8947 */ /* 0x002fec0003800000 */
        /* <DEDUP_REMOVED lines=77> */
.L_x_363:
[----:B------:R-:W-:Y:S05]  /*2430*/  BSYNC B0 ;  /* 0x0000000000007941 */ /* 0x000fea0003800000 */
.L_x_362:
        /* <DEDUP_REMOVED lines=44> */
.L_x_365:
[----:B------:R-:W-:Y:S05]  /*2700*/  BSYNC B0 ;  /* 0x0000000000007941 */ /* 0x000fea0003800000 */
.L_x_364:
[----:B-12-4-:R-:W-:Y:S01]  /*2710*/  IMAD.MOV.U32 R8, RZ, RZ, R18 ;  /* 0x000000ffff087224 */ /* 0x016fe200078e0012 */
[----:B------:R-:W-:Y:S01]  /*2720*/  MOV R9, R15 ;  /* 0x0000000f00097202 */ /* 0x000fe20000000f00 */
[----:B------:R-:W-:Y:S01]  /*2730*/  IMAD.MOV.U32 R10, RZ, RZ, R19 ;  /* 0x000000ffff0a7224 */ /* 0x000fe200078e0013 */
[----:B------:R-:W0:Y:S01]  /*2740*/  LDGDEPBAR ;  /* 0x00000000000079af */ /* 0x000e220000000000 */
[----:B------:R-:W-:Y:S01]  /*2750*/  VIADD R4, R26, 0x1800 ;  /* 0x000018001a047836 */ /* 0x000fe20000000000 */
[----:B------:R-:W-:Y:S01]  /*2760*/  PLOP3.LUT P0, PT, PT, PT, UP0, 0x80, 0x0 ;  /* 0x000000000000781c */ /* 0x000fe20003f0f008 */
[----:B------:R-:W-:Y:S01]  /*2770*/  BSSY B0, `(.L_x_366) ;  /* 0x000002a000007945 */ /* 0x000fe20003800000 */
[----:B------:R1:W-:Y:S02]  /*2780*/  STL [R1+0x4], R8 ;  /* 0x0000040801007387 */ /* 0x0003e40000100800 */
[----:B------:R-:W-:Y:S02]  /*2790*/  SEL R231, R4, R26, !P0 ;  /* 0x0000001a04e77207 */ /* 0x000fe40004000000 */
[----:B------:R1:W-:Y:S04]  /*27a0*/  STL [R1+0x10], R20 ;  /* 0x0000101401007387 */ /* 0x0003e80000100800 */
[----:B------:R1:W-:Y:S04]  /*27b0*/  STL [R1], R9 ;  /* 0x0000000901007387 */ /* 0x0003e80000100800 */
[----:B------:R1:W-:Y:S04]  /*27c0*/  @P6 STS [R0+0x6000], RZ ;  /* 0x006000ff00006388 */ /* 0x0003e80000000800 */
[----:B------:R1:W-:Y:S04]  /*27d0*/  @P6 STS [R0+0x6004], RZ ;  /* 0x006004ff00006388 */ /* 0x0003e80000000800 */
[----:B------:R1:W-:Y:S04]  /*27e0*/  @P6 STS.64 [R0+0x6008], RZ ;  /* 0x006008ff00006388 */ /* 0x0003e80000000a00 */
[----:B------:R1:W-:Y:S04]  /*27f0*/  @P6 STS.128 [R0+0x7000], RZ ;  /* 0x007000ff00006388 */ /* 0x0003e80000000c00 */
[----:B------:R1:W-:Y:S04]  /*2800*/  @P6 STS.128 [R0+0x8000], RZ ;  /* 0x008000ff00006388 */ /* 0x0003e80000000c00 */
[----:B------:R1:W-:Y:S01]  /*2810*/  STL [R1+0x8], R10 ;  /* 0x0000080a01007387 */ /* 0x0003e20000100800 */
[----:B------:R-:W-:Y:S05]  /*2820*/  @P6 BRA `(.L_x_367) ;  /* 0x0000000000786947 */ /* 0x000fea0003800000 */
[----:B------:R-:W2:Y:S01]  /*2830*/  LDL R6, [R1+0x30] ;  /* 0x0000300001067983 */ /* 0x000ea20000100800 */
[----:B------:R-:W-:-:S03]  /*2840*/  ULDC UR10, c[0x0][0x2d0] ;  /* 0x0000b400000a7ab9 */ /* 0x000fc60000000800 */
[----:B------:R-:W4:Y:S01]  /*2850*/  LDL R5, [R1+0x34] ;  /* 0x0000340001057983 */ /* 0x000f220000100800 */
[----:B------:R-:W-:-:S13]  /*2860*/  ISETP.GE.AND P5, PT, R24, UR10, PT ;  /* 0x0000000a18007c0c */ /* 0x000fda000bfa6270 */
[----:B------:R-:W-:Y:S01]  /*2870*/  @!P5 IMAD.MOV.U32 R7, RZ, RZ, R252 ;  /* 0x000000ffff07d224 */ /* 0x000fe200078e00fc */
[----:B------:R1:W-:Y:S04]  /*2880*/  @P5 STS [R0+0x6000], RZ ;  /* 0x006000ff00005388 */ /* 0x0003e80000000800 */
[----:B------:R1:W-:Y:S04]  /*2890*/  @P5 STS [R0+0x6004], RZ ;  /* 0x006004ff00005388 */ /* 0x0003e80000000800 */
[----:B------:R1:W-:Y:S01]  /*28a0*/  @P5 STS.64 [R0+0x6008], RZ ;  /* 0x006008ff00005388 */ /* 0x0003e20000000a00 */
[----:B--2---:R-:W-:Y:S01]  /*28b0*/  ISETP.GE.AND P3, PT, R6, UR10, PT ;  /* 0x0000000a06007c0c */ /* 0x004fe2000bf66270 */
[----:B------:R-:W-:Y:S01]  /*28c0*/  @!P5 IMAD.MOV.U32 R6, RZ, RZ, R10 ;  /* 0x000000ffff06d224 */ /* 0x000fe200078e000a */
[----:B----4-:R-:W-:-:S04]  /*28d0*/  ISETP.GE.AND P2, PT, R5, UR10, PT ;  /* 0x0000000a05007c0c */ /* 0x010fc8000bf46270 */
        /* <DEDUP_REMOVED lines=19> */
.L_x_367:
[----:B------:R-:W-:Y:S05]  /*2a10*/  BSYNC B0 ;  /* 0x0000000000007941 */ /* 0x000fea0003800000 */
.L_x_366:
[----:B------:R4:W-:Y:S01]  /*2a20*/  STL [R1+0xc], R21 ;  /* 0x00000c1501007387 */ /* 0x0009e20000100800 */
        /* <DEDUP_REMOVED lines=16> */
.L_x_369:
[----:B-12---:R-:W2:Y:S01]  /*2b30*/  LDL R5, [R1+0x30] ;  /* 0x0000300001057983 */ /* 0x006ea20000100800 */
[----:B------:R-:W-:-:S03]  /*2b40*/  ULDC UR10, c[0x0][0x2d0] ;  /* 0x0000b400000a7ab9 */ /* 0x000fc60000000800 */
[----:B------:R-:W5:Y:S01]  /*2b50*/  LDL R4, [R1+0x34] ;  /* 0x0000340001047983 */ /* 0x000f620000100800 */
        /* <DEDUP_REMOVED lines=34> */
.L_x_370:
[----:B------:R-:W-:Y:S05]  /*2d80*/  BSYNC B0 ;  /* 0x0000000000007941 */ /* 0x000fea0003800000 */
.L_x_368:
[----:B----4-:R-:W2:Y:S01]  /*2d90*/  LDL R21, [R1+0x5c] ;  /* 0x00005c0001157983 */ /* 0x010ea20000100800 */
        /* <DEDUP_REMOVED lines=8> */
[----:B------:R-:W-:Y:S01]  /*2e20*/  IMAD.U32 R6, RZ, RZ, UR10 ;  /* 0x0000000aff067e24 */ /* 0x000fe2000f8e00ff */
[----:B------:R1:W-:Y:S01]  /*2e30*/  @P1 STS.64 [R0+0x9008], RZ ;  /* 0x009008ff00001388 */ /* 0x0003e20000000a00 */
[----:B------:R-:W-:-:S03]  /*2e40*/  ULDC.64 UR10, c[0x0][0x260] ;  /* 0x00009800000a7ab9 */ /* 0x000fc60000000a00 */
[----:B------:R1:W-:Y:S04]  /*2e50*/  @P1 STS.128 [R0+0xb000], RZ ;  /* 0x00b000ff00001388 */ /* 0x0003e80000000c00 */
[----:B------:R1:W-:Y:S01]  /*2e60*/  @P1 STS.128 [R0+0xd000], RZ ;  /* 0x00d000ff00001388 */ /* 0x0003e20000000c00 */
[C---:B--2---:R-:W-:Y:S01]  /*2e70*/  VIADD R4, R21.reuse, 0x28 ;  /* 0x0000002815047836 */ /* 0x044fe20000000000 */
        /* <DEDUP_REMOVED lines=8> */
[----:B------:R-:W-:Y:S01]  /*2f00*/  SHF.R.S32.HI R5, RZ, 0x1f, R4 ;  /* 0x0000001fff057819 */ /* 0x000fe20000011404 */
[----:B------:R-:W-:Y:S01]  /*2f10*/  IMAD R7, R22, UR10, RZ ;  /* 0x0000000a16077c24 */ /* 0x000fe2000f8e02ff */
[----:B------:R-:W-:Y:S01]  /*2f20*/  P2R R19, PR, RZ, 0x8 ;  /* 0x00000008ff137803 */ /* 0x000fe20000000000 */
[----:B------:R-:W-:Y:S02]  /*2f30*/  IMAD.WIDE.U32 R8, R14, UR10, R8 ;  /* 0x0000000a0e087c25 */ /* 0x000fe4000f8e0008 */
        /* <DEDUP_REMOVED lines=49> */
.L_x_372:
[----:B------:R-:W-:Y:S05]  /*3250*/  BSYNC B0 ;  /* 0x0000000000007941 */ /* 0x000fea0003800000 */
.L_x_371:
        /* <DEDUP_REMOVED lines=43> */
.L_x_374:
[----:B------:R-:W-:Y:S05]  /*3510*/  BSYNC B0 ;  /* 0x0000000000007941 */ /* 0x000fea0003800000 */
.L_x_373:
[----:B------:R-:W-:Y:S01]  /*3520*/  ISETP.NE.AND P1, PT, R19, RZ, PT ;  /* 0x000000ff1300720c */ /* 0x000fe20003f25270 */
[----:B------:R-:W-:Y:S01]  /*3530*/  IMAD.MOV.U32 R3, RZ, RZ, 0x7f800000 ;  /* 0x7f800000ff037424 */ /* 0x000fe200078e00ff */
[----:B------:R-:W-:Y:S01]  /*3540*/  ISETP.NE.AND P2, PT, R18, RZ, PT ;  /* 0x000000ff1200720c */ /* 0x000fe20003f45270 */
[----:B-12---:R-:W-:Y:S01]  /*3550*/  IMAD.MOV.U32 R4, RZ, RZ, 0x7f800000 ;  /* 0x7f800000ff047424 */ /* 0x006fe200078e00ff */
[----:B------:R-:W0:Y:S01]  /*3560*/  LDGDEPBAR ;  /* 0x00000000000079af */ /* 0x000e220000000000 */
[----:B------:R-:W-:Y:S02]  /*3570*/  IMAD.MOV.U32 R5, RZ, RZ, 0x7f800000 ;  /* 0x7f800000ff057424 */ /* 0x000fe400078e00ff */
[----:B---34-:R-:W-:Y:S01]  /*3580*/  IMAD.MOV.U32 R0, RZ, RZ, 0x7f800000 ;  /* 0x7f800000ff007424 */ /* 0x018fe200078e00ff */
[----:B------:R-:W2:Y:S01]  /*3590*/  @!P6 LDG.E R3, desc[UR6][R6.64+0x80] ;  /* 0x000080060603e981 */ /* 0x000ea2000c1e1900 */
[----:B------:R-:W-:Y:S01]  /*35a0*/  USHF.L.U32 UR17, UR24, 0x4, URZ ;  /* 0x0000000418117899 */ /* 0x000fe2000800063f */
[----:B------:R-:W-:Y:S01]  /*35b0*/  IMAD.SHL.U32 R221, R230, 0x2, RZ ;  /* 0x00000002e6dd7824 */ /* 0x000fe200078e00ff */
[----:B------:R-:W-:-:S02]  /*35c0*/  UIADD3 UR10, UR25, 0x80, URZ ;  /* 0x00000080190a7890 */ /* 0x000fc4000fffe03f */
[----:B------:R-:W3:Y:S01]  /*35d0*/  @!P1 LDG.E R4, desc[UR6][R6.64+0x20] ;  /* 0x0000200606049981 */ /* 0x000ee2000c1e1900 */
[----:B------:R-:W-:Y:S02]  /*35e0*/  CS2R R126, SRZ ;  /* 0x00000000007e7805 */ /* 0x000fe4000001ff00 */
[----:B------:R-:W-:Y:S02]  /*35f0*/  CS2R R124, SRZ ;  /* 0x00000000007c7805 */ /* 0x000fe4000001ff00 */
[----:B------:R-:W-:Y:S01]  /*3600*/  CS2R R130, SRZ ;  /* 0x0000000000827805 */ /* 0x000fe2000001ff00 */
[----:B------:R-:W4:Y:S01]  /*3610*/  @!P2 LDG.E R5, desc[UR6][R6.64] ;  /* 0x000000060605a981 */ /* 0x000f22000c1e1900 */
[----:B------:R-:W-:Y:S02]  /*3620*/  CS2R R128, SRZ ;  /* 0x0000000000807805 */ /* 0x000fe4000001ff00 */
[----:B------:R-:W-:Y:S02]  /*3630*/  CS2R R122, SRZ ;  /* 0x00000000007a7805 */ /* 0x000fe4000001ff00 */
[----:B------:R-:W-:Y:S01]  /*3640*/  CS2R R120, SRZ ;  /* 0x0000000000787805 */ /* 0x000fe2000001ff00 */
[----:B------:R-:W5:Y:S01]  /*3650*/  @!P5 LDG.E R0, desc[UR6][R16.64] ;  /* 0x000000061000d981 */ /* 0x000f62000c1e1900 */
[----:B------:R-:W-:-:S02]  /*3660*/  CS2R R118, SRZ ;  /* 0x0000000000767805 */ /* 0x000fc4000001ff00 */
[----:B------:R-:W-:Y:S02]  /*3670*/  CS2R R116, SRZ ;  /* 0x0000000000747805 */ /* 0x000fe4000001ff00 */
[----:B------:R-:W-:Y:S02]  /*3680*/  CS2R R110, SRZ ;  /* 0x00000000006e7805 */ /* 0x000fe4000001ff00 */
[----:B------:R-:W-:Y:S02]  /*3690*/  CS2R R108, SRZ ;  /* 0x00000000006c7805 */ /* 0x000fe4000001ff00 */
[----:B------:R-:W-:Y:S02]  /*36a0*/  CS2R R114, SRZ ;  /* 0x0000000000727805 */ /* 0x000fe4000001ff00 */
        /* <DEDUP_REMOVED lines=46> */
[----:B------:R-:W-:Y:S01]  /*3990*/  CS2R R36, SRZ ;  /* 0x0000000000247805 */ /* 0x000fe2000001ff00 */
[----:B------:R-:W-:Y:S02]  /*39a0*/  UIMAD UR28, UR24, 0x18, URZ ;  /* 0x00000018181c78a4 */ /* 0x000fe4000f8e023f */
[----:B------:R-:W1:Y:S01]  /*39b0*/  LDSM.16.M88.4 R196, [R223+0x11000] ;  /* 0x01100000dfc4783b */ /* 0x000e620000000200 */
[----:B------:R-:W-:Y:S02]  /*39c0*/  USHF.L.U32 UR27, UR24, 0x5, URZ ;  /* 0x00000005181b7899 */ /* 0x000fe4000800063f */
[----:B------:R-:W-:Y:S01]  /*39d0*/  UIMAD UR26, UR24, 0x28, URZ ;  /* 0x00000028181a78a4 */ /* 0x000fe2000f8e023f */
[----:B------:R-:W1:Y:S01]  /*39e0*/  LDSM.16.M88.4 R200, [R223+0x11400] ;  /* 0x01140000dfc8783b */ /* 0x000e620000000200 */
[----:B------:R-:W-:Y:S01]  /*39f0*/  ULDC UR35, c[0x0][0x2d0] ;  /* 0x0000b40000237ab9 */ /* 0x000fe20000000800 */
[----:B------:R-:W-:-:S02]  /*3a00*/  ULDC UR11, c[0x0][0x2ec] ;  /* 0x0000bb00000b7ab9 */ /* 0x000fc40000000800 */
[----:B------:R-:W1:Y:S04]  /*3a10*/  LDSM.16.M88.4 R204, [R222+0x13000] ;  /* 0x01300000decc783b */ /* 0x000e680000000200 */
[----:B------:R-:W1:Y:S04]  /*3a20*/  LDSM.16.M88.4 R208, [R222+0x13400] ;  /* 0x01340000ded0783b */ /* 0x000e680000000200 */
[----:B------:R-:W1:Y:S04]  /*3a30*/  LDSM.16.M88.4 R212, [R223+0x13000] ;  /* 0x01300000dfd4783b */ /* 0x000e680000000200 */
[----:B------:R-:W1:Y:S01]  /*3a40*/  LDSM.16.M88.4 R216, [R223+0x13400] ;  /* 0x01340000dfd8783b */ /* 0x000e620000000200 */
[----:B------:R-:W-:-:S02]  /*3a50*/  UIADD3 UR21, UR17, 0x20, URZ ;  /* 0x0000002011157890 */ /* 0x000fc4000fffe03f */
[----:B------:R-:W-:Y:S02]  /*3a60*/  UIMAD UR25, UR24, 0x30, URZ ;  /* 0x00000030181978a4 */ /* 0x000fe4000f8e023f */
[----:B------:R-:W-:Y:S01]  /*3a70*/  UISETP.GE.AND UP0, UPT, UR10, UR8, UPT ;  /* 0x000000080a00728c */ /* 0x000fe2000bf06270 */
[----:B--2---:R2:W-:Y:S04]  /*3a80*/  STL [R1+0x20], R3 ;  /* 0x0000200301007387 */ /* 0x0045e80000100800 */
[----:B---3--:R-:W-:Y:S04]  /*3a90*/  STL [R1+0x2c], R4 ;  /* 0x00002c0401007387 */ /* 0x008fe80000100800 */
[----:B------:R-:W-:Y:S04]  /*3aa0*/  STL [R1+0x14], R231 ;  /* 0x000014e701007387 */ /* 0x000fe80000100800 */
[----:B----4-:R3:W-:Y:S04]  /*3ab0*/  STL [R1+0x28], R5 ;  /* 0x0000280501007387 */ /* 0x0107e80000100800 */
[----:B-----5:R4:W-:Y:S01]  /*3ac0*/  STL [R1+0x24], R0 ;  /* 0x0000240001007387 */ /* 0x0209e20000100800 */
[----:B--2---:R-:W-:-:S05]  /*3ad0*/  VIADD R3, R230, 0x1800 ;  /* 0x00001800e6037836 */ /* 0x004fca0000000000 */
[----:B------:R-:W-:Y:S01]  /*3ae0*/  SEL R220, R3, R230, !P0 ;  /* 0x000000e603dc7207 */ /* 0x000fe20004000000 */
[----:B---3--:R-:W-:Y:S02]  /*3af0*/  IMAD R5, RZ, RZ, -UR16 ;  /* 0x80000010ff057e24 */ /* 0x008fe4000f8e02ff */
[----:B----4-:R-:W-:-:S03]  /*3b00*/  VIADD R0, R21, 0xffffffc0 ;  /* 0xffffffc015007836 */ /* 0x010fc60000000000 */
[----:B------:R2:W-:Y:S02]  /*3b10*/  STL [R1+0x38], R5 ;  /* 0x0000380501007387 */ /* 0x0005e40000100800 */
[----:B------:R-:W-:-:S04]  /*3b20*/  SHF.R.S32.HI R3, RZ, 0x1f, R0 ;  /* 0x0000001fff037819 */ /* 0x000fc80000011400 */
[C---:B------:R-:W-:Y:S01]  /*3b30*/  SHF.L.U64.HI R3, R0.reuse, 0x2, R3 ;  /* 0x0000000200037819 */ /* 0x040fe20000010203 */
[----:B------:R-:W-:Y:S01]  /*3b40*/  IMAD.SHL.U32 R0, R0, 0x4, RZ ;  /* 0x0000000400007824 */ /* 0x000fe200078e00ff */
[----:B------:R-:W-:Y:S01]  /*3b50*/  USHF.L.U32 UR16, UR24, 0x3, URZ ;  /* 0x0000000318107899 */ /* 0x000fe2000800063f */
[----:B--2---:R-:W-:-:S05]  /*3b60*/  IMAD.SHL.U32 R5, R21, 0x4, RZ ;  /* 0x0000000415057824 */ /* 0x004fca00078e00ff */
[----:B------:R2:W-:Y:S01]  /*3b70*/  STL [R1+0x54], R5 ;  /* 0x0000540501007387 */ /* 0x0005e20000100800 */
[----:B------:R-:W-:Y:S02]  /*3b80*/  UIADD3 UR5, UR16, UR5, URZ ;  /* 0x0000000510057290 */ /* 0x000fe4000fffe03f */
[----:B------:R-:W-:Y:S02]  /*3b90*/  UIADD3 UR32, UR16, UR33, URZ ;  /* 0x0000002110207290 */ /* 0x000fe4000fffe03f */
[----:B------:R-:W-:Y:S01]  /*3ba0*/  UIADD3 UR5, UR16, UR5, URZ ;  /* 0x0000000510057290 */ /* 0x000fe2000fffe03f */
[----:B------:R-:W-:Y:S01]  /*3bb0*/  VIADD R4, R229, 0x1800 ;  /* 0x00001800e5047836 */ /* 0x000fe20000000000 */
[----:B------:R-:W-:Y:S01]  /*3bc0*/  UIADD3 UR20, UR16, UR21, URZ ;  /* 0x0000001510147290 */ /* 0x000fe2000fffe03f */
[----:B--2---:R-:W-:-:S05]  /*3bd0*/  SHF.L.U64.HI R5, R21, 0x2, R20 ;  /* 0x0000000215057819 */ /* 0x004fca0000010214 */
[----:B------:R-:W-:Y:S04]  /*3be0*/  STL [R1+0x50], R5 ;  /* 0x0000500501007387 */ /* 0x000fe80000100800 */
[----:B------:R2:W-:Y:S04]  /*3bf0*/  STL [R1+0x4c], R3 ;  /* 0x00004c0301007387 */ /* 0x0005e80000100800 */
[----:B------:R3:W-:Y:S01]  /*3c00*/  STL [R1+0x48], R0 ;  /* 0x0000480001007387 */ /* 0x0007e20000100800 */
[----:B------:R-:W-:Y:S02]  /*3c10*/  UIADD3 UR31, UR16, UR32, URZ ;  /* 0x00000020101f7290 */ /* 0x000fe4000fffe03f */
[----:B------:R-:W-:Y:S01]  /*3c20*/  UIADD3 UR5, UR16, UR5, URZ ;  /* 0x0000000510057290 */ /* 0x000fe2000fffe03f */
[----:B------:R-:W-:Y:S01]  /*3c30*/  SEL R4, R4, R229, !P0 ;  /* 0x000000e504047207 */ /* 0x000fe20004000000 */
[----:B------:R-:W-:-:S02]  /*3c40*/  UIADD3 UR19, UR16, UR20, URZ ;  /* 0x0000001410137290 */ /* 0x000fc4000fffe03f */
[----:B------:R-:W-:Y:S02]  /*3c50*/  UIADD3 UR30, UR16, UR31, URZ ;  /* 0x0000001f101e7290 */ /* 0x000fe4000fffe03f */
[----:B------:R-:W-:Y:S01]  /*3c60*/  UIADD3 UR5, UR16, UR5, URZ ;  /* 0x0000000510057290 */ /* 0x000fe2000fffe03f */
[----:B------:R-:W-:Y:S01]  /*3c70*/  LEA R220, R220, UR4, 0x1 ;  /* 0x00000004dcdc7c11 */ /* 0x000fe2000f8e08ff */
[----:B------:R-:W-:Y:S02]  /*3c80*/  UIADD3 UR18, UR16, UR19, URZ ;  /* 0x0000001310127290 */ /* 0x000fe4000fffe03f */
[----:B------:R-:W-:Y:S02]  /*3c90*/  UIADD3 UR29, UR16, UR30, URZ ;  /* 0x0000001e101d7290 */ /* 0x000fe4000fffe03f */
[----:B------:R-:W-:Y:S02]  /*3ca0*/  UIADD3 UR23, UR16, UR5, URZ ;  /* 0x0000000510177290 */ /* 0x000fe4000fffe03f */
[----:B------:R-:W-:Y:S01]  /*3cb0*/  UIMAD UR24, UR24, 0x38, URZ ;  /* 0x00000038181878a4 */ /* 0x000fe2000f8e023f */
[----:B--2---:R-:W-:Y:S01]  /*3cc0*/  LEA R3, R4, UR4, 0x1 ;  /* 0x0000000404037c11 */ /* 0x004fe2000f8e08ff */
[----:B------:R-:W-:-:S02]  /*3cd0*/  UIADD3 UR22, UR16, UR18, URZ ;  /* 0x0000001210167290 */ /* 0x000fc4000fffe03f */
[----:B------:R-:W-:Y:S01]  /*3ce0*/  UIADD3 UR34, UR16, UR29, URZ ;  /* 0x0000001d10227290 */ /* 0x000fe2000fffe03f */
[----:B-1-3--:R-:W-:-:S11]  /*3cf0*/  ULDC UR5, c[0x0][0x39c] ;  /* 0x0000e70000057ab9 */ /* 0x00afd60000000800 */
.L_x_377:
        /* <DEDUP_REMOVED lines=69> */
[-C--:B------:R-:W-:Y:S05]  /*4150*/  HMMA.16816.F32.BF16 R4, R152, R156.reuse, R4 ;  /* 0x0000009c9804723c */ /* 0x080fea0000041804 */
[----:B------:R-:W4:Y:S01]  /*4160*/  LDSM.16.M88.4 R148, [R222+0xd000] ;  /* 0x00d00000de94783b */ /* 0x000f220000000200 */
[C---:B------:R-:W-:Y:S06]  /*4170*/  HMMA.16816.F32.BF16 R8, R132.reuse, R156, R8 ;  /* 0x0000009c8408723c */ /* 0x040fec0000041808 */
[-C--:B------:R-:W-:Y:S06]  /*4180*/  HMMA.16816.F32.BF16 R12, R132, R158.reuse, R12 ;  /* 0x0000009e840c723c */ /* 0x080fec000004180c */
[C---:B------:R-:W-:Y:S01]  /*4190*/  HMMA.16816.F32.BF16 R16, R152.reuse, R158, R16 ;  /* 0x0000009e9810723c */ /* 0x040fe20000041810 */
[----:B------:R-:W-:Y:S05]  /*41a0*/  LDSM.16.M88.4 R156, [R0+0x2000] ;  /* 0x00200000009c783b */ /* 0x000fea0000000200 */
[-C--:B------:R-:W-:Y:S06]  /*41b0*/  HMMA.16816.F32.BF16 R20, R152, R160.reuse, R20 ;  /* 0x000000a09814723c */ /* 0x080fec0000041814 */
[C---:B------:R-:W-:Y:S04]  /*41c0*/  HMMA.16816.F32.BF16 R24, R132.reuse, R160, R24 ;  /* 0x000000a08418723c */ /* 0x040fe80000041818 */
[----:B---3--:R-:W-:Y:S02]  /*41d0*/  FSETP.NEU.FTZ.AND P3, PT, R233, -INF , PT ;  /* 0xff800000e900780b */ /* 0x008fe40003f7d000 */
[-C--:B------:R-:W-:Y:S01]  /*41e0*/  HMMA.16816.F32.BF16 R28, R132, R162.reuse, R28 ;  /* 0x000000a2841c723c */ /* 0x080fe2000004181c */
[----:B------:R-:W3:Y:S05]  /*41f0*/  LDSM.16.M88.4 R132, [R220+0x2800] ;  /* 0x00280000dc84783b */ /* 0x000eea0000000200 */
[----:B------:R-:W-:Y:S03]  /*4200*/  HMMA.16816.F32.BF16 R32, R152, R162, R32 ;  /* 0x000000a29820723c */ /* 0x000fe60000041820 */
[----:B------:R-:W3:Y:S03]  /*4210*/  LDSM.16.M88.4 R152, [R222+0xd400] ;  /* 0x00d40000de98783b */ /* 0x000ee60000000200 */
[-C--:B-1----:R-:W-:Y:S05]  /*4220*/  HMMA.16816.F32.BF16 R4, R164, R168.reuse, R4 ;  /* 0x000000a8a404723c */ /* 0x082fea0000041804 */
[----:B------:R-:W1:Y:S01]  /*4230*/  LDSM.16.M88.4 R160, [R223+0xd000] ;  /* 0x00d00000dfa0783b */ /* 0x000e620000000200 */
[C---:B--2---:R-:W-:Y:S06]  /*4240*/  HMMA.16816.F32.BF16 R8, R136.reuse, R168, R8 ;  /* 0x000000a88808723c */ /* 0x044fec0000041808 */
[-C--:B------:R-:W-:Y:S06]  /*4250*/  HMMA.16816.F32.BF16 R12, R136, R170.reuse, R12 ;  /* 0x000000aa880c723c */ /* 0x080fec000004180c */
[C---:B------:R-:W-:Y:S06]  /*4260*/  HMMA.16816.F32.BF16 R16, R164.reuse, R170, R16 ;  /* 0x000000aaa410723c */ /* 0x040fec0000041810 */
[-C--:B------:R-:W-:Y:S06]  /*4270*/  HMMA.16816.F32.BF16 R20, R164, R140.reuse, R20 ;  /* 0x0000008ca414723c */ /* 0x080fec0000041814 */
[C---:B------:R-:W-:Y:S01]  /*4280*/  HMMA.16816.F32.BF16 R24, R136.reuse, R140, R24 ;  /* 0x0000008c8818723c */ /* 0x040fe20000041818 */
[----:B------:R-:W2:Y:S04]  /*4290*/  LDL R141, [R1+0x54] ;  /* 0x00005400018d7983 */ /* 0x000ea80000100800 */
[----:B------:R-:W2:Y:S01]  /*42a0*/  LDL R140, [R1+0x50] ;  /* 0x00005000018c7983 */ /* 0x000ea20000100800 */
[-C--:B------:R-:W-:Y:S03]  /*42b0*/  HMMA.16816.F32.BF16 R28, R136, R142.reuse, R28 ;  /* 0x0000008e881c723c */ /* 0x080fe6000004181c */
[----:B------:R-:W1:Y:S03]  /*42c0*/  LDSM.16.M88.4 R136, [R0+0x2800] ;  /* 0x002800000088783b */ /* 0x000e660000000200 */
[----:B------:R-:W-:Y:S06]  /*42d0*/  HMMA.16816.F32.BF16 R32, R164, R142, R32 ;  /* 0x0000008ea420723c */ /* 0x000fec0000041820 */
[-C--:B----4-:R-:W-:Y:S06]  /*42e0*/  HMMA.16816.F32.BF16 R4, R144, R148.reuse, R4 ;  /* 0x000000949004723c */ /* 0x090fec0000041804 */
[C---:B---3--:R-:W-:Y:S06]  /*42f0*/  HMMA.16816.F32.BF16 R8, R132.reuse, R148, R8 ;  /* 0x000000948408723c */ /* 0x048fec0000041808 */
[-C--:B------:R-:W-:Y:S06]  /*4300*/  HMMA.16816.F32.BF16 R12, R132, R150.reuse, R12 ;  /* 0x00000096840c723c */ /* 0x080fec000004180c */
[C---:B------:R-:W-:Y:S06]  /*4310*/  HMMA.16816.F32.BF16 R16, R144.reuse, R150, R16 ;  /* 0x000000969010723c */ /* 0x040fec0000041810 */
        /* <DEDUP_REMOVED lines=28> */
[----:B---3--:R-:W3:Y:S09]  /*44e0*/  LDL R11, [R1+0x24] ;  /* 0x00002400010b7983 */ /* 0x008ef20000100800 */
[----:B------:R-:W-:Y:S01]  /*44f0*/  MUFU.TANH R46, R6 ;  /* 0x00000006002e7308 */ /* 0x000fe20000002400 */
[----:B----4-:R-:W4:Y:S09]  /*4500*/  LDL R12, [R1+0x20] ;  /* 0x00002000010c7983 */ /* 0x010f320000100800 */
[----:B------:R1:W1:Y:S10]  /*4510*/  MUFU.TANH R45, R7 ;  /* 0x00000007002d7308 */ /* 0x0002740000002400 */
[----:B------:R1:W-:Y:S10]  /*4520*/  MUFU.TANH R153, R9 ;  /* 0x0000000900997308 */ /* 0x0003f40000002400 */
[----:B------:R1:W-:Y:S02]  /*4530*/  MUFU.TANH R155, R8 ;  /* 0x00000008009b7308 */ /* 0x0003e40000002400 */
[----:B-1----:R-:W1:Y:S08]  /*4540*/  LDSM.16.M88.4 R4, [R223+0xd400] ;  /* 0x00d40000df04783b */ /* 0x002e700000000200 */
[----:B------:R1:W-:Y:S01]  /*4550*/  MUFU.TANH R165, R10 ;  /* 0x0000000a00a57308 */ /* 0x0003e20000002400 */
[----:B------:R-:W-:Y:S04]  /*4560*/  MOV R9, UR37 ;  /* 0x0000002500097c02 */ /* 0x000fe80008000f00 */
[----:B------:R-:W-:Y:S02]  /*4570*/  @P1 LEA R9, R9, R234, 0x7 ;  /* 0x000000ea09091211 */ /* 0x000fe400078e38ff */
[----:B------:R-:W-:Y:S03]  /*4580*/  PLOP3.LUT P1, PT, PT, PT, UP0, 0x80, 0x0 ;  /* 0x000000000000781c */ /* 0x000fe60003f2f008 */
[----:B------:R-:W1:Y:S01]  /*4590*/  MUFU.TANH R150, R13 ;  /* 0x0000000d00967308 */ /* 0x000e620000002400 */
[----:B------:R-:W-:Y:S01]  /*45a0*/  @P0 IADD3 R0, R9, 0x1, RZ ;  /* 0x0000000109000810 */ /* 0x000fe20007ffe0ff */
[----:B------:R-:W-:Y:S01]  /*45b0*/  FMUL.FTZ R8, R233, 1.4426950216293334961 ;  /* 0x3fb8aa3be9087820 */ /* 0x000fe20000410000 */
[----:B------:R-:W-:Y:S02]  /*45c0*/  PLOP3.LUT P0, PT, PT, PT, UP0, 0x80, 0x0 ;  /* 0x000000000000781c */ /* 0x000fe40003f0f008 */
[----:B------:R-:W-:Y:S02]  /*45d0*/  @P4 ISETP.GE.AND P4, PT, R9, UR8, PT ;  /* 0x0000000809004c0c */ /* 0x000fe4000bf86270 */
[----:B------:R-:W-:Y:S03]  /*45e0*/  FSEL R8, R8, RZ, P3 ;  /* 0x000000ff08087208 */ /* 0x000fe60001800000 */
[----:B------:R-:W-:Y:S01]  /*45f0*/  MUFU.TANH R161, R14 ;  /* 0x0000000e00a17308 */ /* 0x000fe20000002400 */
[----:B-1----:R-:W-:Y:S01]  /*4600*/  IMAD.MOV.U32 R10, RZ, RZ, R251 ;  /* 0x000000ffff0a7224 */ /* 0x002fe200078e00fb */
[----:B------:R-:W-:Y:S02]  /*4610*/  @P5 ISETP.GE.AND P5, PT, R0, UR8, PT ;  /* 0x0000000800005c0c */ /* 0x000fe4000bfa6270 */
[----:B------:R-:W-:Y:S02]  /*4620*/  @P1 FSEL R10, R251, -INF , !P4 ;  /* 0xff800000fb0a1808 */ /* 0x000fe40006000000 */
[----:B------:R-:W-:Y:S04]  /*4630*/  MOV R0, R250 ;  /* 0x000000fa00007202 */ /* 0x000fe80000000f00 */
[----:B------:R-:W1:Y:S01]  /*4640*/  MUFU.TANH R160, R15 ;  /* 0x0000000f00a07308 */ /* 0x000e620000002400 */
[----:B------:R-:W-:Y:S02]  /*4650*/  @P0 FSEL R0, R250, -INF , !P5 ;  /* 0xff800000fa000808 */ /* 0x000fe40006800000 */
[----:B------:R-:W-:Y:S02]  /*4660*/  FSETP.NEU.FTZ.AND P3, PT, R232, -INF , PT ;  /* 0xff800000e800780b */ /* 0x000fe40003f7d000 */
[----:B------:R-:W-:Y:S01]  /*4670*/  PLOP3.LUT P1, PT, PT, PT, UP0, 0x80, 0x0 ;  /* 0x000000000000781c */ /* 0x000fe20003f2f008 */
[--C-:B------:R-:W-:Y:S01]  /*4680*/  FFMA.FTZ R0, R0, UR11, -R8.reuse ;  /* 0x0000000b00007c23 */ /* 0x100fe20008010808 */
[----:B------:R-:W-:Y:S03]  /*4690*/  PLOP3.LUT P0, PT, PT, PT, UP0, 0x80, 0x0 ;  /* 0x000000000000781c */ /* 0x000fe60003f0f008 */
[----:B------:R-:W-:Y:S01]  /*46a0*/  MUFU.TANH R249, R16 ;  /* 0x0000001000f97308 */ /* 0x000fe20000002400 */
[-C--:B------:R-:W-:Y:S06]  /*46b0*/  HMMA.16816.F32.BF16 R20, R156, R4.reuse, R20 ;  /* 0x000000049c14723c */ /* 0x080fec0000041814 */
[C---:B------:R-:W-:Y:S03]  /*46c0*/  HMMA.16816.F32.BF16 R24, R136.reuse, R4, R24 ;  /* 0x000000048818723c */ /* 0x040fe60000041818 */
[----:B------:R-:W-:Y:S03]  /*46d0*/  MUFU.EX2 R54, R0 ;  /* 0x0000000000367308 */ /* 0x000fe60000000800 */
[-C--:B------:R-:W-:Y:S07]  /*46e0*/  HMMA.16816.F32.BF16 R28, R136, R6.reuse, R28 ;  /* 0x00000006881c723c */ /* 0x080fee000004181c */
[----:B------:R-:W1:Y:S01]  /*46f0*/  MUFU.TANH R248, R17 ;  /* 0x0000001100f87308 */ /* 0x000e620000002400 */
[----:B------:R-:W-:Y:S03]  /*4700*/  FFMA.FTZ R4, R10, UR11, -R8 ;  /* 0x0000000b0a047c23 */ /* 0x000fe60008010808 */
[----:B------:R-:W-:Y:S01]  /*4710*/  MOV R10, R45 ;  /* 0x0000002d000a7202 */ /* 0x000fe20000000f00 */
[----:B------:R-:W-:Y:S05]  /*4720*/  HMMA.16816.F32.BF16 R32, R156, R6, R32 ;  /* 0x000000069c20723c */ /* 0x000fea0000041820 */
[----:B------:R1:W-:Y:S01]  /*4730*/  MUFU.EX2 R55, R4 ;  /* 0x0000000400377308 */ /* 0x0003e20000000800 */
[----:B------:R-:W-:Y:S01]  /*4740*/  FMUL.FTZ R5, R232, 1.4426950216293334961 ;  /* 0x3fb8aa3be8057820 */ /* 0x000fe20000410000 */
[----:B------:R-:W-:Y:S01]  /*4750*/  @P1 FSEL R10, R45, -INF , !P5 ;  /* 0xff8000002d0a1808 */ /* 0x000fe20006800000 */
[----:B------:R-:W-:Y:S01]  /*4760*/  FMUL.FTZ R20, R20, UR5 ;  /* 0x0000000514147c20 */ /* 0x000fe20008410000 */
[----:B------:R-:W-:Y:S02]  /*4770*/  PLOP3.LUT P1, PT, PT, PT, UP0, 0x80, 0x0 ;  /* 0x000000000000781c */ /* 0x000fe40003f2f008 */
[----:B------:R-:W-:Y:S04]  /*4780*/  FSEL R5, R5, RZ, P3 ;  /* 0x000000ff05057208 */ /* 0x000fe80001800000 */
[----:B------:R-:W-:Y:S01]  /*4790*/  MUFU.TANH R40, R18 ;  /* 0x0000001200287308 */ /* 0x000fe20000002400 */
[----:B------:R-:W-:Y:S01]  /*47a0*/  MOV R6, R150 ;  /* 0x0000009600067202 */ /* 0x000fe20000000f00 */
[----:B------:R-:W-:Y:S01]  /*47b0*/  FMUL.FTZ R21, R21, UR5 ;  /* 0x0000000515157c20 */ /* 0x000fe20008410000 */
[----:B------:R-:W-:Y:S01]  /*47c0*/  FMUL.FTZ R22, R22, UR5 ;  /* 0x0000000516167c20 */ /* 0x000fe20008410000 */
[----:B------:R-:W-:Y:S01]  /*47d0*/  FMUL.FTZ R23, R23, UR5 ;  /* 0x0000000517177c20 */ /* 0x000fe20008410000 */
[----:B------:R-:W-:Y:S01]  /*47e0*/  FMUL.FTZ R28, R28, UR5 ;  /* 0x000000051c1c7c20 */ /* 0x000fe20008410000 */
[----:B------:R-:W-:Y:S01]  /*47f0*/  FMUL.FTZ R29, R29, UR5 ;  /* 0x000000051d1d7c20 */ /* 0x000fe20008410000 */
[----:B------:R-:W-:Y:S03]  /*4800*/  FMUL.FTZ R30, R30, UR5 ;  /* 0x000000051e1e7c20 */ /* 0x000fe60008410000 */
[----:B------:R-:W2:Y:S01]  /*4810*/  MUFU.TANH R39, R19 ;  /* 0x0000001300277308 */ /* 0x000ea20000002400 */
[----:B-1----:R-:W-:Y:S01]  /*4820*/  MOV R4, R46 ;  /* 0x0000002e00047202 */ /* 0x002fe20000000f00 */
[----:B------:R-:W-:Y:S01]  /*4830*/  FMUL.FTZ R31, R31, UR5 ;  /* 0x000000051f1f7c20 */ /* 0x000fe20008410000 */
[----:B------:R-:W-:Y:S01]  /*4840*/  @P2 FSEL R4, R46, -INF , !P4 ;  /* 0xff8000002e042808 */ /* 0x000fe20006000000 */
[----:B------:R-:W-:Y:S01]  /*4850*/  FMUL.FTZ R32, R32, UR5 ;  /* 0x0000000520207c20 */ /* 0x000fe20008410000 */
[----:B------:R-:W-:Y:S01]  /*4860*/  PLOP3.LUT P2, PT, PT, PT, UP0, 0x80, 0x0 ;  /* 0x000000000000781c */ /* 0x000fe20003f4f008 */
[----:B------:R-:W-:Y:S01]  /*4870*/  FMUL.FTZ R34, R34, UR5 ;  /* 0x0000000522227c20 */ /* 0x000fe20008410000 */
[----:B------:R-:W-:Y:S03]  /*4880*/  FMUL.FTZ R33, R33, UR5 ;  /* 0x0000000521217c20 */ /* 0x000fe60008410000 */
[----:B------:R-:W-:Y:S01]  /*4890*/  MUFU.TANH R246, R20 ;  /* 0x0000001400f67308 */ /* 0x000fe20000002400 */
[--C-:B------:R-:W-:Y:S01]  /*48a0*/  FFMA.FTZ R0, R4, UR11, -R5.reuse ;  /* 0x0000000b04007c23 */ /* 0x100fe20008010805 */
[----:B------:R-:W-:Y:S01]  /*48b0*/  FMUL.FTZ R35, R35, UR5 ;  /* 0x0000000523237c20 */ /* 0x000fe20008410000 */
[----:B------:R-:W-:Y:S01]  /*48c0*/  FMUL.FTZ R24, R24, UR5 ;  /* 0x0000000518187c20 */ /* 0x000fe20008410000 */
[----:B------:R-:W-:Y:S01]  /*48d0*/  FMUL.FTZ R25, R25, UR5 ;  /* 0x0000000519197c20 */ /* 0x000fe20008410000 */
[----:B------:R-:W-:Y:S01]  /*48e0*/  FMUL.FTZ R26, R26, UR5 ;  /* 0x000000051a1a7c20 */ /* 0x000fe20008410000 */
[----:B------:R-:W-:Y:S04]  /*48f0*/  FMUL.FTZ R27, R27, UR5 ;  /* 0x000000051b1b7c20 */ /* 0x000fe80008410000 */
[----:B------:R1:W-:Y:S10]  /*4900*/  MUFU.EX2 R47, R0 ;  /* 0x00000000002f7308 */ /* 0x0003f40000000800 */
[----:B------:R-:W2:Y:S10]  /*4910*/  MUFU.TANH R247, R21 ;  /* 0x0000001500f77308 */ /* 0x000eb40000002400 */
[----:B------:R-:W-:Y:S01]  /*4920*/  MUFU.TANH R3, R22 ;  /* 0x0000001600037308 */ /* 0x000fe20000002400 */
[----:B-1----:R-:W-:Y:S01]  /*4930*/  FFMA.FTZ R0, R10, UR11, -R5 ;  /* 0x0000000b0a007c23 */ /* 0x002fe20008010805 */
[----:B------:R-:W-:Y:S01]  /*4940*/  IMAD.MOV.U32 R10, RZ, RZ, R153 ;  /* 0x000000ffff0a7224 */ /* 0x000fe200078e0099 */
[----:B------:R-:W-:Y:S02]  /*4950*/  @P0 FSEL R10, R153, -INF , !P5 ;  /* 0xff800000990a0808 */ /* 0x000fe40006800000 */
[----:B------:R-:W-:Y:S05]  /*4960*/  PLOP3.LUT P0, PT, PT, PT, UP0, 0x80, 0x0 ;  /* 0x000000000000781c */ /* 0x000fea0003f0f008 */
[----:B------:R1:W-:Y:S10]  /*4970*/  MUFU.EX2 R44, R0 ;  /* 0x00000000002c7308 */ /* 0x0003f40000000800 */
[----:B------:R-:W2:Y:S10]  /*4980*/  MUFU.TANH R2, R23 ;  /* 0x0000001700027308 */ /* 0x000eb40000002400 */
[----:B------:R-:W-:Y:S01]  /*4990*/  MUFU.TANH R147, R24 ;  /* 0x0000001800937308 */ /* 0x000fe20000002400 */
[----:B-1----:R-:W-:Y:S02]  /*49a0*/  MOV R0, R155 ;  /* 0x0000009b00007202 */ /* 0x002fe40000000f00 */
[----:B------:R-:W-:Y:S02]  /*49b0*/  @P1 FSEL R0, R155, -INF , !P4 ;  /* 0xff8000009b001808 */ /* 0x000fe40006000000 */
[----:B------:R-:W-:Y:S05]  /*49c0*/  PLOP3.LUT P1, PT, PT, PT, UP0, 0x80, 0x0 ;  /* 0x000000000000781c */ /* 0x000fea0003f2f008 */
[----:B------:R-:W1:Y:S10]  /*49d0*/  MUFU.TANH R146, R25 ;  /* 0x0000001900927308 */ /* 0x000e740000002400 */
[----:B------:R-:W-:Y:S10]  /*49e0*/  MUFU.TANH R154, R26 ;  /* 0x0000001a009a7308 */ /* 0x000ff40000002400 */
[----:B------:R-:W1:Y:S10]  /*49f0*/  MUFU.TANH R152, R27 ;  /* 0x0000001b00987308 */ /* 0x000e740000002400 */
[----:B------:R-:W-:Y:S10]  /*4a00*/  MUFU.TANH R145, R28 ;  /* 0x0000001c00917308 */ /* 0x000ff40000002400 */
[----:B------:R-:W1:Y:S10]  /*4a10*/  MUFU.TANH R144, R29 ;  /* 0x0000001d00907308 */ /* 0x000e740000002400 */
[----:B------:R-:W-:Y:S10]  /*4a20*/  MUFU.TANH R242, R32 ;  /* 0x0000002000f27308 */ /* 0x000ff40000002400 */
[----:B------:R-:W-:Y:S10]  /*4a30*/  MUFU.TANH R149, R30 ;  /* 0x0000001e00957308 */ /* 0x000ff40000002400 */
[----:B------:R-:W-:Y:S10]  /*4a40*/  MUFU.TANH R245, R34 ;  /* 0x0000002200f57308 */ /* 0x000ff40000002400 */
[----:B------:R-:W-:Y:S10]  /*4a50*/  MUFU.TANH R243, R33 ;  /* 0x0000002100f37308 */ /* 0x000ff40000002400 */
[----:B-----5:R-:W1:Y:S10]  /*4a60*/  MUFU.TANH R244, R35 ;  /* 0x0000002300f47308 */ /* 0x020e740000002400 */
[----:B------:R-:W-:Y:S01]  /*4a70*/  MUFU.TANH R148, R31 ;  /* 0x0000001f00947308 */ /* 0x000fe20000002400 */
[C---:B----4-:R-:W-:Y:S01]  /*4a80*/  FMUL.FTZ R4, R12.reuse, 1.4426950216293334961 ;  /* 0x3fb8aa3b0c047820 */ /* 0x050fe20000410000 */
[----:B------:R-:W-:Y:S01]  /*4a90*/  FSETP.NEU.FTZ.AND P3, PT, R12, -INF , PT ;  /* 0xff8000000c00780b */ /* 0x000fe20003f7d000 */
[C---:B---3--:R-:W-:Y:S03]  /*4aa0*/  FMUL.FTZ R12, R11.reuse, 1.4426950216293334961 ;  /* 0x3fb8aa3b0b0c7820 */ /* 0x048fe60000410000 */
        /* <DEDUP_REMOVED lines=10> */
[----:B---3--:R-:W-:Y:S02]  /*4b50*/  FSEL R0, R12, RZ, P3 ;  /* 0x000000ff0c007208 */ /* 0x008fe40001800000 */
[----:B------:R-:W-:Y:S02]  /*4b60*/  MOV R12, R164 ;  /* 0x000000a4000c7202 */ /* 0x000fe40000000f00 */
[----:B------:R-:W-:Y:S02]  /*4b70*/  @P1 FSEL R12, R164, -INF , !P5 ;  /* 0xff800000a40c1808 */ /* 0x000fe40006800000 */
[----:B------:R-:W-:Y:S01]  /*4b80*/  PLOP3.LUT P1, PT, PT, PT, UP0, 0x80, 0x0 ;  /* 0x000000000000781c */ /* 0x000fe20003f2f008 */
[--C-:B----4-:R-:W-:Y:S01]  /*4b90*/  FFMA.FTZ R10, R11, UR11, -R0.reuse ;  /* 0x0000000b0b0a7c23 */ /* 0x110fe20008010800 */
[----:B------:R-:W-:Y:S02]  /*4ba0*/  PLOP3.LUT P5, PT, PT, PT, UP0, 0x80, 0x0 ;  /* 0x000000000000781c */ /* 0x000fe40003faf008 */
[----:B------:R-:W-:Y:S01]  /*4bb0*/  @P0 IADD3 R11, R9, 0x9, RZ ;  /* 0x00000009090b0810 */ /* 0x000fe20007ffe0ff */
[----:B------:R3:W-:Y:S01]  /*4bc0*/  MUFU.EX2 R237, R10 ;  /* 0x0000000a00ed7308 */ /* 0x0007e20000000800 */
[----:B------:R-:W-:Y:S02]  /*4bd0*/  PLOP3.LUT P0, PT, PT, PT, UP0, 0x80, 0x0 ;  /* 0x000000000000781c */ /* 0x000fe40003f0f008 */
[----:B------:R-:W-:Y:S07]  /*4be0*/  PLOP3.LUT P3, PT, PT, PT, UP0, 0x80, 0x0 ;  /* 0x000000000000781c */ /* 0x000fee0003f6f008 */
[----:B------:R-:W-:Y:S04]  /*4bf0*/  @P5 ISETP.GE.AND P5, PT, R11, UR8, PT ;  /* 0x000000080b005c0c */ /* 0x000fe8000bfa6270 */
[----:B------:R-:W-:Y:S02]  /*4c00*/  @P0 FSEL R6, R150, -INF , !P5 ;  /* 0xff80000096060808 */ /* 0x000fe40006800000 */
[----:B------:R-:W-:Y:S01]  /*4c10*/  PLOP3.LUT P0, PT, PT, PT, UP0, 0x80, 0x0 ;  /* 0x000000000000781c */ /* 0x000fe20003f0f008 */
[----:B---3--:R-:W-:Y:S02]  /*4c20*/  FFMA.FTZ R10, R12, UR11, -R0 ;  /* 0x0000000b0c0a7c23 */ /* 0x008fe40008010800 */
[--C-:B------:R-:W-:Y:S02]  /*4c30*/  FFMA.FTZ R6, R6, UR11, -R4.reuse ;  /* 0x0000000b06067c23 */ /* 0x100fe40008010804 */
[----:B------:R3:W-:Y:S10]  /*4c40*/  MUFU.EX2 R236, R10 ;  /* 0x0000000a00ec7308 */ /* 0x0007f40000000800 */
[----:B------:R-:W-:Y:S01]  /*4c50*/  MUFU.EX2 R167, R6 ;  /* 0x0000000600a77308 */ /* 0x000fe20000000800 */
[----:B---3--:R-:W-:Y:S02]  /*4c60*/  @P2 IADD3 R10, R9, 0x8, RZ ;  /* 0x00000008090a2810 */ /* 0x008fe40007ffe0ff */
[----:B------:R-:W-:Y:S02]  /*4c70*/  PLOP3.LUT P2, PT, PT, PT, UP0, 0x80, 0x0 ;  /* 0x000000000000781c */ /* 0x000fe40003f4f008 */
[----:B------:R-:W-:Y:S01]  /*4c80*/  @P6 ISETP.GE.AND P6, PT, R10, UR8, PT ;  /* 0x000000080a006c0c */ /* 0x000fe2000bfc6270 */
[----:B------:R-:W-:Y:S03]  /*4c90*/  IMAD.MOV.U32 R10, RZ, RZ, R151 ;  /* 0x000000ffff0a7224 */ /* 0x000fe600078e0097 */
[----:B------:R-:W-:Y:S02]  /*4ca0*/  @P1 FSEL R10, R151, -INF , !P6 ;  /* 0xff800000970a1808 */ /* 0x000fe40007000000 */
[----:B------:R-:W-:Y:S03]  /*4cb0*/  PLOP3.LUT P1, PT, PT, PT, UP0, 0x80, 0x0 ;  /* 0x000000000000781c */ /* 0x000fe60003f2f008 */
[----:B------:R-:W-:Y:S01]  /*4cc0*/  FFMA.FTZ R7, R10, UR11, -R4 ;  /* 0x0000000b0a077c23 */ /* 0x000fe20008010804 */
[----:B------:R-:W-:Y:S03]  /*4cd0*/  MOV R10, R160 ;  /* 0x000000a0000a7202 */ /* 0x000fe60000000f00 */
[----:B------:R3:W-:Y:S06]  /*4ce0*/  MUFU.EX2 R168, R7 ;  /* 0x0000000700a87308 */ /* 0x0007ec0000000800 */
[----:B------:R-:W-:Y:S02]  /*4cf0*/  @P1 FSEL R10, R160, -INF , !P5 ;  /* 0xff800000a00a1808 */ /* 0x000fe40006800000 */
[----:B------:R-:W-:Y:S02]  /*4d00*/  PLOP3.LUT P1, PT, PT, PT, UP0, 0x80, 0x0 ;  /* 0x000000000000781c */ /* 0x000fe40003f2f008 */
[----:B---3--:R-:W-:Y:S02]  /*4d10*/  MOV R7, R161 ;  /* 0x000000a100077202 */ /* 0x008fe40000000f00 */
[----:B------:R-:W-:Y:S02]  /*4d20*/  @P2 FSEL R7, R161, -INF , !P6 ;  /* 0xff800000a1072808 */ /* 0x000fe40007000000 */
[----:B------:R-:W-:Y:S03]  /*4d30*/  PLOP3.LUT P2, PT, PT, PT, UP0, 0x80, 0x0 ;  /* 0x000000000000781c */ /* 0x000fe60003f4f008 */
[----:B------:R-:W-:Y:S01]  /*4d40*/  FFMA.FTZ R6, R7, UR11, -R0 ;  /* 0x0000000b07067c23 */ /* 0x000fe20008010800 */
[----:B------:R-:W-:Y:S03]  /*4d50*/  IMAD.MOV.U32 R7, RZ, RZ, R248 ;  /* 0x000000ffff077224 */ /* 0x000fe600078e00f8 */
[----:B------:R-:W-:Y:S01]  /*4d60*/  @P1 FSEL R7, R248, -INF , !P5 ;  /* 0xff800000f8071808 */ /* 0x000fe20006800000 */
[----:B------:R3:W-:Y:S01]  /*4d70*/  MUFU.EX2 R235, R6 ;  /* 0x0000000600eb7308 */ /* 0x0007e20000000800 */
[----:B------:R-:W-:Y:S03]  /*4d80*/  PLOP3.LUT P1, PT, PT, PT, UP0, 0x80, 0x0 ;  /* 0x000000000000781c */ /* 0x000fe60003f2f008 */
[----:B------:R-:W-:Y:S06]  /*4d90*/  FFMA.FTZ R7, R7, UR11, -R8 ;  /* 0x0000000b07077c23 */ /* 0x000fec0008010808 */
[----:B------:R2:W-:Y:S01]  /*4da0*/  MUFU.EX2 R52, R7 ;  /* 0x0000000700347308 */ /* 0x0005e20000000800 */
[----:B---3--:R-:W-:Y:S01]  /*4db0*/  FFMA.FTZ R6, R10, UR11, -R0 ;  /* 0x0000000b0a067c23 */ /* 0x008fe20008010800 */
[C---:B------:R-:W-:Y:S02]  /*4dc0*/  @P3 IADD3 R10, R9.reuse, 0x10, RZ ;  /* 0x00000010090a3810 */ /* 0x040fe40007ffe0ff */
[----:B------:R-:W-:Y:S06]  /*4dd0*/  PLOP3.LUT P3, PT, PT, PT, UP0, 0x80, 0x0 ;  /* 0x000000000000781c */ /* 0x000fec0003f6f008 */
[----:B------:R3:W-:Y:S01]  /*4de0*/  MUFU.EX2 R234, R6 ;  /* 0x0000000600ea7308 */ /* 0x0007e20000000800 */
[----:B------:R-:W-:Y:S01]  /*4df0*/  @P4 ISETP.GE.AND P4, PT, R10, UR8, PT ;  /* 0x000000080a004c0c */ /* 0x000fe2000bf86270 */
[----:B------:R-:W-:Y:S01]  /*4e00*/  @P1 VIADD R10, R9, 0x11 ;  /* 0x00000011090a1836 */ /* 0x000fe20000000000 */
[----:B------:R-:W-:Y:S02]  /*4e10*/  PLOP3.LUT P1, PT, PT, PT, UP0, 0x80, 0x0 ;  /* 0x000000000000781c */ /* 0x000fe40003f2f008 */
[----:B--2---:R-:W-:Y:S02]  /*4e20*/  MOV R7, R39 ;  /* 0x0000002700077202 */ /* 0x004fe40000000f00 */
[----:B------:R-:W-:Y:S02]  /*4e30*/  @P2 FSEL R7, R39, -INF , !P5 ;  /* 0xff80000027072808 */ /* 0x000fe40006800000 */
[----:B------:R-:W-:Y:S02]  /*4e40*/  PLOP3.LUT P2, PT, PT, PT, UP0, 0x80, 0x0 ;  /* 0x000000000000781c */ /* 0x000fe40003f4f008 */
[----:B------:R-:W-:Y:S01]  /*4e50*/  PLOP3.LUT P5, PT, PT, PT, UP0, 0x80, 0x0 ;  /* 0x000000000000781c */ /* 0x000fe20003faf008 */
[--C-:B------:R-:W-:Y:S04]  /*4e60*/  FFMA.FTZ R7, R7, UR11, -R5.reuse ;  /* 0x0000000b07077c23 */ /* 0x100fe80008010805 */
[----:B------:R2:W-:Y:S01]  /*4e70*/  MUFU.EX2 R42, R7 ;  /* 0x00000007002a7308 */ /* 0x0005e20000000800 */
[----:B---3--:R-:W-:Y:S02]  /*4e80*/  MOV R6, R249 ;  /* 0x000000f900067202 */ /* 0x008fe40000000f00 */
[----:B------:R-:W-:Y:S02]  /*4e90*/  @P0 FSEL R6, R249, -INF , !P6 ;  /* 0xff800000f9060808 */ /* 0x000fe40007000000 */
[----:B------:R-:W-:Y:S03]  /*4ea0*/  PLOP3.LUT P0, PT, PT, PT, UP0, 0x80, 0x0 ;  /* 0x000000000000781c */ /* 0x000fe60003f0f008 */
[--C-:B------:R-:W-:Y:S04]  /*4eb0*/  FFMA.FTZ R6, R6, UR11, -R8.reuse ;  /* 0x0000000b06067c23 */ /* 0x100fe80008010808 */
[----:B------:R3:W4:Y:S01]  /*4ec0*/  MUFU.EX2 R53, R6 ;  /* 0x0000000600357308 */ /* 0x0007220000000800 */
[----:B--2---:R-:W-:Y:S02]  /*4ed0*/  MOV R7, R247 ;  /* 0x000000f700077202 */ /* 0x004fe40000000f00 */
[----:B---3--:R-:W-:Y:S03]  /*4ee0*/  MOV R6, R40 ;  /* 0x0000002800067202 */ /* 0x008fe60000000f00 */
[----:B------:R-:W-:Y:S02]  /*4ef0*/  @P0 FSEL R6, R40, -INF , !P6 ;  /* 0xff80000028060808 */ /* 0x000fe40007000000 */
[----:B------:R-:W-:Y:S02]  /*4f00*/  PLOP3.LUT P6, PT, PT, PT, UP0, 0x80, 0x0 ;  /* 0x000000000000781c */ /* 0x000fe40003fcf008 */
[----:B------:R-:W-:Y:S01]  /*4f10*/  PLOP3.LUT P0, PT, PT, PT, UP0, 0x80, 0x0 ;  /* 0x000000000000781c */ /* 0x000fe20003f0f008 */
[--C-:B------:R-:W-:Y:S04]  /*4f20*/  FFMA.FTZ R6, R6, UR11, -R5.reuse ;  /* 0x0000000b06067c23 */ /* 0x100fe80008010805 */
[----:B------:R2:W3:Y:S06]  /*4f30*/  MUFU.EX2 R43, R6 ;  /* 0x00000006002b7308 */ /* 0x0004ec0000000800 */
[----:B------:R-:W-:Y:S02]  /*4f40*/  @P6 ISETP.GE.AND P6, PT, R10, UR8, PT ;  /* 0x000000080a006c0c */ /* 0x000fe4000bfc6270 */
[----:B------:R-:W-:Y:S02]  /*4f50*/  @P3 IADD3 R10, R9, 0x18, RZ ;  /* 0x00000018090a3810 */ /* 0x000fe40007ffe0ff */
[----:B------:R-:W-:Y:S02]  /*4f60*/  @P2 FSEL R7, R247, -INF , !P6 ;  /* 0xff800000f7072808 */ /* 0x000fe40007000000 */
[----:B------:R-:W-:Y:S02]  /*4f70*/  PLOP3.LUT P2, PT, PT, PT, UP0, 0x80, 0x0 ;  /* 0x000000000000781c */ /* 0x000fe40003f4f008 */
[----:B------:R-:W-:Y:S01]  /*4f80*/  @P5 IADD3 R9, R9, 0x19, RZ ;  /* 0x0000001909095810 */ /* 0x000fe20007ffe0ff */
[--C-:B------:R-:W-:Y:S01]  /*4f90*/  FFMA.FTZ R7, R7, UR11, -R8.reuse ;  /* 0x0000000b07077c23 */ /* 0x100fe20008010808 */
[----:B--2---:R-:W-:Y:S02]  /*4fa0*/  MOV R6, R246 ;  /* 0x000000f600067202 */ /* 0x004fe40000000f00 */
[----:B------:R-:W-:Y:S01]  /*4fb0*/  @P0 FSEL R6, R246, -INF , !P4 ;  /* 0xff800000f6060808 */ /* 0x000fe20006000000 */
[----:B------:R2:W-:Y:S01]  /*4fc0*/  MUFU.EX2 R50, R7 ;  /* 0x0000000700327308 */ /* 0x0005e20000000800 */
[----:B------:R-:W-:Y:S03]  /*4fd0*/  PLOP3.LUT P0, PT, PT, PT, UP0, 0x80, 0x0 ;  /* 0x000000000000781c */ /* 0x000fe60003f0f008 */
[----:B------:R-:W-:Y:S02]  /*4fe0*/  FFMA.FTZ R6, R6, UR11, -R8 ;  /* 0x0000000b06067c23 */ /* 0x000fe40008010808 */
[----:B------:R-:W-:Y:S04]  /*4ff0*/  @P2 ISETP.GE.AND P2, PT, R10, UR8, PT ;  /* 0x000000080a002c0c */ /* 0x000fe8000bf46270 */
[----:B------:R1:W-:Y:S01]  /*5000*/  MUFU.EX2 R51, R6 ;  /* 0x0000000600337308 */ /* 0x0003e20000000800 */
[----:B--2---:R-:W-:Y:S02]  /*5010*/  MOV R7, R2 ;  /* 0x0000000200077202 */ /* 0x004fe40000000f00 */
[----:B------:R-:W-:Y:S02]  /*5020*/  @P1 FSEL R7, R2, -INF , !P6 ;  /* 0xff80000002071808 */ /* 0x000fe40007000000 */
[----:B------:R-:W-:Y:S03]  /*5030*/  PLOP3.LUT P1, PT, PT, PT, UP0, 0x80, 0x0 ;  /* 0x000000000000781c */ /* 0x000fe60003f2f008 */
[--C-:B------:R-:W-:Y:S01]  /*5040*/  FFMA.FTZ R7, R7, UR11, -R5.reuse ;  /* 0x0000000b07077c23 */ /* 0x100fe20008010805 */
[----:B-1----:R-:W-:Y:S02]  /*5050*/  MOV R6, R3 ;  /* 0x0000000300067202 */ /* 0x002fe40000000f00 */
[----:B------:R-:W-:Y:S01]  /*5060*/  @P0 FSEL R6, R3, -INF , !P4 ;  /* 0xff80000003060808 */ /* 0x000fe20006000000 */
[----:B------:R1:W-:Y:S01]  /*5070*/  MUFU.EX2 R38, R7 ;  /* 0x0000000700267308 */ /* 0x0003e20000000800 */
[----:B------:R-:W-:Y:S03]  /*5080*/  PLOP3.LUT P0, PT, PT, PT, UP0, 0x80, 0x0 ;  /* 0x000000000000781c */ /* 0x000fe60003f0f008 */
[----:B------:R-:W-:Y:S06]  /*5090*/  FFMA.FTZ R6, R6, UR11, -R5 ;  /* 0x0000000b06067c23 */ /* 0x000fec0008010805 */
[----:B------:R2:W-:Y:S01]  /*50a0*/  MUFU.EX2 R41, R6 ;  /* 0x0000000600297308 */ /* 0x0005e20000000800 */
[----:B-1----:R-:W-:Y:S01]  /*50b0*/  IMAD.MOV.U32 R7, RZ, RZ, R146 ;  /* 0x000000ffff077224 */ /* 0x002fe200078e0092 */
[----:B------:R-:W-:Y:S02]  /*50c0*/  @P1 FSEL R7, R146, -INF , !P6 ;  /* 0xff80000092071808 */ /* 0x000fe40007000000 */
[----:B------:R-:W-:Y:S03]  /*50d0*/  PLOP3.LUT P1, PT, PT, PT, UP0, 0x80, 0x0 ;  /* 0x000000000000781c */ /* 0x000fe60003f2f008 */
[--C-:B------:R-:W-:Y:S01]  /*50e0*/  FFMA.FTZ R7, R7, UR11, -R4.reuse ;  /* 0x0000000b07077c23 */ /* 0x100fe20008010804 */
[----:B--2---:R-:W-:Y:S02]  /*50f0*/  MOV R6, R147 ;  /* 0x0000009300067202 */ /* 0x004fe40000000f00 */
[----:B------:R-:W-:Y:S01]  /*5100*/  @P0 FSEL R6, R147, -INF , !P4 ;  /* 0xff80000093060808 */ /* 0x000fe20006000000 */
[----:B------:R1:W-:Y:S01]  /*5110*/  MUFU.EX2 R162, R7 ;  /* 0x0000000700a27308 */ /* 0x0003e20000000800 */
[----:B------:R-:W-:Y:S03]  /*5120*/  PLOP3.LUT P0, PT, PT, PT, UP0, 0x80, 0x0 ;  /* 0x000000000000781c */ /* 0x000fe60003f0f008 */
[----:B------:R-:W-:Y:S06]  /*5130*/  FFMA.FTZ R6, R6, UR11, -R4 ;  /* 0x0000000b06067c23 */ /* 0x000fec0008010804 */
[----:B------:R2:W-:Y:S01]  /*5140*/  MUFU.EX2 R163, R6 ;  /* 0x0000000600a37308 */ /* 0x0005e20000000800 */
[----:B-1----:R-:W-:Y:S02]  /*5150*/  MOV R7, R152 ;  /* 0x0000009800077202 */ /* 0x002fe40000000f00 */
[----:B------:R-:W-:Y:S02]  /*5160*/  @P1 FSEL R7, R152, -INF , !P6 ;  /* 0xff80000098071808 */ /* 0x000fe40007000000 */
[----:B------:R-:W-:Y:S03]  /*5170*/  PLOP3.LUT P1, PT, PT, PT, UP0, 0x80, 0x0 ;  /* 0x000000000000781c */ /* 0x000fe60003f2f008 */
[--C-:B------:R-:W-:Y:S01]  /*5180*/  FFMA.FTZ R7, R7, UR11, -R0.reuse ;  /* 0x0000000b07077c23 */ /* 0x100fe20008010800 */
[----:B--2---:R-:W-:Y:S02]  /*5190*/  MOV R6, R154 ;  /* 0x0000009a00067202 */ /* 0x004fe40000000f00 */
[----:B------:R-:W-:Y:S01]  /*51a0*/  @P0 FSEL R6, R154, -INF , !P4 ;  /* 0xff8000009a060808 */ /* 0x000fe20006000000 */
[----:B------:R1:W-:Y:S01]  /*51b0*/  MUFU.EX2 R170, R7 ;  /* 0x0000000700aa7308 */ /* 0x0003e20000000800 */
[----:B------:R-:W-:Y:S02]  /*51c0*/  PLOP3.LUT P4, PT, PT, PT, UP0, 0x80, 0x0 ;  /* 0x000000000000781c */ /* 0x000fe40003f8f008 */
[----:B------:R-:W-:Y:S01]  /*51d0*/  PLOP3.LUT P0, PT, PT, PT, UP0, 0x80, 0x0 ;  /* 0x000000000000781c */ /* 0x000fe20003f0f008 */
[----:B------:R-:W-:Y:S06]  /*51e0*/  FFMA.FTZ R6, R6, UR11, -R0 ;  /* 0x0000000b06067c23 */ /* 0x000fec0008010800 */
[----:B------:R2:W-:Y:S04]  /*51f0*/  MUFU.EX2 R171, R6 ;  /* 0x0000000600ab7308 */ /* 0x0005e80000000800 */
[----:B------:R-:W-:Y:S02]  /*5200*/  @P4 ISETP.GE.AND P4, PT, R9, UR8, PT ;  /* 0x0000000809004c0c */ /* 0x000fe4000bf86270 */
[----:B-1----:R-:W-:Y:S02]  /*5210*/  MOV R7, R144 ;  /* 0x0000009000077202 */ /* 0x002fe40000000f00 */
[----:B------:R-:W-:Y:S02]  /*5220*/  @P1 FSEL R7, R144, -INF , !P4 ;  /* 0xff80000090071808 */ /* 0x000fe40006000000 */
[----:B------:R-:W-:Y:S01]  /*5230*/  PLOP3.LUT P1, PT, PT, PT, UP0, 0x80, 0x0 ;  /* 0x000000000000781c */ /* 0x000fe20003f2f008 */
[----:B--2---:R-:W-:Y:S01]  /*5240*/  IMAD.MOV.U32 R6, RZ, RZ, R145 ;  /* 0x000000ffff067224 */ /* 0x004fe200078e0091 */
[----:B------:R-:W-:Y:S02]  /*5250*/  @P0 FSEL R6, R145, -INF , !P2 ;  /* 0xff80000091060808 */ /* 0x000fe40005000000 */
[----:B------:R-:W-:Y:S03]  /*5260*/  PLOP3.LUT P0, PT, PT, PT, UP0, 0x80, 0x0 ;  /* 0x000000000000781c */ /* 0x000fe60003f0f008 */
[--C-:B------:R-:W-:Y:S01]  /*5270*/  FFMA.FTZ R6, R6, UR11, -R4.reuse ;  /* 0x0000000b06067c23 */ /* 0x100fe20008010804 */
[----:B------:R-:W-:Y:S01]  /*5280*/  FFMA.FTZ R4, R7, UR11, -R4 ;  /* 0x0000000b07047c23 */ /* 0x000fe20008010804 */
[----:B------:R-:W-:Y:S02]  /*5290*/  MOV R7, R244 ;  /* 0x000000f400077202 */ /* 0x000fe40000000f00 */
[----:B------:R1:W-:Y:S10]  /*52a0*/  MUFU.EX2 R159, R6 ;  /* 0x00000006009f7308 */ /* 0x0003f40000000800 */
[----:B------:R2:W-:Y:S01]  /*52b0*/  MUFU.EX2 R158, R4 ;  /* 0x00000004009e7308 */ /* 0x0005e20000000800 */
[----:B-1----:R-:W-:Y:S02]  /*52c0*/  MOV R6, R149 ;  /* 0x0000009500067202 */ /* 0x002fe40000000f00 */
[----:B------:R-:W-:Y:S02]  /*52d0*/  @P0 FSEL R6, R149, -INF , !P2 ;  /* 0xff80000095060808 */ /* 0x000fe40005000000 */
[----:B------:R-:W-:Y:S03]  /*52e0*/  PLOP3.LUT P0, PT, PT, PT, UP0, 0x80, 0x0 ;  /* 0x000000000000781c */ /* 0x000fe60003f0f008 */
[----:B------:R-:W-:Y:S01]  /*52f0*/  FFMA.FTZ R6, R6, UR11, -R0 ;  /* 0x0000000b06067c23 */ /* 0x000fe20008010800 */
[----:B--2---:R-:W-:Y:S02]  /*5300*/  MOV R4, R242 ;  /* 0x000000f200047202 */ /* 0x004fe40000000f00 */
[----:B------:R-:W-:Y:S01]  /*5310*/  @P1 FSEL R4, R242, -INF , !P2 ;  /* 0xff800000f2041808 */ /* 0x000fe20005000000 */
[----:B------:R1:W-:Y:S01]  /*5320*/  MUFU.EX2 R169, R6 ;  /* 0x0000000600a97308 */ /* 0x0003e20000000800 */
[----:B------:R-:W-:Y:S03]  /*5330*/  PLOP3.LUT P1, PT, PT, PT, UP0, 0x80, 0x0 ;  /* 0x000000000000781c */ /* 0x000fe60003f2f008 */
[--C-:B------:R-:W-:Y:S06]  /*5340*/  FFMA.FTZ R4, R4, UR11, -R8.reuse ;  /* 0x0000000b04047c23 */ /* 0x100fec0008010808 */
[----:B------:R2:W-:Y:S01]  /*5350*/  MUFU.EX2 R49, R4 ;  /* 0x0000000400317308 */ /* 0x0005e20000000800 */
[----:B-1----:R-:W-:Y:S02]  /*5360*/  MOV R6, R243 ;  /* 0x000000f300067202 */ /* 0x002fe40000000f00 */
[----:B------:R-:W-:Y:S02]  /*5370*/  @P0 FSEL R6, R243, -INF , !P4 ;  /* 0xff800000f3060808 */ /* 0x000fe40006000000 */
[----:B------:R-:W-:Y:S03]  /*5380*/  PLOP3.LUT P0, PT, PT, PT, UP0, 0x80, 0x0 ;  /* 0x000000000000781c */ /* 0x000fe60003f0f008 */
[----:B------:R-:W-:Y:S01]  /*5390*/  FFMA.FTZ R8, R6, UR11, -R8 ;  /* 0x0000000b06087c23 */ /* 0x000fe20008010808 */
[----:B--2---:R-:W-:Y:S01]  /*53a0*/  IMAD.MOV.U32 R4, RZ, RZ, R245 ;  /* 0x000000ffff047224 */ /* 0x004fe200078e00f5 */
[----:B------:R-:W-:Y:S02]  /*53b0*/  @P1 FSEL R4, R245, -INF , !P2 ;  /* 0xff800000f5041808 */ /* 0x000fe40005000000 */
[----:B------:R-:W-:Y:S01]  /*53c0*/  F2FP.BF16.F32.PACK_AB R6, R54, R55 ;  /* 0x000000373606723e */ /* 0x000fe200000010ff */
[----:B------:R1:W2:Y:S01]  /*53d0*/  MUFU.EX2 R48, R8 ;  /* 0x0000000800307308 */ /* 0x0002a20000000800 */
[----:B------:R-:W-:Y:S01]  /*53e0*/  PLOP3.LUT P1, PT, PT, PT, UP0, 0x80, 0x0 ;  /* 0x000000000000781c */ /* 0x000fe20003f2f008 */
[--C-:B------:R-:W-:Y:S02]  /*53f0*/  FFMA.FTZ R4, R4, UR11, -R5.reuse ;  /* 0x0000000b04047c23 */ /* 0x100fe40008010805 */
[----:B------:R3:W-:Y:S01]  /*5400*/  STS [R241+0x13000], R6 ;  /* 0x01300006f1007388 */ /* 0x0007e20000000800 */
[----:B------:R-:W-:Y:S02]  /*5410*/  @P0 FSEL R7, R244, -INF , !P4 ;  /* 0xff800000f4070808 */ /* 0x000fe40006000000 */
[----:B------:R-:W-:Y:S03]  /*5420*/  IADD3 R142, P0, R141, UR15, RZ ;  /* 0x0000000f8d8e7c10 */ /* 0x000fe6000ff1e0ff */
[----:B------:R2:W-:Y:S01]  /*5430*/  MUFU.EX2 R37, R4 ;  /* 0x0000000400257308 */ /* 0x0005e20000000800 */
[----:B------:R-:W-:Y:S01]  /*5440*/  FFMA.FTZ R5, R7, UR11, -R5 ;  /* 0x0000000b07057c23 */ /* 0x000fe20008010805 */
[----:B----4-:R-:W-:Y:S02]  /*5450*/  F2FP.BF16.F32.PACK_AB R7, R52, R53 ;  /* 0x000000353407723e */ /* 0x010fe400000010ff */
[----:B------:R-:W-:Y:S02]  /*5460*/  IADD3.X R143, R140, UR14, RZ, P0, !PT ;  /* 0x0000000e8c8f7c10 */ /* 0x000fe400087fe4ff */
[----:B------:R-:W-:Y:S04]  /*5470*/  PLOP3.LUT P0, PT, PT, PT, UP3, 0x80, 0x0 ;  /* 0x000000000000781c */ /* 0x000fe80003f0f038 */
[----:B------:R4:W4:Y:S01]  /*5480*/  MUFU.EX2 R36, R5 ;  /* 0x0000000500247308 */ /* 0x0009220000000800 */
[----:B-1----:R-:W-:Y:S01]  /*5490*/  MOV R8, R148 ;  /* 0x0000009400087202 */ /* 0x002fe20000000f00 */
[----:B------:R-:W4:Y:S01]  /*54a0*/  LDG.E R141, desc[UR6][R142.64] ;  /* 0x000000068e8d7981 */ /* 0x000f22000c1e1900 */
[----:B------:R-:W-:Y:S03]  /*54b0*/  @P1 FSEL R8, R148, -INF , !P4 ;  /* 0xff80000094081808 */ /* 0x000fe60006000000 */
[----:B------:R-:W4:Y:S02]  /*54c0*/  LDG.E R140, desc[UR6][R142.64+0x20] ;  /* 0x000020068e8c7981 */ /* 0x000f24000c1e1900 */
[----:B------:R-:W-:Y:S01]  /*54d0*/  FFMA.FTZ R0, R8, UR11, -R0 ;  /* 0x0000000b08007c23 */ /* 0x000fe20008010800 */
[----:B--2---:R-:W-:Y:S03]  /*54e0*/  F2FP.BF16.F32.PACK_AB R4, R44, R47 ;  /* 0x0000002f2c04723e */ /* 0x004fe600000010ff */
[----:B------:R1:W2:Y:S01]  /*54f0*/  MUFU.EX2 R166, R0 ;  /* 0x0000000000a67308 */ /* 0x0002a20000000800 */
[----:B---3--:R-:W-:Y:S01]  /*5500*/  F2FP.BF16.F32.PACK_AB R6, R42, R43 ;  /* 0x0000002b2a06723e */ /* 0x008fe200000010ff */
[----:B------:R3:W-:Y:S01]  /*5510*/  STS [R241+0x13400], R4 ;  /* 0x01340004f1007388 */ /* 0x0007e20000000800 */
[----:B----4-:R-:W-:Y:S03]  /*5520*/  F2FP.BF16.F32.PACK_AB R5, R232, R233 ;  /* 0x000000e9e805723e */ /* 0x010fe600000010ff */
[----:B------:R4:W-:Y:S04]  /*5530*/  STS [R240+0x13000], R7 ;  /* 0x01300007f0007388 */ /* 0x0009e80000000800 */
[----:B------:R2:W-:Y:S04]  /*5540*/  STS [R240+0x13400], R6 ;  /* 0x01340006f0007388 */ /* 0x0005e80000000800 */
[----:B------:R2:W-:Y:S01]  /*5550*/  STS [R241+0x14000], R5 ;  /* 0x01400005f1007388 */ /* 0x0005e20000000800 */
[----:B-1----:R-:W-:Y:S02]  /*5560*/  F2FP.BF16.F32.PACK_AB R0, R48, R49 ;  /* 0x000000313000723e */ /* 0x002fe400000010ff */
[----:B---3--:R-:W-:Y:S02]  /*5570*/  F2FP.BF16.F32.PACK_AB R4, R236, R237 ;  /* 0x000000edec04723e */ /* 0x008fe400000010ff */
[----:B----4-:R-:W-:Y:S03]  /*5580*/  F2FP.BF16.F32.PACK_AB R7, R167, R168 ;  /* 0x000000a8a707723e */ /* 0x010fe600000010ff */
[----:B------:R1:W-:Y:S01]  /*5590*/  STS [R241+0x14400], R4 ;  /* 0x01440004f1007388 */ /* 0x0003e20000000800 */
[----:B--2---:R-:W-:Y:S03]  /*55a0*/  F2FP.BF16.F32.PACK_AB R6, R234, R235 ;  /* 0x000000ebea06723e */ /* 0x004fe600000010ff */
[----:B------:R2:W-:Y:S01]  /*55b0*/  STS [R240+0x14000], R7 ;  /* 0x01400007f0007388 */ /* 0x0005e20000000800 */
[----:B------:R-:W-:Y:S03]  /*55c0*/  F2FP.BF16.F32.PACK_AB R5, R50, R51 ;  /* 0x000000333205723e */ /* 0x000fe600000010ff */
[----:B------:R3:W-:Y:S04]  /*55d0*/  STS [R240+0x14400], R6 ;  /* 0x01440006f0007388 */ /* 0x0007e80000000800 */
[----:B------:R4:W-:Y:S01]  /*55e0*/  STS [R239+0x13000], R5 ;  /* 0x01300005ef007388 */ /* 0x0009e20000000800 */
[----:B-1----:R-:W-:Y:S02]  /*55f0*/  F2FP.BF16.F32.PACK_AB R4, R38, R41 ;  /* 0x000000292604723e */ /* 0x002fe400000010ff */
[----:B--2---:R-:W-:Y:S03]  /*5600*/  F2FP.BF16.F32.PACK_AB R7, R162, R163 ;  /* 0x000000a3a207723e */ /* 0x004fe600000010ff */
[----:B------:R1:W-:Y:S01]  /*5610*/  STS [R239+0x13400], R4 ;  /* 0x01340004ef007388 */ /* 0x0003e20000000800 */
[----:B---3--:R-:W-:Y:S03]  /*5620*/  F2FP.BF16.F32.PACK_AB R6, R170, R171 ;  /* 0x000000abaa06723e */ /* 0x008fe600000010ff */
[----:B------:R2:W-:Y:S01]  /*5630*/  STS [R238+0x13000], R0 ;  /* 0x01300000ee007388 */ /* 0x0005e20000000800 */
[----:B----4-:R-:W-:Y:S05]  /*5640*/  F2FP.BF16.F32.PACK_AB R5, R36, R37 ;  /* 0x000000252405723e */ /* 0x010fea00000010ff */
[----:B------:R-:W-:Y:S04]  /*5650*/  STS [R238+0x13400], R5 ;  /* 0x01340005ee007388 */ /* 0x000fe80000000800 */
[----:B------:R-:W-:Y:S04]  /*5660*/  STS [R239+0x14000], R7 ;  /* 0x01400007ef007388 */ /* 0x000fe80000000800 */
[----:B------:R-:W-:Y:S01]  /*5670*/  STS [R239+0x14400], R6 ;  /* 0x01440006ef007388 */ /* 0x000fe20000000800 */
[----:B-1----:R-:W-:Y:S02]  /*5680*/  F2FP.BF16.F32.PACK_AB R4, R158, R159 ;  /* 0x0000009f9e04723e */ /* 0x002fe400000010ff */
[----:B--2---:R-:W-:Y:S03]  /*5690*/  F2FP.BF16.F32.PACK_AB R0, R166, R169 ;  /* 0x000000a9a600723e */ /* 0x004fe600000010ff */
[----:B------:R-:W-:Y:S04]  /*56a0*/  STS [R238+0x14000], R4 ;  /* 0x01400004ee007388 */ /* 0x000fe80000000800 */
[----:B------:R1:W-:Y:S04]  /*56b0*/  STS [R238+0x14400], R0 ;  /* 0x01440000ee007388 */ /* 0x0003e80000000800 */
[----:B------:R-:W2:Y:S08]  /*56c0*/  LDSM.16.M88.4 R32, [R221+UR4+0x6000] ;  /* 0x00600004dd20783b */ /* 0x000eb00008000200 */
[----:B------:R-:W3:Y:S01]  /*56d0*/  LDSM.16.M88.4 R28, [R221+UR4+0x6800] ;  /* 0x00680004dd1c783b */ /* 0x000ee20008000200 */
[----:B-1----:R-:W-:Y:S04]  /*56e0*/  MOV R0, UR4 ;  /* 0x0000000400007c02 */ /* 0x002fe80008000f00 */
[----:B------:R-:W-:Y:S04]  /*56f0*/  IADD3 R0, R221, 0x6000, R0 ;  /* 0x00006000dd007810 */ /* 0x000fe80007ffe000 */
[----:B------:R-:W-:Y:S05]  /*5700*/  IADD3 R0, R0, R228, RZ ;  /* 0x000000e400007210 */ /* 0x000fea0007ffe0ff */
        /* <DEDUP_REMOVED lines=55> */
[C---:B------:R-:W-:Y:S01]  /*5a80*/  FADD.FTZ R5, -R141.reuse, R5 ;  /* 0x000000058d057221 */ /* 0x040fe20000010100 */
[-C--:B------:R-:W-:Y:S04]  /*5a90*/  HMMA.16816.F32.BF16 R20, R132, R216.reuse, R20 ;  /* 0x000000d88414723c */ /* 0x080fe80000041814 */
[----:B------:R-:W-:Y:S02]  /*5aa0*/  FMUL.FTZ R156, R54, R5 ;  /* 0x00000005369c7220 */ /* 0x000fe40000410000 */
[C---:B------:R-:W-:Y:S05]  /*5ab0*/  HMMA.16816.F32.BF16 R24, R136.reuse, R216, R24 ;  /* 0x000000d88818723c */ /* 0x040fea0000041818 */
[----:B------:R-:W-:Y:S01]  /*5ac0*/  FADD.FTZ R4, -R141, R4 ;  /* 0x000000048d047221 */ /* 0x000fe20000010100 */
[-C--:B------:R-:W-:Y:S05]  /*5ad0*/  HMMA.16816.F32.BF16 R28, R136, R218.reuse, R28 ;  /* 0x000000da881c723c */ /* 0x080fea000004181c */
[----:B------:R-:W-:Y:S01]  /*5ae0*/  FFMA.FTZ R5, -R251, R251, 1 ;  /* 0x3f800000fb057423 */ /* 0x000fe200000101fb */
[----:B------:R-:W-:Y:S05]  /*5af0*/  HMMA.16816.F32.BF16 R32, R132, R218, R32 ;  /* 0x000000da8420723c */ /* 0x000fea0000041820 */
[----:B------:R-:W-:Y:S01]  /*5b00*/  FFMA.FTZ R136, -R250, R250, 1 ;  /* 0x3f800000fa887423 */ /* 0x000fe200000101fa */
[----:B------:R-:W-:Y:S01]  /*5b10*/  FMUL.FTZ R157, R55, R4 ;  /* 0x00000004379d7220 */ /* 0x000fe20000410000 */
[----:B------:R-:W-:Y:S01]  /*5b20*/  FMUL.FTZ R5, R5, UR5 ;  /* 0x0000000505057c20 */ /* 0x000fe20008410000 */
[----:B------:R2:W5:Y:S03]  /*5b30*/  LDL.LU R55, [R1+0xbc] ;  /* 0x0000bc0001377983 */ /* 0x0005660000300800 */
[----:B------:R-:W-:Y:S01]  /*5b40*/  FMUL.FTZ R136, R136, UR5 ;  /* 0x0000000588887c20 */ /* 0x000fe20008410000 */
[----:B------:R2:W5:Y:S01]  /*5b50*/  LDL.LU R54, [R1+0xb8] ;  /* 0x0000b80001367983 */ /* 0x0005620000300800 */
[----:B------:R-:W-:Y:S01]  /*5b60*/  FADD.FTZ R135, -R141, R16 ;  /* 0x000000108d877221 */ /* 0x000fe20000010100 */
[----:B------:R-:W-:Y:S01]  /*5b70*/  FMUL.FTZ R132, R157, R5 ;  /* 0x000000059d847220 */ /* 0x000fe20000410000 */
[----:B------:R-:W-:Y:S01]  /*5b80*/  FMUL.FTZ R5, R156, R136 ;  /* 0x000000889c057220 */ /* 0x000fe20000410000 */
[----:B------:R2:W5:Y:S01]  /*5b90*/  LDG.E R4, desc[UR6][R142.64+0x80] ;  /* 0x000080068e047981 */ /* 0x000562000c1e1900 */
[----:B------:R-:W-:Y:S01]  /*5ba0*/  FADD.FTZ R133, -R141, R17 ;  /* 0x000000118d857221 */ /* 0x000fe20000010100 */
[----:B------:R-:W-:Y:S01]  /*5bb0*/  FMUL.FTZ R17, R53, R135 ;  /* 0x0000008735117220 */ /* 0x000fe20000410000 */
[----:B------:R-:W-:Y:S01]  /*5bc0*/  FADD.FTZ R134, -R141, R20 ;  /* 0x000000148d867221 */ /* 0x000fe20000010100 */
[----:B------:R2:W5:Y:S01]  /*5bd0*/  LDL.LU R53, [R1+0xb4] ;  /* 0x0000b40001357983 */ /* 0x0005620000300800 */
[----:B------:R-:W-:Y:S01]  /*5be0*/  F2FP.BF16.F32.PACK_AB R16, R5, R132 ;  /* 0x000000840510723e */ /* 0x000fe200000010ff */
[----:B------:R-:W-:Y:S01]  /*5bf0*/  FFMA.FTZ R5, -R248, R248, 1 ;  /* 0x3f800000f8057423 */ /* 0x000fe200000101f8 */
[----:B------:R-:W-:Y:S01]  /*5c00*/  FMUL.FTZ R20, R52, R133 ;  /* 0x0000008534147220 */ /* 0x000fe20000410000 */
[----:B------:R-:W-:Y:S01]  /*5c10*/  FMUL.FTZ R134, R51, R134 ;  /* 0x0000008633867220 */ /* 0x000fe20000410000 */
[----:B------:R2:W5:Y:S01]  /*5c20*/  LDL.LU R52, [R1+0xb0] ;  /* 0x0000b00001347983 */ /* 0x0005620000300800 */
[----:B------:R-:W-:Y:S01]  /*5c30*/  FADD.FTZ R21, -R141, R21 ;  /* 0x000000158d157221 */ /* 0x000fe20000010100 */
[----:B------:R-:W-:Y:S01]  /*5c40*/  FMUL.FTZ R5, R5, UR5 ;  /* 0x0000000505057c20 */ /* 0x000fe20008410000 */
[----:B------:R-:W-:Y:S01]  /*5c50*/  FFMA.FTZ R132, -R249, R249, 1 ;  /* 0x3f800000f9847423 */ /* 0x000fe200000101f9 */
[----:B------:R2:W5:Y:S01]  /*5c60*/  LDL.LU R51, [R1+0xac] ;  /* 0x0000ac0001337983 */ /* 0x0005620000300800 */
[----:B------:R-:W-:Y:S01]  /*5c70*/  FMUL.FTZ R135, R50, R21 ;  /* 0x0000001532877220 */ /* 0x000fe20000410000 */
[----:B------:R-:W-:Y:S01]  /*5c80*/  FFMA.FTZ R21, -R247, R247, 1 ;  /* 0x3f800000f7157423 */ /* 0x000fe200000101f7 */
[----:B------:R-:W-:Y:S01]  /*5c90*/  FMUL.FTZ R5, R20, R5 ;  /* 0x0000000514057220 */ /* 0x000fe20000410000 */
[----:B------:R2:W5:Y:S01]  /*5ca0*/  LDL.LU R50, [R1+0xa8] ;  /* 0x0000a80001327983 */ /* 0x0005620000300800 */
[----:B------:R-:W-:Y:S01]  /*5cb0*/  FADD.FTZ R20, -R141, R32 ;  /* 0x000000208d147221 */ /* 0x000fe20000010100 */
[----:B------:R-:W-:Y:S01]  /*5cc0*/  FMUL.FTZ R132, R132, UR5 ;  /* 0x0000000584847c20 */ /* 0x000fe20008410000 */
[----:B------:R-:W-:Y:S01]  /*5cd0*/  FFMA.FTZ R133, -R246, R246, 1 ;  /* 0x3f800000f6857423 */ /* 0x000fe200000101f6 */
[----:B------:R-:W-:Y:S01]  /*5ce0*/  FMUL.FTZ R21, R21, UR5 ;  /* 0x0000000515157c20 */ /* 0x000fe20008410000 */
        /* <DEDUP_REMOVED lines=13> */
[----:B------:R-:W-:Y:S01]  /*5dc0*/  FFMA.FTZ R6, -R46, R46, 1 ;  /* 0x3f8000002e067423 */ /* 0x000fe2000001012e */
[----:B------:R2:W5:Y:S01]  /*5dd0*/  LDL.LU R47, [R1+0x9c] ;  /* 0x00009c00012f7983 */ /* 0x0005620000300800 */
[----:B------:R-:W-:Y:S01]  /*5de0*/  FMUL.FTZ R17, R20, R17 ;  /* 0x0000001114117220 */ /* 0x000fe20000410000 */
[----:B------:R-:W-:Y:S01]  /*5df0*/  FFMA.FTZ R20, -R243, R243, 1 ;  /* 0x3f800000f3147423 */ /* 0x000fe200000101f3 */
[----:B------:R-:W-:Y:S01]  /*5e00*/  FFMA.FTZ R32, -R45, R45, 1 ;  /* 0x3f8000002d207423 */ /* 0x000fe2000001012d */
[----:B------:R2:W5:Y:S01]  /*5e10*/  LDL.LU R46, [R1+0x98] ;  /* 0x00009800012e7983 */ /* 0x0005620000300800 */
[----:B------:R-:W-:Y:S01]  /*5e20*/  FADD.FTZ R7, -R140, R7 ;  /* 0x000000078c077221 */ /* 0x000fe20000010100 */
[----:B------:R-:W-:Y:S01]  /*5e30*/  FMUL.FTZ R6, R6, UR5 ;  /* 0x0000000506067c20 */ /* 0x000fe20008410000 */
[----:B------:R-:W-:Y:S01]  /*5e40*/  FMUL.FTZ R32, R32, UR5 ;  /* 0x0000000520207c20 */ /* 0x000fe20008410000 */
[----:B------:R2:W5:Y:S01]  /*5e50*/  LDL.LU R45, [R1+0x94] ;  /* 0x00009400012d7983 */ /* 0x0005620000300800 */
[----:B------:R-:W-:Y:S01]  /*5e60*/  FMUL.FTZ R33, R44, R7 ;  /* 0x000000072c217220 */ /* 0x000fe20000410000 */
        /* <DEDUP_REMOVED lines=13> */
[C---:B------:R-:W-:Y:S01]  /*5f40*/  FADD.FTZ R17, -R140.reuse, R19 ;  /* 0x000000138c117221 */ /* 0x040fe20000010100 */
[----:B------:R-:W-:Y:S01]  /*5f50*/  FMUL.FTZ R18, R41, R18 ;  /* 0x0000001229127220 */ /* 0x000fe20000410000 */
[----:B------:R-:W-:Y:S01]  /*5f60*/  FADD.FTZ R19, -R140, R23 ;  /* 0x000000178c137221 */ /* 0x000fe20000010100 */
[----:B------:R-:W-:Y:S01]  /*5f70*/  FFMA.FTZ R23, -R40, R40, 1 ;  /* 0x3f80000028177423 */ /* 0x000fe20000010128 */
[----:B------:R-:W-:Y:S01]  /*5f80*/  FMUL.FTZ R17, R42, R17 ;  /* 0x000000112a117220 */ /* 0x000fe20000410000 */
[----:B------:R-:W-:Y:S01]  /*5f90*/  FFMA.FTZ R33, -R3, R3, 1 ;  /* 0x3f80000003217423 */ /* 0x000fe20000010103 */
[----:B------:R2:W5:Y:S01]  /*5fa0*/  LDL.LU R42, [R1+0x88] ;  /* 0x00008800012a7983 */ /* 0x0005620000300800 */
[----:B------:R-:W-:Y:S01]  /*5fb0*/  FMUL.FTZ R19, R38, R19 ;  /* 0x0000001326137220 */ /* 0x000fe20000410000 */
[----:B------:R-:W-:Y:S01]  /*5fc0*/  FFMA.FTZ R32, -R2, R2, 1 ;  /* 0x3f80000002207423 */ /* 0x000fe20000010102 */
[C---:B------:R-:W-:Y:S01]  /*5fd0*/  FADD.FTZ R34, -R140.reuse, R34 ;  /* 0x000000228c227221 */ /* 0x040fe20000010100 */
[----:B------:R2:W5:Y:S01]  /*5fe0*/  LDL.LU R41, [R1+0x84] ;  /* 0x0000840001297983 */ /* 0x0005620000300800 */
[----:B------:R-:W-:Y:S01]  /*5ff0*/  FADD.FTZ R35, -R140, R35 ;  /* 0x000000238c237221 */ /* 0x000fe20000010100 */
[----:B------:R-:W-:Y:S01]  /*6000*/  FMUL.FTZ R23, R23, UR5 ;  /* 0x0000000517177c20 */ /* 0x000fe20008410000 */
[----:B------:R-:W-:Y:S01]  /*6010*/  FMUL.FTZ R22, R22, UR5 ;  /* 0x0000000516167c20 */ /* 0x000fe20008410000 */
[----:B------:R2:W5:Y:S01]  /*6020*/  LDL.LU R40, [R1+0x80] ;  /* 0x0000800001287983 */ /* 0x0005620000300800 */
[----:B------:R-:W-:Y:S01]  /*6030*/  FMUL.FTZ R33, R33, UR5 ;  /* 0x0000000521217c20 */ /* 0x000fe20008410000 */
[----:B------:R-:W-:Y:S01]  /*6040*/  FMUL.FTZ R23, R5, R23 ;  /* 0x0000001705177220 */ /* 0x000fe20000410000 */
[----:B------:R-:W-:Y:S01]  /*6050*/  FMUL.FTZ R5, R37, R34 ;  /* 0x0000002225057220 */ /* 0x000fe20000410000 */
[----:B------:R2:W5:Y:S01]  /*6060*/  LDL.LU R39, [R1+0x7c] ;  /* 0x00007c0001277983 */ /* 0x0005620000300800 */
[----:B------:R-:W-:Y:S01]  /*6070*/  FMUL.FTZ R22, R17, R22 ;  /* 0x0000001611167220 */ /* 0x000fe20000410000 */
[----:B------:R-:W-:Y:S01]  /*6080*/  FMUL.FTZ R17, R36, R35 ;  /* 0x0000002324117220 */ /* 0x000fe20000410000 */
[----:B------:R-:W-:Y:S01]  /*6090*/  FFMA.FTZ R35, -R245, R245, 1 ;  /* 0x3f800000f5237423 */ /* 0x000fe200000101f5 */
[----:B------:R2:W5:Y:S01]  /*60a0*/  LDL.LU R38, [R1+0x78] ;  /* 0x0000780001267983 */ /* 0x0005620000300800 */
[----:B------:R-:W-:Y:S01]  /*60b0*/  FFMA.FTZ R34, -R244, R244, 1 ;  /* 0x3f800000f4227423 */ /* 0x000fe200000101f4 */
[----:B------:R-:W-:Y:S01]  /*60c0*/  FMUL.FTZ R32, R32, UR5 ;  /* 0x0000000520207c20 */ /* 0x000fe20008410000 */
[----:B------:R-:W-:Y:S01]  /*60d0*/  FMUL.FTZ R35, R35, UR5 ;  /* 0x0000000523237c20 */ /* 0x000fe20008410000 */
[----:B------:R2:W5:Y:S01]  /*60e0*/  LDL.LU R37, [R1+0x74] ;  /* 0x0000740001257983 */ /* 0x0005620000300800 */
[----:B------:R-:W-:Y:S01]  /*60f0*/  FMUL.FTZ R34, R34, UR5 ;  /* 0x0000000522227c20 */ /* 0x000fe20008410000 */
[----:B------:R-:W-:Y:S01]  /*6100*/  F2FP.BF16.F32.PACK_AB R21, R21, R133 ;  /* 0x000000851515723e */ /* 0x000fe200000010ff */
[----:B------:R-:W-:Y:S01]  /*6110*/  FMUL.FTZ R33, R18, R33 ;  /* 0x0000002112217220 */ /* 0x000fe20000410000 */
[----:B------:R2:W5:Y:S01]  /*6120*/  LDL.LU R36, [R1+0x70] ;  /* 0x0000700001247983 */ /* 0x0005620000300800 */
[----:B------:R-:W-:Y:S01]  /*6130*/  FMUL.FTZ R32, R19, R32 ;  /* 0x0000002013207220 */ /* 0x000fe20000410000 */
[----:B------:R-:W-:Y:S01]  /*6140*/  FMUL.FTZ R35, R5, R35 ;  /* 0x0000002305237220 */ /* 0x000fe20000410000 */
[----:B------:R-:W-:Y:S01]  /*6150*/  FMUL.FTZ R34, R17, R34 ;  /* 0x0000002211227220 */ /* 0x000fe20000410000 */
[----:B------:R2:W5:Y:S04]  /*6160*/  LDL.LU R3, [R1+0x6c] ;  /* 0x00006c0001037983 */ /* 0x0005680000300800 */
[----:B------:R2:W5:Y:S04]  /*6170*/  LDL.LU R2, [R1+0x68] ;  /* 0x0000680001027983 */ /* 0x0005680000300800 */
[----:B------:R2:W5:Y:S06]  /*6180*/  LDL.64 R246, [R1+0x18] ;  /* 0x0000180001f67983 */ /* 0x00056c0000100a00 */
[----:B------:R2:W5:Y:S04]  /*6190*/  LDL R243, [R1+0x30] ;  /* 0x0000300001f37983 */ /* 0x0005680000100800 */
[----:B------:R2:W5:Y:S01]  /*61a0*/  LDL R242, [R1+0x34] ;  /* 0x0000340001f27983 */ /* 0x0005620000100800 */
[----:B------:R-:W-:Y:S05]  /*61b0*/  @!P0 BRA `(.L_x_375) ;  /* 0x0000000000d88947 */ /* 0x000fea0003800000 */
[----:B------:R-:W3:Y:S01]  /*61c0*/  LDL.LU R134, [R1+0x14] ;  /* 0x0000140001867983 */ /* 0x000ee20000300800 */
[----:B------:R-:W1:Y:S01]  /*61d0*/  LDC R5, c[0x0][0x240] ;  /* 0x00009000ff057b82 */ /* 0x000e620000000800 */
[----:B-----5:R-:W-:Y:S01]  /*61e0*/  ISETP.GE.AND P2, PT, R246, UR35, PT ;  /* 0x00000023f6007c0c */ /* 0x020fe2000bf46270 */
[----:B------:R-:W-:Y:S01]  /*61f0*/  ULOP3.LUT UR10, UR9, 0x1, URZ, 0xc0, !UPT ;  /* 0x00000001090a7892 */ /* 0x000fe2000f8ec03f */
[----:B------:R-:W4:Y:S01]  /*6200*/  LDL.LU R133, [R1] ;  /* 0x0000000001857983 */ /* 0x000f220000300800 */
[----:B------:R-:W-:Y:S02]  /*6210*/  ISETP.GE.AND P1, PT, R243, UR35, PT ;  /* 0x00000023f3007c0c */ /* 0x000fe4000bf26270 */
[----:B------:R-:W-:Y:S01]  /*6220*/  UISETP.NE.U32.AND UP1, UPT, UR10, 0x1, UPT ;  /* 0x000000010a00788c */ /* 0x000fe2000bf25070 */
[----:B------:R-:W2:Y:S03]  /*6230*/  LDL.LU R132, [R1+0x4] ;  /* 0x0000040001847983 */ /* 0x000ea60000300800 */
[----:B------:R-:W-:Y:S06]  /*6240*/  USEL UR10, UR60, 0x3000, !UP1 ;  /* 0x000030003c0a7887 */ /* 0x000fec000c800000 */
[----:B------:R-:W-:Y:S01]  /*6250*/  VIADD R231, R231, UR10 ;  /* 0x0000000ae7e77c36 */ /* 0x000fe20008000000 */
[----:B------:R-:W-:Y:S04]  /*6260*/  IADD3 R220, R220, UR10, RZ ;  /* 0x0000000adcdc7c10 */ /* 0x000fe8000fffe0ff */
[----:B------:R1:W-:Y:S04]  /*6270*/  @P2 STS [R231], RZ ;  /* 0x000000ffe7002388 */ /* 0x0003e80000000800 */
[----:B------:R1:W-:Y:S04]  /*6280*/  @P2 STS [R231+0x4], RZ ;  /* 0x000004ffe7002388 */ /* 0x0003e80000000800 */
[----:B------:R2:W-:Y:S04]  /*6290*/  @P2 STS [R231+0x8], RZ ;  /* 0x000008ffe7002388 */ /* 0x0005e80000000800 */
[----:B------:R2:W-:Y:S01]  /*62a0*/  @P2 STS [R231+0xc], RZ ;  /* 0x00000cffe7002388 */ /* 0x0005e20000000800 */
[----:B-1----:R-:W-:Y:S05]  /*62b0*/  IMAD.U32 R5, R5, -0x40, RZ ;  /* 0xffffffc005057824 */ /* 0x002fea00078e00ff */
[----:B------:R-:W-:Y:S02]  /*62c0*/  SHF.R.S32.HI R17, RZ, 0x1f, R5 ;  /* 0x0000001fff117819 */ /* 0x000fe40000011405 */
[C---:B--2---:R-:W-:Y:S04]  /*62d0*/  LEA R132, P3, R5.reuse, R132, 0x1 ;  /* 0x0000008405847211 */ /* 0x044fe800078608ff */
[----:B----4-:R-:W-:Y:S01]  /*62e0*/  LEA.HI.X R133, R5, R133, R17, 0x1, P3 ;  /* 0x0000008505857211 */ /* 0x010fe200018f0c11 */
[----:B------:R1:W-:Y:S01]  /*62f0*/  STL [R1+0x4], R132 ;  /* 0x0000048401007387 */ /* 0x0003e20000100800 */
[C---:B---3--:R-:W-:Y:S01]  /*6300*/  VIADD R5, R134.reuse, UR10 ;  /* 0x0000000a86057c36 */ /* 0x048fe20008000000 */
[-C--:B------:R-:W-:Y:S01]  /*6310*/  @!P2 MOV R18, R132.reuse ;  /* 0x000000840012a202 */ /* 0x080fe20000000f00 */
[----:B------:R-:W-:Y:S01]  /*6320*/  @!P1 VIADD R17, R134, UR10 ;  /* 0x0000000a86119c36 */ /* 0x000fe20008000000 */
[----:B------:R1:W-:Y:S01]  /*6330*/  STL [R1], R133 ;  /* 0x0000008501007387 */ /* 0x0003e20000100800 */
[--C-:B------:R-:W-:Y:S03]  /*6340*/  @!P2 IMAD.MOV.U32 R19, RZ, RZ, R133.reuse ;  /* 0x000000ffff13a224 */ /* 0x100fe600078e0085 */
[----:B------:R1:W-:Y:S04]  /*6350*/  STL [R1+0x14], R5 ;  /* 0x0000140501007387 */ /* 0x0003e80000100800 */
        /* <DEDUP_REMOVED lines=8> */
[-C--:B--2---:R-:W-:Y:S01]  /*63e0*/  @!P1 MOV R18, R132.reuse ;  /* 0x0000008400129202 */ /* 0x084fe20000000f00 */
[--C-:B------:R-:W-:Y:S05]  /*63f0*/  @!P1 IMAD.MOV.U32 R19, RZ, RZ, R133.reuse ;  /* 0x000000ffff139224 */ /* 0x100fea00078e0085 */
[----:B------:R-:W-:Y:S01]  /*6400*/  @!PT LDS RZ, [RZ] ;  /* 0x00000000fffff984 */ /* 0x000fe20000000800 */
[----:B------:R-:W-:Y:S01]  /*6410*/  @!PT LDS RZ, [RZ] ;  /* 0x00000000fffff984 */ /* 0x000fe20000000800 */
[----:B------:R-:W-:Y:S01]  /*6420*/  @!PT LDS RZ, [RZ] ;  /* 0x00000000fffff984 */ /* 0x000fe20000000800 */
[----:B------:R2:W-:Y:S01]  /*6430*/  @!P1 LDGSTS.E.BYPASS.LTC128B.128 [R17+0x1000], desc[UR6][R18.64+0x40] ;  /* 0x0100004012119fae */ /* 0x0005e2000b901d46 */
[----:B------:R-:W-:Y:S11]  /*6440*/  ISETP.GE.AND P1, PT, R242, UR35, PT ;  /* 0x00000023f2007c0c */ /* 0x000ff6000bf26270 */
[----:B------:R-:W-:Y:S02]  /*6450*/  @!UPT UIADD3 URZ, URZ, URZ, URZ ;  /* 0x0000003f3f3ff290 */ /* 0x000fe4000fffe03f */
[----:B------:R1:W-:Y:S04]  /*6460*/  @P1 STS [R231+0x2000], RZ ;  /* 0x002000ffe7001388 */ /* 0x0003e80000000800 */
[----:B------:R1:W-:Y:S04]  /*6470*/  @P1 STS [R231+0x2004], RZ ;  /* 0x002004ffe7001388 */ /* 0x0003e80000000800 */
[----:B------:R1:W-:Y:S04]  /*6480*/  @P1 STS [R231+0x2008], RZ ;  /* 0x002008ffe7001388 */ /* 0x0003e80000000800 */
[----:B------:R1:W-:Y:S01]  /*6490*/  @P1 STS [R231+0x200c], RZ ;  /* 0x00200cffe7001388 */ /* 0x0003e20000000800 */
[----:B--2---:R-:W-:Y:S01]  /*64a0*/  @!P1 VIADD R17, R134, UR10 ;  /* 0x0000000a86119c36 */ /* 0x004fe20008000000 */
[----:B------:R-:W-:Y:S01]  /*64b0*/  @!P1 MOV R18, R132 ;  /* 0x0000008400129202 */ /* 0x000fe20000000f00 */
[----:B------:R-:W-:Y:S05]  /*64c0*/  @!P1 IMAD.MOV.U32 R19, RZ, RZ, R133 ;  /* 0x000000ffff139224 */ /* 0x000fea00078e0085 */
[----:B------:R-:W-:Y:S01]  /*64d0*/  @!PT LDS RZ, [RZ] ;  /* 0x00000000fffff984 */ /* 0x000fe20000000800 */
[----:B------:R-:W-:Y:S01]  /*64e0*/  @!PT LDS RZ, [RZ] ;  /* 0x00000000fffff984 */ /* 0x000fe20000000800 */
[----:B------:R-:W-:Y:S01]  /*64f0*/  @!PT LDS RZ, [RZ] ;  /* 0x00000000fffff984 */ /* 0x000fe20000000800 */
[----:B------:R1:W-:Y:S04]  /*6500*/  @!P1 LDGSTS.E.BYPASS.LTC128B.128 [R17+0x2000], desc[UR6][R18.64+0x80] ;  /* 0x0200008012119fae */ /* 0x0003e8000b901d46 */
[----:B------:R-:W0:Y:S02]  /*6510*/  LDGDEPBAR ;  /* 0x00000000000079af */ /* 0x000e240000000000 */
.L_x_375:
[----:B------:R-:W-:Y:S01]  /*6520*/  STS [R241+0xf000], R16 ;  /* 0x00f00010f1007388 */ /* 0x000fe20000000800 */
[----:B-1----:R-:W-:Y:S01]  /*6530*/  F2FP.BF16.F32.PACK_AB R5, R22, R23 ;  /* 0x000000171605723e */ /* 0x002fe200000010ff */
[C---:B-----5:R-:W-:Y:S01]  /*6540*/  FADD.FTZ R8, -R4.reuse, R8 ;  /* 0x0000000804087221 */ /* 0x060fe20000010100 */
[C---:B------:R-:W-:Y:S01]  /*6550*/  FADD.FTZ R9, -R4.reuse, R9 ;  /* 0x0000000904097221 */ /* 0x040fe20000010100 */
[----:B------:R1:W-:Y:S01]  /*6560*/  STS [R241+0xf400], R6 ;  /* 0x00f40006f1007388 */ /* 0x0003e20000000800 */
[----:B------:R-:W-:Y:S01]  /*6570*/  FADD.FTZ R25, -R4, R25 ;  /* 0x0000001904197221 */ /* 0x000fe20000010100 */
[----:B------:R-:W-:Y:S01]  /*6580*/  FMUL.FTZ R19, R233, R8 ;  /* 0x00000008e9137220 */ /* 0x000fe20000410000 */
[----:B------:R-:W-:Y:S01]  /*6590*/  FMUL.FTZ R18, R232, R9 ;  /* 0x00000009e8127220 */ /* 0x000fe20000410000 */
[----:B------:R3:W-:Y:S01]  /*65a0*/  STS [R240+0xf000], R7 ;  /* 0x00f00007f0007388 */ /* 0x0007e20000000800 */
[----:B------:R-:W-:Y:S01]  /*65b0*/  FFMA.FTZ R9, -R155, R155, 1 ;  /* 0x3f8000009b097423 */ /* 0x000fe2000001019b */
[----:B------:R-:W-:Y:S01]  /*65c0*/  FFMA.FTZ R8, -R153, R153, 1 ;  /* 0x3f80000099087423 */ /* 0x000fe20000010199 */
[C---:B------:R-:W-:Y:S01]  /*65d0*/  FADD.FTZ R29, -R4.reuse, R29 ;  /* 0x0000001d041d7221 */ /* 0x040fe20000010100 */
[----:B------:R4:W-:Y:S01]  /*65e0*/  STS [R240+0xf400], R5 ;  /* 0x00f40005f0007388 */ /* 0x0009e20000000800 */
[C---:B------:R-:W-:Y:S01]  /*65f0*/  FADD.FTZ R24, -R4.reuse, R24 ;  /* 0x0000001804187221 */ /* 0x040fe20000010100 */
[C---:B------:R-:W-:Y:S01]  /*6600*/  FADD.FTZ R28, -R4.reuse, R28 ;  /* 0x0000001c041c7221 */ /* 0x040fe20000010100 */
[C---:B------:R-:W-:Y:S01]  /*6610*/  FADD.FTZ R12, -R4.reuse, R12 ;  /* 0x0000000c040c7221 */ /* 0x040fe20000010100 */
[----:B------:R-:W-:Y:S01]  /*6620*/  FADD.FTZ R13, -R4, R13 ;  /* 0x0000000d040d7221 */ /* 0x000fe20000010100 */
[----:B------:R-:W-:Y:S01]  /*6630*/  FMUL.FTZ R9, R9, UR5 ;  /* 0x0000000509097c20 */ /* 0x000fe20008410000 */
[----:B------:R-:W-:Y:S01]  /*6640*/  FMUL.FTZ R8, R8, UR5 ;  /* 0x0000000508087c20 */ /* 0x000fe20008410000 */
[----:B------:R-:W-:Y:S01]  /*6650*/  FFMA.FTZ R4, -R144, R144, 1 ;  /* 0x3f80000090047423 */ /* 0x000fe20000010190 */
[----:B------:R-:W-:Y:S01]  /*6660*/  FMUL.FTZ R29, R158, R29 ;  /* 0x0000001d9e1d7220 */ /* 0x000fe20000410000 */
[----:B------:R-:W-:Y:S01]  /*6670*/  FMUL.FTZ R19, R19, R9 ;  /* 0x0000000913137220 */ /* 0x000fe20000410000 */
[----:B------:R-:W-:Y:S01]  /*6680*/  FMUL.FTZ R18, R18, R8 ;  /* 0x0000000812127220 */ /* 0x000fe20000410000 */
[----:B------:R-:W-:Y:S01]  /*6690*/  FMUL.FTZ R4, R4, UR5 ;  /* 0x0000000504047c20 */ /* 0x000fe20008410000 */
[----:B------:R-:W-:Y:S01]  /*66a0*/  FMUL.FTZ R12, R168, R12 ;  /* 0x0000000ca80c7220 */ /* 0x000fe20000410000 */
[----:B------:R-:W-:Y:S01]  /*66b0*/  FMUL.FTZ R13, R167, R13 ;  /* 0x0000000da70d7220 */ /* 0x000fe20000410000 */
[----:B------:R-:W-:Y:S01]  /*66c0*/  FFMA.FTZ R8, -R147, R147, 1 ;  /* 0x3f80000093087423 */ /* 0x000fe20000010193 */
[----:B------:R-:W-:Y:S01]  /*66d0*/  FMUL.FTZ R9, R29, R4 ;  /* 0x000000041d097220 */ /* 0x000fe20000410000 */
[----:B------:R-:W-:Y:S01]  /*66e0*/  F2FP.BF16.F32.PACK_AB R4, R18, R19 ;  /* 0x000000131204723e */ /* 0x000fe200000010ff */
[----:B-1----:R-:W-:Y:S01]  /*66f0*/  FFMA.FTZ R6, -R150, R150, 1 ;  /* 0x3f80000096067423 */ /* 0x002fe20000010196 */
[----:B------:R-:W-:Y:S01]  /*6700*/  FMUL.FTZ R24, R163, R24 ;  /* 0x00000018a3187220 */ /* 0x000fe20000410000 */
[----:B------:R-:W-:Y:S01]  /*6710*/  FMUL.FTZ R8, R8, UR5 ;  /* 0x0000000508087c20 */ /* 0x000fe20008410000 */
[----:B------:R-:W-:Y:S01]  /*6720*/  FADD.FTZ R10, -R0, R10 ;  /* 0x0000000a000a7221 */ /* 0x000fe20000010100 */
[----:B---3--:R-:W-:Y:S01]  /*6730*/  FFMA.FTZ R7, -R151, R151, 1 ;  /* 0x3f80000097077423 */ /* 0x008fe20000010197 */
[----:B------:R-:W-:Y:S01]  /*6740*/  FMUL.FTZ R6, R6, UR5 ;  /* 0x0000000506067c20 */ /* 0x000fe20008410000 */
[----:B------:R1:W-:Y:S01]  /*6750*/  STS [R241+0x10000], R4 ;  /* 0x01000004f1007388 */ /* 0x0003e20000000800 */
[C---:B------:R-:W-:Y:S01]  /*6760*/  FADD.FTZ R11, -R0.reuse, R11 ;  /* 0x0000000b000b7221 */ /* 0x040fe20000010100 */
[----:B------:R-:W-:Y:S01]  /*6770*/  FMUL.FTZ R7, R7, UR5 ;  /* 0x0000000507077c20 */ /* 0x000fe20008410000 */
[----:B------:R-:W-:Y:S01]  /*6780*/  FMUL.FTZ R13, R13, R6 ;  /* 0x000000060d0d7220 */ /* 0x000fe20000410000 */
[----:B------:R-:W-:Y:S01]  /*6790*/  FFMA.FTZ R6, -R145, R145, 1 ;  /* 0x3f80000091067423 */ /* 0x000fe20000010191 */
[----:B------:R-:W-:Y:S01]  /*67a0*/  FADD.FTZ R15, -R0, R15 ;  /* 0x0000000f000f7221 */ /* 0x000fe20000010100 */
[----:B------:R-:W-:Y:S01]  /*67b0*/  FMUL.FTZ R12, R12, R7 ;  /* 0x000000070c0c7220 */ /* 0x000fe20000410000 */
[----:B----4-:R-:W-:Y:S01]  /*67c0*/  FFMA.FTZ R5, -R160, R160, 1 ;  /* 0x3f800000a0057423 */ /* 0x010fe200000101a0 */
[----:B------:R-:W-:Y:S01]  /*67d0*/  FMUL.FTZ R24, R24, R8 ;  /* 0x0000000818187220 */ /* 0x000fe20000410000 */
[----:B------:R-:W-:Y:S01]  /*67e0*/  FMUL.FTZ R28, R159, R28 ;  /* 0x0000001c9f1c7220 */ /* 0x000fe20000410000 */
[----:B------:R-:W-:Y:S01]  /*67f0*/  FMUL.FTZ R6, R6, UR5 ;  /* 0x0000000506067c20 */ /* 0x000fe20008410000 */
[----:B------:R-:W-:Y:S01]  /*6800*/  F2FP.BF16.F32.PACK_AB R8, R13, R12 ;  /* 0x0000000c0d08723e */ /* 0x000fe200000010ff */
[----:B------:R-:W-:Y:S01]  /*6810*/  FMUL.FTZ R13, R237, R10 ;  /* 0x0000000aed0d7220 */ /* 0x000fe20000410000 */
[----:B------:R-:W-:Y:S01]  /*6820*/  FMUL.FTZ R12, R236, R11 ;  /* 0x0000000bec0c7220 */ /* 0x000fe20000410000 */
[----:B------:R-:W-:Y:S01]  /*6830*/  FMUL.FTZ R15, R234, R15 ;  /* 0x0000000fea0f7220 */ /* 0x000fe20000410000 */
[----:B------:R-:W-:Y:S01]  /*6840*/  FMUL.FTZ R5, R5, UR5 ;  /* 0x0000000505057c20 */ /* 0x000fe20008410000 */
[----:B------:R-:W-:Y:S01]  /*6850*/  FFMA.FTZ R11, -R165, R165, 1 ;  /* 0x3f800000a50b7423 */ /* 0x000fe200000101a5 */
[----:B------:R-:W-:Y:S01]  /*6860*/  FFMA.FTZ R10, -R164, R164, 1 ;  /* 0x3f800000a40a7423 */ /* 0x000fe200000101a4 */
[----:B------:R-:W-:Y:S01]  /*6870*/  FMUL.FTZ R28, R28, R6 ;  /* 0x000000061c1c7220 */ /* 0x000fe20000410000 */
[----:B------:R-:W-:Y:S01]  /*6880*/  FMUL.FTZ R15, R15, R5 ;  /* 0x000000050f0f7220 */ /* 0x000fe20000410000 */
[----:B------:R-:W-:Y:S01]  /*6890*/  FMUL.FTZ R11, R11, UR5 ;  /* 0x000000050b0b7c20 */ /* 0x000fe20008410000 */
[----:B------:R-:W-:Y:S01]  /*68a0*/  FMUL.FTZ R10, R10, UR5 ;  /* 0x000000050a0a7c20 */ /* 0x000fe20008410000 */
[C---:B------:R-:W-:Y:S01]  /*68b0*/  FADD.FTZ R14, -R0.reuse, R14 ;  /* 0x0000000e000e7221 */ /* 0x040fe20000010100 */
[----:B------:R-:W-:Y:S01]  /*68c0*/  FFMA.FTZ R6, -R161, R161, 1 ;  /* 0x3f800000a1067423 */ /* 0x000fe200000101a1 */
[----:B------:R-:W-:Y:S01]  /*68d0*/  FADD.FTZ R30, -R0, R30 ;  /* 0x0000001e001e7221 */ /* 0x000fe20000010100 */
[----:B------:R-:W-:Y:S01]  /*68e0*/  FFMA.FTZ R5, -R149, R149, 1 ;  /* 0x3f80000095057423 */ /* 0x000fe20000010195 */
[----:B------:R-:W-:Y:S01]  /*68f0*/  FMUL.FTZ R13, R13, R11 ;  /* 0x0000000b0d0d7220 */ /* 0x000fe20000410000 */
[----:B------:R-:W-:Y:S01]  /*6900*/  FMUL.FTZ R12, R12, R10 ;  /* 0x0000000a0c0c7220 */ /* 0x000fe20000410000 */
[----:B------:R-:W-:Y:S01]  /*6910*/  FMUL.FTZ R14, R235, R14 ;  /* 0x0000000eeb0e7220 */ /* 0x000fe20000410000 */
[----:B------:R-:W-:Y:S01]  /*6920*/  FMUL.FTZ R6, R6, UR5 ;  /* 0x0000000506067c20 */ /* 0x000fe20008410000 */
[----:B------:R-:W-:Y:S01]  /*6930*/  FMUL.FTZ R30, R169, R30 ;  /* 0x0000001ea91e7220 */ /* 0x000fe20000410000 */
[----:B------:R-:W-:Y:S01]  /*6940*/  FMUL.FTZ R5, R5, UR5 ;  /* 0x0000000505057c20 */ /* 0x000fe20008410000 */
[----:B------:R-:W-:Y:S01]  /*6950*/  FFMA.FTZ R10, -R154, R154, 1 ;  /* 0x3f8000009a0a7423 */ /* 0x000fe2000001019a */
[----:B------:R-:W-:Y:S01]  /*6960*/  FMUL.FTZ R14, R14, R6 ;  /* 0x000000060e0e7220 */ /* 0x000fe20000410000 */
[----:B------:R-:W-:Y:S01]  /*6970*/  FADD.FTZ R27, -R0, R27 ;  /* 0x0000001b001b7221 */ /* 0x000fe20000010100 */
[----:B------:R-:W-:Y:S01]  /*6980*/  FMUL.FTZ R30, R30, R5 ;  /* 0x000000051e1e7220 */ /* 0x000fe20000410000 */
[----:B------:R-:W-:Y:S01]  /*6990*/  F2FP.BF16.F32.PACK_AB R5, R12, R13 ;  /* 0x0000000d0c05723e */ /* 0x000fe200000010ff */
[----:B------:R-:W-:Y:S01]  /*69a0*/  FFMA.FTZ R6, -R152, R152, 1 ;  /* 0x3f80000098067423 */ /* 0x000fe20000010198 */
[----:B------:R-:W-:Y:S01]  /*69b0*/  FFMA.FTZ R7, -R146, R146, 1 ;  /* 0x3f80000092077423 */ /* 0x000fe20000010192 */
[C---:B------:R-:W-:Y:S01]  /*69c0*/  FADD.FTZ R26, -R0.reuse, R26 ;  /* 0x0000001a001a7221 */ /* 0x040fe20000010100 */
[----:B-1----:R-:W-:Y:S01]  /*69d0*/  F2FP.BF16.F32.PACK_AB R4, R15, R14 ;  /* 0x0000000e0f04723e */ /* 0x002fe200000010ff */
[----:B------:R-:W-:Y:S01]  /*69e0*/  STS [R241+0x10400], R5 ;  /* 0x01040005f1007388 */ /* 0x000fe20000000800 */
[----:B------:R-:W-:Y:S01]  /*69f0*/  FADD.FTZ R31, -R0, R31 ;  /* 0x0000001f001f7221 */ /* 0x000fe20000010100 */
[----:B------:R-:W-:Y:S01]  /*6a00*/  FMUL.FTZ R11, R10, UR5 ;  /* 0x000000050a0b7c20 */ /* 0x000fe20008410000 */
        /* <DEDUP_REMOVED lines=34> */
[----:B------:R-:W2:Y:S04]  /*6c30*/  LDL.LU R141, [R1+0xc] ;  /* 0x00000c00018d7983 */ /* 0x000ea80000300800 */
[----:B------:R-:W4:Y:S04]  /*6c40*/  LDSM.16.MT88.4 R20, [R0+0x8000] ;  /* 0x008000000014783b */ /* 0x000f280000004200 */
[----:B------:R-:W2:Y:S04]  /*6c50*/  LDL.LU R140, [R1+0x10] ;  /* 0x00001000018c7983 */ /* 0x000ea80000300800 */
[----:B------:R-:W-:Y:S04]  /*6c60*/  LDSM.16.MT88.4 R24, [R2+0x13800] ;  /* 0x013800000218783b */ /* 0x000fe80000004200 */
[----:B------:R-:W4:Y:S04]  /*6c70*/  LDSM.16.MT88.4 R28, [R0+0x6400] ;  /* 0x00640000001c783b */ /* 0x000f280000004200 */
[----:B------:R-:W4:Y:S04]  /*6c80*/  LDSM.16.MT88.4 R32, [R2+0x15800] ;  /* 0x015800000220783b */ /* 0x000f280000004200 */
[----:B------:R-:W4:Y:S01]  /*6c90*/  LDSM.16.MT88.4 R132, [R0+0x7400] ;  /* 0x007400000084783b */ /* 0x000f220000004200 */
[-C--:B-1----:R-:W-:Y:S03]  /*6ca0*/  HMMA.16816.F32.BF16 R36, R4, R8.reuse, R36 ;  /* 0x000000080424723c */ /* 0x082fe60000041824 */
[----:B------:R1:W5:Y:S04]  /*6cb0*/  LDL R244, [R1+0x3c] ;  /* 0x00003c0001f47983 */ /* 0x0003680000100800 */
[----:B------:R-:W1:Y:S01]  /*6cc0*/  LDSM.16.MT88.4 R136, [R0+0x8400] ;  /* 0x008400000088783b */ /* 0x000e620000004200 */
        /* <DEDUP_REMOVED lines=9> */
[-C--:B------:R-:W-:Y:S06]  /*6d60*/  HMMA.16816.F32.BF16 R68, R4, R20.reuse, R68 ;  /* 0x000000140444723c */ /* 0x080fec0000041844 */
[C---:B------:R-:W-:Y:S06]  /*6d70*/  HMMA.16816.F32.BF16 R72, R12.reuse, R20, R72 ;  /* 0x000000140c48723c */ /* 0x040fec0000041848 */
[-C--:B------:R-:W-:Y:S01]  /*6d80*/  HMMA.16816.F32.BF16 R76, R12, R22.reuse, R76 ;  /* 0x000000160c4c723c */ /* 0x080fe2000004184c */
[----:B------:R-:W-:Y:S05]  /*6d90*/  LDSM.16.MT88.4 R12, [R2+0x16000] ;  /* 0x01600000020c783b */ /* 0x000fea0000004200 */
[----:B------:R-:W-:Y:S01]  /*6da0*/  HMMA.16816.F32.BF16 R80, R4, R22, R80 ;  /* 0x000000160450723c */ /* 0x000fe20000041850 */
[----:B------:R-:W3:Y:S04]  /*6db0*/  LDSM.16.MT88.4 R4, [R2+0x14000] ;  /* 0x014000000204783b */ /* 0x000ee80000004200 */
[----:B------:R-:W4:Y:S01]  /*6dc0*/  LDSM.16.MT88.4 R20, [R0+0x8800] ;  /* 0x008800000014783b */ /* 0x000f220000004200 */
        /* <DEDUP_REMOVED lines=15> */
[----:B------:R-:W1:Y:S04]  /*6ec0*/  LDSM.16.MT88.4 R24, [R0+0x7c00] ;  /* 0x007c00000018783b */ /* 0x000e680000004200 */
[----:B------:R-:W1:Y:S01]  /*6ed0*/  LDSM.16.MT88.4 R136, [R0+0x8c00] ;  /* 0x008c00000088783b */ /* 0x000e620000004200 */
[-C--:B---3--:R-:W-:Y:S01]  /*6ee0*/  HMMA.16816.F32.BF16 R36, R4, R8.reuse, R36 ;  /* 0x000000080424723c */ /* 0x088fe20000041824 */
        /* <DEDUP_REMOVED lines=8> */
[-C--:B----4-:R-:W-:Y:S06]  /*6f70*/  HMMA.16816.F32.BF16 R68, R4, R20.reuse, R68 ;  /* 0x000000140444723c */ /* 0x090fec0000041844 */
        /* <DEDUP_REMOVED lines=12> */
[C---:B------:R-:W-:Y:S05]  /*7040*/  HMMA.16816.F32.BF16 R72, R132.reuse, R136, R72 ;  /* 0x000000888448723c */ /* 0x040fea0000041848 */
[----:B--2---:R-:W-:Y:S01]  /*7050*/  MOV R161, R141 ;  /* 0x0000008d00a17202 */ /* 0x004fe20000000f00 */
[-C--:B------:R-:W-:Y:S05]  /*7060*/  HMMA.16816.F32.BF16 R76, R132, R138.reuse, R76 ;  /* 0x0000008a844c723c */ /* 0x080fea000004184c */
[----:B------:R-:W-:Y:S01]  /*7070*/  MOV R160, R140 ;  /* 0x0000008c00a07202 */ /* 0x000fe20000000f00 */
[----:B------:R-:W-:Y:S01]  /*7080*/  HMMA.16816.F32.BF16 R80, R28, R138, R80 ;  /* 0x0000008a1c50723c */ /* 0x000fe20000041850 */
[----:B------:R-:W-:Y:S11]  /*7090*/  @!UPT UIADD3 URZ, URZ, URZ, URZ ;  /* 0x0000003f3f3ff290 */ /* 0x000ff6000fffe03f */
[----:B------:R-:W-:Y:S01]  /*70a0*/  @!UPT UIADD3 URZ, URZ, URZ, URZ ;  /* 0x0000003f3f3ff290 */ /* 0x000fe2000fffe03f */
[----:B------:R-:W-:Y:S11]  /*70b0*/  @!P0 BRA `(.L_x_376) ;  /* 0x00000000008c8947 */ /* 0x000ff60003800000 */
[----:B------:R-:W2:Y:S01]  /*70c0*/  LDL.LU R140, [R1+0x8] ;  /* 0x00000800018c7983 */ /* 0x000ea20000300800 */
        /* <DEDUP_REMOVED lines=9> */
[----:B------:R-:W-:Y:S02]  /*7160*/  SHF.R.S32.HI R6, RZ, 0x1f, R5 ;  /* 0x0000001fff067819 */ /* 0x000fe40000011405 */
[C---:B--2---:R-:W-:Y:S04]  /*7170*/  LEA R140, P4, R5.reuse, R140, 0x1 ;  /* 0x0000008c058c7211 */ /* 0x044fe800078808ff */
[----:B------:R-:W-:Y:S01]  /*7180*/  LEA.HI.X R252, R5, R252, R6, 0x1, P4 ;  /* 0x000000fc05fc7211 */ /* 0x000fe200020f0c06 */
[----:B------:R3:W-:Y:S01]  /*7190*/  STL [R1+0x8], R140 ;  /* 0x0000088c01007387 */ /* 0x0007e20000100800 */
[--C-:B------:R-:W-:Y:S02]  /*71a0*/  @!P3 IMAD.MOV.U32 R10, RZ, RZ, R140.reuse ;  /* 0x000000ffff0ab224 */ /* 0x100fe400078e008c */
[----:B------:R-:W-:Y:S02]  /*71b0*/  @!P2 IMAD.MOV.U32 R8, RZ, RZ, R140 ;  /* 0x000000ffff08a224 */ /* 0x000fe400078e008c */
[--C-:B------:R-:W-:Y:S02]  /*71c0*/  @!P3 IMAD.MOV.U32 R11, RZ, RZ, R252.reuse ;  /* 0x000000ffff0bb224 */ /* 0x100fe400078e00fc */
[----:B------:R-:W-:Y:S02]  /*71d0*/  @!P2 IMAD.MOV.U32 R9, RZ, RZ, R252 ;  /* 0x000000ffff09a224 */ /* 0x000fe400078e00fc */
[----:B------:R-:W-:Y:S01]  /*71e0*/  @!P1 IMAD.MOV.U32 R6, RZ, RZ, R140 ;  /* 0x000000ffff069224 */ /* 0x000fe200078e008c */
[----:B------:R-:W-:Y:S01]  /*71f0*/  @!PT LDS RZ, [RZ] ;  /* 0x00000000fffff984 */ /* 0x000fe20000000800 */
[----:B------:R-:W-:Y:S01]  /*7200*/  @!PT LDS RZ, [RZ] ;  /* 0x00000000fffff984 */ /* 0x000fe20000000800 */
[----:B------:R-:W-:Y:S01]  /*7210*/  @!PT LDS RZ, [RZ] ;  /* 0x00000000fffff984 */ /* 0x000fe20000000800 */
[----:B------:R3:W-:Y:S01]  /*7220*/  @!P3 LDGSTS.E.BYPASS.LTC128B.128 [R4+0x6000], desc[UR6][R10.64] ;  /* 0x060000000a04bfae */ /* 0x0007e2000b901d46 */
[----:B------:R-:W-:Y:S03]  /*7230*/  @!P1 IMAD.MOV.U32 R7, RZ, RZ, R252 ;  /* 0x000000ffff079224 */ /* 0x000fe600078e00fc */
        /* <DEDUP_REMOVED lines=11> */
.L_x_376:
[----:B------:R-:W2:Y:S01]  /*72f0*/  LDL R169, [R1+0x48] ;  /* 0x0000480001a97983 */ /* 0x000ea20000100800 */
[----:B------:R-:W-:Y:S03]  /*7300*/  ULOP3.LUT UR10, UR9, 0x1, URZ, 0xc0, !UPT ;  /* 0x00000001090a7892 */ /* 0x000fe6000f8ec03f */
[----:B------:R-:W4:Y:S01]  /*7310*/  LDL R167, [R1+0x4c] ;  /* 0x00004c0001a77983 */ /* 0x000f220000100800 */
[----:B------:R-:W-:Y:S02]  /*7320*/  UISETP.NE.U32.AND UP1, UPT, UR10, 0x1, UPT ;  /* 0x000000010a00788c */ /* 0x000fe4000bf25070 */
[----:B------:R-:W-:Y:S01]  /*7330*/  UIADD3 UR10, UR9, -0x1, URZ ;  /* 0xffffffff090a7890 */ /* 0x000fe2000fffe03f */
[----:B------:R-:W-:Y:S04]  /*7340*/  LDSM.16.M88.4 R24, [R224] ;  /* 0x00000000e018783b */ /* 0x000fe80000000200 */
[----:B---3--:R-:W1:Y:S04]  /*7350*/  LDSM.16.MT88.4 R8, [R0+0x9000] ;  /* 0x009000000008783b */ /* 0x008e680000004200 */
        /* <DEDUP_REMOVED lines=8> */
[----:B------:R-:W1:Y:S02]  /*73e0*/  LDSM.16.MT88.4 R136, [R0+0xb400] ;  /* 0x00b400000088783b */ /* 0x000e640000004200 */
[C---:B-1----:R-:W-:Y:S02]  /*73f0*/  HMMA.16816.F32.BF16 R4, R24.reuse, R8, RZ ;  /* 0x000000081804723c */ /* 0x042fe400000418ff */
[----:B------:R-:W1:Y:S04]  /*7400*/  LDSM.16.MT88.4 R140, [R0+0xd400] ;  /* 0x00d40000008c783b */ /* 0x000e680000004200 */
[----:B------:R-:W-:Y:S01]  /*7410*/  LDSM.16.M88.4 R144, [R227] ;  /* 0x00000000e390783b */ /* 0x000fe20000000200 */
[C---:B------:R-:W-:Y:S03]  /*7420*/  HMMA.16816.F32.BF16 R8, R24.reuse, R10, RZ ;  /* 0x0000000a1808723c */ /* 0x040fe600000418ff */
[----:B------:R-:W1:Y:S04]  /*7430*/  LDSM.16.MT88.4 R148, [R0+0x9800] ;  /* 0x009800000094783b */ /* 0x000e680000004200 */
[----:B------:R-:W1:Y:S01]  /*7440*/  LDSM.16.MT88.4 R152, [R0+0xb800] ;  /* 0x00b800000098783b */ /* 0x000e620000004200 */
[C---:B------:R-:W-:Y:S03]  /*7450*/  HMMA.16816.F32.BF16 R12, R24.reuse, R16, RZ ;  /* 0x00000010180c723c */ /* 0x040fe600000418ff */
        /* <DEDUP_REMOVED lines=51> */
[----:B------:R-:W4:Y:S05]  /*7790*/  LDSM.16.MT88.4 R156, [R0+0xcc00] ;  /* 0x00cc0000009c783b */ /* 0x000f2a0000004200 */
[C---:B-1----:R-:W-:Y:S06]  /*77a0*/  HMMA.16816.F32.BF16 R20, R136.reuse, R32, R20 ;  /* 0x000000208814723c */ /* 0x042fec0000041814 */
[----:B------:R-:W-:Y:S01]  /*77b0*/  HMMA.16816.F32.BF16 R24, R136, R34, R24 ;  /* 0x000000228818723c */ /* 0x000fe20000041818 */
[----:B------:R1:W3:Y:S04]  /*77c0*/  LDSM.16.MT88.4 R32, [R0+0xec00] ;  /* 0x00ec00000020783b */ /* 0x0002e80000004200 */
[----:B------:R-:W-:Y:S01]  /*77d0*/  LDSM.16.MT88.4 R136, [R3+0x2400] ;  /* 0x002400000388783b */ /* 0x000fe20000004200 */
[C---:B------:R-:W-:Y:S06]  /*77e0*/  HMMA.16816.F32.BF16 R4, R132.reuse, R148, R4 ;  /* 0x000000948404723c */ /* 0x040fec0000041804 */
[C---:B------:R-:W-:Y:S06]  /*77f0*/  HMMA.16816.F32.BF16 R8, R132.reuse, R150, R8 ;  /* 0x000000968408723c */ /* 0x040fec0000041808 */
[C---:B------:R-:W-:Y:S06]  /*7800*/  HMMA.16816.F32.BF16 R12, R132.reuse, R152, R12 ;  /* 0x00000098840c723c */ /* 0x040fec000004180c */
[C---:B------:R-:W-:Y:S01]  /*7810*/  HMMA.16816.F32.BF16 R16, R132.reuse, R154, R16 ;  /* 0x0000009a8410723c */ /* 0x040fe20000041810 */
[----:B-1----:R-:W-:Y:S05]  /*7820*/  IMAD.U32 R0, RZ, RZ, UR16 ;  /* 0x00000010ff007e24 */ /* 0x002fea000f8e00ff */
[C---:B--2---:R-:W-:Y:S06]  /*7830*/  HMMA.16816.F32.BF16 R20, R132.reuse, R28, R20 ;  /* 0x0000001c8414723c */ /* 0x044fec0000041814 */
        /* <DEDUP_REMOVED lines=10> */
[----:B---3--:R-:W2:Y:S02]  /*78e0*/  @P0 LDG.E R162, desc[UR6][R30.64+0xa0] ;  /* 0x0000a0061ea20981 */ /* 0x008ea4000c1e1900 */
        /* <DEDUP_REMOVED lines=8> */
[----:B-1----:R-:W-:Y:S02]  /*7970*/  IMAD.U32 R30, RZ, RZ, UR27 ;  /* 0x0000001bff1e7e24 */ /* 0x002fe4000f8e00ff */
[----:B------:R-:W-:Y:S01]  /*7980*/  IMAD.U32 R31, RZ, RZ, UR28 ;  /* 0x0000001cff1f7e24 */ /* 0x000fe2000f8e00ff */
[C---:B------:R-:W-:Y:S04]  /*7990*/  LEA R166, P1, R168.reuse, R160, 0x2 ;  /* 0x000000a0a8a67211 */ /* 0x040fe800078210ff */
[----:B------:R-:W-:Y:S01]  /*79a0*/  LEA.HI.X.SX32 R28, R168, R161, 0x2, P1 ;  /* 0x000000a1a81c7211 */ /* 0x000fe200008f16ff */
[----:B------:R-:W-:Y:S04]  /*79b0*/  STL [R1+0x10], R166 ;  /* 0x000010a601007387 */ /* 0x000fe80000100800 */
[----:B------:R1:W-:Y:S01]  /*79c0*/  STL [R1+0xc], R28 ;  /* 0x00000c1c01007387 */ /* 0x0003e20000100800 */
[----:B------:R-:W-:Y:S02]  /*79d0*/  IMAD.MOV.U32 R29, RZ, RZ, R28 ;  /* 0x000000ffff1d7224 */ /* 0x000fe400078e001c */
[----:B-1----:R-:W-:Y:S05]  /*79e0*/  IMAD.MOV.U32 R28, RZ, RZ, R166 ;  /* 0x000000ffff1c7224 */ /* 0x002fea00078e00a6 */
[-C--:B------:R-:W-:Y:S01]  /*79f0*/  LEA R32, P1, R132, R28.reuse, 0x2 ;  /* 0x0000001c84207211 */ /* 0x080fe200078210ff */
[----:B------:R1:W-:Y:S01]  /*7a00*/  REDG.E.ADD.F32.FTZ.RN.STRONG.GPU desc[UR6][R28.64], R4 ;  /* 0x000000041c0079a6 */ /* 0x0003e2000c10f386 */
[----:B------:R-:W-:Y:S01]  /*7a10*/  IMAD.U32 R132, RZ, RZ, UR17 ;  /* 0x00000011ff847e24 */ /* 0x000fe2000f8e00ff */
[-C--:B------:R-:W-:Y:S02]  /*7a20*/  LEA R34, P2, R34, R28.reuse, 0x2 ;  /* 0x0000001c22227211 */ /* 0x080fe400078410ff */
[-C--:B------:R-:W-:Y:S01]  /*7a30*/  LEA.HI.X.SX32 R33, R0, R29.reuse, 0x2, P1 ;  /* 0x0000001d00217211 */ /* 0x080fe200008f16ff */
[----:B------:R-:W-:Y:S01]  /*7a40*/  IMAD.U32 R0, RZ, RZ, UR17 ;  /* 0x00000011ff007e24 */ /* 0x000fe2000f8e00ff */
[-C--:B------:R-:W-:Y:S02]  /*7a50*/  LEA R30, P1, R30, R28.reuse, 0x2 ;  /* 0x0000001c1e1e7211 */ /* 0x080fe400078210ff */
[-C--:B------:R-:W-:Y:S01]  /*7a60*/  LEA.HI.X.SX32 R35, R31, R29.reuse, 0x2, P2 ;  /* 0x0000001d1f237211 */ /* 0x080fe200010f16ff */
[----:B------:R1:W-:Y:S02]  /*7a70*/  REDG.E.ADD.F32.FTZ.RN.STRONG.GPU desc[UR6][R32.64], R5 ;  /* 0x00000005200079a6 */ /* 0x0003e4000c10f386 */
[----:B-1----:R-:W-:Y:S02]  /*7a80*/  IMAD.U32 R4, RZ, RZ, UR26 ;  /* 0x0000001aff047e24 */ /* 0x002fe4000f8e00ff */
[----:B------:R-:W-:Y:S05]  /*7a90*/  IMAD.U32 R5, RZ, RZ, UR27 ;  /* 0x0000001bff057e24 */ /* 0x000fea000f8e00ff */
[-C--:B------:R-:W-:Y:S01]  /*7aa0*/  LEA.HI.X.SX32 R31, R5, R29.reuse, 0x2, P1 ;  /* 0x0000001d051f7211 */ /* 0x080fe200008f16ff */
[----:B--2---:R-:W-:Y:S04]  /*7ab0*/  @P0 STL [R1+0x24], R162 ;  /* 0x000024a201000387 */ /* 0x004fe80000100800 */
[----:B---3--:R-:W-:Y:S04]  /*7ac0*/  @P0 STL [R1+0x20], R163 ;  /* 0x000020a301000387 */ /* 0x008fe80000100800 */
[----:B----4-:R-:W-:Y:S04]  /*7ad0*/  @P0 STL [R1+0x2c], R164 ;  /* 0x00002ca401000387 */ /* 0x010fe80000100800 */
[----:B------:R-:W-:Y:S01]  /*7ae0*/  @P0 STL [R1+0x28], R165 ;  /* 0x000028a501000387 */ /* 0x000fe20000100800 */
        /* <DEDUP_REMOVED lines=25> */
[----:B------:R-:W-:Y:S04]  /*7c80*/  REDG.E.ADD.F32.FTZ.RN.STRONG.GPU desc[UR6][R28.64+0x80], R12 ;  /* 0x0000800c1c0079a6 */ /* 0x000fe8000c10f386 */
        /* <DEDUP_REMOVED lines=13> */
[----:B------:R-:W-:Y:S04]  /*7d60*/  IMAD.U32 R0, RZ, RZ, UR23 ;  /* 0x00000017ff007e24 */ /* 0x000fe8000f8e00ff */
[----:B------:R3:W-:Y:S01]  /*7d70*/  REDG.E.ADD.F32.FTZ.RN.STRONG.GPU desc[UR6][R10.64], R16 ;  /* 0x000000100a0079a6 */ /* 0x0007e2000c10f386 */
[----:B-1----:R-:W-:Y:S01]  /*7d80*/  IMAD.U32 R6, RZ, RZ, UR22 ;  /* 0x00000016ff067e24 */ /* 0x002fe2000f8e00ff */
[-C--:B------:R-:W-:Y:S01]  /*7d90*/  LEA R14, P5, R13, R28.reuse, 0x2 ;  /* 0x0000001c0d0e7211 */ /* 0x080fe200078a10ff */
[----:B------:R-:W-:Y:S02]  /*7da0*/  IMAD.U32 R7, RZ, RZ, UR18 ;  /* 0x00000012ff077e24 */ /* 0x000fe4000f8e00ff */
[----:B--2---:R-:W-:Y:S01]  /*7db0*/  IMAD.U32 R4, RZ, RZ, UR23 ;  /* 0x00000017ff047e24 */ /* 0x004fe2000f8e00ff */
[-C--:B------:R-:W-:Y:S01]  /*7dc0*/  LEA R6, P1, R6, R28.reuse, 0x2 ;  /* 0x0000001c06067211 */ /* 0x080fe200078210ff */
[----:B------:R-:W-:Y:S01]  /*7dd0*/  IMAD.U32 R5, RZ, RZ, UR22 ;  /* 0x00000016ff057e24 */ /* 0x000fe2000f8e00ff */
[-C--:B------:R-:W-:Y:S02]  /*7de0*/  LEA.HI.X.SX32 R9, R7, R29.reuse, 0x2, P2 ;  /* 0x0000001d07097211 */ /* 0x080fe400010f16ff */
[-C--:B------:R-:W-:Y:S02]  /*7df0*/  LEA R4, P0, R4, R28.reuse, 0x2 ;  /* 0x0000001c04047211 */ /* 0x080fe400078010ff */
[-C--:B------:R-:W-:Y:S01]  /*7e00*/  LEA.HI.X.SX32 R7, R5, R29.reuse, 0x2, P1 ;  /* 0x0000001d05077211 */ /* 0x080fe200008f16ff */
[----:B------:R1:W-:Y:S01]  /*7e10*/  REDG.E.ADD.F32.FTZ.RN.STRONG.GPU desc[UR6][R8.64], R17 ;  /* 0x00000011080079a6 */ /* 0x0003e2000c10f386 */
[-C--:B------:R-:W-:Y:S01]  /*7e20*/  LEA.HI.X.SX32 R5, R0, R29.reuse, 0x2, P0 ;  /* 0x0000001d00057211 */ /* 0x080fe200000f16ff */
[----:B---3--:R-:W-:Y:S01]  /*7e30*/  IMAD.U32 R11, RZ, RZ, UR32 ;  /* 0x00000020ff0b7e24 */ /* 0x008fe2000f8e00ff */
[-C--:B------:R-:W-:Y:S01]  /*7e40*/  LEA.HI.X.SX32 R15, R13, R29.reuse, 0x2, P5 ;  /* 0x0000001d0d0f7211 */ /* 0x080fe200028f16ff */
[----:B------:R2:W-:Y:S01]  /*7e50*/  REDG.E.ADD.F32.FTZ.RN.STRONG.GPU desc[UR6][R6.64], R18 ;  /* 0x00000012060079a6 */ /* 0x0005e2000c10f386 */
[----:B------:R-:W-:Y:S02]  /*7e60*/  IMAD.U32 R0, RZ, RZ, UR34 ;  /* 0x00000022ff007e24 */ /* 0x000fe4000f8e00ff */
[CC--:B------:R-:W-:Y:S01]  /*7e70*/  LEA R12, P4, R11.reuse, R28.reuse, 0x2 ;  /* 0x0000001c0b0c7211 */ /* 0x0c0fe200078810ff */
[----:B------:R3:W-:Y:S03]  /*7e80*/  REDG.E.ADD.F32.FTZ.RN.STRONG.GPU desc[UR6][R4.64], R19 ;  /* 0x00000013040079a6 */ /* 0x0007e6000c10f386 */
[-C--:B------:R-:W-:Y:S01]  /*7e90*/  LEA.HI.X.SX32 R13, R11, R29.reuse, 0x2, P4 ;  /* 0x0000001d0b0d7211 */ /* 0x080fe200020f16ff */
[----:B------:R-:W-:Y:S04]  /*7ea0*/  REDG.E.ADD.F32.FTZ.RN.STRONG.GPU desc[UR6][R28.64+0x100], R20 ;  /* 0x000100141c0079a6 */ /* 0x000fe8000c10f386 */
[----:B------:R-:W-:Y:S04]  /*7eb0*/  REDG.E.ADD.F32.FTZ.RN.STRONG.GPU desc[UR6][R32.64+0x100], R21 ;  /* 0x00010015200079a6 */ /* 0x000fe8000c10f386 */
[----:B------:R-:W-:Y:S04]  /*7ec0*/  REDG.E.ADD.F32.FTZ.RN.STRONG.GPU desc[UR6][R14.64], R22 ;  /* 0x000000160e0079a6 */ /* 0x000fe8000c10f386 */
[----:B------:R-:W-:Y:S01]  /*7ed0*/  REDG.E.ADD.F32.FTZ.RN.STRONG.GPU desc[UR6][R12.64], R23 ;  /* 0x000000170c0079a6 */ /* 0x000fe2000c10f386 */
[----:B-1----:R-:W-:Y:S03]  /*7ee0*/  IMAD.U32 R9, RZ, RZ, UR31 ;  /* 0x0000001fff097e24 */ /* 0x002fe6000f8e00ff */
[----:B------:R-:W-:Y:S01]  /*7ef0*/  LDSM.16.MT88.4 R12, [R2+0x11000] ;  /* 0x01100000020c783b */ /* 0x000fe20000004200 */
[----:B--2---:R-:W-:Y:S01]  /*7f00*/  IMAD.U32 R7, RZ, RZ, UR30 ;  /* 0x0000001eff077e24 */ /* 0x004fe2000f8e00ff */
[-C--:B------:R-:W-:Y:S02]  /*7f10*/  LEA R10, P3, R9, R28.reuse, 0x2 ;  /* 0x0000001c090a7211 */ /* 0x080fe400078610ff */
[----:B------:R-:W-:Y:S01]  /*7f20*/  LDSM.16.MT88.4 R16, [R3+0x1000] ;  /* 0x001000000310783b */ /* 0x000fe20000004200 */
[----:B---3--:R-:W-:Y:S01]  /*7f30*/  IMAD.U32 R5, RZ, RZ, UR29 ;  /* 0x0000001dff057e24 */ /* 0x008fe2000f8e00ff */
[-C--:B------:R-:W-:Y:S02]  /*7f40*/  LEA R8, P2, R7, R28.reuse, 0x2 ;  /* 0x0000001c07087211 */ /* 0x080fe400078410ff */
[----:B------:R-:W-:Y:S01]  /*7f50*/  LDSM.16.MT88.4 R32, [R2+0xf800] ;  /* 0x00f800000220783b */ /* 0x000fe20000004200 */
[-C--:B------:R-:W-:Y:S02]  /*7f60*/  LEA.HI.X.SX32 R11, R9, R29.reuse, 0x2, P3 ;  /* 0x0000001d090b7211 */ /* 0x080fe400018f16ff */
[-C--:B------:R-:W-:Y:S01]  /*7f70*/  LEA R6, P1, R5, R28.reuse, 0x2 ;  /* 0x0000001c05067211 */ /* 0x080fe200078210ff */
[----:B------:R-:W-:Y:S01]  /*7f80*/  LDSM.16.MT88.4 R20, [R3+0x400] ;  /* 0x000400000314783b */ /* 0x000fe20000004200 */
[-C--:B------:R-:W-:Y:S02]  /*7f90*/  LEA.HI.X.SX32 R9, R7, R29.reuse, 0x2, P2 ;  /* 0x0000001d07097211 */ /* 0x080fe400010f16ff */
[C---:B------:R-:W-:Y:S01]  /*7fa0*/  LEA R4, P0, R0.reuse, R28, 0x2 ;  /* 0x0000001c00047211 */ /* 0x040fe200078010ff */
[----:B------:R-:W-:Y:S01]  /*7fb0*/  REDG.E.ADD.F32.FTZ.RN.STRONG.GPU desc[UR6][R10.64], R24 ;  /* 0x000000180a0079a6 */ /* 0x000fe2000c10f386 */
[-C--:B------:R-:W-:Y:S02]  /*7fc0*/  LEA.HI.X.SX32 R7, R5, R29.reuse, 0x2, P1 ;  /* 0x0000001d05077211 */ /* 0x080fe400008f16ff */
[----:B------:R-:W-:Y:S01]  /*7fd0*/  LEA.HI.X.SX32 R5, R0, R29, 0x2, P0 ;  /* 0x0000001d00057211 */ /* 0x000fe200000f16ff */
[----:B------:R-:W-:Y:S01]  /*7fe0*/  REDG.E.ADD.F32.FTZ.RN.STRONG.GPU desc[UR6][R8.64], R25 ;  /* 0x00000019080079a6 */ /* 0x000fe2000c10f386 */
[----:B------:R-:W-:Y:S01]  /*7ff0*/  PLOP3.LUT P0, PT, PT, PT, UP1, 0x80, 0x0 ;  /* 0x000000000000781c */ /* 0x000fe20003f0f018 */
[C---:B------:R-:W-:Y:S01]  /*8000*/  VIADD R0, R3.reuse, 0xffffd000 ;  /* 0xffffd00003007836 */ /* 0x040fe20000000000 */
[----:B------:R-:W-:Y:S01]  /*8010*/  ISETP.LT.AND P1, PT, RZ, UR9, PT ;  /* 0x00000009ff007c0c */ /* 0x000fe2000bf21270 */
[----:B------:R-:W-:Y:S01]  /*8020*/  REDG.E.ADD.F32.FTZ.RN.STRONG.GPU desc[UR6][R6.64], R26 ;  /* 0x0000001a060079a6 */ /* 0x000fe2000c10f386 */
[----:B------:R-:W-:Y:S01]  /*8030*/  @UP3 UIADD3 UR15, UP1, UR15, -0x100, URZ ;  /* 0xffffff000f0f3890 */ /* 0x000fe2000ff3e03f */
[----:B------:R-:W-:Y:S02]  /*8040*/  UMOV UR9, UR10 ;  /* 0x0000000a00097c82 */ /* 0x000fe40008000000 */
[----:B------:R-:W-:Y:S01]  /*8050*/  REDG.E.ADD.F32.FTZ.RN.STRONG.GPU desc[UR6][R4.64], R27 ;  /* 0x0000001b040079a6 */ /* 0x000fe2000c10f386 */
[----:B------:R-:W-:Y:S03]  /*8060*/  @UP3 UIADD3.X UR14, UR14, -0x1, URZ, UP1, !UPT ;  /* 0xffffffff0e0e3890 */ /* 0x000fe60008ffe43f */
[----:B------:R-:W-:Y:S02]  /*8070*/  LDSM.16.MT88.4 R4, [R2+0xf000] ;  /* 0x00f000000204783b */ /* 0x000fe40000004200 */
[----:B------:R-:W-:Y:S02]  /*8080*/  @P0 VIADD R0, R3, 0x3000 ;  /* 0x0000300003000836 */ /* 0x000fe40000000000 */
[----:B------:R-:W1:Y:S04]  /*8090*/  LDSM.16.MT88.4 R8, [R3] ;  /* 0x000000000308783b */ /* 0x000e680000004200 */
[----:B------:R-:W2:Y:S04]  /*80a0*/  LDSM.16.MT88.4 R28, [R3+0x2000] ;  /* 0x00200000031c783b */ /* 0x000ea80000004200 */
[----:B------:R-:W3:Y:S01]  /*80b0*/  LDSM.16.MT88.4 R24, [R3+0x1400] ;  /* 0x001400000318783b */ /* 0x000ee20000004200 */
        /* <DEDUP_REMOVED lines=13> */
[----:B------:R-:W1:Y:S05]  /*8190*/  LDSM.16.MT88.4 R12, [R3+0x800] ;  /* 0x00080000030c783b */ /* 0x000e6a0000004200 */
[----:B------:R-:W-:Y:S01]  /*81a0*/  HMMA.16816.F32.BF16 R128, R4, R30, R128 ;  /* 0x0000001e0480723c */ /* 0x000fe20000041880 */
[----:B------:R-:W2:Y:S04]  /*81b0*/  LDSM.16.MT88.4 R4, [R3+0x2800] ;  /* 0x002800000304783b */ /* 0x000ea80000004200 */
[----:B------:R-:W-:Y:S01]  /*81c0*/  LDSM.16.MT88.4 R28, [R2+0x12800] ;  /* 0x01280000021c783b */ /* 0x000fe20000004200 */
[-C--:B------:R-:W-:Y:S06]  /*81d0*/  HMMA.16816.F32.BF16 R84, R32, R20.reuse, R84 ;  /* 0x000000142054723c */ /* 0x080fec0000041854 */
[C---:B------:R-:W-:Y:S06]  /*81e0*/  HMMA.16816.F32.BF16 R88, R132.reuse, R20, R88 ;  /* 0x000000148458723c */ /* 0x040fec0000041858 */
[-C--:B------:R-:W-:Y:S06]  /*81f0*/  HMMA.16816.F32.BF16 R92, R132, R22.reuse, R92 ;  /* 0x00000016845c723c */ /* 0x080fec000004185c */
[C---:B------:R-:W-:Y:S01]  /*8200*/  HMMA.16816.F32.BF16 R96, R32.reuse, R22, R96 ;  /* 0x000000162060723c */ /* 0x040fe20000041860 */
[----:B------:R-:W-:Y:S05]  /*8210*/  LDSM.16.MT88.4 R20, [R2+0x10800] ;  /* 0x010800000214783b */ /* 0x000fea0000004200 */
[-C--:B---3--:R-:W-:Y:S06]  /*8220*/  HMMA.16816.F32.BF16 R100, R32, R24.reuse, R100 ;  /* 0x000000182064723c */ /* 0x088fec0000041864 */
        /* <DEDUP_REMOVED lines=208> */
.L_x_378:
        /* <DEDUP_REMOVED lines=20> */
.L_x_379:
        /* <DEDUP_REMOVED lines=53> */
.L_x_381:
[----:B------:R-:W-:Y:S05]  /*93c0*/  BSYNC B0 ;  /* 0x0000000000007941 */ /* 0x000fea0003800000 */
.L_x_380:
        /* <DEDUP_REMOVED lines=19> */
.L_x_383:
[----:B------:R-:W-:Y:S05]  /*9500*/  BSYNC B0 ;  /* 0x0000000000007941 */ /* 0x000fea0003800000 */
.L_x_382:
[----:B-12---:R-:W-:Y:S01]  /*9510*/  IMAD.U32 R4, RZ, RZ, UR10 ;  /* 0x0000000aff047e24 */ /* 0x006fe2000f8e00ff */
[----:B------:R-:W-:Y:S01]  /*9520*/  UIMAD UR9, UR9, UR10, URZ ;  /* 0x0000000a090972a4 */ /* 0x000fe2000f8e023f */
[----:B------:R-:W1:Y:S01]  /*9530*/  LDS.128 R20, [R0+0xf000] ;  /* 0x00f0000000147984 */ /* 0x000e620000000c00 */
[----:B------:R-:W-:Y:S01]  /*9540*/  USHF.R.S32.HI UR12, URZ, 0x1f, UR57 ;  /* 0x0000001f3f0c7899 */ /* 0x000fe20008011439 */
[----:B------:R-:W-:Y:S01]  /*9550*/  IMAD.WIDE.U32 R6, R4, UR5, R6 ;  /* 0x0000000504067c25 */ /* 0x000fe2000f8e0006 */
[----:B------:R-:W-:Y:S01]  /*9560*/  UIMAD UR5, UR5, UR11, UR9 ;  /* 0x0000000b050572a4 */ /* 0x000fe2000f8e0209 */
[----:B------:R-:W2:Y:S01]  /*9570*/  LDS.128 R16, [R0+0x11000] ;  /* 0x0110000000107984 */ /* 0x000ea20000000c00 */
[----:B------:R-:W-:Y:S01]  /*9580*/  BSSY B0, `(.L_x_384) ;  /* 0x000001c000007945 */ /* 0x000fe20003800000 */
[----:B------:R-:W-:Y:S01]  /*9590*/  ULDC.64 UR8, c[0x0][0x470] ;  /* 0x00011c0000087ab9 */ /* 0x000fe20000000a00 */
[----:B------:R-:W-:Y:S01]  /*95a0*/  IADD3 R6, P0, R6, UR14, RZ ;  /* 0x0000000e06067c10 */ /* 0x000fe2000ff1e0ff */
[----:B------:R5:W1:Y:S02]  /*95b0*/  LDS.128 R12, [R0+0x13000] ;  /* 0x01300000000c7984 */ /* 0x000a640000000c00 */
        /* <DEDUP_REMOVED lines=24> */
.L_x_385:
[----:B------:R-:W-:Y:S05]  /*9740*/  BSYNC B0 ;  /* 0x0000000000007941 */ /* 0x000fea0003800000 */
.L_x_384:
        /* <DEDUP_REMOVED lines=20> */
.L_x_361:
        /* <DEDUP_REMOVED lines=24> */
.L_x_387:
[----:B------:R-:W-:Y:S01]  /*9a10*/  @UP0 UIADD3 UR5, UR36, UR38, URZ ;  /* 0x0000002624050290 */ /* 0x000fe2000fffe03f */
[----:B-1----:R-:W-:Y:S01]  /*9a20*/  SHF.R.S32.HI R0, RZ, 0x1f, R3 ;  /* 0x0000001fff007819 */ /* 0x002fe20000011403 */
        /* <DEDUP_REMOVED lines=20> */
.L_x_388:
[----:B------:R-:W2:Y:S04]  /*9b70*/  LDL.64 R14, [R1+0x18] ;  /* 0x00001800010e7983 */ /* 0x000ea80000100a00 */
        /* <DEDUP_REMOVED lines=8> */
[----:B------:R-:W-:Y:S01]  /*9c00*/  SHF.R.S32.HI R0, RZ, 0x2, R0 ;  /* 0x00000002ff007819 */ /* 0x000fe20000011400 */
[----:B------:R-:W-:Y:S01]  /*9c10*/  USHF.R.S32.HI UR21, URZ, 0x1f, UR57 ;  /* 0x0000001f3f157899 */ /* 0x000fe20008011439 */
[----:B------:R-:W-:-:S02]  /*9c20*/  ULDC.64 UR14, c[0x0][0x468] ;  /* 0x00011a00000e7ab9 */ /* 0x000fc40000000a00 */
[----:B------:R-:W-:Y:S01]  /*9c30*/  ISETP.GE.AND P4, PT, R0, UR8, PT ;  /* 0x0000000800007c0c */ /* 0x000fe2000bf86270 */
[----:B------:R-:W-:Y:S01]  /*9c40*/  IMAD.U32 R3, RZ, RZ, UR5 ;  /* 0x00000005ff037e24 */ /* 0x000fe2000f8e00ff */
[----:B------:R-:W-:Y:S01]  /*9c50*/  UIMAD UR5, UR21, UR14, URZ ;  /* 0x0000000e150572a4 */ /* 0x000fe2000f8e023f */
[----:B------:R-:W-:-:S03]  /*9c60*/  SHF.R.S32.HI R11, RZ, 0x1f, R0 ;  /* 0x0000001fff0b7819 */ /* 0x000fc60000011400 */
[----:B------:R-:W-:Y:S01]  /*9c70*/  UIMAD UR15, UR57, UR15, UR5 ;  /* 0x0000000f390f72a4 */ /* 0x000fe2000f8e0205 */
[----:B--2---:R-:W-:-:S03]  /*9c80*/  IMAD.WIDE.U32 R4, R4, UR18, R14 ;  /* 0x0000001204047c25 */ /* 0x004fc6000f8e000e */
[----:B------:R-:W-:Y:S01]  /*9c90*/  IADD3 R6, P0, R4, UR9, RZ ;  /* 0x0000000904067c10 */ /* 0x000fe2000ff1e0ff */
[----:B------:R-:W-:-:S03]  /*9ca0*/  VIADD R4, R0, 0x40 ;  /* 0x0000004000047836 */ /* 0x000fc60000000000 */
[----:B------:R-:W-:Y:S01]  /*9cb0*/  IADD3.X R7, R5, UR20, R3, P0, !PT ;  /* 0x0000001405077c10 */ /* 0x000fe200087fe403 */
[----:B------:R-:W-:Y:S01]  /*9cc0*/  IMAD.U32 R3, RZ, RZ, UR14 ;  /* 0x0000000eff037e24 */ /* 0x000fe2000f8e00ff */
        /* <DEDUP_REMOVED lines=20> */
.L_x_390:
[----:B------:R-:W-:Y:S05]  /*9e10*/  BSYNC B0 ;  /* 0x0000000000007941 */ /* 0x000fea0003800000 */
.L_x_389:
        /* <DEDUP_REMOVED lines=19> */
.L_x_392:
[----:B------:R-:W-:Y:S05]  /*9f50*/  BSYNC B0 ;  /* 0x0000000000007941 */ /* 0x000fea0003800000 */
.L_x_391:
        /* <DEDUP_REMOVED lines=32> */
.L_x_394:
[----:B------:R-:W-:Y:S05]  /*a160*/  BSYNC B0 ;  /* 0x0000000000007941 */ /* 0x000fea0003800000 */
.L_x_393:
        /* <DEDUP_REMOVED lines=18> */
.L_x_386:
[----:B------:R-:W-:Y:S05]  /*a290*/  BSYNC B1 ;  /* 0x0000000000017941 */ /* 0x000fea0003800000 */
.L_x_356:
        /* <DEDUP_REMOVED lines=8> */
.L_x_395:
[----:B------:R-:W-:Y:S05]  /*a320*/  EXIT ;  /* 0x000000000000794d */ /* 0x000fea0003800000 */
.L_x_397:
        /* <DEDUP_REMOVED lines=13> */
.L_x_1289:


//--------------------- .text._ZN5flash44flash_bwd_dq_dk_dv_loop_seqk_parallel_kernelI23Flash_bwd_kernel_traitsILi96ELi64ELi128ELi8ELi2ELi4ELi4ELb1ELb0EN7cutlass10bfloat16_tE19Flash_kernel_traitsILi96ELi64ELi128ELi8ES3_EELb1ELb0ELb1ELb0ELb0ELb0ELb0EEEvNS_16Flash_bwd_paramsE --------------------------
	.section	.text._ZN5flash44flash_bwd_dq_dk_dv_loop_seqk_parallel_kernelI23Flash_bwd_kernel_traitsILi96ELi64ELi128ELi8ELi2ELi4ELi4ELb1ELb0EN7cutlass10bfloat16_tE19Flash_kernel_traitsILi96ELi64ELi128ELi8ES3_EELb1ELb0ELb1ELb0ELb0ELb0ELb0EEEvNS_16Flash_bwd_paramsE,"ax",@progbits
	.align	128
        .global         _ZN5flash44flash_bwd_dq_dk_dv_loop_seqk_parallel_kernelI23Flash_bwd_kernel_traitsILi96ELi64ELi128ELi8ELi2ELi4ELi4ELb1ELb0EN7cutlass10bfloat16_tE19Flash_kernel_traitsILi96ELi64ELi128ELi8ES3_EELb1ELb0ELb1ELb0ELb0ELb0ELb0EEEvNS_16Flash_bwd_paramsE
        .type           _ZN5flash44flash_bwd_dq_dk_dv_loop_seqk_parallel_kernelI23Flash_bwd_kernel_traitsILi96ELi64ELi128ELi8ELi2ELi4ELi4ELb1ELb0EN7cutlass10bfloat16_tE19Flash_kernel_traitsILi96ELi64ELi128ELi8ES3_EELb1ELb0ELb1ELb0ELb0ELb0ELb0EEEvNS_16Flash_bwd_paramsE,@function
        .size           _ZN5flash44flash_bwd_dq_dk_dv_loop_seqk_parallel_kernelI23Flash_bwd_kernel_traitsILi96ELi64ELi128ELi8ELi2ELi4ELi4ELb1ELb0EN7cutlass10bfloat16_tE19Flash_kernel_traitsILi96ELi64ELi128ELi8ES3_EELb1ELb0ELb1ELb0ELb0ELb0ELb0EEEvNS_16Flash_bwd_paramsE,(.L_x_1290 - _ZN5flash44flash_bwd_dq_dk_dv_loop_seqk_parallel_kernelI23Flash_bwd_kernel_traitsILi96ELi64ELi128ELi8ELi2ELi4ELi4ELb1ELb0EN7cutlass10bfloat16_tE19Flash_kernel_traitsILi96ELi64ELi128ELi8ES3_EELb1ELb0ELb1ELb0ELb0ELb0ELb0EEEvNS_16Flash_bwd_paramsE)
        .other          _ZN5flash44flash_bwd_dq_dk_dv_loop_seqk_parallel_kernelI23Flash_bwd_kernel_traitsILi96ELi64ELi128ELi8ELi2ELi4ELi4ELb1ELb0EN7cutlass10bfloat16_tE19Flash_kernel_traitsILi96ELi64ELi128ELi8ES3_EELb1ELb0ELb1ELb0ELb0ELb0ELb0EEEvNS_16Flash_bwd_paramsE,@"STO_CUDA_ENTRY STV_DEFAULT"
_ZN5flash44flash_bwd_dq_dk_dv_loop_seqk_parallel_kernelI23Flash_bwd_kernel_traitsILi96ELi64ELi128ELi8ELi2ELi4ELi4ELb1ELb0EN7cutlass10bfloat16_tE19Flash_kernel_traitsILi96ELi64ELi128ELi8ES3_EELb1ELb0ELb1ELb0ELb0ELb0ELb0EEEvNS_16Flash_bwd_paramsE:
.text._ZN5flash44flash_bwd_dq_dk_dv_loop_seqk_parallel_kernelI23Flash_bwd_kernel_traitsILi96ELi64ELi128ELi8ELi2ELi4ELi4ELb1ELb0EN7cutlass10bfloat16_tE19Flash_kernel_traitsILi96ELi64ELi128ELi8ES3_EELb1ELb0ELb1ELb0ELb0ELb0ELb0EEEvNS_16Flash_bwd_paramsE:
        /* <DEDUP_REMOVED lines=18> */
[----:B------:R-:W-:-:S04]  /*0120*/  IMAD.MOV.U32 R239, RZ, RZ, -0x10 ;  /* 0xfffffff0ffef7424 */ /* 0x000fc800078e00ff */
[----:B------:R-:W3:Y:S08]  /*0130*/  S2UR UR6, SR_CTAID.Z ;  /* 0x00000000000679c3 */ /* 0x000ef00000002700 */
[----:B------:R-:W4:Y:S01]  /*0140*/  S2UR UR7, SR_CTAID.Y ;  /* 0x00000000000779c3 */ /* 0x000f220000002600 */
[----:B--2---:R-:W-:-:S04]  /*0150*/  ULEA UR4, UR4, UR5, 0x18 ;  /* 0x0000000504047291 */ /* 0x004fc8000f8ec03f */
[----:B------:R-:W-:Y:S02]  /*0160*/  UIADD3 UR5, UR4, 0xf000, URZ ;  /* 0x0000f00004057890 */ /* 0x000fe4000fffe03f */
[----:B------:R-:W-:Y:S01]  /*0170*/  IMAD.U32 R212, RZ, RZ, UR4 ;  /* 0x00000004ffd47e24 */ /* 0x000fe2000f8e00ff */
[----:B-1----:R-:W-:Y:S01]  /*0180*/  SHF.R.S32.HI R0, RZ, 0x1f, R12 ;  /* 0x0000001fff007819 */ /* 0x002fe2000001140c */
[----:B---3--:R-:W-:-:S03]  /*0190*/  USHF.R.S32.HI UR10, URZ, 0x1f, UR6 ;  /* 0x0000001f3f0a7899 */ /* 0x008fc60008011406 */
[CC--:B------:R-:W-:Y:S02]  /*01a0*/  LEA.HI R3, R0.reuse, R12.reuse, RZ, 0x2 ;  /* 0x0000000c00037211 */ /* 0x0c0fe400078f10ff */
[CC--:B------:R-:W-:Y:S02]  /*01b0*/  LEA.HI R10, R0.reuse, R12.reuse, RZ, 0x4 ;  /* 0x0000000c000a7211 */ /* 0x0c0fe400078f20ff */
[CC--:B------:R-:W-:Y:S01]  /*01c0*/  LEA.HI R4, R0.reuse, R12.reuse, RZ, 0x5 ;  /* 0x0000000c00047211 */ /* 0x0c0fe200078f28ff */
[----:B----4-:R-:W-:Y:S01]  /*01d0*/  USHF.L.U32 UR11, UR7, 0x7, URZ ;  /* 0x00000007070b7899 */ /* 0x010fe2000800063f */
[CC--:B------:R-:W-:Y:S02]  /*01e0*/  LEA.HI R13, R0.reuse, R12.reuse, RZ, 0x3 ;  /* 0x0000000c000d7211 */ /* 0x0c0fe400078f18ff */
[CC--:B------:R-:W-:Y:S02]  /*01f0*/  LEA.HI R17, R0.reuse, R12.reuse, RZ, 0x6 ;  /* 0x0000000c00117211 */ /* 0x0c0fe400078f30ff */
[----:B------:R-:W-:-:S02]  /*0200*/  LEA.HI R20, R0, R12, RZ, 0x7 ;  /* 0x0000000c00147211 */ /* 0x000fc400078f38ff */
[--C-:B------:R-:W-:Y:S02]  /*0210*/  SHF.R.S32.HI R0, RZ, 0x2, R3.reuse ;  /* 0x00000002ff007819 */ /* 0x100fe40000011403 */
[----:B------:R-:W-:Y:S02]  /*0220*/  SHF.R.S32.HI R2, RZ, 0x1f, R3 ;  /* 0x0000001fff027819 */ /* 0x000fe40000011403 */
[----:B------:R-:W-:Y:S02]  /*0230*/  SHF.R.S32.HI R6, RZ, 0x4, R10 ;  /* 0x00000004ff067819 */ /* 0x000fe4000001140a */
[C---:B------:R-:W-:Y:S02]  /*0240*/  LOP3.LUT R7, R3.reuse, 0xfffffffc, RZ, 0xc0, !PT ;  /* 0xfffffffc03077812 */ /* 0x040fe400078ec0ff */
[-C--:B------:R-:W-:Y:S02]  /*0250*/  LEA.HI R5, R3, R0.reuse, RZ, 0x1 ;  /* 0x0000000003057211 */ /* 0x080fe400078f08ff */
[----:B------:R-:W-:Y:S01]  /*0260*/  LEA.HI R2, R2, R0, RZ, 0x3 ;  /* 0x0000000002027211 */ /* 0x000fe200078f18ff */
[----:B------:R-:W-:Y:S01]  /*0270*/  IMAD.IADD R19, R12, 0x1, -R7 ;  /* 0x000000010c137824 */ /* 0x000fe200078e0a07 */
[----:B------:R-:W-:-:S02]  /*0280*/  LEA.HI R3, R10, R6, RZ, 0x1 ;  /* 0x000000060a037211 */ /* 0x000fc400078f08ff */
[----:B------:R-:W-:Y:S01]  /*0290*/  LOP3.LUT R9, R10, 0xfffffff0, RZ, 0xc0, !PT ;  /* 0xfffffff00a097812 */ /* 0x000fe200078ec0ff */
[----:B------:R-:W-:Y:S01]  /*02a0*/  IMAD.SHL.U32 R250, R19, 0x8, RZ ;  /* 0x0000000813fa7824 */ /* 0x000fe200078e00ff */
[----:B------:R-:W-:Y:S02]  /*02b0*/  LOP3.LUT R7, R5, 0x7fffffe, RZ, 0xc0, !PT ;  /* 0x07fffffe05077812 */ /* 0x000fe400078ec0ff */
[----:B------:R-:W-:Y:S01]  /*02c0*/  LOP3.LUT R5, R2, 0xfffffff8, RZ, 0xc0, !PT ;  /* 0xfffffff802057812 */ /* 0x000fe200078ec0ff */
[----:B------:R-:W-:Y:S01]  /*02d0*/  IMAD.IADD R2, R12, 0x1, -R9 ;  /* 0x000000010c027824 */ /* 0x000fe200078e0a09 */
[----:B------:R-:W-:Y:S01]  /*02e0*/  LOP3.LUT R3, R3, 0xfffffffe, RZ, 0xc0, !PT ;  /* 0xfffffffe03037812 */ /* 0x000fe200078ec0ff */
[----:B------:R-:W-:Y:S01]  /*02f0*/  IMAD.IADD R9, R0, 0x1, -R7 ;  /* 0x0000000100097824 */ /* 0x000fe200078e0a07 */
[----:B------:R-:W-:Y:S01]  /*0300*/  LOP3.LUT R8, R4, 0xffffffe0, RZ, 0xc0, !PT ;  /* 0xffffffe004087812 */ /* 0x000fe200078ec0ff */
[----:B------:R-:W-:Y:S01]  /*0310*/  IMAD.IADD R10, R0, 0x1, -R5 ;  /* 0x00000001000a7824 */ /* 0x000fe200078e0a05 */
[----:B------:R-:W-:Y:S01]  /*0320*/  SHF.R.S32.HI R0, RZ, 0x5, R4 ;  /* 0x00000005ff007819 */ /* 0x000fe20000011404 */
[----:B------:R-:W-:Y:S01]  /*0330*/  IMAD.IADD R16, R6, 0x1, -R3 ;  /* 0x0000000106107824 */ /* 0x000fe200078e0a03 */
[----:B------:R-:W-:Y:S01]  /*0340*/  SHF.R.S32.HI R6, RZ, 0x3, R13 ;  /* 0x00000003ff067819 */ /* 0x000fe2000001140d */
[----:B------:R-:W-:Y:S01]  /*0350*/  IMAD.IADD R8, R12, 0x1, -R8 ;  /* 0x000000010c087824 */ /* 0x000fe200078e0a08 */
[----:B------:R-:W-:-:S02]  /*0360*/  SHF.R.S32.HI R3, RZ, 0x1f, R4 ;  /* 0x0000001fff037819 */ /* 0x000fc40000011404 */
[-C--:B------:R-:W-:Y:S01]  /*0370*/  LEA.HI R5, R4, R0.reuse, RZ, 0x1 ;  /* 0x0000000004057211 */ /* 0x080fe200078f08ff */
[----:B------:R-:W-:Y:S01]  /*0380*/  IMAD.SHL.U32 R4, R6, 0x40, RZ ;  /* 0x0000004006047824 */ /* 0x000fe200078e00ff */
[----:B------:R-:W-:Y:S02]  /*0390*/  LEA.HI R3, R3, R0, RZ, 0x2 ;  /* 0x0000000003037211 */ /* 0x000fe400078f10ff */
[----:B------:R-:W-:Y:S02]  /*03a0*/  LOP3.LUT R11, R13, 0xfffffff8, RZ, 0xc0, !PT ;  /* 0xfffffff80d0b7812 */ /* 0x000fe400078ec0ff */
[----:B------:R-:W-:Y:S02]  /*03b0*/  LOP3.LUT R6, R5, 0xfffffffe, RZ, 0xc0, !PT ;  /* 0xfffffffe05067812 */ /* 0x000fe400078ec0ff */
[----:B------:R-:W-:Y:S01]  /*03c0*/  LOP3.LUT R5, R3, 0xfffffffc, RZ, 0xc0, !PT ;  /* 0xfffffffc03057812 */ /* 0x000fe200078ec0ff */
[----:B------:R-:W-:Y:S01]  /*03d0*/  IMAD.IADD R11, R12, 0x1, -R11 ;  /* 0x000000010c0b7824 */ /* 0x000fe200078e0a0b */
[----:B------:R-:W-:Y:S01]  /*03e0*/  LOP3.LUT R3, R4, 0xc0, RZ, 0xc0, !PT ;  /* 0x000000c004037812 */ /* 0x000fe200078ec0ff */
[C---:B------:R-:W-:Y:S01]  /*03f0*/  IMAD.IADD R21, R0.reuse, 0x1, -R6 ;  /* 0x0000000100157824 */ /* 0x040fe200078e0a06 */
[----:B------:R-:W-:Y:S01]  /*0400*/  SHF.R.S32.HI R7, RZ, 0x1f, R8 ;  /* 0x0000001fff077819 */ /* 0x000fe20000011408 */
[C---:B------:R-:W-:Y:S01]  /*0410*/  IMAD.IADD R12, R0.reuse, 0x1, -R5 ;  /* 0x00000001000c7824 */ /* 0x040fe200078e0a05 */
[----:B------:R-:W-:Y:S01]  /*0420*/  SHF.R.U32.HI R6, RZ, 0x3, R3 ;  /* 0x00000003ff067819 */ /* 0x000fe20000011603 */
[----:B------:R-:W-:Y:S01]  /*0430*/  IMAD R5, R0, 0x8, R9 ;  /* 0x0000000800057824 */ /* 0x000fe200078e0209 */
[----:B------:R-:W-:Y:S01]  /*0440*/  LOP3.LUT R4, R3, 0x18, R250, 0xf8, !PT ;  /* 0x0000001803047812 */ /* 0x000fe200078ef8fa */
[----:B------:R-:W-:Y:S01]  /*0450*/  STL [R1+0x2c], R21 ;  /* 0x00002c1501007387 */ /* 0x000fe20000100800 */
[----:B------:R-:W-:-:S02]  /*0460*/  LEA.HI R249, R7, R8, RZ, 0x2 ;  /* 0x0000000807f97211 */ /* 0x000fc400078f10ff */
[----:B------:R-:W-:Y:S02]  /*0470*/  SHF.R.S32.HI R7, RZ, 0x1f, R2 ;  /* 0x0000001fff077819 */ /* 0x000fe40000011402 */
[----:B------:R-:W-:Y:S02]  /*0480*/  LEA.HI R0, R11, R11, RZ, 0x1 ;  /* 0x0000000b0b007211 */ /* 0x000fe400078f08ff */
[----:B------:R-:W-:Y:S02]  /*0490*/  LOP3.LUT R4, R4, R6, RZ, 0x3c, !PT ;  /* 0x0000000604047212 */ /* 0x000fe400078e3cff */
[-C--:B------:R-:W-:Y:S02]  /*04a0*/  LEA.HI R15, R7, R2.reuse, RZ, 0x3 ;  /* 0x00000002070f7211 */ /* 0x080fe400078f18ff */
[----:B------:R-:W-:Y:S01]  /*04b0*/  LOP3.LUT R6, R0, 0x7fffffe, RZ, 0xc0, !PT ;  /* 0x07fffffe00067812 */ /* 0x000fe200078ec0ff */
[----:B------:R-:W-:Y:S01]  /*04c0*/  IMAD.U32 R7, R5, 0x20, R4 ;  /* 0x0000002005077824 */ /* 0x000fe200078e0004 */
[----:B------:R-:W-:-:S02]  /*04d0*/  LEA.HI R3, R2, R2, RZ, 0x1 ;  /* 0x0000000202037211 */ /* 0x000fc400078f08ff */
[----:B------:R-:W-:Y:S01]  /*04e0*/  LOP3.LUT R4, R15, 0xfffffff8, RZ, 0xc0, !PT ;  /* 0xfffffff80f047812 */ /* 0x000fe200078ec0ff */
[----:B------:R-:W-:Y:S01]  /*04f0*/  IMAD.IADD R9, R11, 0x1, -R6 ;  /* 0x000000010b097824 */ /* 0x000fe200078e0a06 */
[----:B------:R-:W-:Y:S01]  /*0500*/  LOP3.LUT R5, R3, 0x7fffffe, RZ, 0xc0, !PT ;  /* 0x07fffffe03057812 */ /* 0x000fe200078ec0ff */
[----:B------:R-:W-:Y:S01]  /*0510*/  IMAD.SHL.U32 R6, R11, 0x40, RZ ;  /* 0x000000400b067824 */ /* 0x000fe200078e00ff */
[----:B------:R-:W-:Y:S01]  /*0520*/  SHF.R.S32.HI R22, RZ, 0x6, R17 ;  /* 0x00000006ff167819 */ /* 0x000fe20000011411 */
[C---:B------:R-:W-:Y:S01]  /*0530*/  IMAD.IADD R14, R2.reuse, 0x1, -R4 ;  /* 0x00000001020e7824 */ /* 0x040fe200078e0a04 */
[----:B------:R-:W-:Y:S01]  /*0540*/  SHF.R.S32.HI R0, RZ, 0x1, R0 ;  /* 0x00000001ff007819 */ /* 0x000fe20000011400 */
[----:B------:R1:W-:Y:S01]  /*0550*/  STL [R1+0x1c], R7 ;  /* 0x00001c0701007387 */ /* 0x0003e20000100800 */
[----:B------:R-:W-:Y:S01]  /*0560*/  SHF.R.S32.HI R8, RZ, 0x1, R3 ;  /* 0x00000001ff087819 */ /* 0x000fe20000011403 */
[----:B------:R-:W-:Y:S01]  /*0570*/  IMAD.IADD R18, R2, 0x1, -R5 ;  /* 0x0000000102127824 */ /* 0x000fe200078e0a05 */
[----:B------:R-:W-:Y:S01]  /*0580*/  SHF.R.S32.HI R4, RZ, 0x1f, R3 ;  /* 0x0000001fff047819 */ /* 0x000fe20000011403 */
[----:B------:R-:W-:Y:S01]  /*0590*/  IMAD.SHL.U32 R3, R12, 0x10, RZ ;  /* 0x000000100c037824 */ /* 0x000fe200078e00ff */
[----:B------:R-:W-:Y:S01]  /*05a0*/  LOP3.LUT P4, RZ, R0, 0x2, RZ, 0xc0, !PT ;  /* 0x0000000200ff7812 */ /* 0x000fe2000788c0ff */
[----:B------:R-:W-:Y:S01]  /*05b0*/  IMAD R2, R22, 0x4, R16 ;  /* 0x0000000416027824 */ /* 0x000fe200078e0210 */
[----:B------:R-:W-:Y:S01]  /*05c0*/  LEA.HI R4, R4, R8, RZ, 0x2 ;  /* 0x0000000804047211 */ /* 0x000fe200078f10ff */
[----:B------:R-:W-:Y:S01]  /*05d0*/  IMAD.SHL.U32 R5, R0, 0x40, RZ ;  /* 0x0000004000057824 */ /* 0x000fe200078e00ff */
[----:B------:R-:W-:Y:S01]  /*05e0*/  LOP3.LUT P2, RZ, R10, 0x2, RZ, 0xc0, !PT ;  /* 0x000000020aff7812 */ /* 0x000fe2000784c0ff */
[----:B------:R-:W-:Y:S01]  /*05f0*/  IMAD R0, R2, 0x8, R9 ;  /* 0x0000000802007824 */ /* 0x000fe200078e0209 */
[----:B------:R-:W-:Y:S01]  /*0600*/  LOP3.LUT R9, R10, 0x1, RZ, 0xc0, !PT ;  /* 0x000000010a097812 */ /* 0x000fe200078ec0ff */
[----:B------:R-:W-:Y:S01]  /*0610*/  IMAD.SHL.U32 R22, R22, 0x20, RZ ;  /* 0x0000002016167824 */ /* 0x000fe200078e00ff */
[----:B------:R-:W-:-:S02]  /*0620*/  LOP3.LUT R2, R5, 0xc0, RZ, 0xc0, !PT ;  /* 0x000000c005027812 */ /* 0x000fc400078ec0ff */
[----:B------:R-:W-:Y:S02]  /*0630*/  ISETP.NE.U32.AND P3, PT, R9, 0x1, PT ;  /* 0x000000010900780c */ /* 0x000fe40003f65070 */
[----:B------:R-:W-:Y:S01]  /*0640*/  STL [R1+0x30], R22 ;  /* 0x0000301601007387 */ /* 0x000fe20000100800 */
[C---:B------:R-:W-:Y:S02]  /*0650*/  LOP3.LUT P5, RZ, R14.reuse, 0x2, RZ, 0xc0, !PT ;  /* 0x000000020eff7812 */ /* 0x040fe400078ac0ff */
[----:B------:R-:W-:Y:S02]  /*0660*/  LOP3.LUT P6, RZ, R14, 0x4, RZ, 0xc0, !PT ;  /* 0x000000040eff7812 */ /* 0x000fe400078cc0ff */
[----:B------:R-:W-:Y:S02]  /*0670*/  SEL R214, R219, 0xffffffe0, !P5 ;  /* 0xffffffe0dbd67807 */ /* 0x000fe40006800000 */
[----:B------:R-:W-:Y:S02]  /*0680*/  SEL R239, R239, 0x10, !P3 ;  /* 0x00000010efef7807 */ /* 0x000fe40005800000 */
[----:B-1----:R-:W-:-:S02]  /*0690*/  LOP3.LUT R7, R6, 0x1c0, RZ, 0xc0, !PT ;  /* 0x000001c006077812 */ /* 0x002fc400078ec0ff */
[----:B------:R-:W-:Y:S02]  /*06a0*/  LOP3.LUT R6, R4, 0xfffffffc, RZ, 0xc0, !PT ;  /* 0xfffffffc04067812 */ /* 0x000fe400078ec0ff */
[----:B------:R-:W-:Y:S02]  /*06b0*/  LOP3.LUT R3, R7, 0x30, R3, 0xf8, !PT ;  /* 0x0000003007037812 */ /* 0x000fe400078ef803 */
[--C-:B------:R-:W-:Y:S02]  /*06c0*/  LOP3.LUT R4, R2, 0x8, R13.reuse, 0xf8, !PT ;  /* 0x0000000802047812 */ /* 0x100fe400078ef80d */
[----:B------:R-:W-:Y:S01]  /*06d0*/  LOP3.LUT R5, R3, 0x8, R13, 0xf8, !PT ;  /* 0x0000000803057812 */ /* 0x000fe200078ef80d */
[----:B------:R-:W-:Y:S01]  /*06e0*/  IMAD.IADD R13, R8, 0x1, -R6 ;  /* 0x00000001080d7824 */ /* 0x000fe200078e0a06 */
[----:B------:R-:W-:Y:S02]  /*06f0*/  SHF.R.U32.HI R3, RZ, 0x3, R7 ;  /* 0x00000003ff037819 */ /* 0x000fe40000011607 */
[----:B------:R-:W-:-:S02]  /*0700*/  SHF.R.U32.HI R2, RZ, 0x3, R2 ;  /* 0x00000003ff027819 */ /* 0x000fc40000011602 */
[----:B------:R-:W-:Y:S01]  /*0710*/  LOP3.LUT R17, R5, R3, RZ, 0x3c, !PT ;  /* 0x0000000305117212 */ /* 0x000fe200078e3cff */
[----:B------:R-:W-:Y:S01]  /*0720*/  IMAD.SHL.U32 R5, R19, 0x2, RZ ;  /* 0x0000000213057824 */ /* 0x000fe200078e00ff */
[----:B------:R-:W-:Y:S02]  /*0730*/  LEA.HI R3, R10, R10, RZ, 0x1 ;  /* 0x0000000a0a037211 */ /* 0x000fe400078f08ff */
[----:B------:R-:W-:Y:S01]  /*0740*/  LOP3.LUT R2, R4, R2, RZ, 0x3c, !PT ;  /* 0x0000000204027212 */ /* 0x000fe200078e3cff */
[----:B------:R-:W-:Y:S01]  /*0750*/  IMAD R8, R12, 0x200, R5 ;  /* 0x000002000c087824 */ /* 0x000fe200078e0205 */
[----:B------:R-:W-:Y:S02]  /*0760*/  LOP3.LUT R7, R3, 0x3fffffe, RZ, 0xc0, !PT ;  /* 0x03fffffe03077812 */ /* 0x000fe400078ec0ff */
[----:B------:R-:W-:Y:S01]  /*0770*/  SHF.R.S32.HI R4, RZ, 0x3, R15 ;  /* 0x00000003ff047819 */ /* 0x000fe2000001140f */
[----:B------:R-:W-:Y:S01]  /*0780*/  IMAD.U32 R218, R0, 0x20, R2 ;  /* 0x0000002000da7824 */ /* 0x000fe200078e0002 */
[----:B------:R-:W-:Y:S01]  /*0790*/  SHF.R.S32.HI R3, RZ, 0x1, R3 ;  /* 0x00000001ff037819 */ /* 0x000fe20000011403 */
[C---:B------:R-:W-:Y:S01]  /*07a0*/  IMAD.IADD R11, R10.reuse, 0x1, -R7 ;  /* 0x000000010a0b7824 */ /* 0x040fe200078e0a07 */
[----:B------:R-:W-:Y:S01]  /*07b0*/  SHF.R.S32.HI R6, RZ, 0x7, R20 ;  /* 0x00000007ff067819 */ /* 0x000fe20000011414 */
[----:B------:R-:W-:Y:S01]  /*07c0*/  IMAD.SHL.U32 R7, R10, 0x40, RZ ;  /* 0x000000400a077824 */ /* 0x000fe200078e00ff */
[----:B------:R-:W-:Y:S01]  /*07d0*/  LOP3.LUT P1, RZ, R3, 0x2, RZ, 0xc0, !PT ;  /* 0x0000000203ff7812 */ /* 0x000fe2000782c0ff */
[----:B------:R-:W-:Y:S01]  /*07e0*/  IMAD R18, R4, 0x8, R18 ;  /* 0x0000000804127824 */ /* 0x000fe200078e0212 */
[----:B------:R-:W-:Y:S01]  /*07f0*/  LEA R210, R218, UR5, 0x1 ;  /* 0x00000005dad27c11 */ /* 0x000fe2000f8e08ff */
[----:B------:R-:W-:Y:S01]  /*0800*/  IMAD R213, R12, 0x2, R4 ;  /* 0x000000020cd57824 */ /* 0x000fe200078e0204 */
[----:B------:R-:W-:Y:S01]  /*0810*/  LOP3.LUT R4, R7, 0x1c0, RZ, 0xc0, !PT ;  /* 0x000001c007047812 */ /* 0x000fe200078ec0ff */
[----:B------:R-:W-:Y:S01]  /*0820*/  IMAD.SHL.U32 R3, R3, 0x40, RZ ;  /* 0x0000004003037824 */ /* 0x000fe200078e00ff */
[----:B------:R-:W-:Y:S01]  /*0830*/  LOP3.LUT P0, RZ, R13, 0x2, RZ, 0xc0, !PT ;  /* 0x000000020dff7812 */ /* 0x000fe2000780c0ff */
[----:B------:R-:W-:Y:S01]  /*0840*/  IMAD R9, R6, 0x1000, R5 ;  /* 0x0000100006097824 */ /* 0x000fe200078e0205 */
[----:B------:R-:W-:Y:S01]  /*0850*/  SHF.R.U32.HI R7, RZ, 0x3, R4 ;  /* 0x00000003ff077819 */ /* 0x000fe20000011604 */
[----:B------:R-:W-:Y:S01]  /*0860*/  IMAD R11, R11, 0x20, R8 ;  /* 0x000000200b0b7824 */ /* 0x000fe200078e0208 */
[----:B------:R-:W-:Y:S01]  /*0870*/  LOP3.LUT R5, R4, 0x20, R22, 0xf8, !PT ;  /* 0x0000002004057812 */ /* 0x000fe200078ef816 */
[----:B------:R-:W-:Y:S01]  /*0880*/  IMAD.SHL.U32 R4, R6, 0x8, RZ ;  /* 0x0000000806047824 */ /* 0x000fe200078e00ff */
[----:B------:R-:W-:Y:S01]  /*0890*/  LOP3.LUT R3, R3, 0xc0, RZ, 0xc0, !PT ;  /* 0x000000c003037812 */ /* 0x000fe200078ec0ff */
[----:B------:R-:W-:Y:S01]  /*08a0*/  IMAD.SHL.U32 R0, R14, 0x40, RZ ;  /* 0x000000400e007824 */ /* 0x000fe200078e00ff */
[----:B------:R-:W-:Y:S01]  /*08b0*/  LOP3.LUT R8, R5, R7, RZ, 0x3c, !PT ;  /* 0x0000000705087212 */ /* 0x000fe200078e3cff */
[----:B------:R-:W-:Y:S01]  /*08c0*/  IMAD R7, R21, 0x400, R9 ;  /* 0x0000040015077824 */ /* 0x000fe200078e0209 */
[----:B------:R-:W-:Y:S01]  /*08d0*/  LOP3.LUT R4, R4, 0x8, RZ, 0xc0, !PT ;  /* 0x0000000804047812 */ /* 0x000fe200078ec0ff */
[----:B------:R-:W-:Y:S01]  /*08e0*/  IMAD.SHL.U32 R6, R16, 0x10, RZ ;  /* 0x0000001010067824 */ /* 0x000fe200078e00ff */
[----:B------:R-:W-:Y:S01]  /*08f0*/  SHF.R.U32.HI R5, RZ, 0x3, R3 ;  /* 0x00000003ff057819 */ /* 0x000fe20000011603 */
[----:B------:R-:W-:Y:S01]  /*0900*/  IMAD.IADD R238, R8, 0x1, R7 ;  /* 0x0000000108ee7824 */ /* 0x000fe200078e0207 */
[----:B------:R-:W-:-:S02]  /*0910*/  LOP3.LUT R0, R0, 0x1c0, RZ, 0xc0, !PT ;  /* 0x000001c000007812 */ /* 0x000fc400078ec0ff */
[----:B------:R-:W-:Y:S01]  /*0920*/  LOP3.LUT R8, R5, R3, R4, 0x1e, !PT ;  /* 0x0000000305087212 */ /* 0x000fe200078e1e04 */
[----:B------:R-:W-:Y:S01]  /*0930*/  IMAD.SHL.U32 R5, R16, 0x8, RZ ;  /* 0x0000000810057824 */ /* 0x000fe200078e00ff */
[----:B------:R-:W-:Y:S01]  /*0940*/  LOP3.LUT R7, R4, 0x10, R6, 0xf8, !PT ;  /* 0x0000001004077812 */ /* 0x000fe200078ef806 */
[----:B------:R-:W-:Y:S01]  /*0950*/  IMAD.SHL.U32 R3, R13, 0x40, RZ ;  /* 0x000000400d037824 */ /* 0x000fe200078e00ff */
[----:B------:R-:W-:Y:S01]  /*0960*/  SHF.R.U32.HI R6, RZ, 0x3, R0 ;  /* 0x00000003ff067819 */ /* 0x000fe20000011600 */
[----:B------:R-:W-:Y:S01]  /*0970*/  IMAD.IADD R8, R8, 0x1, R11 ;  /* 0x0000000108087824 */ /* 0x000fe200078e020b */
[----:B------:R-:W-:Y:S01]  /*0980*/  LOP3.LUT R5, R5, 0x8, RZ, 0xc0, !PT ;  /* 0x0000000805057812 */ /* 0x000fe200078ec0ff */
[----:B------:R-:W-:Y:S01]  /*0990*/  IMAD R4, R16, 0x200, R17 ;  /* 0x0000020010047824 */ /* 0x000fe200078e0211 */
[----:B------:R-:W-:Y:S02]  /*09a0*/  LOP3.LUT R3, R3, 0xc0, RZ, 0xc0, !PT ;  /* 0x000000c003037812 */ /* 0x000fe400078ec0ff */
[----:B------:R-:W-:-:S02]  /*09b0*/  LOP3.LUT R6, R6, R0, R5, 0x1e, !PT ;  /* 0x0000000006067212 */ /* 0x000fc400078e1e05 */
[----:B------:R-:W-:Y:S02]  /*09c0*/  SEL R0, R219, 0xffffffe0, !P4 ;  /* 0xffffffe0db007807 */ /* 0x000fe40006000000 */
[----:B------:R-:W-:Y:S01]  /*09d0*/  SHF.R.U32.HI R2, RZ, 0x3, R3 ;  /* 0x00000003ff027819 */ /* 0x000fe20000011603 */
[----:B------:R-:W-:Y:S01]  /*09e0*/  IMAD.U32 R213, R213, 0x200, R6 ;  /* 0x00000200d5d57824 */ /* 0x000fe200078e0006 */
[----:B------:R-:W-:Y:S01]  /*09f0*/  LEA R238, R238, UR4, 0x1 ;  /* 0x00000004eeee7c11 */ /* 0x000fe2000f8e08ff */
[----:B------:R-:W-:Y:S01]  /*0a00*/  IMAD.IADD R210, R210, 0x1, R0 ;  /* 0x00000001d2d27824 */ /* 0x000fe200078e0200 */
[C---:B------:R-:W-:Y:S01]  /*0a10*/  LOP3.LUT R5, R2.reuse, R3, R5, 0x1e, !PT ;  /* 0x0000000302057212 */ /* 0x040fe200078e1e05 */
[----:B------:R-:W-:Y:S01]  /*0a20*/  IMAD.U32 R0, RZ, RZ, UR10 ;  /* 0x0000000aff007e24 */ /* 0x000fe2000f8e00ff */
[----:B------:R-:W-:Y:S01]  /*0a30*/  LOP3.LUT R3, R2, R7, R3, 0x1e, !PT ;  /* 0x0000000702037212 */ /* 0x000fe200078e1e03 */
[----:B------:R-:W-:Y:S01]  /*0a40*/  IMAD.SHL.U32 R2, R18, 0x20, RZ ;  /* 0x0000002012027824 */ /* 0x000fe200078e00ff */
[----:B------:R-:W-:Y:S01]  /*0a50*/  USHF.R.S32.HI UR10, URZ, 0x1f, UR7 ;  /* 0x0000001f3f0a7899 */ /* 0x000fe20008011407 */
[----:B------:R-:W-:Y:S01]  /*0a60*/  IMAD.U32 R0, RZ, RZ, UR11 ;  /* 0x0000000bff007e24 */ /* 0x000fe2000f8e00ff */
[----:B------:R-:W-:Y:S01]  /*0a70*/  USHF.R.S32.HI UR7, URZ, 0x1f, UR6 ;  /* 0x0000001f3f077899 */ /* 0x000fe20008011406 */
[----:B------:R-:W-:Y:S01]  /*0a80*/  IMAD R220, R21, 0x200, R2 ;  /* 0x0000020015dc7824 */ /* 0x000fe200078e0202 */
[----:B------:R-:W-:Y:S01]  /*0a90*/  UIADD3 UR6, UR4, 0x9000, URZ ;  /* 0x0000900004067890 */ /* 0x000fe2000fffe03f */
[----:B------:R-:W-:Y:S01]  /*0aa0*/  IMAD.IADD R217, R2, 0x1, R3 ;  /* 0x0000000102d97824 */ /* 0x000fe200078e0203 */
[----:B------:R-:W-:Y:S01]  /*0ab0*/  LEA R213, R213, UR5, 0x1 ;  /* 0x00000005d5d57c11 */ /* 0x000fe2000f8e08ff */
[----:B------:R-:W-:Y:S01]  /*0ac0*/  IMAD.U32 R2, RZ, RZ, UR10 ;  /* 0x0000000aff027e24 */ /* 0x000fe2000f8e00ff */
[----:B------:R-:W-:Y:S01]  /*0ad0*/  SHF.R.S32.HI R249, RZ, 0x2, R249 ;  /* 0x00000002fff97819 */ /* 0x000fe200000114f9 */
[----:B------:R-:W-:Y:S01]  /*0ae0*/  IMAD.U32 R2, RZ, RZ, UR7 ;  /* 0x00000007ff027e24 */ /* 0x000fe2000f8e00ff */
[----:B------:R-:W-:Y:S01]  /*0af0*/  SEL R219, R219, 0xffffffe0, !P0 ;  /* 0xffffffe0dbdb7807 */ /* 0x000fe20004000000 */
[----:B------:R-:W-:-:S02]  /*0b00*/  VIADD R3, R250, 0x20 ;  /* 0x00000020fa037836 */ /* 0x000fc40000000000 */
[----:B------:R-:W-:Y:S01]  /*0b10*/  IMAD.IADD R220, R220, 0x1, R5 ;  /* 0x00000001dcdc7824 */ /* 0x000fe200078e0205 */
[----:B------:R-:W-:Y:S01]  /*0b20*/  LEA R5, R8, UR6, 0x1 ;  /* 0x0000000608057c11 */ /* 0x000fe2000f8e08ff */
[----:B------:R-:W-:Y:S01]  /*0b30*/  VIADD R2, R250, 0x40 ;  /* 0x00000040fa027836 */ /* 0x000fe20000000000 */
[----:B------:R1:W-:Y:S01]  /*0b40*/  STL [R1+0xc], R3 ;  /* 0x00000c0301007387 */ /* 0x0003e20000100800 */
[----:B------:R-:W-:Y:S02]  /*0b50*/  IMAD.MOV.U32 R0, RZ, RZ, 0x40 ;  /* 0x00000040ff007424 */ /* 0x000fe400078e00ff */
[----:B------:R-:W-:Y:S01]  /*0b60*/  IMAD.SHL.U32 R211, R220, 0x2, RZ ;  /* 0x00000002dcd37824 */ /* 0x000fe200078e00ff */
[----:B------:R2:W-:Y:S01]  /*0b70*/  STL [R1+0x10], R2 ;  /* 0x0000100201007387 */ /* 0x0005e20000100800 */
[----:B------:R-:W-:Y:S01]  /*0b80*/  VIADD R240, R238, 0x20 ;  /* 0x00000020eef07836 */ /* 0x000fe20000000000 */
[----:B------:R-:W-:Y:S01]  /*0b90*/  SEL R0, R0, 0xffffffc0, !P6 ;  /* 0xffffffc000007807 */ /* 0x000fe20007000000 */
[----:B------:R-:W-:Y:S01]  /*0ba0*/  @P2 VIADD R240, R238, 0xffffffe0 ;  /* 0xffffffe0eef02836 */ /* 0x000fe20000000000 */
[----:B------:R3:W-:Y:S01]  /*0bb0*/  STL [R1+0x20], R5 ;  /* 0x0000200501007387 */ /* 0x0007e20000100800 */
[----:B------:R-:W-:Y:S01]  /*0bc0*/  IADD3 R212, R211, 0x6000, R212 ;  /* 0x00006000d3d47810 */ /* 0x000fe20007ffe0d4 */
[----:B------:R-:W-:-:S02]  /*0bd0*/  IMAD.IADD R214, R213, 0x1, R214 ;  /* 0x00000001d5d67824 */ /* 0x000fc400078e02d6 */
[----:B------:R-:W-:Y:S02]  /*0be0*/  IMAD.IADD R241, R238, 0x1, R239 ;  /* 0x00000001eef17824 */ /* 0x000fe400078e02ef */
[----:B------:R-:W-:Y:S02]  /*0bf0*/  IMAD R249, R21, 0x10, R249 ;  /* 0x0000001015f97824 */ /* 0x000fe400078e02f9 */
[----:B------:R-:W-:Y:S02]  /*0c00*/  IMAD.IADD R239, R239, 0x1, R240 ;  /* 0x00000001efef7824 */ /* 0x000fe400078e02f0 */
[--C-:B------:R-:W-:Y:S02]  /*0c10*/  IMAD.IADD R216, R213, 0x1, R0.reuse ;  /* 0x00000001d5d87824 */ /* 0x100fe400078e0200 */
[----:B------:R-:W-:Y:S02]  /*0c20*/  IMAD.IADD R215, R214, 0x1, R0 ;  /* 0x00000001d6d77824 */ /* 0x000fe400078e0200 */
[----:B------:R-:W-:Y:S01]  /*0c30*/  IMAD.IADD R212, R212, 0x1, R219 ;  /* 0x00000001d4d47824 */ /* 0x000fe200078e02db */
[----:B-1----:R-:W-:Y:S01]  /*0c40*/  LEA R3, R4, UR4, 0x1 ;  /* 0x0000000404037c11 */ /* 0x002fe2000f8e08ff */
[----:B--2---:R-:W-:-:S02]  /*0c50*/  VIADD R2, R5, 0x20 ;  /* 0x0000002005027836 */ /* 0x004fc40000000000 */
[----:B------:R-:W-:-:S05]  /*0c60*/  @P1 VIADD R2, R5, 0xffffffe0 ;  /* 0xffffffe005021836 */ /* 0x000fca0000000000 */
[----:B------:R3:W-:Y:S02]  /*0c70*/  STL [R1+0x24], R2 ;  /* 0x0000240201007387 */ /* 0x0007e40000100800 */
.L_x_441:
[----:B-1----:R-:W1:Y:S01]  /*0c80*/  S2UR UR5, SR_CTAID.Y ;  /* 0x00000000000579c3 */ /* 0x002e620000002600 */
[----:B------:R-:W-:Y:S01]  /*0c90*/  ULDC.64 UR6, c[0x0][0x308] ;  /* 0x0000c20000067ab9 */ /* 0x000fe20000000a00 */
[----:B------:R-:W-:Y:S01]  /*0ca0*/  ULDC.64 UR10, c[0x0][0x300] ;  /* 0x0000c000000a7ab9 */ /* 0x000fe20000000a00 */
[----:B------:R-:W-:Y:S02]  /*0cb0*/  UISETP.NE.U32.AND UP3, UPT, UR6, URZ, UPT ;  /* 0x0000003f0600728c */ /* 0x000fe4000bf65070 */
[----:B------:R-:W-:Y:S02]  /*0cc0*/  UISETP.NE.U32.AND UP4, UPT, UR10, URZ, UPT ;  /* 0x0000003f0a00728c */ /* 0x000fe4000bf85070 */
[----:B------:R-:W-:Y:S02]  /*0cd0*/  UISETP.NE.AND.EX UP3, UPT, UR7, URZ, UPT, UP3 ;  /* 0x0000003f0700728c */ /* 0x000fe4000bf65330 */
[----:B------:R-:W-:Y:S01]  /*0ce0*/  UISETP.NE.AND.EX UP4, UPT, UR11, URZ, UPT, UP4 ;  /* 0x0000003f0b00728c */ /* 0x000fe2000bf85340 */
[----:B------:R-:W-:Y:S01]  /*0cf0*/  ULDC.64 UR12, c[0x0][0x2f0] ;  /* 0x0000bc00000c7ab9 */ /* 0x000fe20000000a00 */
[----:B------:R-:W-:-:S02]  /*0d00*/  ULDC.64 UR14, c[0x0][0x2f8] ;  /* 0x0000be00000e7ab9 */ /* 0x000fc40000000a00 */
[----:B------:R-:W-:Y:S02]  /*0d10*/  PLOP3.LUT P0, PT, PT, PT, UP3, 0x80, 0x0 ;  /* 0x000000000000781c */ /* 0x000fe40003f0f038 */
[----:B------:R-:W-:Y:S01]  /*0d20*/  PLOP3.LUT P1, PT, PT, PT, UP4, 0x80, 0x0 ;  /* 0x000000000000781c */ /* 0x000fe20003f2f048 */
[----:B-1----:R-:W-:Y:S02]  /*0d30*/  USHF.R.S32.HI UR52, URZ, 0x1f, UR5 ;  /* 0x0000001f3f347899 */ /* 0x002fe40008011405 */
[----:B------:R-:W-:Y:S02]  /*0d40*/  USHF.L.U32 UR17, UR5, 0x2, URZ ;  /* 0x0000000205117899 */ /* 0x000fe4000800063f */
[----:B------:R-:W-:Y:S02]  /*0d50*/  USHF.L.U64.HI UR5, UR5, 0x2, UR52 ;  /* 0x0000000205057899 */ /* 0x000fe40008010234 */
[----:B------:R-:W-:Y:S02]  /*0d60*/  @UP3 UIADD3 UR6, UP0, UR17, UR6, URZ ;  /* 0x0000000611063290 */ /* 0x000fe4000ff1e03f */
[----:B------:R-:W-:-:S02]  /*0d70*/  @UP4 UIADD3 UR10, UP1, UR17, UR10, URZ ;  /* 0x0000000a110a4290 */ /* 0x000fc4000ff3e03f */
[----:B------:R-:W-:Y:S02]  /*0d80*/  @UP3 UIADD3.X UR7, UR5, UR7, URZ, UP0, !UPT ;  /* 0x0000000705073290 */ /* 0x000fe400087fe43f */
[----:B------:R-:W-:Y:S01]  /*0d90*/  UIADD3 UR16, UP2, UR17, UR12, URZ ;  /* 0x0000000c11107290 */ /* 0x000fe2000ff5e03f */
[----:B--2-4-:R-:W-:Y:S01]  /*0da0*/  IMAD.U32 R4, RZ, RZ, UR6 ;  /* 0x00000006ff047e24 */ /* 0x014fe2000f8e00ff */
[----:B------:R-:W-:Y:S01]  /*0db0*/  UISETP.NE.U32.AND UP0, UPT, UR12, URZ, UPT ;  /* 0x0000003f0c00728c */ /* 0x000fe2000bf05070 */
[----:B------:R-:W-:Y:S01]  /*0dc0*/  IMAD.U32 R6, RZ, RZ, UR10 ;  /* 0x0000000aff067e24 */ /* 0x000fe2000f8e00ff */
[----:B------:R-:W-:Y:S01]  /*0dd0*/  @UP4 UIADD3.X UR11, UR5, UR11, URZ, UP1, !UPT ;  /* 0x0000000b050b4290 */ /* 0x000fe20008ffe43f */
[----:B---3--:R-:W-:Y:S01]  /*0de0*/  IMAD.U32 R5, RZ, RZ, UR7 ;  /* 0x00000007ff057e24 */ /* 0x008fe2000f8e00ff */
[----:B------:R-:W-:Y:S02]  /*0df0*/  UIADD3.X UR12, UR5, UR13, URZ, UP2, !UPT ;  /* 0x0000000d050c7290 */ /* 0x000fe400097fe43f */
[----:B------:R-:W-:-:S02]  /*0e00*/  UISETP.NE.AND.EX UP0, UPT, UR13, URZ, UPT, UP0 ;  /* 0x0000003f0d00728c */ /* 0x000fc4000bf05300 */
[----:B------:R-:W-:Y:S01]  /*0e10*/  IMAD.U32 R7, RZ, RZ, UR11 ;  /* 0x0000000bff077e24 */ /* 0x000fe2000f8e00ff */
[----:B------:R-:W-:Y:S01]  /*0e20*/  ULDC.U8 UR13, c[0x0][0x3c2] ;  /* 0x0000f080000d7ab9 */ /* 0x000fe20000000000 */
[----:B------:R-:W-:Y:S02]  /*0e30*/  UISETP.EQ.U32.AND UP4, UPT, UR14, URZ, UPT ;  /* 0x0000003f0e00728c */ /* 0x000fe4000bf82070 */
[----:B------:R-:W-:Y:S01]  /*0e40*/  UISETP.NE.AND UP2, UPT, UR13, URZ, UPT ;  /* 0x0000003f0d00728c */ /* 0x000fe2000bf45270 */
[----:B------:R-:W-:Y:S01]  /*0e50*/  PLOP3.LUT P3, PT, PT, PT, UP0, 0x80, 0x0 ;  /* 0x000000000000781c */ /* 0x000fe20003f6f008 */
[----:B------:R-:W2:Y:S02]  /*0e60*/  @P1 LDG.E R8, desc[UR8][R6.64] ;  /* 0x0000000806081981 */ /* 0x000ea4000c1e1900 */
[----:B------:R-:W-:Y:S02]  /*0e70*/  UISETP.EQ.OR.EX UP4, UPT, UR15, URZ, !UP2, UP4 ;  /* 0x0000003f0f00728c */ /* 0x000fe4000d782740 */
        /* <DEDUP_REMOVED lines=36> */
.L_x_398:
        /* <DEDUP_REMOVED lines=8> */
[----:B------:R-:W-:Y:S01]  /*1140*/  ULDC.64 UR6, c[0x0][0x228] ;  /* 0x00008a0000067ab9 */ /* 0x000fe20000000a00 */
[----:B------:R-:W-:Y:S01]  /*1150*/  ULDC.64 UR10, c[0x0][0x488] ;  /* 0x00012200000a7ab9 */ /* 0x000fe20000000a00 */
[----:B------:R-:W-:Y:S01]  /*1160*/  UISETP.NE.AND UP1, UPT, UR60, -0x1, UPT ;  /* 0xffffffff3c00788c */ /* 0x000fe2000bf25270 */
[----:B------:R-:W-:-:S03]  /*1170*/  ULDC UR37, c[0x0][0x2d4] ;  /* 0x0000b50000257ab9 */ /* 0x000fc60000000800 */
[----:B------:R-:W2:Y:S01]  /*1180*/  S2UR UR43, SR_CTAID.Y ;  /* 0x00000000002b79c3 */ /* 0x000ea20000002600 */
[----:B------:R-:W-:Y:S01]  /*1190*/  ULDC.64 UR34, c[0x0][0x240] ;  /* 0x0000900000227ab9 */ /* 0x000fe20000000a00 */
[----:B------:R-:W-:Y:S01]  /*11a0*/  USHF.R.S32.HI UR33, URZ, 0x1f, UR37 ;  /* 0x0000001f3f217899 */ /* 0x000fe20008011425 */
[----:B------:R-:W-:Y:S01]  /*11b0*/  ULDC UR54, c[0x0][0x2dc] ;  /* 0x0000b70000367ab9 */ /* 0x000fe20000000800 */
[----:B------:R-:W-:Y:S01]  /*11c0*/  ULDC UR53, c[0x0][0x270] ;  /* 0x00009c0000357ab9 */ /* 0x000fe20000000800 */
[----:B------:R-:W-:Y:S01]  /*11d0*/  ULDC.U8 UR31, c[0x0][0x3d8] ;  /* 0x0000f600001f7ab9 */ /* 0x000fe20000000000 */
[----:B------:R-:W-:Y:S02]  /*11e0*/  UIMAD UR17, UR12, UR35, URZ ;  /* 0x000000230c1172a4 */ /* 0x000fe4000f8e023f */
[----:B------:R-:W3:Y:S01]  /*11f0*/  S2UR UR14, SR_CTAID.X ;  /* 0x00000000000e79c3 */ /* 0x000ee20000002500 */
[----:B------:R-:W-:Y:S01]  /*1200*/  @UP1 ULDC.64 UR24, c[0x0][0x248] ;  /* 0x0000920000181ab9 */ /* 0x000fe20000000a00 */
[----:B------:R-:W-:Y:S01]  /*1210*/  ULDC.U8 UR26, c[0x0][0x480] ;  /* 0x00012000001a7ab9 */ /* 0x000fe20000000000 */
[----:B------:R-:W-:-:S02]  /*1220*/  UISETP.NE.AND UP3, UPT, UR31, URZ, UPT ;  /* 0x0000003f1f00728c */ /* 0x000fc4000bf65270 */
[----:B------:R-:W-:Y:S01]  /*1230*/  UISETP.NE.AND UP4, UPT, UR26, URZ, UPT ;  /* 0x0000003f1a00728c */ /* 0x000fe2000bf85270 */
[----:B------:R-:W-:Y:S01]  /*1240*/  ULDC UR42, c[0x0][0x2c4] ;  /* 0x0000b100002a7ab9 */ /* 0x000fe20000000800 */
[----:B-1----:R-:W-:Y:S01]  /*1250*/  IABS R6, R7 ;  /* 0x0000000700067213 */ /* 0x002fe20000000000 */
[----:B------:R-:W1:Y:S01]  /*1260*/  S2UR UR46, SR_CTAID.Z ;  /* 0x00000000002e79c3 */ /* 0x000e620000002700 */
[----:B------:R-:W-:Y:S01]  /*1270*/  ISETP.NE.AND P3, PT, R7, RZ, PT ;  /* 0x000000ff0700720c */ /* 0x000fe20003f65270 */
[----:B------:R-:W-:Y:S01]  /*1280*/  USHF.R.S32.HI UR30, URZ, 0x1f, UR59 ;  /* 0x0000001f3f1e7899 */ /* 0x000fe2000801143b */
[----:B------:R-:W4:Y:S01]  /*1290*/  I2F.RP R4, R6 ;  /* 0x0000000600047306 */ /* 0x000f220000209400 */
[----:B--2---:R-:W-:Y:S02]  /*12a0*/  UIMAD.WIDE.U32 UR18, UR43, UR6, URZ ;  /* 0x000000062b1272a5 */ /* 0x004fe4000f8e003f */
[----:B------:R-:W-:Y:S02]  /*12b0*/  UIMAD UR6, UR52, UR6, URZ ;  /* 0x00000006340672a4 */ /* 0x000fe4000f8e023f */
[----:B------:R-:W-:-:S02]  /*12c0*/  USHF.L.U64.HI UR20, UR43, 0x7, UR52 ;  /* 0x000000072b147899 */ /* 0x000fc40008010234 */
[----:B------:R-:W-:Y:S02]  /*12d0*/  UIMAD UR13, UR43, UR7, UR6 ;  /* 0x000000072b0d72a4 */ /* 0x000fe4000f8e0206 */
[----:B---3--:R-:W-:Y:S01]  /*12e0*/  UIMAD.WIDE.U32 UR22, UR14, UR10, URZ ;  /* 0x0000000a0e1672a5 */ /* 0x008fe2000f8e003f */
[----:B------:R-:W-:Y:S01]  /*12f0*/  @!UP2 ULDC.64 UR6, c[0x0][0x418] ;  /* 0x000106000006aab9 */ /* 0x000fe20000000a00 */
[----:B----4-:R-:W2:Y:S02]  /*1300*/  MUFU.RCP R4, R4 ;  /* 0x0000000400047308 */ /* 0x010ea40000001000 */
[----:B------:R-:W-:Y:S01]  /*1310*/  UIMAD UR36, UR14, UR11, UR23 ;  /* 0x0000000b0e2472a4 */ /* 0x000fe2000f8e0217 */
[----:B------:R-:W3:Y:S01]  /*1320*/  S2UR UR14, SR_CTAID.Y ;  /* 0x00000000000e79c3 */ /* 0x000ee20000002600 */
[----:B------:R-:W-:Y:S01]  /*1330*/  @!UP2 UIMAD.WIDE.U32 UR38, UR43, UR6, URZ ;  /* 0x000000062b26a2a5 */ /* 0x000fe2000f8e003f */
[----:B------:R-:W-:Y:S01]  /*1340*/  @UP2 ULDC.64 UR10, c[0x0][0x420] ;  /* 0x00010800000a2ab9 */ /* 0x000fe20000000a00 */
[----:B-1----:R-:W-:Y:S01]  /*1350*/  IABS R2, UR46 ;  /* 0x0000002e00027c13 */ /* 0x002fe20008000000 */
[----:B------:R-:W-:-:S02]  /*1360*/  @UP2 UIMAD.WIDE.U32 UR40, UR12, UR10, URZ ;  /* 0x0000000a0c2822a5 */ /* 0x000fc4000f8e003f */
[----:B------:R-:W-:Y:S02]  /*1370*/  @!UP2 UIMAD UR10, UR52, UR6, URZ ;  /* 0x00000006340aa2a4 */ /* 0x000fe4000f8e023f */
[----:B------:R-:W-:Y:S02]  /*1380*/  UIADD3 UR6, UR16, 0x3f, URZ ;  /* 0x0000003f10067890 */ /* 0x000fe4000fffe03f */
[----:B------:R-:W-:Y:S02]  /*1390*/  @!UP2 UIMAD UR21, UR43, UR7, UR10 ;  /* 0x000000072b15a2a4 */ /* 0x000fe4000f8e020a */
[----:B------:R-:W-:Y:S01]  /*13a0*/  UIADD3 UR7, UR16, 0x80, UR59 ;  /* 0x0000008010077890 */ /* 0x000fe2000fffe03b */
[----:B--2---:R-:W-:Y:S01]  /*13b0*/  VIADD R4, R4, 0xffffffe ;  /* 0x0ffffffe04047836 */ /* 0x004fe20000000000 */
[----:B------:R-:W-:Y:S01]  /*13c0*/  @UP2 UIMAD UR45, UR12, UR11, UR41 ;  /* 0x0000000b0c2d22a4 */ /* 0x000fe2000f8e0229 */
[----:B------:R-:W-:Y:S02]  /*13d0*/  ULDC UR10, c[0x0][0x394] ;  /* 0x0000e500000a7ab9 */ /* 0x000fe40000000800 */
[----:B------:R-:W1:Y:S01]  /*13e0*/  F2I.FTZ.U32.TRUNC.NTZ R5, R4 ;  /* 0x0000000400057305 */ /* 0x000e62000021f000 */
[----:B------:R-:W-:-:S02]  /*13f0*/  USHF.R.S32.HI UR11, URZ, 0x1f, UR6 ;  /* 0x0000001f3f0b7899 */ /* 0x000fc40008011406 */
[----:B------:R-:W-:Y:S02]  /*1400*/  UIADD3 UR7, UR7, UR10, -UR5 ;  /* 0x0000000a07077290 */ /* 0x000fe4000fffe805 */
[----:B------:R-:W-:Y:S02]  /*1410*/  @UP1 UIADD3 UR10, UR58, UR60, URZ ;  /* 0x0000003c3a0a1290 */ /* 0x000fe4000fffe03f */
[----:B------:R-:W-:Y:S02]  /*1420*/  ULEA.HI UR27, UR11, UR6, URZ, 0x6 ;  /* 0x000000060b1b7291 */ /* 0x000fe4000f8f303f */
[----:B------:R-:W-:Y:S02]  /*1430*/  UIADD3 UR11, UR7, 0x3f, URZ ;  /* 0x0000003f070b7890 */ /* 0x000fe4000fffe03f */
[----:B------:R-:W-:Y:S02]  /*1440*/  @UP1 UIMAD.WIDE.U32 UR6, UR10, UR24, URZ ;  /* 0x000000180a0612a5 */ /* 0x000fe4000f8e003f */
[----:B------:R-:W-:Y:S01]  /*1450*/  @UP1 UIMAD UR10, UR10, UR25, URZ ;  /* 0x000000190a0a12a4 */ /* 0x000fe2000f8e023f */
[----:B-1----:R-:W-:Y:S01]  /*1460*/  IMAD.MOV R0, RZ, RZ, -R5 ;  /* 0x000000ffff007224 */ /* 0x002fe200078e0a05 */
[----:B---3--:R-:W-:Y:S01]  /*1470*/  USHF.L.U32 UR14, UR14, 0x7, URZ ;  /* 0x000000070e0e7899 */ /* 0x008fe2000800063f */
[----:B------:R-:W-:Y:S01]  /*1480*/  IMAD.MOV.U32 R4, RZ, RZ, RZ ;  /* 0x000000ffff047224 */ /* 0x000fe200078e00ff */
[----:B------:R-:W-:Y:S01]  /*1490*/  @UP1 UIADD3 UR32, UR7, UR10, URZ ;  /* 0x0000000a07201290 */ /* 0x000fe2000fffe03f */
[----:B------:R-:W-:Y:S01]  /*14a0*/  IMAD R0, R0, R6, RZ ;  /* 0x0000000600007224 */ /* 0x000fe200078e02ff */
[----:B------:R-:W-:-:S02]  /*14b0*/  USHF.R.S32.HI UR10, URZ, 0x1f, UR11 ;  /* 0x0000001f3f0a7899 */ /* 0x000fc4000801140b */
[----:B------:R-:W-:Y:S01]  /*14c0*/  USEL UR28, UR14, URZ, UP0 ;  /* 0x0000003f0e1c7287 */ /* 0x000fe20008000000 */
[----:B------:R-:W-:Y:S01]  /*14d0*/  IMAD.HI.U32 R0, R5, R0, R4 ;  /* 0x0000000005007227 */ /* 0x000fe200078e0004 */
[----:B------:R-:W-:Y:S02]  /*14e0*/  UIADD3 UR44, UR19, UR13, URZ ;  /* 0x0000000d132c7290 */ /* 0x000fe4000fffe03f */
[----:B------:R-:W-:Y:S01]  /*14f0*/  UIMAD.WIDE.U32 UR14, UR12, UR34, URZ ;  /* 0x000000220c0e72a5 */ /* 0x000fe2000f8e003f */
[----:B------:R-:W-:Y:S02]  /*1500*/  @UP1 UMOV UR29, UR6 ;  /* 0x00000006001d1c82 */ /* 0x000fe40008000000 */
[----:B------:R-:W-:Y:S01]  /*1510*/  IMAD.HI.U32 R0, R0, R2, RZ ;  /* 0x0000000200007227 */ /* 0x000fe200078e00ff */
[----:B------:R-:W-:Y:S02]  /*1520*/  ULEA.HI UR19, UR10, UR11, URZ, 0x6 ;  /* 0x0000000b0a137291 */ /* 0x000fe4000f8f303f */
[----:B------:R-:W-:-:S02]  /*1530*/  UIMAD.WIDE UR6, UR54, UR53, URZ ;  /* 0x00000035360672a5 */ /* 0x000fc4000f8e023f */
[----:B------:R-:W-:Y:S01]  /*1540*/  IADD3 R4, -R0, RZ, RZ ;  /* 0x000000ff00047210 */ /* 0x000fe20007ffe1ff */
[----:B------:R-:W-:Y:S02]  /*1550*/  UIMAD.WIDE.U32 UR10, UR43, UR37, URZ ;  /* 0x000000252b0a72a5 */ /* 0x000fe4000f8e003f */
[----:B------:R-:W-:Y:S02]  /*1560*/  UIMAD UR13, UR33, UR43, URZ ;  /* 0x0000002b210d72a4 */ /* 0x000fe4000f8e023f */
[C---:B------:R-:W-:Y:S01]  /*1570*/  IMAD R2, R6.reuse, R4, R2 ;  /* 0x0000000406027224 */ /* 0x040fe200078e0202 */
[----:B------:R-:W-:Y:S02]  /*1580*/  USEL UR51, UR18, UR14, !UP2 ;  /* 0x0000000e12337287 */ /* 0x000fe4000d000000 */
[----:B------:R-:W-:Y:S02]  /*1590*/  USEL UR26, UR20, URZ, UP0 ;  /* 0x0000003f141a7287 */ /* 0x000fe40008000000 */
[----:B------:R-:W-:Y:S01]  /*15a0*/  @UP2 UIADD3 UR44, UR15, UR17, URZ ;  /* 0x000000110f2c2290 */ /* 0x000fe2000fffe03f */
[----:B------:R-:W-:Y:S01]  /*15b0*/  ISETP.GT.U32.AND P1, PT, R6, R2, PT ;  /* 0x000000020600720c */ /* 0x000fe20003f24070 */
[----:B------:R-:W-:-:S02]  /*15c0*/  UIMAD.WIDE.U32 UR14, UR6, UR10, URZ ;  /* 0x0000000a060e72a5 */ /* 0x000fc4000f8e003f */
[----:B------:R-:W-:Y:S02]  /*15d0*/  UIMAD UR20, UR7, UR10, URZ ;  /* 0x0000000a071472a4 */ /* 0x000fe4000f8e023f */
[----:B------:R-:W-:Y:S02]  /*15e0*/  UIMAD UR10, UR52, UR37, UR13 ;  /* 0x00000025340a72a4 */ /* 0x000fe4000f8e020d */
[----:B------:R-:W-:Y:S02]  /*15f0*/  @UP3 UIMAD UR18, UR43, UR42, URZ ;  /* 0x0000002a2b1232a4 */ /* 0x000fe4000f8e023f */
[----:B------:R-:W-:Y:S02]  /*1600*/  UIADD3 UR17, UR11, UR10, URZ ;  /* 0x0000000a0b117290 */ /* 0x000fe4000fffe03f */
[----:B------:R-:W-:Y:S02]  /*1610*/  USHF.R.S32.HI UR11, URZ, 0x6, UR27 ;  /* 0x000000063f0b7899 */ /* 0x000fe4000801141b */
[----:B------:R-:W-:Y:S01]  /*1620*/  USHF.R.S32.HI UR10, URZ, 0x6, UR19 ;  /* 0x000000063f0a7899 */ /* 0x000fe20008011413 */
[----:B------:R-:W-:Y:S01]  /*1630*/  @!P1 IMAD.IADD R2, R2, 0x1, -R6 ;  /* 0x0000000102029824 */ /* 0x000fe200078e0a06 */
[----:B------:R-:W-:Y:S01]  /*1640*/  @UP3 USEL UR18, UR18, UR12, !UP2 ;  /* 0x0000000c12123287 */ /* 0x000fe2000d000000 */
[----:B------:R-:W-:Y:S01]  /*1650*/  @!P1 VIADD R0, R0, 0x1 ;  /* 0x0000000100009836 */ /* 0x000fe20000000000 */
[----:B------:R-:W-:Y:S01]  /*1660*/  UISETP.LT.AND UP0, UPT, UR11, UR10, UPT ;  /* 0x0000000a0b00728c */ /* 0x000fe2000bf01270 */
[----:B------:R-:W-:Y:S01]  /*1670*/  PLOP3.LUT P1, PT, PT, PT, UP1, 0x80, 0x0 ;  /* 0x000000000000781c */ /* 0x000fe20003f2f018 */
[----:B------:R-:W-:Y:S01]  /*1680*/  @UP3 ULDC UR13, c[0x0][0x2e4] ;  /* 0x0000b900000d3ab9 */ /* 0x000fe20000000800 */
[----:B------:R-:W-:Y:S01]  /*1690*/  ISETP.GE.U32.AND P0, PT, R2, R6, PT ;  /* 0x000000060200720c */ /* 0x000fe20003f06070 */
[----:B------:R-:W-:Y:S01]  /*16a0*/  USEL UR33, UR11, UR10, UP0 ;  /* 0x0000000a0b217287 */ /* 0x000fe20008000000 */
[----:B------:R-:W-:Y:S01]  /*16b0*/  LOP3.LUT R2, R7, UR46, RZ, 0x3c, !PT ;  /* 0x0000002e07027c12 */ /* 0x000fe2000f8e3cff */
[----:B------:R-:W-:-:S02]  /*16c0*/  @UP3 UIMAD UR27, UR46, UR13, UR18 ;  /* 0x0000000d2e1b32a4 */ /* 0x000fc4000f8e0212 */
[----:B------:R-:W-:Y:S01]  /*16d0*/  UIMAD UR13, UR6, UR17, UR20 ;  /* 0x00000011060d72a4 */ /* 0x000fe2000f8e0214 */
[----:B------:R-:W-:Y:S01]  /*16e0*/  ISETP.GE.AND P2, PT, R2, RZ, PT ;  /* 0x000000ff0200720c */ /* 0x000fe20003f46270 */
[----:B------:R-:W-:Y:S02]  /*16f0*/  UIMAD.WIDE.U32 UR10, UR6, UR12, URZ ;  /* 0x0000000c060a72a5 */ /* 0x000fe4000f8e003f */
[----:B------:R-:W-:Y:S02]  /*1700*/  ULEA UR17, UR33, 0xffffffc0, 0x6 ;  /* 0xffffffc021117891 */ /* 0x000fe4000f8e303f */
[----:B------:R-:W-:Y:S02]  /*1710*/  @!UP3 UIMAD UR19, UR43, UR53, UR46 ;  /* 0x000000352b13b2a4 */ /* 0x000fe4000f8e022e */
[----:B------:R-:W-:Y:S01]  /*1720*/  USEL UR50, UR14, UR10, !UP2 ;  /* 0x0000000a0e327287 */ /* 0x000fe2000d000000 */
[----:B------:R-:W-:Y:S01]  /*1730*/  @P0 IADD3 R0, R0, 0x1, RZ ;  /* 0x0000000100000810 */ /* 0x000fe20007ffe0ff */
[----:B------:R-:W-:Y:S01]  /*1740*/  UIADD3 UR43, UR15, UR13, URZ ;  /* 0x0000000d0f2b7290 */ /* 0x000fe2000fffe03f */
[----:B------:R-:W-:Y:S01]  /*1750*/  PLOP3.LUT P0, PT, PT, PT, UP3, 0x80, 0x0 ;  /* 0x000000000000781c */ /* 0x000fe20003f0f038 */
[----:B------:R-:W-:-:S02]  /*1760*/  USHF.R.S32.HI UR15, URZ, 0x1f, UR17 ;  /* 0x0000001f3f0f7899 */ /* 0x000fc40008011411 */
[----:B------:R-:W-:Y:S01]  /*1770*/  UIADD3 UR10, UP0, UR17, UR28, URZ ;  /* 0x0000001c110a7290 */ /* 0x000fe2000ff1e03f */
[----:B------:R-:W-:Y:S01]  /*1780*/  IMAD.MOV.U32 R14, RZ, RZ, R0 ;  /* 0x000000ffff0e7224 */ /* 0x000fe200078e0000 */
[----:B------:R-:W-:Y:S02]  /*1790*/  UIMAD UR13, UR7, UR12, URZ ;  /* 0x0000000c070d72a4 */ /* 0x000fe4000f8e023f */
[----:B------:R-:W-:Y:S02]  /*17a0*/  UIADD3.X UR14, UR15, UR26, URZ, UP0, !UPT ;  /* 0x0000001a0f0e7290 */ /* 0x000fe400087fe43f */
[----:B------:R-:W-:Y:S01]  /*17b0*/  UIMAD UR7, UR7, UR10, URZ ;  /* 0x0000000a070772a4 */ /* 0x000fe2000f8e023f */
[----:B------:R-:W-:Y:S01]  /*17c0*/  @!P2 IADD3 R14, -R14, RZ, RZ ;  /* 0x000000ff0e0ea210 */ /* 0x000fe20007ffe1ff */
[----:B------:R-:W-:Y:S01]  /*17d0*/  @UP1 UIADD3 UR23, UR58, UR60, URZ ;  /* 0x0000003c3a171290 */ /* 0x000fe2000fffe03f */
[----:B------:R-:W-:Y:S01]  /*17e0*/  @!P3 LOP3.LUT R14, RZ, R7, RZ, 0x33, !PT ;  /* 0x00000007ff0eb212 */ /* 0x000fe200078e33ff */
[----:B------:R-:W-:-:S02]  /*17f0*/  @!UP2 UIADD3 UR45, UR39, UR21, URZ ;  /* 0x00000015272da290 */ /* 0x000fc4000fffe03f */
[----:B------:R-:W-:Y:S01]  /*1800*/  @!UP3 UIMAD UR27, UR19, UR42, URZ ;  /* 0x0000002a131bb2a4 */ /* 0x000fe2000f8e023f */
[----:B------:R-:W-:Y:S01]  /*1810*/  @UP1 ULDC.64 UR20, c[0x0][0x250] ;  /* 0x0000940000141ab9 */ /* 0x000fe20000000a00 */
[----:B------:R-:W-:Y:S02]  /*1820*/  UIMAD.WIDE.U32 UR18, UR6, UR10, URZ ;  /* 0x0000000a061272a5 */ /* 0x000fe4000f8e003f */
[----:B------:R-:W-:Y:S02]  /*1830*/  UIMAD UR10, UR6, UR14, UR7 ;  /* 0x0000000e060a72a4 */ /* 0x000fe4000f8e0207 */
[----:B------:R-:W-:Y:S02]  /*1840*/  @UP1 UIMAD.WIDE.U32 UR6, UR23, UR20, URZ ;  /* 0x00000014170612a5 */ /* 0x000fe4000f8e003f */
[----:B------:R-:W-:Y:S02]  /*1850*/  @UP2 UIADD3 UR43, UR11, UR13, URZ ;  /* 0x0000000d0b2b2290 */ /* 0x000fe4000fffe03f */
[----:B------:R-:W-:-:S02]  /*1860*/  UIMAD UR31, UR46, UR54, URZ ;  /* 0x000000362e1f72a4 */ /* 0x000fc4000f8e023f */
[----:B------:R-:W-:Y:S02]  /*1870*/  @UP1 UIMAD UR11, UR23, UR21, URZ ;  /* 0x00000015170b12a4 */ /* 0x000fe4000f8e023f */
[----:B------:R-:W-:Y:S02]  /*1880*/  USEL UR48, UR36, URZ, UP4 ;  /* 0x0000003f24307287 */ /* 0x000fe4000a000000 */
[----:B------:R-:W-:Y:S02]  /*1890*/  USHF.R.S32.HI UR47, URZ, 0x1f, UR31 ;  /* 0x0000001f3f2f7899 */ /* 0x000fe4000801141f */
[----:B------:R-:W-:Y:S02]  /*18a0*/  USEL UR49, UR22, URZ, UP4 ;  /* 0x0000003f16317287 */ /* 0x000fe4000a000000 */
[----:B------:R-:W-:Y:S02]  /*18b0*/  @UP1 UIADD3 UR42, UR7, UR11, URZ ;  /* 0x0000000b072a1290 */ /* 0x000fe4000fffe03f */
[----:B------:R-:W-:Y:S01]  /*18c0*/  UIADD3 UR46, UR19, UR10, URZ ;  /* 0x0000000a132e7290 */ /* 0x000fe2000fffe03f */
[----:B------:R-:W-:Y:S01]  /*18d0*/  @UP1 UMOV UR36, UR6 ;  /* 0x0000000600241c82 */ /* 0x000fe20008000000 */
[----:B------:R-:W-:Y:S10]  /*18e0*/  @P1 BRA `(.L_x_400) ;  /* 0x0000000000341947 */ /* 0x000ff40003800000 */
[----:B------:R-:W1:Y:S01]  /*18f0*/  S2UR UR13, SR_CTAID.Y ;  /* 0x00000000000d79c3 */ /* 0x000e620000002600 */
[----:B------:R-:W-:Y:S01]  /*1900*/  USHF.R.S32.HI UR6, URZ, 0x1f, UR58 ;  /* 0x0000001f3f067899 */ /* 0x000fe2000801143a */
[----:B------:R-:W-:-:S03]  /*1910*/  ULDC.64 UR24, c[0x0][0x248] ;  /* 0x0000920000187ab9 */ /* 0x000fc60000000a00 */
[----:B------:R-:W-:Y:S02]  /*1920*/  UIMAD UR10, UR6, UR24, URZ ;  /* 0x00000018060a72a4 */ /* 0x000fe4000f8e023f */
[----:B------:R-:W-:Y:S02]  /*1930*/  UIMAD.WIDE.U32 UR6, UR58, UR24, URZ ;  /* 0x000000183a0672a5 */ /* 0x000fe4000f8e003f */
[----:B------:R-:W-:-:S04]  /*1940*/  UIMAD UR10, UR58, UR25, UR10 ;  /* 0x000000193a0a72a4 */ /* 0x000fc8000f8e020a */
[----:B------:R-:W-:-:S03]  /*1950*/  UIADD3 UR7, UR7, UR10, URZ ;  /* 0x0000000a07077290 */ /* 0x000fc6000fffe03f */
[----:B------:R-:W-:Y:S02]  /*1960*/  ULDC.64 UR10, c[0x0][0x230] ;  /* 0x00008c00000a7ab9 */ /* 0x000fe40000000a00 */
[----:B-1----:R-:W-:Y:S02]  /*1970*/  UIMAD.WIDE.U32 UR6, UR13, UR10, UR6 ;  /* 0x0000000a0d0672a5 */ /* 0x002fe4000f8e0006 */
[----:B------:R-:W-:-:S04]  /*1980*/  UIMAD UR10, UR52, UR10, URZ ;  /* 0x0000000a340a72a4 */ /* 0x000fc8000f8e023f */
[----:B------:R-:W-:Y:S01]  /*1990*/  UIMAD UR10, UR13, UR11, UR10 ;  /* 0x0000000b0d0a72a4 */ /* 0x000fe2000f8e020a */
[----:B------:R-:W-:-:S03]  /*19a0*/  UMOV UR29, UR6 ;  /* 0x00000006001d7c82 */ /* 0x000fc60008000000 */
[----:B------:R-:W-:-:S12]  /*19b0*/  UIADD3 UR32, UR7, UR10, URZ ;  /* 0x0000000a07207290 */ /* 0x000fd8000fffe03f */
.L_x_400:
[----:B------:R-:W-:Y:S05]  /*19c0*/  @P1 BRA `(.L_x_401) ;  /* 0x0000000000341947 */ /* 0x000fea0003800000 */
        /* <DEDUP_REMOVED lines=13> */
.L_x_401:
[----:B------:R-:W-:Y:S01]  /*1aa0*/  @UP2 UMOV UR10, UR40 ;  /* 0x00000028000a2c82 */ /* 0x000fe20008000000 */
[----:B------:R-:W-:Y:S01]  /*1ab0*/  @!UP2 UMOV UR10, UR38 ;  /* 0x00000026000aac82 */ /* 0x000fe20008000000 */
[----:B------:R-:W-:Y:S01]  /*1ac0*/  SHF.R.S32.HI R15, RZ, 0x1f, R14 ;  /* 0x0000001fff0f7819 */ /* 0x000fe2000001140e */
[----:B------:R-:W-:Y:S06]  /*1ad0*/  @!P0 BRA `(.L_x_402) ;  /* 0x0000000000248947 */ /* 0x000fec0003800000 */
[----:B------:R-:W1:Y:S01]  /*1ae0*/  S2UR UR13, SR_CTAID.Y ;  /* 0x00000000000d79c3 */ /* 0x000e620000002600 */
[----:B------:R-:W-:Y:S01]  /*1af0*/  ULDC UR6, c[0x0][0x2c0] ;  /* 0x0000b00000067ab9 */ /* 0x000fe20000000800 */
[----:B------:R-:W-:Y:S02]  /*1b00*/  ULDC UR7, c[0x0][0x2e4] ;  /* 0x0000b90000077ab9 */ /* 0x000fe40000000800 */
[----:B------:R-:W-:-:S04]  /*1b10*/  ULEA UR7, UR6, UR7, 0x7 ;  /* 0x0000000706077291 */ /* 0x000fc8000f8e383f */
[----:B------:R-:W2:Y:S01]  /*1b20*/  S2UR UR11, SR_CTAID.Z ;  /* 0x00000000000b79c3 */ /* 0x000ea20000002700 */
[----:B-1----:R-:W-:-:S04]  /*1b30*/  @!UP2 UIMAD UR12, UR13, UR37, URZ ;  /* 0x000000250d0ca2a4 */ /* 0x002fc8000f8e023f */
[----:B------:R-:W-:-:S04]  /*1b40*/  ULEA UR6, UR13, UR12, 0x7 ;  /* 0x0000000c0d067291 */ /* 0x000fc8000f8e383f */
[----:B--2---:R-:W-:Y:S01]  /*1b50*/  UIMAD UR6, UR7, UR11, UR6 ;  /* 0x0000000b070672a4 */ /* 0x004fe2000f8e0206 */
[----:B------:R-:W-:Y:S11]  /*1b60*/  BRA `(.L_x_403) ;  /* 0x0000000000107947 */ /* 0x000ff60003800000 */
.L_x_402:
[----:B------:R-:W-:Y:S08]  /*1b70*/  S2UR UR7, SR_CTAID.Z ;  /* 0x00000000000779c3 */ /* 0x000ff00000002700 */
[----:B------:R-:W1:Y:S02]  /*1b80*/  S2UR UR6, SR_CTAID.Y ;  /* 0x00000000000679c3 */ /* 0x000e640000002600 */
[----:B-1----:R-:W-:-:S04]  /*1b90*/  UIMAD UR6, UR6, UR53, UR7 ;  /* 0x00000035060672a4 */ /* 0x002fc8000f8e0207 */
[----:B------:R-:W-:-:S12]  /*1ba0*/  UIMAD UR6, UR6, UR37, URZ ;  /* 0x00000025060672a4 */ /* 0x000fd8000f8e023f */
.L_x_403:
[----:B------:R-:W1:Y:S01]  /*1bb0*/  S2R R18, SR_TID.X ;  /* 0x0000000000127919 */ /* 0x000e620000002100 */
[----:B------:R-:W2:Y:S01]  /*1bc0*/  S2UR UR14, SR_CTAID.Z ;  /* 0x00000000000e79c3 */ /* 0x000ea20000002700 */
[----:B------:R-:W-:Y:S01]  /*1bd0*/  UIADD3 UR11, UR17, UR6, URZ ;  /* 0x00000006110b7290 */ /* 0x000fe2000fffe03f */
[----:B------:R-:W-:Y:S01]  /*1be0*/  SHF.R.S32.HI R251, RZ, 0x1f, R250 ;  /* 0x0000001ffffb7819 */ /* 0x000fe200000114fa */
[----:B------:R-:W-:Y:S01]  /*1bf0*/  ULDC.64 UR22, c[0x0][0x478] ;  /* 0x00011e0000167ab9 */ /* 0x000fe20000000a00 */
[----:B------:R-:W-:Y:S01]  /*1c00*/  UIADD3 UR37, UR17, UR27, URZ ;  /* 0x0000001b11257290 */ /* 0x000fe2000fffe03f */
[----:B------:R-:W-:Y:S01]  /*1c10*/  BSSY B1, `(.L_x_399) ;  /* 0x00008e5000017945 */ /* 0x000fe20003800000 */
[----:B------:R-:W-:Y:S02]  /*1c20*/  UIMAD.WIDE UR22, UR11, 0x4, UR22 ;  /* 0x000000040b1678a5 */ /* 0x000fe4000f8e0216 */
[----:B------:R-:W3:Y:S01]  /*1c30*/  S2UR UR39, SR_CTAID.Z ;  /* 0x00000000002779c3 */ /* 0x000ee20000002700 */
[----:B------:R-:W-:-:S02]  /*1c40*/  UIMAD UR7, UR54, UR53, URZ ;  /* 0x00000035360772a4 */ /* 0x000fc4000f8e023f */
[----:B------:R-:W-:Y:S01]  /*1c50*/  UIADD3 UR26, -UR5, UR16, UR59 ;  /* 0x00000010051a7290 */ /* 0x000fe2000fffe13b */
[----:B------:R-:W-:Y:S01]  /*1c60*/  ULDC UR38, c[0x0][0x398] ;  /* 0x0000e60000267ab9 */ /* 0x000fe20000000800 */
[----:B------:R-:W-:Y:S01]  /*1c70*/  USHF.L.U32 UR12, UR7, 0x6, URZ ;  /* 0x00000006070c7899 */ /* 0x000fe2000800063f */
[----:B------:R-:W-:Y:S01]  /*1c80*/  ULDC.64 UR40, c[0x0][0x2b0] ;  /* 0x0000ac0000287ab9 */ /* 0x000fe20000000a00 */
[----:B------:R-:W-:Y:S02]  /*1c90*/  UIADD3 UR6, UR33, -0x1, URZ ;  /* 0xffffffff21067890 */ /* 0x000fe4000fffe03f */
[----:B------:R-:W-:-:S03]  /*1ca0*/  UIADD3 UR31, UP2, UP0, UR18, UR12, UR31 ;  /* 0x0000000c121f7290 */ /* 0x000fc6000f85e01f */
[----:B------:R-:W-:Y:S01]  /*1cb0*/  ULDC.64 UR18, c[0x0][0x258] ;  /* 0x0000960000127ab9 */ /* 0x000fe20000000a00 */
[----:B--2---:R-:W-:Y:S01]  /*1cc0*/  USHF.R.S32.HI UR28, URZ, 0x1f, UR14 ;  /* 0x0000001f3f1c7899 */ /* 0x004fe2000801140e */
[----:B-1----:R-:W-:-:S04]  /*1cd0*/  SHF.R.S32.HI R9, RZ, 0x1f, R18 ;  /* 0x0000001fff097819 */ /* 0x002fc80000011412 */
[----:B------:R-:W-:-:S04]  /*1ce0*/  LEA.HI R2, R9, R18, RZ, 0x2 ;  /* 0x0000001209027211 */ /* 0x000fc800078f10ff */
[----:B------:R-:W-:-:S04]  /*1cf0*/  SHF.R.S32.HI R2, RZ, 0x2, R2 ;  /* 0x00000002ff027819 */ /* 0x000fc80000011402 */
[----:B------:R-:W-:Y:S02]  /*1d00*/  SHF.R.S32.HI R19, RZ, 0x1f, R2 ;  /* 0x0000001fff137819 */ /* 0x000fe40000011402 */
[----:B------:R-:W-:-:S04]  /*1d10*/  IADD3 R6, P0, R2, UR17, RZ ;  /* 0x0000001102067c10 */ /* 0x000fc8000ff1e0ff */
[----:B------:R-:W-:Y:S02]  /*1d20*/  IADD3.X R0, R19, UR15, RZ, P0, !PT ;  /* 0x0000000f13007c10 */ /* 0x000fe400087fe4ff */
[----:B------:R-:W-:Y:S01]  /*1d30*/  IADD3 R4, P0, R250, UR10, RZ ;  /* 0x0000000afa047c10 */ /* 0x000fe2000ff1e0ff */
[----:B------:R-:W-:Y:S02]  /*1d40*/  ULDC.64 UR10, c[0x0][0x420] ;  /* 0x00010800000a7ab9 */ /* 0x000fe40000000a00 */
[----:B------:R-:W-:Y:S01]  /*1d50*/  IMAD.U32 R8, RZ, RZ, UR10 ;  /* 0x0000000aff087e24 */ /* 0x000fe2000f8e00ff */
[----:B------:R-:W-:Y:S01]  /*1d60*/  IADD3.X R5, R251, UR45, RZ, P0, !PT ;  /* 0x0000002dfb057c10 */ /* 0x000fe200087fe4ff */
[----:B------:R-:W-:Y:S01]  /*1d70*/  UIMAD UR13, UR15, UR10, URZ ;  /* 0x0000000a0f0d72a4 */ /* 0x000fe2000f8e023f */
[----:B------:R-:W-:Y:S02]  /*1d80*/  IMAD R0, R0, UR34, RZ ;  /* 0x0000002200007c24 */ /* 0x000fe4000f8e02ff */
[----:B------:R-:W-:Y:S01]  /*1d90*/  ULDC.64 UR14, c[0x0][0x428] ;  /* 0x00010a00000e7ab9 */ /* 0x000fe20000000a00 */
[----:B------:R-:W-:Y:S01]  /*1da0*/  IMAD.WIDE.U32 R4, R8, UR17, R4 ;  /* 0x0000001108047c25 */ /* 0x000fe2000f8e0004 */
[----:B------:R-:W-:-:S02]  /*1db0*/  UIMAD UR17, UR17, UR11, UR13 ;  /* 0x0000000b111172a4 */ /* 0x000fc4000f8e020d */
[----:B------:R-:W-:Y:S01]  /*1dc0*/  UIMAD UR13, UR28, UR14, URZ ;  /* 0x0000000e1c0d72a4 */ /* 0x000fe2000f8e023f */
[C---:B------:R-:W-:Y:S02]  /*1dd0*/  IMAD R0, R6.reuse, UR35, R0 ;  /* 0x0000002306007c24 */ /* 0x040fe4000f8e0200 */
[----:B------:R-:W-:Y:S01]  /*1de0*/  IMAD.WIDE.U32 R6, R6, UR34, R250 ;  /* 0x0000002206067c25 */ /* 0x000fe2000f8e00fa */
[----:B---3--:R-:W-:Y:S02]  /*1df0*/  UIMAD UR15, UR39, UR15, UR13 ;  /* 0x0000000f270f72a4 */ /* 0x008fe4000f8e020d */
[----:B------:R-:W-:Y:S01]  /*1e00*/  UIADD3 UR13, UR26, -UR38, URZ ;  /* 0x800000261a0d7290 */ /* 0x000fe2000fffe03f */
[----:B------:R-:W-:Y:S01]  /*1e10*/  IMAD.U32 R8, RZ, RZ, UR14 ;  /* 0x0000000eff087e24 */ /* 0x000fe2000f8e00ff */
[----:B------:R-:W-:Y:S01]  /*1e20*/  IADD3 R6, P0, R6, UR51, RZ ;  /* 0x0000003306067c10 */ /* 0x000fe2000ff1e0ff */
[----:B------:R-:W-:Y:S01]  /*1e30*/  UIMAD UR14, UR28, UR18, URZ ;  /* 0x000000121c0e72a4 */ /* 0x000fe2000f8e023f */
[----:B------:R-:W-:Y:S01]  /*1e40*/  VIADD R5, R5, UR17 ;  /* 0x0000001105057c36 */ /* 0x000fe20008000000 */
[----:B------:R-:W-:Y:S01]  /*1e50*/  USHF.R.S32.HI UR45, URZ, 0x1f, UR13 ;  /* 0x0000001f3f2d7899 */ /* 0x000fe2000801140d */
[----:B------:R-:W-:Y:S01]  /*1e60*/  IADD3.X R7, R7, UR44, R0, P0, !PT ;  /* 0x0000002c07077c10 */ /* 0x000fe200087fe400 */
[----:B------:R-:W-:Y:S01]  /*1e70*/  UIMAD UR28, UR39, UR19, UR14 ;  /* 0x00000013271c72a4 */ /* 0x000fe2000f8e020e */
[----:B------:R-:W-:Y:S01]  /*1e80*/  LEA.HI R0, R9, R18, RZ, 0x5 ;  /* 0x0000001209007211 */ /* 0x000fe200078f28ff */
[----:B------:R-:W-:Y:S01]  /*1e90*/  ULEA.HI UR45, UR45, UR13, URZ, 0x6 ;  /* 0x0000000d2d2d7291 */ /* 0x000fe2000f8f303f */
[----:B------:R-:W-:Y:S01]  /*1ea0*/  IMAD.WIDE.U32 R4, R8, UR39, R4 ;  /* 0x0000002708047c25 */ /* 0x000fe2000f8e0004 */
[----:B------:R-:W-:Y:S01]  /*1eb0*/  USHF.R.S32.HI UR14, URZ, 0x1f, UR12 ;  /* 0x0000001f3f0e7899 */ /* 0x000fe2000801140c */
[----:B------:R-:W-:Y:S01]  /*1ec0*/  LOP3.LUT R10, R0, 0xffffffe0, RZ, 0xc0, !PT ;  /* 0xffffffe0000a7812 */ /* 0x000fe200078ec0ff */
[----:B------:R-:W-:Y:S01]  /*1ed0*/  USHF.R.S32.HI UR45, URZ, 0x6, UR45 ;  /* 0x000000063f2d7899 */ /* 0x000fe2000801142d */
[----:B------:R-:W-:Y:S01]  /*1ee0*/  SHF.R.S32.HI R8, RZ, 0x5, R0 ;  /* 0x00000005ff087819 */ /* 0x000fe20000011400 */
[----:B------:R-:W-:Y:S01]  /*1ef0*/  UIADD3.X UR14, UR46, UR14, UR47, UP2, UP0 ;  /* 0x0000000e2e0e7290 */ /* 0x000fe200097e042f */
[----:B------:R-:W-:Y:S01]  /*1f00*/  IMAD.U32 R9, RZ, RZ, UR18 ;  /* 0x00000012ff097e24 */ /* 0x000fe2000f8e00ff */
[----:B------:R-:W-:Y:S01]  /*1f10*/  UISETP.LT.AND UP0, UPT, URZ, UR45, UPT ;  /* 0x0000002d3f00728c */ /* 0x000fe2000bf01270 */
[----:B------:R-:W-:Y:S01]  /*1f20*/  IMAD.IADD R18, R18, 0x1, -R10 ;  /* 0x0000000112127824 */ /* 0x000fe200078e0a0a */
[----:B------:R-:W-:Y:S01]  /*1f30*/  UIADD3 UR13, UP3, UP2, UR49, UR31, UR50 ;  /* 0x0000001f310d7290 */ /* 0x000fe2000fa7e032 */
[----:B------:R-:W-:Y:S01]  /*1f40*/  IMAD.WIDE.U32 R6, R9, UR39, R6 ;  /* 0x0000002709067c25 */ /* 0x000fe2000f8e0006 */
[----:B------:R-:W-:-:S02]  /*1f50*/  USEL UR45, URZ, UR45, !UP0 ;  /* 0x0000002d3f2d7287 */ /* 0x000fc4000c000000 */
[----:B------:R-:W-:Y:S01]  /*1f60*/  UIADD3.X UR17, UR48, UR14, UR43, UP3, UP2 ;  /* 0x0000000e30117290 */ /* 0x000fe20009fe442b */
[----:B------:R-:W-:Y:S01]  /*1f70*/  IMAD R8, R8, UR7, R18 ;  /* 0x0000000708087c24 */ /* 0x000fe2000f8e0212 */
[----:B------:R-:W-:Y:S01]  /*1f80*/  UISETP.GT.AND UP0, UPT, UR33, UR45, UPT ;  /* 0x0000002d2100728c */ /* 0x000fe2000bf04270 */
[----:B------:R-:W-:Y:S01]  /*1f90*/  IMAD R9, R19, UR10, RZ ;  /* 0x0000000a13097c24 */ /* 0x000fe2000f8e02ff */
[----:B------:R-:W-:Y:S01]  /*1fa0*/  ULDC.64 UR18, c[0x0][0x400] ;  /* 0x0001000000127ab9 */ /* 0x000fe20000000a00 */
[----:B------:R-:W-:Y:S01]  /*1fb0*/  VIADD R5, R5, UR15 ;  /* 0x0000000f05057c36 */ /* 0x000fe20008000000 */
[----:B------:R-:W-:Y:S01]  /*1fc0*/  IADD3 R0, P0, R8, UR13, RZ ;  /* 0x0000000d08007c10 */ /* 0x000fe2000ff1e0ff */
[C---:B------:R-:W-:Y:S01]  /*1fd0*/  IMAD R10, R2.reuse, UR11, R9 ;  /* 0x0000000b020a7c24 */ /* 0x040fe2000f8e0209 */
[----:B------:R-:W-:Y:S01]  /*1fe0*/  ULDC.64 UR34, c[0x0][0x210] ;  /* 0x0000840000227ab9 */ /* 0x000fe20000000a00 */
[----:B------:R-:W-:Y:S01]  /*1ff0*/  IMAD.WIDE.U32 R4, R2, UR10, R4 ;  /* 0x0000000a02047c25 */ /* 0x000fe2000f8e0004 */
[----:B------:R-:W-:Y:S01]  /*2000*/  LEA.HI.X.SX32 R9, R8, UR17, 0x1, P0 ;  /* 0x0000001108097c11 */ /* 0x000fe200080f0eff */
[----:B------:R-:W-:Y:S01]  /*2010*/  ULDC.64 UR26, c[0x0][0x3e0] ;  /* 0x0000f800001a7ab9 */ /* 0x000fe20000000a00 */
[----:B------:R-:W-:Y:S01]  /*2020*/  PLOP3.LUT P0, PT, PT, PT, UP0, 0x80, 0x0 ;  /* 0x000000000000781c */ /* 0x000fe20003f0f008 */
[----:B------:R-:W-:Y:S01]  /*2030*/  IMAD.IADD R8, R5, 0x1, R10 ;  /* 0x0000000105087824 */ /* 0x000fe200078e020a */
[----:B------:R-:W-:Y:S01]  /*2040*/  LEA R224, P2, R0, UR18, 0x2 ;  /* 0x0000001200e07c11 */ /* 0x000fe2000f8410ff */
[----:B------:R-:W-:Y:S01]  /*2050*/  VIADD R5, R7, UR28 ;  /* 0x0000001c07057c36 */ /* 0x000fe20008000000 */
[----:B------:R-:W-:Y:S01]  /*2060*/  LEA R245, P3, R4, UR26, 0x1 ;  /* 0x0000001a04f57c11 */ /* 0x000fe2000f8608ff */
[----:B------:R-:W-:Y:S01]  /*2070*/  UIMAD.WIDE UR14, UR37, 0x4, UR40 ;  /* 0x00000004250e78a5 */ /* 0x000fe2000f8e0228 */
[----:B------:R-:W-:Y:S01]  /*2080*/  LEA R244, P4, R6, UR34, 0x1 ;  /* 0x0000002206f47c11 */ /* 0x000fe2000f8808ff */
[----:B------:R-:W-:Y:S01]  /*2090*/  UMOV UR18, UR23 ;  /* 0x0000001700127c82 */ /* 0x000fe20008000000 */
[----:B------:R-:W-:Y:S01]  /*20a0*/  LEA.HI.X R221, R0, UR19, R9, 0x2, P2 ;  /* 0x0000001300dd7c11 */ /* 0x000fe200090f1409 */
[----:B------:R-:W-:Y:S01]  /*20b0*/  UMOV UR19, UR22 ;  /* 0x0000001600137c82 */ /* 0x000fe20008000000 */
[----:B------:R-:W-:-:S02]  /*20c0*/  LEA.HI.X R243, R4, UR27, R8, 0x1, P3 ;  /* 0x0000001b04f37c11 */ /* 0x000fc400098f0c08 */
[----:B------:R-:W-:Y:S01]  /*20d0*/  LEA.HI.X R242, R6, UR35, R5, 0x1, P4 ;  /* 0x0000002306f27c11 */ /* 0x000fe2000a0f0c05 */
[----:B------:R-:W-:Y:S06]  /*20e0*/  @P0 BRA `(.L_x_404) ;  /* 0x0000000800680947 */ /* 0x000fec0003800000 */
[----:B------:R-:W-:Y:S01]  /*20f0*/  @UP1 UIADD3 UR12, UR58, UR60, URZ ;  /* 0x0000003c3a0c1290 */ /* 0x000fe2000fffe03f */
[----:B------:R-:W-:-:S03]  /*2100*/  @UP1 ULDC.64 UR10, c[0x0][0x450] ;  /* 0x00011400000a1ab9 */ /* 0x000fc60000000a00 */
[----:B------:R-:W-:Y:S02]  /*2110*/  @UP1 UIMAD.WIDE.U32 UR6, UR12, UR10, URZ ;  /* 0x0000000a0c0612a5 */ /* 0x000fe4000f8e003f */
[----:B------:R-:W-:-:S04]  /*2120*/  @UP1 UIMAD UR12, UR12, UR11, URZ ;  /* 0x0000000b0c0c12a4 */ /* 0x000fc8000f8e023f */
[----:B------:R-:W-:Y:S01]  /*2130*/  @UP1 UIADD3 UR18, UR7, UR12, URZ ;  /* 0x0000000c07121290 */ /* 0x000fe2000fffe03f */
[----:B------:R-:W-:Y:S01]  /*2140*/  @UP1 UMOV UR17, UR6 ;  /* 0x0000000600111c82 */ /* 0x000fe20008000000 */
[----:B------:R-:W-:Y:S10]  /*2150*/  @P1 BRA `(.L_x_405) ;  /* 0x0000000000341947 */ /* 0x000ff40003800000 */
[----:B------:R-:W1:Y:S01]  /*2160*/  S2UR UR15, SR_CTAID.Y ;  /* 0x00000000000f79c3 */ /* 0x000e620000002600 */
        /* <DEDUP_REMOVED lines=8> */
[----:B-1----:R-:W-:Y:S02]  /*21f0*/  UIMAD.WIDE.U32 UR6, UR15, UR12, UR6 ;  /* 0x0000000c0f0672a5 */ /* 0x002fe4000f8e0006 */
[----:B------:R-:W-:-:S04]  /*2200*/  UIMAD UR13, UR15, UR13, UR14 ;  /* 0x0000000d0f0d72a4 */ /* 0x000fc8000f8e020e */
[----:B------:R-:W-:Y:S01]  /*2210*/  UIADD3 UR18, UR7, UR13, URZ ;  /* 0x0000000d07127290 */ /* 0x000fe2000fffe03f */
[----:B------:R-:W-:-:S11]  /*2220*/  UMOV UR17, UR6 ;  /* 0x0000000600117c82 */ /* 0x000fd60008000000 */
.L_x_405:
[----:B------:R-:W-:Y:S01]  /*2230*/  @UP1 UIADD3 UR14, UR58, UR60, URZ ;  /* 0x0000003c3a0e1290 */ /* 0x000fe2000fffe03f */
[----:B------:R-:W-:-:S03]  /*2240*/  @UP1 ULDC.64 UR6, c[0x0][0x458] ;  /* 0x0001160000061ab9 */ /* 0x000fc60000000a00 */
[----:B------:R-:W-:Y:S02]  /*2250*/  @UP1 UIMAD.WIDE.U32 UR12, UR14, UR6, URZ ;  /* 0x000000060e0c12a5 */ /* 0x000fe4000f8e003f */
[----:B------:R-:W-:-:S04]  /*2260*/  @UP1 UIMAD UR14, UR14, UR7, URZ ;  /* 0x000000070e0e12a4 */ /* 0x000fc8000f8e023f */
[----:B------:R-:W-:Y:S01]  /*2270*/  @UP1 UIADD3 UR16, UR13, UR14, URZ ;  /* 0x0000000e0d101290 */ /* 0x000fe2000fffe03f */
[----:B------:R-:W-:Y:S11]  /*2280*/  @P1 BRA `(.L_x_406) ;  /* 0x0000000000301947 */ /* 0x000ff60003800000 */
        /* <DEDUP_REMOVED lines=8> */
[----:B------:R-:W-:-:S04]  /*2310*/  UIMAD UR16, UR52, UR14, URZ ;  /* 0x0000000e341072a4 */ /* 0x000fc8000f8e023f */
[----:B-1----:R-:W-:Y:S02]  /*2320*/  UIMAD UR16, UR19, UR15, UR16 ;  /* 0x0000000f131072a4 */ /* 0x002fe4000f8e0210 */
[----:B------:R-:W-:-:S04]  /*2330*/  UIMAD.WIDE.U32 UR12, UR19, UR14, UR12 ;  /* 0x0000000e130c72a5 */ /* 0x000fc8000f8e000c */
[----:B------:R-:W-:-:S12]  /*2340*/  UIADD3 UR16, UR13, UR16, URZ ;  /* 0x000000100d107290 */ /* 0x000fd8000fffe03f */
.L_x_406:
[----:B------:R1:W5:Y:S04]  /*2350*/  LDL R12, [R1+0xc] ;  /* 0x00000c00010c7983 */ /* 0x0003680000100800 */
[----:B------:R1:W5:Y:S01]  /*2360*/  LDL R11, [R1+0x10] ;  /* 0x00001000010b7983 */ /* 0x0003620000100800 */
[----:B------:R-:W2:Y:S01]  /*2370*/  S2UR UR14, SR_CTAID.Z ;  /* 0x00000000000e79c3 */ /* 0x000ea20000002700 */
[----:B------:R-:W-:Y:S01]  /*2380*/  UIMAD UR13, UR30, UR10, URZ ;  /* 0x0000000a1e0d72a4 */ /* 0x000fe2000f8e023f */
[----:B------:R-:W-:Y:S01]  /*2390*/  IMAD.U32 R4, RZ, RZ, UR10 ;  /* 0x0000000aff047e24 */ /* 0x000fe2000f8e00ff */
[----:B------:R-:W-:Y:S01]  /*23a0*/  UIMAD UR5, UR57, -0x80, UR5 ;  /* 0xffffff80390578a4 */ /* 0x000fe2000f8e0205 */
[----:B------:R-:W-:Y:S01]  /*23b0*/  BSSY B0, `(.L_x_407) ;  /* 0x0000022000007945 */ /* 0x000fe20003800000 */
[----:B------:R-:W-:Y:S01]  /*23c0*/  UIMAD UR13, UR59, UR11, UR13 ;  /* 0x0000000b3b0d72a4 */ /* 0x000fe2000f8e020d */
[----:B------:R-:W-:-:S03]  /*23d0*/  IMAD.WIDE.U32 R4, R4, UR59, R250 ;  /* 0x0000003b04047c25 */ /* 0x000fc6000f8e00fa */
[----:B------:R-:W-:Y:S02]  /*23e0*/  ISETP.GE.AND P4, PT, R2, UR5, PT ;  /* 0x0000000502007c0c */ /* 0x000fe4000bf86270 */
[----:B------:R-:W-:Y:S02]  /*23f0*/  MOV R0, UR13 ;  /* 0x0000000d00007c02 */ /* 0x000fe40008000f00 */
[----:B------:R-:W-:Y:S01]  /*2400*/  IADD3 R6, P0, R4, UR17, RZ ;  /* 0x0000001104067c10 */ /* 0x000fe2000ff1e0ff */
[----:B------:R-:W-:-:S03]  /*2410*/  VIADD R4, R2, 0x40 ;  /* 0x0000004002047836 */ /* 0x000fc60000000000 */
[----:B------:R-:W-:Y:S02]  /*2420*/  IADD3.X R7, R5, UR18, R0, P0, !PT ;  /* 0x0000001205077c10 */ /* 0x000fe400087fe400 */
[----:B------:R-:W-:Y:S01]  /*2430*/  ISETP.GE.AND P3, PT, R4, UR5, PT ;  /* 0x0000000504007c0c */ /* 0x000fe2000bf66270 */
[----:B--2---:R-:W-:-:S03]  /*2440*/  USHF.R.S32.HI UR19, URZ, 0x1f, UR14 ;  /* 0x0000001f3f137899 */ /* 0x004fc6000801140e */
[----:B------:R-:W-:Y:S02]  /*2450*/  ULDC.64 UR14, c[0x0][0x468] ;  /* 0x00011a00000e7ab9 */ /* 0x000fe40000000a00 */
[----:B------:R-:W-:Y:S01]  /*2460*/  UIMAD UR13, UR19, UR14, URZ ;  /* 0x0000000e130d72a4 */ /* 0x000fe2000f8e023f */
[----:B------:R-:W-:-:S05]  /*2470*/  MOV R0, UR14 ;  /* 0x0000000e00007c02 */ /* 0x000fca0008000f00 */
[----:B------:R-:W2:Y:S02]  /*2480*/  S2UR UR19, SR_CTAID.Z ;  /* 0x00000000001379c3 */ /* 0x000ea40000002700 */
[----:B--2---:R-:W-:Y:S01]  /*2490*/  UIMAD UR15, UR19, UR15, UR13 ;  /* 0x0000000f130f72a4 */ /* 0x004fe2000f8e020d */
[----:B------:R-:W-:-:S05]  /*24a0*/  IMAD.WIDE.U32 R6, R0, UR19, R6 ;  /* 0x0000001300067c25 */ /* 0x000fca000f8e0006 */
[----:B------:R-:W-:Y:S01]  /*24b0*/  VIADD R10, R7, UR15 ;  /* 0x0000000f070a7c36 */ /* 0x000fe20008000000 */
[----:B-1----:R-:W-:Y:S06]  /*24c0*/  @P4 BRA `(.L_x_408) ;  /* 0x0000000000404947 */ /* 0x002fec0003800000 */
[----:B------:R-:W-:Y:S01]  /*24d0*/  MOV R5, R10 ;  /* 0x0000000a00057202 */ /* 0x000fe20000000f00 */
[----:B------:R-:W-:Y:S01]  /*24e0*/  IMAD R0, R19, UR10, RZ ;  /* 0x0000000a13007c24 */ /* 0x000fe2000f8e02ff */
[----:B------:R-:W-:Y:S01]  /*24f0*/  ULDC UR13, c[0x0][0x2d0] ;  /* 0x0000b400000d7ab9 */ /* 0x000fe20000000800 */
[----:B------:R-:W-:Y:S01]  /*2500*/  IMAD.MOV.U32 R4, RZ, RZ, R6 ;  /* 0x000000ffff047224 */ /* 0x000fe200078e0006 */
[----:B------:R-:W-:Y:S01]  /*2510*/  ISETP.GE.AND P5, PT, R250, UR13, PT ;  /* 0x0000000dfa007c0c */ /* 0x000fe2000bfa6270 */
[----:B------:R-:W-:Y:S01]  /*2520*/  IMAD R0, R2, UR11, R0 ;  /* 0x0000000b02007c24 */ /* 0x000fe2000f8e0200 */
        /* <DEDUP_REMOVED lines=10> */
.L_x_408:
[----:B------:R-:W-:Y:S05]  /*25d0*/  BSYNC B0 ;  /* 0x0000000000007941 */ /* 0x000fea0003800000 */
.L_x_407:
        /* <DEDUP_REMOVED lines=19> */
.L_x_410:
[----:B------:R-:W-:Y:S05]  /*2710*/  BSYNC B0 ;  /* 0x0000000000007941 */ /* 0x000fea0003800000 */
.L_x_409:
[----:B------:R-:W3:Y:S01]  /*2720*/  S2UR UR10, SR_CTAID.Z ;  /* 0x00000000000a79c3 */ /* 0x000ee20000002700 */
[----:B------:R-:W-:Y:S01]  /*2730*/  UIMAD UR5, UR30, UR6, URZ ;  /* 0x000000061e0572a4 */ /* 0x000fe2000f8e023f */
[----:B-12---:R-:W-:Y:S01]  /*2740*/  IMAD.U32 R4, RZ, RZ, UR6 ;  /* 0x00000006ff047e24 */ /* 0x006fe2000f8e00ff */
[----:B------:R-:W-:Y:S02]  /*2750*/  BSSY B0, `(.L_x_411) ;  /* 0x000001f000007945 */ /* 0x000fe40003800000 */
[----:B------:R-:W-:Y:S01]  /*2760*/  UIMAD UR5, UR59, UR7, UR5 ;  /* 0x000000073b0572a4 */ /* 0x000fe2000f8e0205 */
[----:B------:R-:W-:Y:S02]  /*2770*/  IMAD.WIDE.U32 R4, R4, UR59, R250 ;  /* 0x0000003b04047c25 */ /* 0x000fe4000f8e00fa */
[----:B------:R-:W1:Y:S03]  /*2780*/  S2UR UR13, SR_CTAID.Z ;  /* 0x00000000000d79c3 */ /* 0x000e660000002700 */
[----:B------:R-:W-:Y:S01]  /*2790*/  IMAD.U32 R0, RZ, RZ, UR5 ;  /* 0x00000005ff007e24 */ /* 0x000fe2000f8e00ff */
[----:B------:R-:W-:-:S04]  /*27a0*/  IADD3 R6, P0, R4, UR12, RZ ;  /* 0x0000000c04067c10 */ /* 0x000fc8000ff1e0ff */
[----:B------:R-:W-:Y:S01]  /*27b0*/  IADD3.X R7, R5, UR16, R0, P0, !PT ;  /* 0x0000001005077c10 */ /* 0x000fe200087fe400 */
[----:B---3--:R-:W-:-:S03]  /*27c0*/  USHF.R.S32.HI UR14, URZ, 0x1f, UR10 ;  /* 0x0000001f3f0e7899 */ /* 0x008fc6000801140a */
[----:B------:R-:W-:Y:S02]  /*27d0*/  ULDC.64 UR10, c[0x0][0x470] ;  /* 0x00011c00000a7ab9 */ /* 0x000fe40000000a00 */
[----:B------:R-:W-:Y:S01]  /*27e0*/  UIMAD UR5, UR14, UR10, URZ ;  /* 0x0000000a0e0572a4 */ /* 0x000fe2000f8e023f */
[----:B------:R-:W-:-:S03]  /*27f0*/  MOV R0, UR10 ;  /* 0x0000000a00007c02 */ /* 0x000fc60008000f00 */
[----:B-1----:R-:W-:Y:S02]  /*2800*/  UIMAD UR11, UR13, UR11, UR5 ;  /* 0x0000000b0d0b72a4 */ /* 0x002fe4000f8e0205 */
        /* <DEDUP_REMOVED lines=19> */
.L_x_412:
[----:B------:R-:W-:Y:S05]  /*2940*/  BSYNC B0 ;  /* 0x0000000000007941 */ /* 0x000fea0003800000 */
.L_x_411:
        /* <DEDUP_REMOVED lines=20> */
.L_x_404:
[----:B------:R-:W2:Y:S01]  /*2a90*/  LDL R20, [R1+0x1c] ;  /* 0x00001c0001147983 */ /* 0x000ea20000100800 */
[----:B------:R-:W-:Y:S01]  /*2aa0*/  PLOP3.LUT P0, PT, PT, PT, UP4, 0x80, 0x0 ;  /* 0x000000000000781c */ /* 0x000fe20003f0f048 */
[----:B------:R-:W-:Y:S01]  /*2ab0*/  UIMAD UR10, UR30, UR20, URZ ;  /* 0x000000141e0a72a4 */ /* 0x000fe2000f8e023f */
[----:B------:R-:W-:Y:S01]  /*2ac0*/  IMAD.U32 R4, RZ, RZ, UR20 ;  /* 0x00000014ff047e24 */ /* 0x000fe2000f8e00ff */
[----:B------:R-:W-:Y:S01]  /*2ad0*/  UIMAD UR11, UR57, -0x80, UR5 ;  /* 0xffffff80390b78a4 */ /* 0x000fe2000f8e0205 */
[----:B------:R-:W-:Y:S01]  /*2ae0*/  VIADD R7, R2, 0x40 ;  /* 0x0000004002077836 */ /* 0x000fe20000000000 */
        /* <DEDUP_REMOVED lines=66> */
.L_x_415:
[----:B------:R-:W-:Y:S05]  /*2f10*/  BSYNC B0 ;  /* 0x0000000000007941 */ /* 0x000fea0003800000 */
.L_x_414:
        /* <DEDUP_REMOVED lines=44> */
.L_x_417:
[----:B------:R-:W-:Y:S05]  /*31e0*/  BSYNC B0 ;  /* 0x0000000000007941 */ /* 0x000fea0003800000 */
.L_x_416:
        /* <DEDUP_REMOVED lines=41> */
.L_x_419:
[----:B------:R-:W-:Y:S05]  /*3480*/  BSYNC B0 ;  /* 0x0000000000007941 */ /* 0x000fea0003800000 */
.L_x_418:
        /* <DEDUP_REMOVED lines=16> */
.L_x_421:
        /* <DEDUP_REMOVED lines=37> */
.L_x_422:
[----:B------:R-:W-:Y:S05]  /*37e0*/  BSYNC B0 ;  /* 0x0000000000007941 */ /* 0x000fea0003800000 */
.L_x_420:
[----:B-1----:R-:W-:Y:S01]  /*37f0*/  IMAD.U32 R4, RZ, RZ, UR24 ;  /* 0x00000018ff047e24 */ /* 0x002fe2000f8e00ff */
[----:B------:R-:W-:Y:S01]  /*3800*/  UIMAD UR11, UR30, UR24, URZ ;  /* 0x000000181e0b72a4 */ /* 0x000fe2000f8e023f */
[----:B------:R1:W-:Y:S01]  /*3810*/  @P1 STS [R0+0x9000], RZ ;  /* 0x009000ff00001388 */ /* 0x0003e20000000800 */
[----:B----4-:R-:W-:Y:S01]  /*3820*/  VIADD R8, R249, 0x8 ;  /* 0x00000008f9087836 */ /* 0x010fe20000000000 */
[----:B------:R-:W-:Y:S01]  /*3830*/  ULDC.64 UR20, c[0x0][0x260] ;  /* 0x0000980000147ab9 */ /* 0x000fe20000000a00 */
[----:B------:R-:W-:Y:S01]  /*3840*/  IMAD.WIDE.U32 R4, R4, UR59, R250 ;  /* 0x0000003b04047c25 */ /* 0x000fe2000f8e00fa */
[----:B------:R-:W-:Y:S01]  /*3850*/  UIMAD UR11, UR59, UR25, UR11 ;  /* 0x000000193b0b72a4 */ /* 0x000fe2000f8e020b */
[----:B------:R1:W-:Y:S01]  /*3860*/  @P1 STS [R0+0x9004], RZ ;  /* 0x009004ff00001388 */ /* 0x0003e20000000800 */
[----:B------:R-:W-:Y:S01]  /*3870*/  BSSY B0, `(.L_x_423) ;  /* 0x000003b000007945 */ /* 0x000fe20003800000 */
[----:B------:R-:W-:Y:S02]  /*3880*/  IADD3 R6, P2, R4, UR29, RZ ;  /* 0x0000001d04067c10 */ /* 0x000fe4000ff5e0ff */
[----:B------:R1:W-:Y:S01]  /*3890*/  @P1 STS.64 [R0+0x9008], RZ ;  /* 0x009008ff00001388 */ /* 0x0003e20000000a00 */
[----:B------:R-:W-:-:S03]  /*38a0*/  IMAD.U32 R4, RZ, RZ, UR11 ;  /* 0x0000000bff047e24 */ /* 0x000fc6000f8e00ff */
[----:B------:R1:W-:Y:S02]  /*38b0*/  @P1 STS.128 [R0+0xb000], RZ ;  /* 0x00b000ff00001388 */ /* 0x0003e40000000c00 */
[----:B------:R-:W-:Y:S01]  /*38c0*/  IADD3.X R7, R5, UR32, R4, P2, !PT ;  /* 0x0000002005077c10 */ /* 0x000fe200097fe404 */
[----:B------:R-:W-:Y:S01]  /*38d0*/  IMAD R4, R15, UR20, RZ ;  /* 0x000000140f047c24 */ /* 0x000fe2000f8e02ff */
[----:B------:R1:W-:Y:S01]  /*38e0*/  @P1 STS.128 [R0+0xd000], RZ ;  /* 0x00d000ff00001388 */ /* 0x0003e20000000c00 */
[----:B------:R-:W-:Y:S02]  /*38f0*/  ISETP.GE.AND P2, PT, R8, UR10, PT ;  /* 0x0000000a08007c0c */ /* 0x000fe4000bf46270 */
[C---:B------:R-:W-:Y:S01]  /*3900*/  IMAD R4, R14.reuse, UR21, R4 ;  /* 0x000000150e047c24 */ /* 0x040fe2000f8e0204 */
[----:B------:R-:W-:Y:S01]  /*3910*/  IADD3 R5, R249, 0x20, RZ ;  /* 0x00000020f9057810 */ /* 0x000fe20007ffe0ff */
[----:B------:R-:W-:Y:S01]  /*3920*/  IMAD.WIDE.U32 R6, R14, UR20, R6 ;  /* 0x000000140e067c25 */ /* 0x000fe2000f8e0006 */
[----:B------:R-:W-:-:S02]  /*3930*/  P2R R16, PR, RZ, 0x4 ;  /* 0x00000004ff107803 */ /* 0x000fc40000000000 */
[C---:B------:R-:W-:Y:S01]  /*3940*/  ISETP.GE.AND P2, PT, R249.reuse, UR10, PT ;  /* 0x0000000af9007c0c */ /* 0x040fe2000bf46270 */
[----:B------:R-:W-:Y:S01]  /*3950*/  VIADD R14, R249, 0x28 ;  /* 0x00000028f90e7836 */ /* 0x000fe20000000000 */
[----:B------:R-:W-:Y:S02]  /*3960*/  ISETP.GE.AND P6, PT, R5, UR10, PT ;  /* 0x0000000a05007c0c */ /* 0x000fe4000bfc6270 */
[----:B------:R-:W-:Y:S02]  /*3970*/  P2R R15, PR, RZ, 0x4 ;  /* 0x00000004ff0f7803 */ /* 0x000fe40000000000 */
[----:B------:R-:W-:Y:S02]  /*3980*/  ISETP.GE.AND P5, PT, R14, UR10, PT ;  /* 0x0000000a0e007c0c */ /* 0x000fe4000bfa6270 */
[----:B------:R-:W-:Y:S01]  /*3990*/  IADD3 R9, R7, R4, RZ ;  /* 0x0000000407097210 */ /* 0x000fe20007ffe0ff */
[----:B------:R-:W-:Y:S10]  /*39a0*/  @P1 BRA `(.L_x_424) ;  /* 0x00000000009c1947 */ /* 0x000ff40003800000 */
        /* <DEDUP_REMOVED lines=39> */
.L_x_424:
[----:B------:R-:W-:Y:S05]  /*3c20*/  BSYNC B0 ;  /* 0x0000000000007941 */ /* 0x000fea0003800000 */
.L_x_423:
        /* <DEDUP_REMOVED lines=43> */
.L_x_426:
[----:B------:R-:W-:Y:S05]  /*3ee0*/  BSYNC B0 ;  /* 0x0000000000007941 */ /* 0x000fea0003800000 */
.L_x_425:
[----:B------:R-:W0:Y:S01]  /*3ef0*/  LDGDEPBAR ;  /* 0x00000000000079af */ /* 0x000e220000000000 */
[----:B------:R-:W-:Y:S01]  /*3f00*/  ISETP.NE.AND P2, PT, R15, RZ, PT ;  /* 0x000000ff0f00720c */ /* 0x000fe20003f45270 */
[----:B-12---:R-:W-:Y:S01]  /*3f10*/  IMAD.MOV.U32 R4, RZ, RZ, 0x4 ;  /* 0x00000004ff047424 */ /* 0x006fe200078e00ff */
[----:B------:R-:W-:Y:S01]  /*3f20*/  ISETP.NE.AND P1, PT, R16, RZ, PT ;  /* 0x000000ff1000720c */ /* 0x000fe20003f25270 */
[----:B------:R-:W-:Y:S01]  /*3f30*/  IMAD.MOV.U32 R6, RZ, RZ, 0x4 ;  /* 0x00000004ff067424 */ /* 0x000fe200078e00ff */
[----:B------:R-:W1:Y:S01]  /*3f40*/  LDC.64 R8, c[0x0][0x3b8] ;  /* 0x0000ee00ff087b82 */ /* 0x000e620000000a00 */
[----:B---34-:R-:W-:Y:S02]  /*3f50*/  IMAD.MOV.U32 R0, RZ, RZ, 0x7f800000 ;  /* 0x7f800000ff007424 */ /* 0x018fe400078e00ff */
[----:B------:R-:W-:Y:S02]  /*3f60*/  IMAD.MOV.U32 R10, RZ, RZ, 0x7f800000 ;  /* 0x7f800000ff0a7424 */ /* 0x000fe400078e00ff */
[----:B------:R-:W-:-:S02]  /*3f70*/  IMAD.MOV.U32 R2, RZ, RZ, 0x7f800000 ;  /* 0x7f800000ff027424 */ /* 0x000fc400078e00ff */
[----:B------:R-:W-:Y:S01]  /*3f80*/  IMAD.MOV.U32 R252, RZ, RZ, 0x7f800000 ;  /* 0x7f800000fffc7424 */ /* 0x000fe200078e00ff */
[----:B------:R-:W-:Y:S01]  /*3f90*/  S2UR UR10, SR_CTAID.Y ;  /* 0x00000000000a79c3 */ /* 0x000fe20000002600 */
[----:B------:R-:W-:-:S07]  /*3fa0*/  IMAD.WIDE R4, R249, R4, UR14 ;  /* 0x0000000ef9047e25 */ /* 0x000fce000f8e0204 */
[----:B------:R-:W2:Y:S01]  /*3fb0*/  S2UR UR11, SR_CTAID.Z ;  /* 0x00000000000b79c3 */ /* 0x000ea20000002700 */
[----:B------:R-:W-:Y:S01]  /*3fc0*/  @!P5 IMAD.WIDE R6, R14, R6, UR14 ;  /* 0x0000000e0e06de25 */ /* 0x000fe2000f8e0206 */
[----:B------:R-:W3:Y:S01]  /*3fd0*/  @!P2 LDG.E R10, desc[UR8][R4.64] ;  /* 0x00000008040aa981 */ /* 0x000ee2000c1e1900 */
[----:B------:R-:W-:-:S04]  /*3fe0*/  DEPBAR.LE SB0, 0x1 ;  /* 0x000080400000791a */ /* 0x000fc80000000000 */
[----:B------:R-:W4:Y:S01]  /*3ff0*/  @!P1 LDG.E R2, desc[UR8][R4.64+0x20] ;  /* 0x0000200804029981 */ /* 0x000f22000c1e1900 */
[----:B------:R-:W-:Y:S01]  /*4000*/  LEA R192, R218, UR4, 0x1 ;  /* 0x00000004dac07c11 */ /* 0x000fe2000f8e08ff */
[----:B------:R-:W-:Y:S02]  /*4010*/  USHF.L.U32 UR21, UR7, 0x4, URZ ;  /* 0x0000000407157899 */ /* 0x000fe4000800063f */
[----:B------:R4:W5:Y:S01]  /*4020*/  @!P6 LDG.E R252, desc[UR8][R4.64+0x80] ;  /* 0x0000800804fce981 */ /* 0x000962000c1e1900 */
[----:B------:R-:W-:Y:S01]  /*4030*/  USHF.L.U32 UR20, UR7, 0x3, URZ ;  /* 0x0000000307147899 */ /* 0x000fe2000800063f */
[----:B------:R-:W-:Y:S01]  /*4040*/  VIADD R209, R220, 0x1800 ;  /* 0x00001800dcd17836 */ /* 0x000fe20000000000 */
[----:B------:R-:W-:Y:S01]  /*4050*/  UIADD3 UR50, UR59, UR16, URZ ;  /* 0x000000103b327290 */ /* 0x000fe2000fffe03f */
[----:B------:R-:W3:Y:S01]  /*4060*/  @!P5 LDG.E R0, desc[UR8][R6.64] ;  /* 0x000000080600d981 */ /* 0x000ee2000c1e1900 */
[----:B------:R-:W-:Y:S01]  /*4070*/  IMAD.MOV.U32 R248, RZ, RZ, R237 ;  /* 0x000000fffff87224 */ /* 0x000fe200078e00ed */
        /* <DEDUP_REMOVED lines=31> */
[----:B--2---:R-:W-:Y:S01]  /*4270*/  UIMAD UR10, UR10, UR53, UR11 ;  /* 0x000000350a0a72a4 */ /* 0x004fe2000f8e020b */
[----:B------:R-:W-:Y:S02]  /*4280*/  CS2R R74, SRZ ;  /* 0x00000000004a7805 */ /* 0x000fe4000001ff00 */
[----:B------:R-:W-:Y:S01]  /*4290*/  CS2R R72, SRZ ;  /* 0x0000000000487805 */ /* 0x000fe2000001ff00 */
[----:B------:R-:W1:Y:S01]  /*42a0*/  LDSM.16.M88.4 R156, [R192+0xf000] ;  /* 0x00f00000c09c783b */ /* 0x000e620000000200 */
[----:B------:R-:W-:Y:S01]  /*42b0*/  USHF.L.U32 UR10, UR10, 0x5, URZ ;  /* 0x000000050a0a7899 */ /* 0x000fe2000800063f */
[----:B------:R-:W-:-:S02]  /*42c0*/  CS2R R70, SRZ ;  /* 0x0000000000467805 */ /* 0x000fc4000001ff00 */
[----:B------:R-:W-:Y:S01]  /*42d0*/  CS2R R68, SRZ ;  /* 0x0000000000447805 */ /* 0x000fe2000001ff00 */
[----:B------:R-:W2:Y:S01]  /*42e0*/  LDSM.16.M88.4 R160, [R192+0xf400] ;  /* 0x00f40000c0a0783b */ /* 0x000ea20000000200 */
[----:B------:R-:W-:Y:S01]  /*42f0*/  USHF.R.S32.HI UR11, URZ, 0x1f, UR10 ;  /* 0x0000001f3f0b7899 */ /* 0x000fe2000801140a */
        /* <DEDUP_REMOVED lines=18> */
[----:B------:R-:W1:Y:S01]  /*4420*/  LDSM.16.M88.4 R164, [R210] ;  /* 0x00000000d2a4783b */ /* 0x000e620000000200 */
[----:B------:R-:W-:Y:S02]  /*4430*/  CS2R R38, SRZ ;  /* 0x0000000000267805 */ /* 0x000fe4000001ff00 */
[----:B------:R-:W-:Y:S01]  /*4440*/  CS2R R36, SRZ ;  /* 0x0000000000247805 */ /* 0x000fe2000001ff00 */
[----:B------:R-:W-:Y:S01]  /*4450*/  ULDC UR13, c[0x0][0x394] ;  /* 0x0000e500000d7ab9 */ /* 0x000fe20000000800 */
[----:B------:R-:W1:Y:S01]  /*4460*/  LDSM.16.M88.4 R168, [R210+0x400] ;  /* 0x00040000d2a8783b */ /* 0x000e620000000200 */
[----:B------:R-:W-:Y:S02]  /*4470*/  UIMAD UR49, UR7, 0x18, URZ ;  /* 0x00000018073178a4 */ /* 0x000fe4000f8e023f */
[----:B------:R-:W-:Y:S01]  /*4480*/  USHF.L.U32 UR48, UR7, 0x5, URZ ;  /* 0x0000000507307899 */ /* 0x000fe2000800063f */
[----:B------:R-:W1:Y:S01]  /*4490*/  LDSM.16.M88.4 R180, [R210+0x2000] ;  /* 0x00200000d2b4783b */ /* 0x000e620000000200 */
[----:B------:R-:W-:-:S02]  /*44a0*/  UIMAD UR47, UR7, 0x28, URZ ;  /* 0x00000028072f78a4 */ /* 0x000fc4000f8e023f */
[----:B------:R-:W-:Y:S01]  /*44b0*/  UIMAD UR46, UR7, 0x30, URZ ;  /* 0x00000030072e78a4 */ /* 0x000fe2000f8e023f */
[----:B------:R-:W1:Y:S01]  /*44c0*/  LDSM.16.M88.4 R184, [R210+0x2400] ;  /* 0x00240000d2b8783b */ /* 0x000e620000000200 */
[----:B------:R-:W-:Y:S02]  /*44d0*/  UIMAD UR34, UR7, 0x38, URZ ;  /* 0x00000038072278a4 */ /* 0x000fe4000f8e023f */
[----:B------:R-:W-:Y:S01]  /*44e0*/  UIADD3 UR55, UR59, 0x80, URZ ;  /* 0x000000803b377890 */ /* 0x000fe2000fffe03f */
[----:B------:R-:W1:Y:S01]  /*44f0*/  LDSM.16.M88.4 R196, [R210+0x4000] ;  /* 0x00400000d2c4783b */ /* 0x000e620000000200 */
[----:B------:R-:W-:Y:S01]  /*4500*/  ULDC UR56, c[0x0][0x2d0] ;  /* 0x0000b40000387ab9 */ /* 0x000fe20000000800 */
[----:B------:R-:W-:Y:S02]  /*4510*/  ULDC UR61, c[0x0][0x398] ;  /* 0x0000e600003d7ab9 */ /* 0x000fe40000000800 */
[----:B------:R-:W1:Y:S01]  /*4520*/  LDSM.16.M88.4 R200, [R210+0x4400] ;  /* 0x00440000d2c8783b */ /* 0x000e620000000200 */
[----:B------:R-:W-:-:S02]  /*4530*/  UIADD3 UR31, UR21, 0x20, URZ ;  /* 0x00000020151f7890 */ /* 0x000fc4000fffe03f */
[----:B------:R-:W-:Y:S02]  /*4540*/  UIADD3 UR26, UR21, 0x40, URZ ;  /* 0x00000040151a7890 */ /* 0x000fe4000fffe03f */
[----:B------:R-:W-:Y:S02]  /*4550*/  UIADD3 UR30, UR20, UR31, URZ ;  /* 0x0000001f141e7290 */ /* 0x000fe4000fffe03f */
[----:B------:R-:W-:Y:S02]  /*4560*/  UIADD3 UR25, UR20, UR26, URZ ;  /* 0x0000001a14197290 */ /* 0x000fe4000fffe03f */
[----:B------:R-:W-:Y:S02]  /*4570*/  UIADD3 UR29, UR20, UR30, URZ ;  /* 0x0000001e141d7290 */ /* 0x000fe4000fffe03f */
[----:B------:R-:W-:Y:S01]  /*4580*/  UIADD3 UR24, UR20, UR25, URZ ;  /* 0x0000001914187290 */ /* 0x000fe2000fffe03f */
[----:B------:R-:W-:Y:S01]  /*4590*/  SEL R209, R209, R220, !P0 ;  /* 0x000000dcd1d17207 */ /* 0x000fe20004000000 */
[----:B------:R-:W-:-:S02]  /*45a0*/  UIADD3 UR28, UR20, UR29, URZ ;  /* 0x0000001d141c7290 */ /* 0x000fc4000fffe03f */
[----:B------:R-:W-:Y:S02]  /*45b0*/  UIADD3 UR23, UR20, UR24, URZ ;  /* 0x0000001814177290 */ /* 0x000fe4000fffe03f */
[----:B------:R-:W-:Y:S01]  /*45c0*/  UIADD3 UR52, -UR5, 0x80, UR50 ;  /* 0x0000008005347890 */ /* 0x000fe2000fffe132 */
[----:B------:R-:W-:Y:S01]  /*45d0*/  LEA R209, R209, UR4, 0x1 ;  /* 0x00000004d1d17c11 */ /* 0x000fe2000f8e08ff */
[----:B------:R-:W-:Y:S02]  /*45e0*/  UIADD3 UR27, UR20, UR28, URZ ;  /* 0x0000001c141b7290 */ /* 0x000fe4000fffe03f */
[----:B------:R-:W-:Y:S02]  /*45f0*/  UIADD3 UR22, UR20, UR23, URZ ;  /* 0x0000001714167290 */ /* 0x000fe4000fffe03f */
[----:B------:R-:W-:Y:S02]  /*4600*/  UIADD3 UR52, UR52, -UR38, URZ ;  /* 0x8000002634347290 */ /* 0x000fe4000fffe03f */
[----:B------:R-:W-:-:S02]  /*4610*/  UIADD3 UR33, UR20, UR27, URZ ;  /* 0x0000001b14217290 */ /* 0x000fc4000fffe03f */
[----:B------:R-:W-:Y:S01]  /*4620*/  UIADD3 UR32, UR20, UR22, URZ ;  /* 0x0000001614207290 */ /* 0x000fe2000fffe03f */
[----:B---3--:R-:W-:Y:S04]  /*4630*/  STL [R1], R0 ;  /* 0x0000000001007387 */ /* 0x008fe80000100800 */
[----:B----4-:R3:W-:Y:S01]  /*4640*/  STL [R1+0x8], R2 ;  /* 0x0000080201007387 */ /* 0x0107e20000100800 */
[----:B------:R-:W-:Y:S02]  /*4650*/  R2UR UR36, R6 ;  /* 0x00000000062472ca */ /* 0x000fe400000e0000 */
[--C-:B---3--:R-:W-:Y:S01]  /*4660*/  IADD3 R2, P2, P1, R4, UR10, R18.reuse ;  /* 0x0000000a04027c10 */ /* 0x108fe2000f95e012 */
[----:B------:R-:W-:Y:S01]  /*4670*/  ULDC UR10, c[0x0][0x2ec] ;  /* 0x0000bb00000a7ab9 */ /* 0x000fe20000000800 */
[----:B------:R-:W-:-:S03]  /*4680*/  SHF.R.S32.HI R0, RZ, 0x1f, R18 ;  /* 0x0000001fff007819 */ /* 0x000fc60000011412 */
[----:B------:R3:W-:Y:S01]  /*4690*/  STL [R1+0x28], R2 ;  /* 0x0000280201007387 */ /* 0x0007e20000100800 */
[----:B------:R-:W-:Y:S01]  /*46a0*/  IADD3.X R4, R5, UR11, R0, P2, P1 ;  /* 0x0000000b05047c10 */ /* 0x000fe200097e2400 */
[----:B------:R-:W-:Y:S01]  /*46b0*/  VIADD R0, R217, 0x1800 ;  /* 0x00001800d9007836 */ /* 0x000fe20000000000 */
[----:B------:R-:W-:-:S03]  /*46c0*/  R2UR UR51, R7 ;  /* 0x00000000073372ca */ /* 0x000fc600000e0000 */
[----:B------:R-:W-:Y:S02]  /*46d0*/  UIADD3 UR44, UR36, -0x61c88647, URZ ;  /* 0x9e3779b9242c7890 */ /* 0x000fe4000fffe03f */
[----:B------:R-:W-:Y:S01]  /*46e0*/  UIADD3 UR53, UR36, 0x3c6ef372, URZ ;  /* 0x3c6ef37224357890 */ /* 0x000fe2000fffe03f */
[----:B---3--:R-:W-:Y:S01]  /*46f0*/  IMAD R2, RZ, RZ, -UR12 ;  /* 0x8000000cff027e24 */ /* 0x008fe2000f8e02ff */
[----:B------:R-:W-:Y:S02]  /*4700*/  UIADD3 UR42, UR36, -0x255992d5, URZ ;  /* 0xdaa66d2b242a7890 */ /* 0x000fe4000fffe03f */
[----:B------:R-:W-:Y:S02]  /*4710*/  UIADD3 UR40, UR36, 0x78dde6e4, URZ ;  /* 0x78dde6e424287890 */ /* 0x000fe4000fffe03f */
[----:B------:R3:W-:Y:S01]  /*4720*/  STL [R1+0x18], R2 ;  /* 0x0000180201007387 */ /* 0x0007e20000100800 */
[----:B------:R-:W-:Y:S01]  /*4730*/  UIADD3 UR38, UR36, 0x1715609d, URZ ;  /* 0x1715609d24267890 */ /* 0x000fe2000fffe03f */
[----:B------:R-:W-:-:S02]  /*4740*/  ULDC.U8 UR11, c[0x0][0x388] ;  /* 0x0000e200000b7ab9 */ /* 0x000fc40000000000 */
[----:B------:R4:W-:Y:S01]  /*4750*/  STL [R1+0x4], R10 ;  /* 0x0000040a01007387 */ /* 0x0009e20000100800 */
[----:B---3--:R-:W-:-:S05]  /*4760*/  LOP3.LUT R2, R4, UR36, RZ, 0x3c, !PT ;  /* 0x0000002404027c12 */ /* 0x008fca000f8e3cff */
[----:B------:R4:W-:Y:S01]  /*4770*/  STL [R1+0x14], R2 ;  /* 0x0000140201007387 */ /* 0x0009e20000100800 */
[----:B------:R-:W-:Y:S01]  /*4780*/  SEL R0, R0, R217, !P0 ;  /* 0x000000d900007207 */ /* 0x000fe20004000000 */
[----:B------:R-:W-:-:S03]  /*4790*/  UIADD3 UR54, UR51, -0x4498517b, URZ ;  /* 0xbb67ae8533367890 */ /* 0x000fc6000fffe03f */
[----:B------:R-:W-:Y:S01]  /*47a0*/  LEA R208, R0, UR4, 0x1 ;  /* 0x0000000400d07c11 */ /* 0x000fe2000f8e08ff */
[----:B------:R-:W-:Y:S02]  /*47b0*/  UIADD3 UR43, UR51, 0x76cf5d0a, URZ ;  /* 0x76cf5d0a332b7890 */ /* 0x000fe4000fffe03f */
[----:B------:R-:W-:Y:S02]  /*47c0*/  UIADD3 UR41, UR51, 0x32370b8f, URZ ;  /* 0x32370b8f33297890 */ /* 0x000fe4000fffe03f */
[----:B------:R-:W-:Y:S02]  /*47d0*/  UIADD3 UR39, UR51, -0x126145ec, URZ ;  /* 0xed9eba1433277890 */ /* 0x000fe4000fffe03f */
[----:B------:R-:W-:Y:S02]  /*47e0*/  UIADD3 UR37, UR51, -0x56f99767, URZ ;  /* 0xa906689933257890 */ /* 0x000fe4000fffe03f */
[----:B------:R-:W-:Y:S02]  /*47f0*/  UIADD3 UR36, UR36, -0x4ab325aa, URZ ;  /* 0xb54cda5624247890 */ /* 0x000fe4000fffe03f */
[----:B-12---:R-:W-:-:S12]  /*4800*/  UIADD3 UR35, UR51, 0x646e171e, URZ ;  /* 0x646e171e33237890 */ /* 0x006fd8000fffe03f */
.L_x_431:
[----:B------:R-:W0:Y:S01]  /*4810*/  LDGDEPBAR ;  /* 0x00000000000079af */ /* 0x000e220000000000 */
[----:B------:R-:W-:Y:S01]  /*4820*/  LEA R0, R218, UR4, 0x1 ;  /* 0x00000004da007c11 */ /* 0x000fe2000f8e08ff */
[----:B------:R-:W-:Y:S01]  /*4830*/  IMAD.U32 R4, RZ, RZ, UR19 ;  /* 0x00000013ff047e24 */ /* 0x000fe2000f8e00ff */
[----:B----4-:R-:W-:Y:S01]  /*4840*/  IADD3 R2, R219, R209, RZ ;  /* 0x000000d1db027210 */ /* 0x010fe20007ffe0ff */
[----:B------:R-:W-:Y:S01]  /*4850*/  IMAD.U32 R5, RZ, RZ, UR18 ;  /* 0x00000012ff057e24 */ /* 0x000fe2000f8e00ff */
[----:B------:R-:W-:Y:S01]  /*4860*/  MOV R247, R221 ;  /* 0x000000dd00f77202 */ /* 0x000fe20000000f00 */
[----:B------:R-:W-:Y:S01]  /*4870*/  USHF.L.U32 UR7, UR6, 0x6, URZ ;  /* 0x0000000606077899 */ /* 0x000fe2000800063f */
[C---:B------:R-:W-:Y:S01]  /*4880*/  LEA R4, P0, R249.reuse, R4, 0x2 ;  /* 0x00000004f9047211 */ /* 0x040fe200078010ff */
[----:B------:R-:W-:Y:S01]  /*4890*/  ULDC UR12, c[0x0][0x394] ;  /* 0x0000e500000c7ab9 */ /* 0x000fe20000000800 */
[----:B------:R-:W-:Y:S01]  /*48a0*/  IMAD.MOV.U32 R246, RZ, RZ, R224 ;  /* 0x000000fffff67224 */ /* 0x000fe200078e00e0 */
[----:B------:R-:W-:Y:S01]  /*48b0*/  UISETP.GE.AND UP0, UPT, UR7, UR52, UPT ;  /* 0x000000340700728c */ /* 0x000fe2000bf06270 */
[----:B------:R-:W-:Y:S05]  /*48c0*/  LEA.HI.X.SX32 R5, R249, R5, 0x2, P0 ;  /* 0x00000005f9057211 */ /* 0x000fea00000f16ff */
[----:B------:R-:W-:Y:S01]  /*48d0*/  PLOP3.LUT P0, PT, PT, PT, UP0, 0x80, 0x0 ;  /* 0x000000000000781c */ /* 0x000fe20003f0f008 */
[----:B------:R-:W-:Y:S04]  /*48e0*/  DEPBAR.LE SB0, 0x0 ;  /* 0x000080000000791a */ /* 0x000fe80000000000 */
[----:B------:R-:W-:Y:S06]  /*48f0*/  BAR.SYNC.DEFER_BLOCKING 0x0 ;  /* 0x0000000000007b1d */ /* 0x000fec0000010000 */
[----:B------:R-:W-:Y:S04]  /*4900*/  LDSM.16.M88.4 R32, [R209] ;  /* 0x00000000d120783b */ /* 0x000fe80000000200 */
[----:B------:R-:W1:Y:S04]  /*4910*/  LDSM.16.M88.4 R16, [R0+0x9000] ;  /* 0x009000000010783b */ /* 0x000e680000000200 */
[----:B------:R-:W2:Y:S04]  /*4920*/  LDSM.16.M88.4 R28, [R209+0x800] ;  /* 0x00080000d11c783b */ /* 0x000ea80000000200 */
[----:B-----5:R-:W5:Y:S04]  /*4930*/  LDG.E R207, desc[UR8][R4.64] ;  /* 0x0000000804cf7981 */ /* 0x020f68000c1e1900 */
[----:B------:R-:W5:Y:S04]  /*4940*/  LDG.E R206, desc[UR8][R4.64+0x20] ;  /* 0x0000200804ce7981 */ /* 0x000f68000c1e1900 */
[----:B------:R-:W5:Y:S04]  /*4950*/  LDG.E R205, desc[UR8][R4.64+0x80] ;  /* 0x0000800804cd7981 */ /* 0x000f68000c1e1900 */
[----:B------:R1:W5:Y:S04]  /*4960*/  LDG.E R204, desc[UR8][R4.64+0xa0] ;  /* 0x0000a00804cc7981 */ /* 0x000368000c1e1900 */
[----:B------:R-:W3:Y:S04]  /*4970*/  LDSM.16.M88.4 R132, [R0+0x9400] ;  /* 0x009400000084783b */ /* 0x000ee80000000200 */
[----:B------:R-:W-:Y:S04]  /*4980*/  LDSM.16.M88.4 R136, [R2] ;  /* 0x000000000288783b */ /* 0x000fe80000000200 */
[----:B------:R-:W4:Y:S04]  /*4990*/  LDSM.16.M88.4 R140, [R210+-0x6000] ;  /* 0xffa00000d28c783b */ /* 0x000f280000000200 */
[----:B------:R-:W4:Y:S04]  /*49a0*/  LDSM.16.M88.4 R144, [R2+0x800] ;  /* 0x000800000290783b */ /* 0x000f280000000200 */
[----:B------:R-:W4:Y:S04]  /*49b0*/  LDSM.16.M88.4 R148, [R210+-0x5c00] ;  /* 0xffa40000d294783b */ /* 0x000f280000000200 */
[----:B------:R-:W-:Y:S01]  /*49c0*/  LDSM.16.M88.4 R152, [R209+0x1800] ;  /* 0x00180000d198783b */ /* 0x000fe20000000200 */
[-C--:B-1----:R-:W-:Y:S06]  /*49d0*/  HMMA.16816.F32.BF16 R4, R32, R16.reuse, RZ ;  /* 0x000000102004723c */ /* 0x082fec00000418ff */
[C---:B--2---:R-:W-:Y:S06]  /*49e0*/  HMMA.16816.F32.BF16 R8, R28.reuse, R16, RZ ;  /* 0x000000101c08723c */ /* 0x044fec00000418ff */
[-C--:B------:R-:W-:Y:S06]  /*49f0*/  HMMA.16816.F32.BF16 R12, R28, R18.reuse, RZ ;  /* 0x000000121c0c723c */ /* 0x080fec00000418ff */
[C---:B------:R-:W-:Y:S06]  /*4a00*/  HMMA.16816.F32.BF16 R16, R32.reuse, R18, RZ ;  /* 0x000000122010723c */ /* 0x040fec00000418ff */
[-C--:B---3--:R-:W-:Y:S06]  /*4a10*/  HMMA.16816.F32.BF16 R20, R32, R132.reuse, RZ ;  /* 0x000000842014723c */ /* 0x088fec00000418ff */
[C---:B------:R-:W-:Y:S06]  /*4a20*/  HMMA.16816.F32.BF16 R24, R28.reuse, R132, RZ ;  /* 0x000000841c18723c */ /* 0x040fec00000418ff */
[-C--:B------:R-:W-:Y:S06]  /*4a30*/  HMMA.16816.F32.BF16 R28, R28, R134.reuse, RZ ;  /* 0x000000861c1c723c */ /* 0x080fec00000418ff */
[----:B------:R-:W-:Y:S01]  /*4a40*/  HMMA.16816.F32.BF16 R32, R32, R134, RZ ;  /* 0x000000862020723c */ /* 0x000fe200000418ff */
[----:B------:R-:W-:Y:S05]  /*4a50*/  LDSM.16.M88.4 R132, [R209+0x1000] ;  /* 0x00100000d184783b */ /* 0x000fea0000000200 */
[-C--:B----4-:R-:W-:Y:S06]  /*4a60*/  HMMA.16816.F32.BF16 R4, R136, R140.reuse, R4 ;  /* 0x0000008c8804723c */ /* 0x090fec0000041804 */
        /* <DEDUP_REMOVED lines=15> */
[----:B------:R-:W1:Y:S05]  /*4b60*/  LDSM.16.M88.4 R140, [R210+-0x4000] ;  /* 0xffc00000d28c783b */ /* 0x000e6a0000000200 */
[-C--:B--2---:R-:W-:Y:S06]  /*4b70*/  HMMA.16816.F32.BF16 R20, R132, R144.reuse, R20 ;  /* 0x000000908414723c */ /* 0x084fec0000041814 */
[C---:B------:R-:W-:Y:S06]  /*4b80*/  HMMA.16816.F32.BF16 R24, R152.reuse, R144, R24 ;  /* 0x000000909818723c */ /* 0x040fec0000041818 */
[-C--:B------:R-:W-:Y:S01]  /*4b90*/  HMMA.16816.F32.BF16 R28, R152, R146.reuse, R28 ;  /* 0x00000092981c723c */ /* 0x080fe2000004181c */
[----:B------:R-:W2:Y:S05]  /*4ba0*/  LDSM.16.M88.4 R152, [R210+-0x3c00] ;  /* 0xffc40000d298783b */ /* 0x000eaa0000000200 */
        /* <DEDUP_REMOVED lines=45> */
.L_x_427:
[----:B------:R-:W2:Y:S01]  /*4e80*/  LDL R136, [R1+0x30] ;  /* 0x0000300001887983 */ /* 0x000ea20000100800 */
[----:B------:R-:W-:Y:S01]  /*4e90*/  VIADD R2, R249, UR7 ;  /* 0x00000007f9027c36 */ /* 0x000fe20008000000 */
[----:B------:R-:W-:Y:S01]  /*4ea0*/  UIADD3 UR7, -UR12, UR5, -UR16 ;  /* 0x000000050c077290 */ /* 0x000fe2000fffe910 */
[----:B------:R-:W-:Y:S01]  /*4eb0*/  IMAD.U32 R0, RZ, RZ, UR57 ;  /* 0x00000039ff007e24 */ /* 0x000fe2000f8e00ff */
[----:B------:R-:W1:Y:S01]  /*4ec0*/  S2R R135, SR_TID.X ;  /* 0x0000000000877919 */ /* 0x000e620000002100 */
[C---:B------:R-:W-:Y:S01]  /*4ed0*/  VIADD R143, R2.reuse, 0x8 ;  /* 0x00000008028f7836 */ /* 0x040fe20000000000 */
[----:B------:R-:W-:Y:S01]  /*4ee0*/  UMOV UR13, UR12 ;  /* 0x0000000c000d7c82 */ /* 0x000fe20008000000 */
[C---:B------:R-:W-:Y:S01]  /*4ef0*/  VIADD R142, R2.reuse, 0x20 ;  /* 0x00000020028e7836 */ /* 0x040fe20000000000 */
[C---:B------:R-:W-:Y:S01]  /*4f00*/  VIADDMNMX R144, R2.reuse, UR7, RZ, !PT ;  /* 0x0000000702907c46 */ /* 0x040fe2000f8001ff */
[----:B------:R-:W-:Y:S01]  /*4f10*/  VIADD R141, R2, 0x28 ;  /* 0x00000028028d7836 */ /* 0x000fe20000000000 */
[----:B------:R-:W-:Y:S02]  /*4f20*/  VIADDMNMX R143, R143, UR7, RZ, !PT ;  /* 0x000000078f8f7c46 */ /* 0x000fe4000f8001ff */
[----:B------:R-:W-:Y:S02]  /*4f30*/  VIADDMNMX R142, R142, UR7, RZ, !PT ;  /* 0x000000078e8e7c46 */ /* 0x000fe4000f8001ff */
[----:B------:R-:W-:Y:S01]  /*4f40*/  VIADDMNMX R141, R141, UR7, RZ, !PT ;  /* 0x000000078d8d7c46 */ /* 0x000fe2000f8001ff */
[----:B------:R-:W-:Y:S04]  /*4f50*/  UIADD3 UR7, UR5, 0x1, -UR16 ;  /* 0x0000000105077890 */ /* 0x000fe8000fffe810 */
[----:B------:R-:W-:Y:S06]  /*4f60*/  UIADD3 UR7, UR7, UR61, URZ ;  /* 0x0000003d07077290 */ /* 0x000fec000fffe03f */
[----:B------:R-:W-:Y:S02]  /*4f70*/  IMAD.U32 R134, RZ, RZ, UR7 ;  /* 0x00000007ff867e24 */ /* 0x000fe4000f8e00ff */
[----:B------:R-:W-:Y:S02]  /*4f80*/  IMAD.U32 R133, RZ, RZ, UR7 ;  /* 0x00000007ff857e24 */ /* 0x000fe4000f8e00ff */
[----:B------:R-:W-:Y:S02]  /*4f90*/  IMAD.U32 R132, RZ, RZ, UR7 ;  /* 0x00000007ff847e24 */ /* 0x000fe4000f8e00ff */
[----:B------:R-:W-:Y:S05]  /*4fa0*/  IMAD.U32 R140, RZ, RZ, UR7 ;  /* 0x00000007ff8c7e24 */ /* 0x000fea000f8e00ff */
[----:B------:R-:W-:Y:S01]  /*4fb0*/  VIADDMNMX R140, R2, R140, UR5, PT ;  /* 0x00000005028c7e46 */ /* 0x000fe2000b80018c */
[----:B-1----:R-:W-:Y:S05]  /*4fc0*/  IMAD.SHL.U32 R135, R135, 0x2, RZ ;  /* 0x0000000287877824 */ /* 0x002fea00078e00ff */
[----:B--2---:R-:W-:Y:S02]  /*4fd0*/  LOP3.LUT R135, R136, 0x6, R135, 0xf8, !PT ;  /* 0x0000000688877812 */ /* 0x004fe400078ef887 */
[--C-:B------:R-:W-:Y:S02]  /*4fe0*/  IADD3 R136, R134, 0x8, R2.reuse ;  /* 0x0000000886887810 */ /* 0x100fe40007ffe002 */
[--C-:B------:R-:W-:Y:S01]  /*4ff0*/  IADD3 R134, R132, 0x28, R2.reuse ;  /* 0x0000002884867810 */ /* 0x100fe20007ffe002 */
[----:B------:R-:W-:Y:S01]  /*5000*/  IMAD R0, R0, 0x80, R135 ;  /* 0x0000008000007824 */ /* 0x000fe200078e0287 */
[----:B------:R-:W-:Y:S02]  /*5010*/  IADD3 R135, R133, 0x20, R2 ;  /* 0x0000002085877810 */ /* 0x000fe40007ffe002 */
[----:B------:R-:W-:Y:S01]  /*5020*/  VIMNMX R133, R136, UR5, PT ;  /* 0x0000000588857c48 */ /* 0x000fe2000bfe0100 */
[C---:B------:R-:W-:Y:S01]  /*5030*/  VIADD R139, R0.reuse, 0x1 ;  /* 0x00000001008b7836 */ /* 0x040fe20000000000 */
[C---:B------:R-:W-:Y:S01]  /*5040*/  ISETP.GE.AND P3, PT, R0.reuse, R144, PT ;  /* 0x000000900000720c */ /* 0x040fe20003f66270 */
[C---:B------:R-:W-:Y:S01]  /*5050*/  VIADD R138, R0.reuse, 0x8 ;  /* 0x00000008008a7836 */ /* 0x040fe20000000000 */
[C---:B------:R-:W-:Y:S01]  /*5060*/  ISETP.GE.AND P2, PT, R0.reuse, R143, PT ;  /* 0x0000008f0000720c */ /* 0x040fe20003f46270 */
[C---:B------:R-:W-:Y:S01]  /*5070*/  VIADD R137, R0.reuse, 0x9 ;  /* 0x0000000900897836 */ /* 0x040fe20000000000 */
[----:B------:R-:W-:Y:S01]  /*5080*/  VIMNMX R132, R135, UR5, PT ;  /* 0x0000000587847c48 */ /* 0x000fe2000bfe0100 */
[C---:B------:R-:W-:Y:S01]  /*5090*/  VIADD R136, R0.reuse, 0x10 ;  /* 0x0000001000887836 */ /* 0x040fe20000000000 */
[C---:B------:R-:W-:Y:S01]  /*50a0*/  ISETP.GE.AND P1, PT, R0.reuse, R142, PT ;  /* 0x0000008e0000720c */ /* 0x040fe20003f26270 */
[----:B------:R-:W-:Y:S01]  /*50b0*/  VIADD R135, R0, 0x11 ;  /* 0x0000001100877836 */ /* 0x000fe20000000000 */
[----:B------:R-:W-:Y:S01]  /*50c0*/  VIMNMX R2, R134, UR5, PT ;  /* 0x0000000586027c48 */ /* 0x000fe2000bfe0100 */
[C---:B------:R-:W-:Y:S01]  /*50d0*/  VIADD R134, R0.reuse, 0x18 ;  /* 0x0000001800867836 */ /* 0x040fe20000000000 */
[C---:B------:R-:W-:Y:S02]  /*50e0*/  ISETP.GE.AND P0, PT, R0.reuse, R141, PT ;  /* 0x0000008d0000720c */ /* 0x040fe40003f06270 */
[C---:B------:R-:W-:Y:S02]  /*50f0*/  ISETP.GE.OR P3, PT, R0.reuse, R140, !P3 ;  /* 0x0000008c0000720c */ /* 0x040fe40005f66670 */
[C---:B------:R-:W-:Y:S02]  /*5100*/  ISETP.GE.OR P2, PT, R0.reuse, R133, !P2 ;  /* 0x000000850000720c */ /* 0x040fe40005746670 */
[C---:B------:R-:W-:Y:S02]  /*5110*/  ISETP.GE.OR P1, PT, R0.reuse, R132, !P1 ;  /* 0x000000840000720c */ /* 0x040fe40004f26670 */
[C---:B------:R-:W-:Y:S01]  /*5120*/  ISETP.GE.OR P0, PT, R0.reuse, R2, !P0 ;  /* 0x000000020000720c */ /* 0x040fe20004706670 */
[----:B------:R-:W-:Y:S01]  /*5130*/  VIADD R0, R0, 0x19 ;  /* 0x0000001900007836 */ /* 0x000fe20000000000 */
        /* <DEDUP_REMOVED lines=88> */
.L_x_428:
[C---:B------:R-:W-:Y:S01]  /*56c0*/  FSETP.NEU.FTZ.AND P1, PT, R252.reuse, -INF , PT ;  /* 0xff800000fc00780b */ /* 0x040fe20003f3d000 */
[----:B------:R-:W2:Y:S01]  /*56d0*/  LDL R0, [R1+0x4] ;  /* 0x0000040001007983 */ /* 0x000ea20000100800 */
[----:B------:R-:W-:Y:S01]  /*56e0*/  FMUL.FTZ R133, R252, 1.4426950216293334961 ;  /* 0x3fb8aa3bfc857820 */ /* 0x000fe20000410000 */
[----:B------:R-:W-:Y:S02]  /*56f0*/  UISETP.GT.AND UP2, UPT, UR6, UR45, UPT ;  /* 0x0000002d0600728c */ /* 0x000fe4000bf44270 */
[----:B------:R-:W3:Y:S04]  /*5700*/  LDL R2, [R1+0x8] ;  /* 0x0000080001027983 */ /* 0x000ee80000100800 */
[----:B------:R-:W4:Y:S04]  /*5710*/  LDL R135, [R1] ;  /* 0x0000000001877983 */ /* 0x000f280000100800 */
[----:B------:R-:W4:Y:S04]  /*5720*/  LDL R134, [R1+0x28] ;  /* 0x0000280001867983 */ /* 0x000f280000100800 */
[----:B------:R-:W4:Y:S01]  /*5730*/  LDL R136, [R1+0x2c] ;  /* 0x00002c0001887983 */ /* 0x000f220000100800 */
[----:B------:R-:W1:Y:S01]  /*5740*/  S2R R138, SR_TID.X ;  /* 0x00000000008a7919 */ /* 0x000e620000002100 */
[----:B------:R-:W1:Y:S02]  /*5750*/  S2R R137, SR_TID.X ;  /* 0x0000000000897919 */ /* 0x000e640000002100 */
[----:B-1----:R-:W-:Y:S04]  /*5760*/  SHF.R.S32.HI R137, RZ, 0x1f, R137 ;  /* 0x0000001fff897819 */ /* 0x002fe80000011489 */
[----:B------:R-:W-:Y:S04]  /*5770*/  LEA.HI R137, R137, R138, RZ, 0x6 ;  /* 0x0000008a89897211 */ /* 0x000fe800078f30ff */
[----:B------:R-:W-:Y:S02]  /*5780*/  SHF.R.S32.HI R137, RZ, 0x6, R137 ;  /* 0x00000006ff897819 */ /* 0x000fe40000011489 */
[C---:B--2---:R-:W-:Y:S01]  /*5790*/  FSETP.NEU.FTZ.AND P0, PT, R0.reuse, -INF , PT ;  /* 0xff8000000000780b */ /* 0x044fe20003f1d000 */
[----:B------:R-:W-:Y:S01]  /*57a0*/  FMUL.FTZ R132, R0, 1.4426950216293334961 ;  /* 0x3fb8aa3b00847820 */ /* 0x000fe20000410000 */
[----:B---3--:R-:W-:Y:S04]  /*57b0*/  FMUL.FTZ R0, R2, 1.4426950216293334961 ;  /* 0x3fb8aa3b02007820 */ /* 0x008fe80000410000 */
[----:B------:R-:W-:Y:S02]  /*57c0*/  FSEL R132, R132, RZ, P0 ;  /* 0x000000ff84847208 */ /* 0x000fe40000000000 */
[----:B------:R-:W-:Y:S03]  /*57d0*/  FSETP.NEU.FTZ.AND P0, PT, R2, -INF , PT ;  /* 0xff8000000200780b */ /* 0x000fe60003f1d000 */
[--C-:B------:R-:W-:Y:S01]  /*57e0*/  FFMA.FTZ R20, R20, UR10, -R132.reuse ;  /* 0x0000000a14147c23 */ /* 0x100fe20008010884 */
[--C-:B------:R-:W-:Y:S01]  /*57f0*/  FFMA.FTZ R16, R16, UR10, -R132.reuse ;  /* 0x0000000a10107c23 */ /* 0x100fe20008010884 */
[--C-:B------:R-:W-:Y:S01]  /*5800*/  FFMA.FTZ R2, R32, UR10, -R132.reuse ;  /* 0x0000000a20027c23 */ /* 0x100fe20008010884 */
[----:B------:R-:W-:Y:S01]  /*5810*/  FSEL R32, R0, RZ, P0 ;  /* 0x000000ff00207208 */ /* 0x000fe20000000000 */
[----:B------:R1:W-:Y:S01]  /*5820*/  MUFU.EX2 R232, R20 ;  /* 0x0000001400e87308 */ /* 0x0003e20000000800 */
[C---:B----4-:R-:W-:Y:S01]  /*5830*/  FSETP.NEU.FTZ.AND P0, PT, R135.reuse, -INF , PT ;  /* 0xff8000008700780b */ /* 0x050fe20003f1d000 */
[----:B------:R-:W-:Y:S01]  /*5840*/  FMUL.FTZ R0, R135, 1.4426950216293334961 ;  /* 0x3fb8aa3b87007820 */ /* 0x000fe20000410000 */
[----:B------:R-:W-:Y:S01]  /*5850*/  FFMA.FTZ R222, R4, UR10, -R132 ;  /* 0x0000000a04de7c23 */ /* 0x000fe20008010884 */
[--C-:B------:R-:W-:Y:S01]  /*5860*/  FFMA.FTZ R7, R7, UR10, -R32.reuse ;  /* 0x0000000a07077c23 */ /* 0x100fe20008010820 */
[--C-:B------:R-:W-:Y:S01]  /*5870*/  FFMA.FTZ R19, R19, UR10, -R32.reuse ;  /* 0x0000000a13137c23 */ /* 0x100fe20008010820 */
[----:B------:R-:W-:Y:S01]  /*5880*/  IMAD.WIDE.U32 R134, R134, -0x2daee0ad, RZ ;  /* 0xd2511f5386867825 */ /* 0x000fe200078e00ff */
[----:B------:R-:W-:Y:S03]  /*5890*/  FSEL R0, R0, RZ, P0 ;  /* 0x000000ff00007208 */ /* 0x000fe60000000000 */
[----:B------:R2:W-:Y:S01]  /*58a0*/  MUFU.EX2 R230, R16 ;  /* 0x0000001000e67308 */ /* 0x0005e20000000800 */
[--C-:B------:R-:W-:Y:S01]  /*58b0*/  FFMA.FTZ R18, R18, UR10, -R32.reuse ;  /* 0x0000000a12127c23 */ /* 0x100fe20008010820 */
[----:B------:R-:W-:Y:S02]  /*58c0*/  IMAD.U32 R4, RZ, RZ, UR6 ;  /* 0x00000006ff047e24 */ /* 0x000fe4000f8e00ff */
[----:B------:R-:W-:Y:S01]  /*58d0*/  FFMA.FTZ R144, R6, UR10, -R32 ;  /* 0x0000000a06907c23 */ /* 0x000fe20008010820 */
[--C-:B------:R-:W-:Y:S01]  /*58e0*/  FFMA.FTZ R33, R33, UR10, -R132.reuse ;  /* 0x0000000a21217c23 */ /* 0x100fe20008010884 */
[----:B------:R-:W-:Y:S01]  /*58f0*/  FFMA.FTZ R221, R17, UR10, -R132 ;  /* 0x0000000a11dd7c23 */ /* 0x000fe20008010884 */
[----:B------:R-:W-:Y:S02]  /*5900*/  IMAD R4, R4, 0x4, R136 ;  /* 0x0000000404047824 */ /* 0x000fe400078e0288 */
[--C-:B------:R-:W-:Y:S01]  /*5910*/  FFMA.FTZ R153, R21, UR10, -R132.reuse ;  /* 0x0000000a15997c23 */ /* 0x100fe20008010884 */
[----:B------:R3:W4:Y:S01]  /*5920*/  MUFU.EX2 R236, R2 ;  /* 0x0000000200ec7308 */ /* 0x0007220000000800 */
[----:B-1----:R-:W4:Y:S01]  /*5930*/  LDL R20, [R1+0x14] ;  /* 0x0000140001147983 */ /* 0x002f220000100800 */
[----:B------:R-:W-:Y:S01]  /*5940*/  FFMA.FTZ R132, R5, UR10, -R132 ;  /* 0x0000000a05847c23 */ /* 0x000fe20008010884 */
[----:B------:R-:W-:Y:S01]  /*5950*/  FFMA.FTZ R35, R35, UR10, -R32 ;  /* 0x0000000a23237c23 */ /* 0x000fe20008010820 */
[----:B------:R-:W-:Y:S01]  /*5960*/  FFMA.FTZ R31, R31, UR10, -R0 ;  /* 0x0000000a1f1f7c23 */ /* 0x000fe20008010800 */
[----:B------:R-:W-:Y:S01]  /*5970*/  FFMA.FTZ R23, R23, UR10, -R32 ;  /* 0x0000000a17177c23 */ /* 0x000fe20008010820 */
[----:B------:R-:W-:Y:S01]  /*5980*/  FFMA.FTZ R15, R15, UR10, -R0 ;  /* 0x0000000a0f0f7c23 */ /* 0x000fe20008010800 */
[--C-:B------:R-:W-:Y:S03]  /*5990*/  FFMA.FTZ R226, R22, UR10, -R32.reuse ;  /* 0x0000000a16e27c23 */ /* 0x100fe60008010820 */
[----:B------:R1:W-:Y:S01]  /*59a0*/  MUFU.EX2 R227, R7 ;  /* 0x0000000700e37308 */ /* 0x0003e20000000800 */
[----:B--2---:R-:W-:Y:S02]  /*59b0*/  IMAD.U32 R16, RZ, RZ, UR57 ;  /* 0x00000039ff107e24 */ /* 0x004fe4000f8e00ff */
[----:B------:R-:W-:Y:S01]  /*59c0*/  FFMA.FTZ R32, R34, UR10, -R32 ;  /* 0x0000000a22207c23 */ /* 0x000fe20008010820 */
[--C-:B------:R-:W-:Y:S01]  /*59d0*/  FFMA.FTZ R147, R14, UR10, -R0.reuse ;  /* 0x0000000a0e937c23 */ /* 0x100fe20008010800 */
[--C-:B------:R-:W-:Y:S01]  /*59e0*/  FFMA.FTZ R142, R10, UR10, -R0.reuse ;  /* 0x0000000a0a8e7c23 */ /* 0x100fe20008010800 */
[----:B------:R-:W-:Y:S02]  /*59f0*/  IMAD R16, R16, 0x4, R137 ;  /* 0x0000000410107824 */ /* 0x000fe400078e0289 */
[--C-:B------:R-:W-:Y:S01]  /*5a00*/  FFMA.FTZ R145, R11, UR10, -R0.reuse ;  /* 0x0000000a0b917c23 */ /* 0x100fe20008010800 */
[--C-:B------:R-:W-:Y:S01]  /*5a10*/  FFMA.FTZ R27, R27, UR10, -R0.reuse ;  /* 0x0000000a1b1b7c23 */ /* 0x100fe20008010800 */
[----:B------:R-:W-:Y:S01]  /*5a20*/  MUFU.EX2 R235, R35 ;  /* 0x0000002300eb7308 */ /* 0x000fe20000000800 */
[----:B---3--:R-:W-:Y:S01]  /*5a30*/  FSEL R2, R133, RZ, P1 ;  /* 0x000000ff85027208 */ /* 0x008fe20000800000 */
[----:B------:R-:W-:Y:S01]  /*5a40*/  FFMA.FTZ R26, R26, UR10, -R0 ;  /* 0x0000000a1a1a7c23 */ /* 0x000fe20008010800 */
[----:B------:R-:W-:Y:S01]  /*5a50*/  LOP3.LUT R16, R135, UR51, R16, 0x96, !PT ;  /* 0x0000003387107c12 */ /* 0x000fe2000f8e9610 */
[----:B------:R-:W-:Y:S02]  /*5a60*/  VIADD R6, R4, 0x2 ;  /* 0x0000000204067836 */ /* 0x000fe40000000000 */
[----:B------:R-:W-:Y:S01]  /*5a70*/  FFMA.FTZ R0, R30, UR10, -R0 ;  /* 0x0000000a1e007c23 */ /* 0x000fe20008010800 */
[--C-:B------:R-:W-:Y:S01]  /*5a80*/  FFMA.FTZ R146, R8, UR10, -R2.reuse ;  /* 0x0000000a08927c23 */ /* 0x100fe20008010802 */
[--C-:B------:R-:W-:Y:S02]  /*5a90*/  FFMA.FTZ R141, R9, UR10, -R2.reuse ;  /* 0x0000000a098d7c23 */ /* 0x100fe40008010802 */
[----:B------:R2:W-:Y:S01]  /*5aa0*/  MUFU.EX2 R229, R19 ;  /* 0x0000001300e57308 */ /* 0x0005e20000000800 */
[----:B------:R-:W-:Y:S04]  /*5ab0*/  IMAD.WIDE.U32 R8, R4, -0x326172a9, RZ ;  /* 0xcd9e8d5704087825 */ /* 0x000fe800078e00ff */
[--C-:B------:R-:W-:Y:S01]  /*5ac0*/  FFMA.FTZ R28, R28, UR10, -R2.reuse ;  /* 0x0000000a1c1c7c23 */ /* 0x100fe20008010802 */
[--C-:B------:R-:W-:Y:S01]  /*5ad0*/  FFMA.FTZ R224, R12, UR10, -R2.reuse ;  /* 0x0000000a0ce07c23 */ /* 0x100fe20008010802 */
[----:B------:R-:W-:Y:S04]  /*5ae0*/  IMAD.WIDE.U32 R4, R16, -0x326172a9, RZ ;  /* 0xcd9e8d5710047825 */ /* 0x000fe800078e00ff */
[----:B------:R-:W-:Y:S01]  /*5af0*/  FFMA.FTZ R143, R13, UR10, -R2 ;  /* 0x0000000a0d8f7c23 */ /* 0x000fe20008010802 */
[----:B------:R3:W-:Y:S01]  /*5b00*/  MUFU.EX2 R228, R18 ;  /* 0x0000001200e47308 */ /* 0x0007e20000000800 */
[----:B-1----:R-:W-:Y:S01]  /*5b10*/  IMAD.WIDE.U32 R6, R6, -0x326172a9, RZ ;  /* 0xcd9e8d5706067825 */ /* 0x002fe200078e00ff */
[----:B------:R-:W-:Y:S03]  /*5b20*/  LOP3.LUT R12, R5, UR44, R8, 0x96, !PT ;  /* 0x0000002c050c7c12 */ /* 0x000fe6000f8e9608 */
[--C-:B------:R-:W-:Y:S01]  /*5b30*/  FFMA.FTZ R24, R24, UR10, -R2.reuse ;  /* 0x0000000a18187c23 */ /* 0x100fe20008010802 */
[----:B------:R-:W-:Y:S01]  /*5b40*/  FFMA.FTZ R25, R25, UR10, -R2 ;  /* 0x0000000a19197c23 */ /* 0x000fe20008010802 */
[----:B------:R-:W-:Y:S01]  /*5b50*/  LOP3.LUT R8, R5, UR44, R6, 0x96, !PT ;  /* 0x0000002c05087c12 */ /* 0x000fe2000f8e9606 */
[----:B------:R-:W-:Y:S02]  /*5b60*/  FFMA.FTZ R2, R29, UR10, -R2 ;  /* 0x0000000a1d027c23 */ /* 0x000fe40008010802 */
[----:B------:R-:W1:Y:S01]  /*5b70*/  MUFU.EX2 R234, R31 ;  /* 0x0000001f00ea7308 */ /* 0x000e620000000800 */
[----:B--2---:R-:W-:Y:S01]  /*5b80*/  LOP3.LUT R19, R134, UR54, RZ, 0x3c, !PT ;  /* 0x0000003686137c12 */ /* 0x004fe2000f8e3cff */
[----:B------:R-:W-:Y:S08]  /*5b90*/  IMAD.WIDE.U32 R12, R12, -0x2daee0ad, RZ ;  /* 0xd2511f530c0c7825 */ /* 0x000ff000078e00ff */
[----:B------:R-:W2:Y:S01]  /*5ba0*/  MUFU.EX2 R233, R28 ;  /* 0x0000001c00e97308 */ /* 0x000ea20000000800 */
[----:B---3--:R-:W-:Y:S09]  /*5bb0*/  LOP3.LUT R18, R4, UR53, RZ, 0x3c, !PT ;  /* 0x0000003504127c12 */ /* 0x008ff2000f8e3cff */
[----:B------:R-:W-:Y:S10]  /*5bc0*/  MUFU.EX2 R225, R33 ;  /* 0x0000002100e17308 */ /* 0x000ff40000000800 */
[----:B------:R-:W-:Y:S10]  /*5bd0*/  MUFU.EX2 R140, R132 ;  /* 0x00000084008c7308 */ /* 0x000ff40000000800 */
[----:B------:R-:W-:Y:S10]  /*5be0*/  MUFU.EX2 R155, R32 ;  /* 0x00000020009b7308 */ /* 0x000ff40000000800 */
[----:B------:R-:W-:Y:S10]  /*5bf0*/  MUFU.EX2 R154, R2 ;  /* 0x00000002009a7308 */ /* 0x000ff40000000800 */
[----:B------:R-:W-:Y:S10]  /*5c00*/  MUFU.EX2 R148, R0 ;  /* 0x0000000000947308 */ /* 0x000ff40000000800 */
[----:B------:R3:W2:Y:S10]  /*5c10*/  MUFU.EX2 R231, R23 ;  /* 0x0000001700e77308 */ /* 0x0006b40000000800 */
[----:B------:R1:W-:Y:S10]  /*5c20*/  MUFU.EX2 R223, R15 ;  /* 0x0000000f00df7308 */ /* 0x0003f40000000800 */
        /* <DEDUP_REMOVED lines=12> */
[----:B------:R-:W2:Y:S10]  /*5cf0*/  MUFU.EX2 R152, R24 ;  /* 0x0000001800987308 */ /* 0x000eb40000000800 */
[----:B------:R-:W2:Y:S10]  /*5d00*/  MUFU.EX2 R150, R27 ;  /* 0x0000001b00967308 */ /* 0x000eb40000000800 */
[----:B------:R-:W-:Y:S10]  /*5d10*/  MUFU.EX2 R151, R25 ;  /* 0x0000001900977308 */ /* 0x000ff40000000800 */
[----:B------:R-:W2:Y:S01]  /*5d20*/  MUFU.EX2 R149, R26 ;  /* 0x0000001a00957308 */ /* 0x000ea20000000800 */
[-C--:B----4-:R-:W-:Y:S02]  /*5d30*/  LOP3.LUT R9, R9, R20.reuse, RZ, 0x3c, !PT ;  /* 0x0000001409097212 */ /* 0x090fe400078e3cff */
[----:B------:R-:W-:Y:S03]  /*5d40*/  LOP3.LUT R16, R7, R20, RZ, 0x3c, !PT ;  /* 0x0000001407107212 */ /* 0x000fe600078e3cff */
[----:B------:R-:W-:Y:S04]  /*5d50*/  IMAD.WIDE.U32 R6, R9, -0x2daee0ad, RZ ;  /* 0xd2511f5309067825 */ /* 0x000fe800078e00ff */
[----:B------:R-:W-:Y:S01]  /*5d60*/  IMAD.WIDE.U32 R8, R8, -0x2daee0ad, RZ ;  /* 0xd2511f5308087825 */ /* 0x000fe200078e00ff */
[----:B------:R-:W-:Y:S02]  /*5d70*/  LOP3.LUT R7, R19, R7, RZ, 0x3c, !PT ;  /* 0x0000000713077212 */ /* 0x000fe400078e3cff */
[----:B------:R-:W-:Y:S01]  /*5d80*/  LOP3.LUT R20, R13, UR43, R6, 0x96, !PT ;  /* 0x0000002b0d147c12 */ /* 0x000fe2000f8e9606 */
[----:B------:R-:W-:Y:S04]  /*5d90*/  IMAD.WIDE.U32 R4, R16, -0x2daee0ad, RZ ;  /* 0xd2511f5310047825 */ /* 0x000fe800078e00ff */
[----:B------:R-:W-:Y:S01]  /*5da0*/  IMAD.WIDE.U32 R20, R20, -0x326172a9, RZ ;  /* 0xcd9e8d5714147825 */ /* 0x000fe200078e00ff */
[----:B------:R-:W-:Y:S02]  /*5db0*/  LOP3.LUT R5, R19, R5, RZ, 0x3c, !PT ;  /* 0x0000000513057212 */ /* 0x000fe400078e3cff */
[----:B------:R-:W-:Y:S01]  /*5dc0*/  LOP3.LUT R16, R9, UR43, R4, 0x96, !PT ;  /* 0x0000002b09107c12 */ /* 0x000fe2000f8e9604 */
[----:B------:R-:W-:Y:S04]  /*5dd0*/  IMAD.WIDE.U32 R6, R7, -0x326172a9, RZ ;  /* 0xcd9e8d5707067825 */ /* 0x000fe800078e00ff */
[----:B------:R-:W-:Y:S01]  /*5de0*/  IMAD.WIDE.U32 R16, R16, -0x326172a9, RZ ;  /* 0xcd9e8d5710107825 */ /* 0x000fe200078e00ff */
[C---:B------:R-:W-:Y:S02]  /*5df0*/  LOP3.LUT R7, R18.reuse, R7, RZ, 0x3c, !PT ;  /* 0x0000000712077212 */ /* 0x040fe400078e3cff */
[----:B------:R-:W-:Y:S01]  /*5e00*/  LOP3.LUT R19, R21, UR42, R6, 0x96, !PT ;  /* 0x0000002a15137c12 */ /* 0x000fe2000f8e9606 */
[----:B------:R-:W-:Y:S04]  /*5e10*/  IMAD.WIDE.U32 R4, R5, -0x326172a9, RZ ;  /* 0xcd9e8d5705047825 */ /* 0x000fe800078e00ff */
[----:B------:R-:W-:Y:S01]  /*5e20*/  IMAD.WIDE.U32 R6, R7, -0x2daee0ad, RZ ;  /* 0xd2511f5307067825 */ /* 0x000fe200078e00ff */
[----:B------:R-:W-:Y:S02]  /*5e30*/  LOP3.LUT R5, R18, R5, RZ, 0x3c, !PT ;  /* 0x0000000512057212 */ /* 0x000fe400078e3cff */
[----:B------:R-:W-:Y:S01]  /*5e40*/  LOP3.LUT R22, R17, UR42, R4, 0x96, !PT ;  /* 0x0000002a11167c12 */ /* 0x000fe2000f8e9604 */
[----:B------:R-:W-:Y:S01]  /*5e50*/  IMAD.WIDE.U32 R18, R19, -0x2daee0ad, RZ ;  /* 0xd2511f5313127825 */ /* 0x000fe200078e00ff */
[----:B------:R-:W-:Y:S03]  /*5e60*/  LOP3.LUT R7, R7, UR41, R12, 0x96, !PT ;  /* 0x0000002907077c12 */ /* 0x000fe6000f8e960c */
[----:B---3--:R-:W-:Y:S01]  /*5e70*/  IMAD.WIDE.U32 R22, R22, -0x2daee0ad, RZ ;  /* 0xd2511f5316167825 */ /* 0x008fe200078e00ff */
[----:B------:R-:W-:Y:S03]  /*5e80*/  LOP3.LUT R12, R19, UR39, R6, 0x96, !PT ;  /* 0x00000027130c7c12 */ /* 0x000fe6000f8e9606 */
[----:B------:R-:W-:Y:S04]  /*5e90*/  IMAD.WIDE.U32 R4, R5, -0x2daee0ad, RZ ;  /* 0xd2511f5305047825 */ /* 0x000fe800078e00ff */
[----:B------:R-:W-:Y:S01]  /*5ea0*/  IMAD.WIDE.U32 R6, R7, -0x326172a9, RZ ;  /* 0xcd9e8d5707067825 */ /* 0x000fe200078e00ff */
[----:B------:R-:W-:Y:S02]  /*5eb0*/  LOP3.LUT R5, R5, UR41, R8, 0x96, !PT ;  /* 0x0000002905057c12 */ /* 0x000fe4000f8e9608 */
[----:B------:R-:W-:Y:S01]  /*5ec0*/  LOP3.LUT R14, R23, UR39, R4, 0x96, !PT ;  /* 0x00000027170e7c12 */ /* 0x000fe2000f8e9604 */
[----:B------:R-:W-:Y:S01]  /*5ed0*/  IMAD.WIDE.U32 R12, R12, -0x326172a9, RZ ;  /* 0xcd9e8d570c0c7825 */ /* 0x000fe200078e00ff */
[----:B------:R-:W-:Y:S03]  /*5ee0*/  LOP3.LUT R8, R7, UR40, R20, 0x96, !PT ;  /* 0x0000002807087c12 */ /* 0x000fe6000f8e9614 */
[----:B-1----:R-:W-:Y:S01]  /*5ef0*/  IMAD.WIDE.U32 R14, R14, -0x326172a9, RZ ;  /* 0xcd9e8d570e0e7825 */ /* 0x002fe200078e00ff */
[----:B------:R-:W-:Y:S03]  /*5f00*/  LOP3.LUT R7, R13, UR38, R6, 0x96, !PT ;  /* 0x000000260d077c12 */ /* 0x000fe6000f8e9606 */
[----:B------:R-:W-:Y:S04]  /*5f10*/  IMAD.WIDE.U32 R4, R5, -0x326172a9, RZ ;  /* 0xcd9e8d5705047825 */ /* 0x000fe800078e00ff */
[----:B------:R-:W-:Y:S01]  /*5f20*/  IMAD.WIDE.U32 R8, R8, -0x2daee0ad, RZ ;  /* 0xd2511f5308087825 */ /* 0x000fe200078e00ff */
[----:B------:R-:W-:Y:S02]  /*5f30*/  LOP3.LUT R10, R5, UR40, R16, 0x96, !PT ;  /* 0x00000028050a7c12 */ /* 0x000fe4000f8e9610 */
[----:B------:R-:W-:Y:S01]  /*5f40*/  LOP3.LUT R6, R15, UR38, R4, 0x96, !PT ;  /* 0x000000260f067c12 */ /* 0x000fe2000f8e9604 */
[----:B------:R-:W-:Y:S01]  /*5f50*/  IMAD.WIDE.U32 R4, R7, -0x2daee0ad, RZ ;  /* 0xd2511f5307047825 */ /* 0x000fe200078e00ff */
[----:B------:R-:W-:Y:S03]  /*5f60*/  LOP3.LUT R18, R9, UR37, R18, 0x96, !PT ;  /* 0x0000002509127c12 */ /* 0x000fe6000f8e9612 */
[----:B------:R-:W-:Y:S01]  /*5f70*/  IMAD.WIDE.U32 R10, R10, -0x2daee0ad, RZ ;  /* 0xd2511f530a0a7825 */ /* 0x000fe200078e00ff */
[----:B------:R-:W-:Y:S02]  /*5f80*/  LOP3.LUT R15, R4, 0xff, RZ, 0xc0, !PT ;  /* 0x000000ff040f7812 */ /* 0x000fe400078ec0ff */
[----:B------:R-:W-:Y:S01]  /*5f90*/  LOP3.LUT R9, R5, UR35, R8, 0x96, !PT ;  /* 0x0000002305097c12 */ /* 0x000fe2000f8e9608 */
[----:B------:R-:W-:Y:S01]  /*5fa0*/  IMAD.WIDE.U32 R6, R6, -0x2daee0ad, RZ ;  /* 0xd2511f5306067825 */ /* 0x000fe200078e00ff */
[--C-:B------:R-:W-:Y:S02]  /*5fb0*/  SHF.R.U32.HI R13, RZ, 0x18, R4.reuse ;  /* 0x00000018ff0d7819 */ /* 0x100fe40000011604 */
[----:B------:R-:W-:Y:S02]  /*5fc0*/  SHF.R.U32.HI R16, RZ, 0x10, R4 ;  /* 0x00000010ff107819 */ /* 0x000fe40000011604 */
[----:B------:R-:W-:Y:S01]  /*5fd0*/  LOP3.LUT R17, R4, 0xffff, RZ, 0xc0, !PT ;  /* 0x0000ffff04117812 */ /* 0x000fe200078ec0ff */
[----:B------:R-:W-:Y:S01]  /*5fe0*/  IMAD.WIDE.U32 R4, R18, -0x326172a9, RZ ;  /* 0xcd9e8d5712047825 */ /* 0x000fe200078e00ff */
[----:B------:R-:W-:Y:S02]  /*5ff0*/  LOP3.LUT R8, R7, UR35, R10, 0x96, !PT ;  /* 0x0000002307087c12 */ /* 0x000fe4000f8e960a */
[----:B------:R-:W-:Y:S02]  /*6000*/  SHF.R.U32.HI R10, RZ, 0x18, R6 ;  /* 0x00000018ff0a7819 */ /* 0x000fe40000011606 */
[----:B------:R-:W-:Y:S02]  /*6010*/  ISETP.LE.U32.AND P3, PT, R15, UR11, PT ;  /* 0x0000000b0f007c0c */ /* 0x000fe4000bf63070 */
[----:B------:R-:W-:Y:S02]  /*6020*/  LOP3.LUT R22, R11, UR37, R22, 0x96, !PT ;  /* 0x000000250b167c12 */ /* 0x000fe4000f8e9616 */
[C---:B------:R-:W-:Y:S02]  /*6030*/  LOP3.LUT R11, R6.reuse, 0xff, RZ, 0xc0, !PT ;  /* 0x000000ff060b7812 */ /* 0x040fe400078ec0ff */
[----:B------:R-:W-:Y:S02]  /*6040*/  SHF.R.U32.HI R18, RZ, 0x10, R6 ;  /* 0x00000010ff127819 */ /* 0x000fe40000011606 */
[----:B------:R-:W-:Y:S02]  /*6050*/  LOP3.LUT R19, R6, 0xffff, RZ, 0xc0, !PT ;  /* 0x0000ffff06137812 */ /* 0x000fe400078ec0ff */
[----:B------:R-:W-:Y:S02]  /*6060*/  ISETP.LE.U32.AND P0, PT, R10, UR11, PT ;  /* 0x0000000b0a007c0c */ /* 0x000fe4000bf03070 */
[----:B------:R-:W-:Y:S01]  /*6070*/  LOP3.LUT R6, R4, 0xff, RZ, 0xc0, !PT ;  /* 0x000000ff04067812 */ /* 0x000fe200078ec0ff */
[----:B------:R-:W-:Y:S01]  /*6080*/  @!P3 FADD.FTZ R236, -R236, -RZ ;  /* 0x800000ffececb221 */ /* 0x000fe20000010100 */
[----:B------:R-:W-:Y:S02]  /*6090*/  SHF.R.U32.HI R10, RZ, 0x18, R4 ;  /* 0x00000018ff0a7819 */ /* 0x000fe40000011604 */
[----:B------:R-:W-:Y:S02]  /*60a0*/  ISETP.LE.U32.AND P2, PT, R13, UR11, PT ;  /* 0x0000000b0d007c0c */ /* 0x000fe4000bf43070 */
[----:B------:R-:W-:Y:S02]  /*60b0*/  LOP3.LUT R7, R5, UR36, R12, 0x96, !PT ;  /* 0x0000002405077c12 */ /* 0x000fe4000f8e960c */
[----:B------:R-:W-:Y:S02]  /*60c0*/  SHF.R.U32.HI R12, RZ, 0x10, R4 ;  /* 0x00000010ff0c7819 */ /* 0x000fe40000011604 */
[----:B------:R-:W-:Y:S01]  /*60d0*/  LOP3.LUT R13, R4, 0xffff, RZ, 0xc0, !PT ;  /* 0x0000ffff040d7812 */ /* 0x000fe200078ec0ff */
[----:B------:R-:W-:Y:S01]  /*60e0*/  @!P0 FADD.FTZ R234, -R234, -RZ ;  /* 0x800000ffeaea8221 */ /* 0x000fe20000010100 */
[----:B------:R-:W-:Y:S01]  /*60f0*/  ISETP.LE.U32.AND P6, PT, R6, UR11, PT ;  /* 0x0000000b06007c0c */ /* 0x000fe2000bfc3070 */
[----:B------:R-:W-:Y:S01]  /*6100*/  IMAD.WIDE.U32 R4, R22, -0x326172a9, RZ ;  /* 0xcd9e8d5716047825 */ /* 0x000fe200078e00ff */
[----:B------:R-:W-:Y:S02]  /*6110*/  LOP3.LUT R6, R9, 0xff, RZ, 0xc0, !PT ;  /* 0x000000ff09067812 */ /* 0x000fe400078ec0ff */
[----:B------:R-:W-:Y:S01]  /*6120*/  ISETP.LE.U32.AND P5, PT, R10, UR11, PT ;  /* 0x0000000b0a007c0c */ /* 0x000fe2000bfa3070 */
[----:B------:R-:W-:Y:S01]  /*6130*/  @!P2 FADD.FTZ R235, -R235, -RZ ;  /* 0x800000ffebeba221 */ /* 0x000fe20000010100 */
[----:B------:R-:W-:Y:S02]  /*6140*/  SHF.R.U32.HI R10, RZ, 0x18, R9 ;  /* 0x00000018ff0a7819 */ /* 0x000fe40000011609 */
[----:B------:R-:W-:Y:S02]  /*6150*/  ISETP.LE.U32.AND P4, PT, R6, UR11, PT ;  /* 0x0000000b06007c0c */ /* 0x000fe4000bf83070 */
[----:B------:R-:W-:Y:S02]  /*6160*/  ISETP.LE.U32.AND P1, PT, R11, UR11, PT ;  /* 0x0000000b0b007c0c */ /* 0x000fe4000bf23070 */
[----:B------:R-:W-:Y:S01]  /*6170*/  ISETP.LE.U32.AND P3, PT, R10, UR11, PT ;  /* 0x0000000b0a007c0c */ /* 0x000fe2000bf63070 */
[----:B------:R-:W-:Y:S01]  /*6180*/  @!P6 FADD.FTZ R230, -R230, -RZ ;  /* 0x800000ffe6e6e221 */ /* 0x000fe20000010100 */
[----:B------:R-:W-:Y:S02]  /*6190*/  LOP3.LUT R6, R5, UR36, R14, 0x96, !PT ;  /* 0x0000002405067c12 */ /* 0x000fe4000f8e960e */
[----:B------:R-:W-:Y:S01]  /*61a0*/  LOP3.LUT R11, R4, 0xff, RZ, 0xc0, !PT ;  /* 0x000000ff040b7812 */ /* 0x000fe200078ec0ff */
[----:B------:R-:W-:Y:S01]  /*61b0*/  @!P5 FADD.FTZ R229, -R229, -RZ ;  /* 0x800000ffe5e5d221 */ /* 0x000fe20000010100 */
[--C-:B------:R-:W-:Y:S02]  /*61c0*/  SHF.R.U32.HI R10, RZ, 0x18, R4.reuse ;  /* 0x00000018ff0a7819 */ /* 0x100fe40000011604 */
[----:B------:R-:W-:Y:S01]  /*61d0*/  SHF.R.U32.HI R14, RZ, 0x10, R4 ;  /* 0x00000010ff0e7819 */ /* 0x000fe20000011604 */
[----:B------:R-:W-:Y:S01]  /*61e0*/  @!P4 FADD.FTZ R232, -R232, -RZ ;  /* 0x800000ffe8e8c221 */ /* 0x000fe20000010100 */
[----:B------:R-:W-:Y:S01]  /*61f0*/  LOP3.LUT R15, R4, 0xffff, RZ, 0xc0, !PT ;  /* 0x0000ffff040f7812 */ /* 0x000fe200078ec0ff */
[----:B--2---:R-:W-:Y:S01]  /*6200*/  @!P1 FADD.FTZ R233, -R233, -RZ ;  /* 0x800000ffe9e99221 */ /* 0x004fe20000010100 */
[----:B------:R-:W-:Y:S01]  /*6210*/  LOP3.LUT R4, R16, 0xff, RZ, 0xc0, !PT ;  /* 0x000000ff10047812 */ /* 0x000fe200078ec0ff */
[----:B------:R-:W-:Y:S01]  /*6220*/  @!P3 FADD.FTZ R231, -R231, -RZ ;  /* 0x800000ffe7e7b221 */ /* 0x000fe20000010100 */
[----:B------:R-:W-:Y:S02]  /*6230*/  LOP3.LUT R5, R8, 0xff, RZ, 0xc0, !PT ;  /* 0x000000ff08057812 */ /* 0x000fe400078ec0ff */
[----:B------:R-:W-:Y:S02]  /*6240*/  ISETP.LE.U32.AND P2, PT, R4, UR11, PT ;  /* 0x0000000b04007c0c */ /* 0x000fe4000bf43070 */
[----:B------:R-:W-:Y:S02]  /*6250*/  SHF.R.U32.HI R4, RZ, 0x18, R7 ;  /* 0x00000018ff047819 */ /* 0x000fe40000011607 */
[----:B------:R-:W-:Y:S02]  /*6260*/  ISETP.LE.U32.AND P1, PT, R5, UR11, PT ;  /* 0x0000000b05007c0c */ /* 0x000fe4000bf23070 */
[----:B------:R-:W-:Y:S02]  /*6270*/  ISETP.LE.U32.AND P0, PT, R4, UR11, PT ;  /* 0x0000000b04007c0c */ /* 0x000fe4000bf03070 */
[----:B------:R-:W-:Y:S02]  /*6280*/  LOP3.LUT R4, R7, 0xff, RZ, 0xc0, !PT ;  /* 0x000000ff07047812 */ /* 0x000fe400078ec0ff */
[----:B------:R-:W-:Y:S02]  /*6290*/  SHF.R.U32.HI R5, RZ, 0x18, R8 ;  /* 0x00000018ff057819 */ /* 0x000fe40000011608 */
[----:B------:R-:W-:Y:S01]  /*62a0*/  ISETP.LE.U32.AND P6, PT, R4, UR11, PT ;  /* 0x0000000b04007c0c */ /* 0x000fe2000bfc3070 */
[----:B------:R-:W-:Y:S01]  /*62b0*/  @!P2 FADD.FTZ R155, -R155, -RZ ;  /* 0x800000ff9b9ba221 */ /* 0x000fe20000010100 */
[----:B------:R-:W-:Y:S02]  /*62c0*/  LOP3.LUT R4, R12, 0xff, RZ, 0xc0, !PT ;  /* 0x000000ff0c047812 */ /* 0x000fe400078ec0ff */
[----:B------:R-:W-:Y:S01]  /*62d0*/  ISETP.LE.U32.AND P5, PT, R5, UR11, PT ;  /* 0x0000000b05007c0c */ /* 0x000fe2000bfa3070 */
[----:B------:R-:W-:Y:S01]  /*62e0*/  @!P1 FADD.FTZ R152, -R152, -RZ ;  /* 0x800000ff98989221 */ /* 0x000fe20000010100 */
[----:B------:R-:W-:Y:S01]  /*62f0*/  ISETP.LE.U32.AND P4, PT, R4, UR11, PT ;  /* 0x0000000b04007c0c */ /* 0x000fe2000bf83070 */
[----:B------:R-:W-:Y:S01]  /*6300*/  @!P0 FADD.FTZ R227, -R227, -RZ ;  /* 0x800000ffe3e38221 */ /* 0x000fe20000010100 */
[----:B------:R-:W-:Y:S02]  /*6310*/  SHF.R.U32.HI R4, RZ, 0x10, R9 ;  /* 0x00000010ff047819 */ /* 0x000fe40000011609 */
[----:B------:R-:W-:Y:S02]  /*6320*/  ISETP.LE.U32.AND P3, PT, R11, UR11, PT ;  /* 0x0000000b0b007c0c */ /* 0x000fe4000bf63070 */
[----:B------:R-:W-:Y:S01]  /*6330*/  LOP3.LUT R5, R4, 0xff, RZ, 0xc0, !PT ;  /* 0x000000ff04057812 */ /* 0x000fe200078ec0ff */
[----:B------:R-:W-:Y:S01]  /*6340*/  @!P6 FADD.FTZ R222, -R222, -RZ ;  /* 0x800000ffdedee221 */ /* 0x000fe20000010100 */
[----:B------:R-:W-:Y:S02]  /*6350*/  SHF.R.U32.HI R4, RZ, 0x8, R17 ;  /* 0x00000008ff047819 */ /* 0x000fe40000011611 */
[----:B------:R-:W-:Y:S01]  /*6360*/  ISETP.LE.U32.AND P0, PT, R10, UR11, PT ;  /* 0x0000000b0a007c0c */ /* 0x000fe2000bf03070 */
[----:B------:R-:W-:Y:S01]  /*6370*/  @!P5 FADD.FTZ R150, -R150, -RZ ;  /* 0x800000ff9696d221 */ /* 0x000fe20000010100 */
[----:B------:R-:W-:Y:S01]  /*6380*/  ISETP.LE.U32.AND P6, PT, R5, UR11, PT ;  /* 0x0000000b05007c0c */ /* 0x000fe2000bfc3070 */
[----:B------:R-:W-:Y:S01]  /*6390*/  @!P4 FADD.FTZ R228, -R228, -RZ ;  /* 0x800000ffe4e4c221 */ /* 0x000fe20000010100 */
[----:B------:R-:W-:Y:S02]  /*63a0*/  LOP3.LUT R4, R4, 0xffff, RZ, 0xc0, !PT ;  /* 0x0000ffff04047812 */ /* 0x000fe400078ec0ff */
[----:B------:R-:W-:Y:S01]  /*63b0*/  SHF.R.U32.HI R5, RZ, 0x10, R7 ;  /* 0x00000010ff057819 */ /* 0x000fe20000011607 */
[----:B------:R-:W-:Y:S01]  /*63c0*/  @!P3 FADD.FTZ R224, -R224, -RZ ;  /* 0x800000ffe0e0b221 */ /* 0x000fe20000010100 */
[----:B------:R-:W-:Y:S02]  /*63d0*/  ISETP.LE.U32.AND P4, PT, R4, UR11, PT ;  /* 0x0000000b04007c0c */ /* 0x000fe4000bf83070 */
[----:B------:R-:W-:Y:S02]  /*63e0*/  SHF.R.U32.HI R10, RZ, 0x8, R13 ;  /* 0x00000008ff0a7819 */ /* 0x000fe4000001160d */
[----:B------:R-:W-:Y:S01]  /*63f0*/  LOP3.LUT R4, R5, 0xff, RZ, 0xc0, !PT ;  /* 0x000000ff05047812 */ /* 0x000fe200078ec0ff */
[----:B------:R-:W-:Y:S01]  /*6400*/  @!P0 FADD.FTZ R223, -R223, -RZ ;  /* 0x800000ffdfdf8221 */ /* 0x000fe20000010100 */
[----:B------:R-:W-:Y:S01]  /*6410*/  LOP3.LUT R5, R10, 0xffff, RZ, 0xc0, !PT ;  /* 0x0000ffff0a057812 */ /* 0x000fe200078ec0ff */
[----:B------:R-:W-:Y:S01]  /*6420*/  @!P6 FADD.FTZ R226, -R226, -RZ ;  /* 0x800000ffe2e2e221 */ /* 0x000fe20000010100 */
[----:B------:R-:W-:Y:S02]  /*6430*/  ISETP.LE.U32.AND P3, PT, R4, UR11, PT ;  /* 0x0000000b04007c0c */ /* 0x000fe4000bf63070 */
[----:B------:R-:W-:Y:S02]  /*6440*/  LOP3.LUT R4, R6, 0xff, RZ, 0xc0, !PT ;  /* 0x000000ff06047812 */ /* 0x000fe400078ec0ff */
[----:B------:R-:W-:Y:S01]  /*6450*/  ISETP.LE.U32.AND P0, PT, R5, UR11, PT ;  /* 0x0000000b05007c0c */ /* 0x000fe2000bf03070 */
[----:B------:R-:W-:Y:S01]  /*6460*/  @!P4 FADD.FTZ R225, -R225, -RZ ;  /* 0x800000ffe1e1c221 */ /* 0x000fe20000010100 */
[----:B------:R-:W-:Y:S02]  /*6470*/  ISETP.LE.U32.AND P6, PT, R4, UR11, PT ;  /* 0x0000000b04007c0c */ /* 0x000fe4000bfc3070 */
[----:B------:R-:W-:Y:S02]  /*6480*/  SHF.R.U32.HI R5, RZ, 0x18, R6 ;  /* 0x00000018ff057819 */ /* 0x000fe40000011606 */
[----:B------:R-:W-:Y:S02]  /*6490*/  LOP3.LUT R4, R9, 0xffff, RZ, 0xc0, !PT ;  /* 0x0000ffff09047812 */ /* 0x000fe400078ec0ff */
[----:B------:R-:W-:Y:S01]  /*64a0*/  LOP3.LUT R7, R7, 0xffff, RZ, 0xc0, !PT ;  /* 0x0000ffff07077812 */ /* 0x000fe200078ec0ff */
[----:B------:R-:W-:Y:S01]  /*64b0*/  @!P3 FADD.FTZ R144, -R144, -RZ ;  /* 0x800000ff9090b221 */ /* 0x000fe20000010100 */
[----:B------:R-:W-:Y:S02]  /*64c0*/  ISETP.LE.U32.AND P4, PT, R5, UR11, PT ;  /* 0x0000000b05007c0c */ /* 0x000fe4000bf83070 */
[----:B------:R-:W-:Y:S01]  /*64d0*/  LOP3.LUT R5, R14, 0xff, RZ, 0xc0, !PT ;  /* 0x000000ff0e057812 */ /* 0x000fe200078ec0ff */
[----:B------:R-:W-:Y:S01]  /*64e0*/  @!P0 FADD.FTZ R221, -R221, -RZ ;  /* 0x800000ffdddd8221 */ /* 0x000fe20000010100 */
[----:B------:R-:W-:Y:S01]  /*64f0*/  SHF.R.U32.HI R7, RZ, 0x8, R7 ;  /* 0x00000008ff077819 */ /* 0x000fe20000011607 */
[----:B------:R-:W-:Y:S01]  /*6500*/  @!P6 FADD.FTZ R146, -R146, -RZ ;  /* 0x800000ff9292e221 */ /* 0x000fe20000010100 */
[----:B------:R-:W-:Y:S02]  /*6510*/  SHF.R.U32.HI R4, RZ, 0x8, R4 ;  /* 0x00000008ff047819 */ /* 0x000fe40000011604 */
[----:B------:R-:W-:Y:S02]  /*6520*/  ISETP.LE.U32.AND P3, PT, R5, UR11, PT ;  /* 0x0000000b05007c0c */ /* 0x000fe4000bf63070 */
[----:B------:R-:W-:Y:S02]  /*6530*/  LOP3.LUT R5, R7, 0xffff, RZ, 0xc0, !PT ;  /* 0x0000ffff07057812 */ /* 0x000fe400078ec0ff */
[----:B------:R-:W-:Y:S01]  /*6540*/  LOP3.LUT R4, R4, 0xffff, RZ, 0xc0, !PT ;  /* 0x0000ffff04047812 */ /* 0x000fe200078ec0ff */
[----:B------:R-:W-:Y:S01]  /*6550*/  @!P4 FADD.FTZ R145, -R145, -RZ ;  /* 0x800000ff9191c221 */ /* 0x000fe20000010100 */
[----:B------:R-:W-:Y:S02]  /*6560*/  ISETP.LE.U32.AND P6, PT, R5, UR11, PT ;  /* 0x0000000b05007c0c */ /* 0x000fe4000bfc3070 */
[----:B------:R-:W-:Y:S02]  /*6570*/  ISETP.LE.U32.AND P0, PT, R4, UR11, PT ;  /* 0x0000000b04007c0c */ /* 0x000fe4000bf03070 */
[----:B------:R-:W-:Y:S02]  /*6580*/  SHF.R.U32.HI R5, RZ, 0x10, R6 ;  /* 0x00000010ff057819 */ /* 0x000fe40000011606 */
[----:B------:R-:W-:Y:S01]  /*6590*/  LOP3.LUT R6, R6, 0xffff, RZ, 0xc0, !PT ;  /* 0x0000ffff06067812 */ /* 0x000fe200078ec0ff */
[----:B------:R-:W-:Y:S01]  /*65a0*/  @!P3 FADD.FTZ R147, -R147, -RZ ;  /* 0x800000ff9393b221 */ /* 0x000fe20000010100 */
[----:B------:R-:W-:Y:S02]  /*65b0*/  LOP3.LUT R7, R5, 0xff, RZ, 0xc0, !PT ;  /* 0x000000ff05077812 */ /* 0x000fe400078ec0ff */
[----:B------:R-:W-:Y:S02]  /*65c0*/  SHF.R.U32.HI R4, RZ, 0x8, R15 ;  /* 0x00000008ff047819 */ /* 0x000fe4000001160f */
[----:B------:R-:W-:Y:S01]  /*65d0*/  SHF.R.U32.HI R5, RZ, 0x8, R6 ;  /* 0x00000008ff057819 */ /* 0x000fe20000011606 */
[----:B------:R-:W-:Y:S01]  /*65e0*/  @!P6 FADD.FTZ R140, -R140, -RZ ;  /* 0x800000ff8c8ce221 */ /* 0x000fe20000010100 */
[----:B------:R-:W-:Y:S01]  /*65f0*/  ISETP.LE.U32.AND P4, PT, R7, UR11, PT ;  /* 0x0000000b07007c0c */ /* 0x000fe2000bf83070 */
[----:B------:R-:W-:Y:S01]  /*6600*/  @!P0 FADD.FTZ R153, -R153, -RZ ;  /* 0x800000ff99998221 */ /* 0x000fe20000010100 */
[----:B------:R-:W-:Y:S02]  /*6610*/  LOP3.LUT R4, R4, 0xffff, RZ, 0xc0, !PT ;  /* 0x0000ffff04047812 */ /* 0x000fe400078ec0ff */
[----:B------:R-:W-:Y:S02]  /*6620*/  LOP3.LUT R5, R5, 0xffff, RZ, 0xc0, !PT ;  /* 0x0000ffff05057812 */ /* 0x000fe400078ec0ff */
[----:B------:R-:W-:Y:S02]  /*6630*/  ISETP.LE.U32.AND P3, PT, R4, UR11, PT ;  /* 0x0000000b04007c0c */ /* 0x000fe4000bf63070 */
[----:B------:R-:W-:Y:S02]  /*6640*/  ISETP.LE.U32.AND P0, PT, R5, UR11, PT ;  /* 0x0000000b05007c0c */ /* 0x000fe4000bf03070 */
[----:B------:R-:W-:Y:S02]  /*6650*/  LOP3.LUT R4, R18, 0xff, RZ, 0xc0, !PT ;  /* 0x000000ff12047812 */ /* 0x000fe400078ec0ff */
[----:B------:R-:W-:Y:S01]  /*6660*/  SHF.R.U32.HI R5, RZ, 0x10, R8 ;  /* 0x00000010ff057819 */ /* 0x000fe20000011608 */
[----:B------:R-:W-:Y:S01]  /*6670*/  @!P4 FADD.FTZ R142, -R142, -RZ ;  /* 0x800000ff8e8ec221 */ /* 0x000fe20000010100 */
[----:B------:R-:W-:Y:S02]  /*6680*/  ISETP.LE.U32.AND P6, PT, R4, UR11, PT ;  /* 0x0000000b04007c0c */ /* 0x000fe4000bfc3070 */
[----:B------:R-:W-:Y:S02]  /*6690*/  LOP3.LUT R4, R5, 0xff, RZ, 0xc0, !PT ;  /* 0x000000ff05047812 */ /* 0x000fe400078ec0ff */
[----:B------:R-:W-:Y:S01]  /*66a0*/  LOP3.LUT R8, R8, 0xffff, RZ, 0xc0, !PT ;  /* 0x0000ffff08087812 */ /* 0x000fe200078ec0ff */
[----:B------:R-:W-:Y:S01]  /*66b0*/  @!P3 FADD.FTZ R143, -R143, -RZ ;  /* 0x800000ff8f8fb221 */ /* 0x000fe20000010100 */
[----:B------:R-:W-:Y:S01]  /*66c0*/  ISETP.LE.U32.AND P4, PT, R4, UR11, PT ;  /* 0x0000000b04007c0c */ /* 0x000fe2000bf83070 */
[----:B------:R-:W-:Y:S01]  /*66d0*/  @!P0 FADD.FTZ R141, -R141, -RZ ;  /* 0x800000ff8d8d8221 */ /* 0x000fe20000010100 */
[----:B------:R-:W-:Y:S02]  /*66e0*/  F2FP.RELU.BF16.F32.PACK_AB R4, R227, R144 ;  /* 0x00000090e304723e */ /* 0x000fe400000018ff */
[----:B------:R-:W-:Y:S02]  /*66f0*/  SHF.R.U32.HI R5, RZ, 0x8, R19 ;  /* 0x00000008ff057819 */ /* 0x000fe40000011613 */
[----:B------:R-:W-:Y:S01]  /*6700*/  SHF.R.U32.HI R6, RZ, 0x8, R8 ;  /* 0x00000008ff067819 */ /* 0x000fe20000011608 */
[----:B------:R1:W-:Y:S01]  /*6710*/  STS [R238+0x13400], R4 ;  /* 0x01340004ee007388 */ /* 0x0003e20000000800 */
[----:B------:R-:W-:Y:S01]  /*6720*/  F2FP.RELU.BF16.F32.PACK_AB R7, R140, R222 ;  /* 0x000000de8c07723e */ /* 0x000fe200000018ff */
[----:B------:R-:W-:Y:S01]  /*6730*/  @!P6 FADD.FTZ R148, -R148, -RZ ;  /* 0x800000ff9494e221 */ /* 0x000fe20000010100 */
[----:B------:R-:W-:Y:S02]  /*6740*/  LOP3.LUT R5, R5, 0xffff, RZ, 0xc0, !PT ;  /* 0x0000ffff05057812 */ /* 0x000fe400078ec0ff */
[----:B------:R-:W-:Y:S01]  /*6750*/  LOP3.LUT R6, R6, 0xffff, RZ, 0xc0, !PT ;  /* 0x0000ffff06067812 */ /* 0x000fe200078ec0ff */
[----:B------:R-:W-:Y:S01]  /*6760*/  STS [R238+0x13000], R7 ;  /* 0x01300007ee007388 */ /* 0x000fe20000000800 */
[----:B------:R-:W-:Y:S01]  /*6770*/  F2FP.RELU.BF16.F32.PACK_AB R2, R229, R228 ;  /* 0x000000e4e502723e */ /* 0x000fe200000018ff */
[----:B------:R-:W-:Y:S01]  /*6780*/  @!P4 FADD.FTZ R149, -R149, -RZ ;  /* 0x800000ff9595c221 */ /* 0x000fe20000010100 */
[----:B------:R-:W-:Y:S02]  /*6790*/  ISETP.LE.U32.AND P3, PT, R5, UR11, PT ;  /* 0x0000000b05007c0c */ /* 0x000fe4000bf63070 */
[----:B------:R-:W-:Y:S01]  /*67a0*/  ISETP.LE.U32.AND P0, PT, R6, UR11, PT ;  /* 0x0000000b06007c0c */ /* 0x000fe2000bf03070 */
[----:B------:R2:W-:Y:S01]  /*67b0*/  STS [R241+0x13400], R2 ;  /* 0x01340002f1007388 */ /* 0x0005e20000000800 */
[----:B------:R-:W-:Y:S02]  /*67c0*/  F2FP.RELU.BF16.F32.PACK_AB R6, R141, R146 ;  /* 0x000000928d06723e */ /* 0x000fe400000018ff */
[----:B------:R-:W-:Y:S02]  /*67d0*/  F2FP.RELU.BF16.F32.PACK_AB R5, R145, R142 ;  /* 0x0000008e9105723e */ /* 0x000fe400000018ff */
[----:B------:R-:W-:Y:S02]  /*67e0*/  F2FP.RELU.BF16.F32.PACK_AB R0, R225, R236 ;  /* 0x000000ece100723e */ /* 0x000fe400000018ff */
[----:B------:R-:W-:Y:S02]  /*67f0*/  FSETP.GE.FTZ.AND P1, PT, R140, RZ, PT ;  /* 0x000000ff8c00720b */ /* 0x000fe40003f36000 */
[----:B------:R-:W-:Y:S01]  /*6800*/  FSETP.GE.FTZ.AND P2, PT, R222, RZ, PT ;  /* 0x000000ffde00720b */ /* 0x000fe20003f56000 */
[----:B------:R-:W-:Y:S01]  /*6810*/  @!P3 FADD.FTZ R154, -R154, -RZ ;  /* 0x800000ff9a9ab221 */ /* 0x000fe20000010100 */
[----:B------:R-:W-:Y:S01]  /*6820*/  FSETP.GE.FTZ.AND P3, PT, R146, RZ, PT ;  /* 0x000000ff9200720b */ /* 0x000fe20003f76000 */
[----:B------:R-:W-:Y:S01]  /*6830*/  @!P0 FADD.FTZ R151, -R151, -RZ ;  /* 0x800000ff97978221 */ /* 0x000fe20000010100 */
[----:B-1----:R-:W-:Y:S02]  /*6840*/  F2FP.RELU.BF16.F32.PACK_AB R4, R221, R230 ;  /* 0x000000e6dd04723e */ /* 0x002fe400000018ff */
[----:B------:R-:W-:Y:S03]  /*6850*/  FSETP.GE.FTZ.AND P0, PT, R144, RZ, PT ;  /* 0x000000ff9000720b */ /* 0x000fe60003f16000 */
[----:B------:R1:W-:Y:S04]  /*6860*/  STS [R241+0x13000], R4 ;  /* 0x01300004f1007388 */ /* 0x0003e80000000800 */
[----:B------:R3:W-:Y:S01]  /*6870*/  STS [R238+0x14000], R6 ;  /* 0x01400006ee007388 */ /* 0x0007e20000000800 */
[----:B--2---:R-:W-:Y:S03]  /*6880*/  F2FP.RELU.BF16.F32.PACK_AB R2, R231, R226 ;  /* 0x000000e2e702723e */ /* 0x004fe600000018ff */
[----:B------:R2:W-:Y:S01]  /*6890*/  STS [R238+0x14400], R5 ;  /* 0x01440005ee007388 */ /* 0x0005e20000000800 */
[----:B-1----:R-:W-:Y:S02]  /*68a0*/  F2FP.RELU.BF16.F32.PACK_AB R4, R153, R232 ;  /* 0x000000e89904723e */ /* 0x002fe400000018ff */
[----:B---3--:R-:W-:Y:S02]  /*68b0*/  F2FP.RELU.BF16.F32.PACK_AB R6, R143, R224 ;  /* 0x000000e08f06723e */ /* 0x008fe400000018ff */
[----:B--2---:R-:W-:Y:S03]  /*68c0*/  F2FP.RELU.BF16.F32.PACK_AB R5, R223, R147 ;  /* 0x00000093df05723e */ /* 0x004fe600000018ff */
[----:B------:R1:W-:Y:S04]  /*68d0*/  STS [R241+0x14000], R6 ;  /* 0x01400006f1007388 */ /* 0x0003e80000000800 */
        /* <DEDUP_REMOVED lines=12> */
[----:B------:R-:W-:Y:S04]  /*69a0*/  STS [R239+0x14000], R2 ;  /* 0x01400002ef007388 */ /* 0x000fe80000000800 */
        /* <DEDUP_REMOVED lines=57> */
[----:B-----5:R-:W-:Y:S01]  /*6d40*/  FADD.FTZ R0, -R206, R6 ;  /* 0x00000006ce007221 */ /* 0x020fe20000010100 */
[----:B------:R-:W-:Y:S01]  /*6d50*/  FADD.FTZ R2, -R207, R5 ;  /* 0x00000005cf027221 */ /* 0x000fe20000010100 */
[-C--:B------:R-:W-:Y:S03]  /*6d60*/  HMMA.16816.F32.BF16 R20, R132, R200.reuse, R20 ;  /* 0x000000c88414723c */ /* 0x080fe60000041814 */
[----:B------:R-:W-:Y:S01]  /*6d70*/  FSEL R0, R0, R206, P0 ;  /* 0x000000ce00007208 */ /* 0x000fe20000000000 */
[----:B------:R-:W-:Y:S01]  /*6d80*/  FADD.FTZ R11, -R204, R11 ;  /* 0x0000000bcc0b7221 */ /* 0x000fe20000010100 */
[----:B------:R-:W-:Y:S01]  /*6d90*/  FSETP.GE.FTZ.AND P0, PT, R227, RZ, PT ;  /* 0x000000ffe300720b */ /* 0x000fe20003f16000 */
[----:B------:R-:W-:Y:S01]  /*6da0*/  FADD.FTZ R4, -R207, R4 ;  /* 0x00000004cf047221 */ /* 0x000fe20000010100 */
[-C--:B------:R-:W-:Y:S01]  /*6db0*/  FSEL R2, R2, R207.reuse, P1 ;  /* 0x000000cf02027208 */ /* 0x080fe20000800000 */
[----:B------:R-:W-:Y:S01]  /*6dc0*/  FMUL.FTZ R144, R144, R0 ;  /* 0x0000000090907220 */ /* 0x000fe20000410000 */
[----:B------:R-:W-:Y:S01]  /*6dd0*/  FSETP.GE.FTZ.AND P1, PT, R142, RZ, PT ;  /* 0x000000ff8e00720b */ /* 0x000fe20003f36000 */
[C---:B------:R-:W-:Y:S04]  /*6de0*/  HMMA.16816.F32.BF16 R24, R136.reuse, R200, R24 ;  /* 0x000000c88818723c */ /* 0x040fe80000041818 */
[----:B------:R-:W-:Y:S01]  /*6df0*/  FSEL R4, R4, R207, P2 ;  /* 0x000000cf04047208 */ /* 0x000fe20001000000 */
[----:B------:R-:W-:Y:S01]  /*6e00*/  FADD.FTZ R0, -R206, R7 ;  /* 0x00000007ce007221 */ /* 0x000fe20000010100 */
[----:B------:R-:W-:Y:S01]  /*6e10*/  FSETP.GE.FTZ.AND P2, PT, R141, RZ, PT ;  /* 0x000000ff8d00720b */ /* 0x000fe20003f56000 */
[----:B------:R-:W-:Y:S01]  /*6e20*/  FADD.FTZ R15, -R204, R15 ;  /* 0x0000000fcc0f7221 */ /* 0x000fe20000010100 */
[----:B------:R-:W-:Y:S01]  /*6e30*/  FMUL.FTZ R140, R140, R2 ;  /* 0x000000028c8c7220 */ /* 0x000fe20000410000 */
[-C--:B------:R-:W-:Y:S03]  /*6e40*/  HMMA.16816.F32.BF16 R28, R136, R202.reuse, R28 ;  /* 0x000000ca881c723c */ /* 0x080fe6000004181c */
[----:B------:R-:W-:Y:S01]  /*6e50*/  FSEL R0, R0, R206, P0 ;  /* 0x000000ce00007208 */ /* 0x000fe20000000000 */
[C---:B------:R-:W-:Y:S01]  /*6e60*/  FADD.FTZ R2, -R204.reuse, R10 ;  /* 0x0000000acc027221 */ /* 0x040fe20000010100 */
[----:B------:R-:W-:Y:S01]  /*6e70*/  FSETP.GE.FTZ.AND P0, PT, R145, RZ, PT ;  /* 0x000000ff9100720b */ /* 0x000fe20003f16000 */
[----:B------:R-:W-:Y:S01]  /*6e80*/  FADD.FTZ R7, -R204, R14 ;  /* 0x0000000ecc077221 */ /* 0x000fe20000010100 */
[----:B------:R-:W-:Y:S01]  /*6e90*/  FADD.FTZ R19, -R206, R19 ;  /* 0x00000013ce137221 */ /* 0x000fe20000010100 */
[----:B------:R-:W-:Y:S01]  /*6ea0*/  FMUL.FTZ R227, R227, R0 ;  /* 0x00000000e3e37220 */ /* 0x000fe20000410000 */
[----:B------:R-:W-:Y:S04]  /*6eb0*/  HMMA.16816.F32.BF16 R32, R132, R202, R32 ;  /* 0x000000ca8420723c */ /* 0x000fe80000041820 */
[-C--:B------:R-:W-:Y:S01]  /*6ec0*/  FSEL R0, R11, R204.reuse, P0 ;  /* 0x000000cc0b007208 */ /* 0x080fe20000000000 */
[----:B------:R-:W-:Y:S01]  /*6ed0*/  FADD.FTZ R6, -R205, R12 ;  /* 0x0000000ccd067221 */ /* 0x000fe20000010100 */
[----:B------:R-:W-:Y:S01]  /*6ee0*/  FSETP.GE.FTZ.AND P0, PT, R223, RZ, PT ;  /* 0x000000ffdf00720b */ /* 0x000fe20003f16000 */
[----:B------:R-:W-:Y:S01]  /*6ef0*/  FADD.FTZ R5, -R205, R8 ;  /* 0x00000008cd057221 */ /* 0x000fe20000010100 */
[----:B------:R-:W-:Y:S02]  /*6f00*/  FSEL R2, R2, R204, P1 ;  /* 0x000000cc02027208 */ /* 0x000fe40000800000 */
[----:B------:R-:W-:Y:S01]  /*6f10*/  FSETP.GE.FTZ.AND P1, PT, R147, RZ, PT ;  /* 0x000000ff9300720b */ /* 0x000fe20003f36000 */
[----:B------:R-:W-:Y:S01]  /*6f20*/  FMUL.FTZ R14, R145, R0 ;  /* 0x00000000910e7220 */ /* 0x000fe20000410000 */
[----:B------:R-:W-:Y:S01]  /*6f30*/  FSEL R0, R15, R204, P0 ;  /* 0x000000cc0f007208 */ /* 0x000fe20000000000 */
[----:B------:R-:W-:Y:S01]  /*6f40*/  FMUL.FTZ R142, R142, R2 ;  /* 0x000000028e8e7220 */ /* 0x000fe20000410000 */
[----:B------:R-:W-:Y:S01]  /*6f50*/  FSETP.GE.FTZ.AND P0, PT, R229, RZ, PT ;  /* 0x000000ffe500720b */ /* 0x000fe20003f16000 */
[----:B------:R-:W-:Y:S01]  /*6f60*/  FMUL.FTZ R222, R222, R4 ;  /* 0x00000004dede7220 */ /* 0x000fe20000410000 */
[----:B------:R-:W-:Y:S01]  /*6f70*/  F2FP.BF16.F32.PACK_AB R2, R227, R144 ;  /* 0x00000090e302723e */ /* 0x000fe200000010ff */
[----:B------:R-:W-:Y:S01]  /*6f80*/  FMUL.FTZ R12, R223, R0 ;  /* 0x00000000df0c7220 */ /* 0x000fe20000410000 */
[----:B------:R-:W-:Y:S01]  /*6f90*/  FSEL R0, R19, R206, P0 ;  /* 0x000000ce13007208 */ /* 0x000fe20000000000 */
[----:B------:R1:W5:Y:S01]  /*6fa0*/  LDL R227, [R1+0x10] ;  /* 0x0000100001e37983 */ /* 0x0003620000100800 */
[-C--:B------:R-:W-:Y:S01]  /*6fb0*/  FSEL R5, R5, R205.reuse, P3 ;  /* 0x000000cd05057208 */ /* 0x080fe20001800000 */
[----:B------:R-:W-:Y:S01]  /*6fc0*/  FADD.FTZ R4, -R205, R9 ;  /* 0x00000009cd047221 */ /* 0x000fe20000010100 */
[----:B------:R-:W-:Y:S01]  /*6fd0*/  FSETP.GE.FTZ.AND P3, PT, R224, RZ, PT ;  /* 0x000000ffe000720b */ /* 0x000fe20003f76000 */
[----:B------:R-:W-:Y:S01]  /*6fe0*/  FMUL.FTZ R10, R229, R0 ;  /* 0x00000000e50a7220 */ /* 0x000fe20000410000 */
[----:B------:R-:W-:Y:S01]  /*6ff0*/  FSETP.GE.FTZ.AND P0, PT, R231, RZ, PT ;  /* 0x000000ffe700720b */ /* 0x000fe20003f16000 */
[----:B------:R1:W5:Y:S01]  /*7000*/  LDL R229, [R1+0xc] ;  /* 0x00000c0001e57983 */ /* 0x0003620000100800 */
[-C--:B------:R-:W-:Y:S01]  /*7010*/  FSEL R6, R6, R205.reuse, P3 ;  /* 0x000000cd06067208 */ /* 0x080fe20001800000 */
[----:B------:R-:W-:Y:S01]  /*7020*/  FADD.FTZ R16, -R207, R16 ;  /* 0x00000010cf107221 */ /* 0x000fe20000010100 */
[----:B------:R-:W-:Y:S01]  /*7030*/  FSEL R4, R4, R205, P2 ;  /* 0x000000cd04047208 */ /* 0x000fe20001000000 */
[----:B------:R-:W-:Y:S01]  /*7040*/  FADD.FTZ R13, -R205, R13 ;  /* 0x0000000dcd0d7221 */ /* 0x000fe20000010100 */
[----:B------:R-:W-:Y:S01]  /*7050*/  FSETP.GE.FTZ.AND P3, PT, R230, RZ, PT ;  /* 0x000000ffe600720b */ /* 0x000fe20003f76000 */
[----:B------:R-:W-:Y:S01]  /*7060*/  FMUL.FTZ R224, R224, R6 ;  /* 0x00000006e0e07220 */ /* 0x000fe20000410000 */
[----:B------:R-:W-:Y:S01]  /*7070*/  FSETP.GE.FTZ.AND P2, PT, R143, RZ, PT ;  /* 0x000000ff8f00720b */ /* 0x000fe20003f56000 */
[----:B------:R-:W-:Y:S01]  /*7080*/  FMUL.FTZ R141, R141, R4 ;  /* 0x000000048d8d7220 */ /* 0x000fe20000410000 */
[----:B------:R-:W-:Y:S01]  /*7090*/  FSEL R6, R16, R207, P3 ;  /* 0x000000cf10067208 */ /* 0x000fe20001800000 */
[----:B------:R-:W-:Y:S01]  /*70a0*/  FADD.FTZ R20, -R207, R20 ;  /* 0x00000014cf147221 */ /* 0x000fe20000010100 */
[----:B------:R-:W-:Y:S01]  /*70b0*/  FSEL R4, R7, R204, P1 ;  /* 0x000000cc07047208 */ /* 0x000fe20000800000 */
[----:B------:R-:W-:Y:S01]  /*70c0*/  FMUL.FTZ R146, R146, R5 ;  /* 0x0000000592927220 */ /* 0x000fe20000410000 */
[----:B------:R-:W-:Y:S01]  /*70d0*/  FSETP.GE.FTZ.AND P3, PT, R232, RZ, PT ;  /* 0x000000ffe800720b */ /* 0x000fe20003f76000 */
[C---:B------:R-:W-:Y:S01]  /*70e0*/  FADD.FTZ R8, -R206.reuse, R23 ;  /* 0x00000017ce087221 */ /* 0x040fe20000010100 */
[----:B------:R-:W-:Y:S01]  /*70f0*/  FSEL R5, R13, R205, P2 ;  /* 0x000000cd0d057208 */ /* 0x000fe20001000000 */
[----:B------:R-:W-:Y:S01]  /*7100*/  FADD.FTZ R18, -R206, R18 ;  /* 0x00000012ce127221 */ /* 0x000fe20000010100 */
[----:B------:R-:W-:Y:S01]  /*7110*/  FSETP.GE.FTZ.AND P1, PT, R228, RZ, PT ;  /* 0x000000ffe400720b */ /* 0x000fe20003f36000 */
[----:B------:R-:W-:Y:S01]  /*7120*/  FADD.FTZ R17, -R207, R17 ;  /* 0x00000011cf117221 */ /* 0x000fe20000010100 */
[----:B------:R-:W-:Y:S01]  /*7130*/  FSETP.GE.FTZ.AND P2, PT, R221, RZ, PT ;  /* 0x000000ffdd00720b */ /* 0x000fe20003f56000 */
[----:B------:R-:W-:Y:S01]  /*7140*/  FMUL.FTZ R147, R147, R4 ;  /* 0x0000000493937220 */ /* 0x000fe20000410000 */
[----:B------:R-:W-:Y:S01]  /*7150*/  FSEL R0, R20, R207, P3 ;  /* 0x000000cf14007208 */ /* 0x000fe20001800000 */
[----:B------:R-:W-:Y:S01]  /*7160*/  FMUL.FTZ R230, R230, R6 ;  /* 0x00000006e6e67220 */ /* 0x000fe20000410000 */
[-C--:B------:R-:W-:Y:S01]  /*7170*/  FSEL R8, R8, R206.reuse, P0 ;  /* 0x000000ce08087208 */ /* 0x080fe20000000000 */
[----:B------:R-:W-:Y:S01]  /*7180*/  FADD.FTZ R27, -R204, R27 ;  /* 0x0000001bcc1b7221 */ /* 0x000fe20000010100 */
[----:B------:R-:W-:Y:S01]  /*7190*/  FSEL R4, R18, R206, P1 ;  /* 0x000000ce12047208 */ /* 0x000fe20000800000 */
        /* <DEDUP_REMOVED lines=9> */
[----:B------:R-:W-:Y:S01]  /*7230*/  FSETP.GE.FTZ.AND P2, PT, R153, RZ, PT ;  /* 0x000000ff9900720b */ /* 0x000fe20003f56000 */
[----:B------:R-:W-:Y:S01]  /*7240*/  FMUL.FTZ R228, R228, R4 ;  /* 0x00000004e4e47220 */ /* 0x000fe20000410000 */
[----:B------:R-:W-:Y:S01]  /*7250*/  FSEL R0, R27, R204, P0 ;  /* 0x000000cc1b007208 */ /* 0x000fe20000000000 */
[----:B------:R-:W-:Y:S01]  /*7260*/  FMUL.FTZ R11, R221, R5 ;  /* 0x00000005dd0b7220 */ /* 0x000fe20000410000 */
[----:B------:R-:W-:Y:S01]  /*7270*/  FSEL R6, R6, R205, P3 ;  /* 0x000000cd06067208 */ /* 0x000fe20001800000 */
[----:B------:R-:W-:Y:S01]  /*7280*/  FADD.FTZ R5, -R205, R25 ;  /* 0x00000019cd057221 */ /* 0x000fe20000010100 */
[----:B------:R-:W-:Y:S01]  /*7290*/  FSETP.GE.FTZ.AND P0, PT, R234, RZ, PT ;  /* 0x000000ffea00720b */ /* 0x000fe20003f16000 */
[----:B------:R-:W-:Y:S01]  /*72a0*/  FADD.FTZ R26, -R204, R26 ;  /* 0x0000001acc1a7221 */ /* 0x000fe20000010100 */
[----:B------:R-:W-:Y:S01]  /*72b0*/  FSEL R4, R22, R206, P1 ;  /* 0x000000ce16047208 */ /* 0x000fe20000800000 */
[----:B------:R-:W-:Y:S01]  /*72c0*/  FMUL.FTZ R152, R152, R6 ;  /* 0x0000000698987220 */ /* 0x000fe20000410000 */
[----:B------:R-:W-:Y:S01]  /*72d0*/  FSEL R9, R9, R207, P2 ;  /* 0x000000cf09097208 */ /* 0x000fe20001000000 */
[----:B------:R-:W-:Y:S01]  /*72e0*/  FMUL.FTZ R6, R150, R0 ;  /* 0x0000000096067220 */ /* 0x000fe20000410000 */
[----:B------:R-:W-:Y:S01]  /*72f0*/  FSETP.GE.FTZ.AND P2, PT, R151, RZ, PT ;  /* 0x000000ff9700720b */ /* 0x000fe20003f56000 */
[----:B------:R-:W-:Y:S01]  /*7300*/  FMUL.FTZ R226, R226, R4 ;  /* 0x00000004e2e27220 */ /* 0x000fe20000410000 */
[----:B------:R-:W-:Y:S01]  /*7310*/  FSETP.GE.FTZ.AND P1, PT, R149, RZ, PT ;  /* 0x000000ff9500720b */ /* 0x000fe20003f36000 */
[----:B------:R-:W-:Y:S01]  /*7320*/  FADD.FTZ R0, -R204, R30 ;  /* 0x0000001ecc007221 */ /* 0x000fe20000010100 */
[----:B------:R-:W-:Y:S01]  /*7330*/  FSEL R5, R5, R205, P2 ;  /* 0x000000cd05057208 */ /* 0x000fe20001000000 */
[----:B------:R-:W-:Y:S01]  /*7340*/  FADD.FTZ R34, -R206, R34 ;  /* 0x00000022ce227221 */ /* 0x000fe20000010100 */
[----:B------:R-:W-:Y:S01]  /*7350*/  FSEL R4, R26, R204, P1 ;  /* 0x000000cc1a047208 */ /* 0x000fe20000800000 */
[----:B------:R-:W-:Y:S01]  /*7360*/  FMUL.FTZ R9, R153, R9 ;  /* 0x0000000999097220 */ /* 0x000fe20000410000 */
[----:B------:R-:W-:Y:S01]  /*7370*/  FSETP.GE.FTZ.AND P2, PT, R154, RZ, PT ;  /* 0x000000ff9a00720b */ /* 0x000fe20003f56000 */
[----:B------:R-:W-:Y:S01]  /*7380*/  FMUL.FTZ R5, R151, R5 ;  /* 0x0000000597057220 */ /* 0x000fe20000410000 */
[----:B------:R-:W-:Y:S01]  /*7390*/  FSETP.GE.FTZ.AND P1, PT, R148, RZ, PT ;  /* 0x000000ff9400720b */ /* 0x000fe20003f36000 */
[----:B------:R-:W-:Y:S01]  /*73a0*/  FMUL.FTZ R149, R149, R4 ;  /* 0x0000000495957220 */ /* 0x000fe20000410000 */
[----:B------:R-:W-:Y:S01]  /*73b0*/  FSETP.GE.FTZ.AND P3, PT, R233, RZ, PT ;  /* 0x000000ffe900720b */ /* 0x000fe20003f76000 */
[----:B------:R-:W-:Y:S01]  /*73c0*/  FADD.FTZ R4, -R205, R28 ;  /* 0x0000001ccd047221 */ /* 0x000fe20000010100 */
[----:B------:R-:W-:Y:S01]  /*73d0*/  FSEL R0, R0, R204, P1 ;  /* 0x000000cc00007208 */ /* 0x000fe20000800000 */
[----:B------:R-:W-:Y:S01]  /*73e0*/  @P0 FADD.FTZ R204, -R204, R31 ;  /* 0x0000001fcccc0221 */ /* 0x000fe20000010100 */
[----:B------:R-:W-:Y:S01]  /*73f0*/  FSETP.GE.FTZ.AND P0, PT, R235, RZ, PT ;  /* 0x000000ffeb00720b */ /* 0x000fe20003f16000 */
[----:B------:R-:W-:Y:S01]  /*7400*/  FADD.FTZ R32, -R207, R32 ;  /* 0x00000020cf207221 */ /* 0x000fe20000010100 */
[----:B------:R-:W-:Y:S01]  /*7410*/  FSEL R4, R4, R205, P3 ;  /* 0x000000cd04047208 */ /* 0x000fe20001800000 */
[----:B------:R-:W-:Y:S01]  /*7420*/  FMUL.FTZ R8, R231, R8 ;  /* 0x00000008e7087220 */ /* 0x000fe20000410000 */
[----:B------:R-:W-:Y:S01]  /*7430*/  FSETP.GE.FTZ.AND P1, PT, R225, RZ, PT ;  /* 0x000000ffe100720b */ /* 0x000fe20003f36000 */
[----:B------:R-:W-:Y:S01]  /*7440*/  @P2 FADD.FTZ R205, -R205, R29 ;  /* 0x0000001dcdcd2221 */ /* 0x000fe20000010100 */
[----:B------:R-:W-:Y:S01]  /*7450*/  FSETP.GE.FTZ.AND P2, PT, R155, RZ, PT ;  /* 0x000000ff9b00720b */ /* 0x000fe20003f56000 */
[----:B------:R-:W-:Y:S01]  /*7460*/  FMUL.FTZ R16, R233, R4 ;  /* 0x00000004e9107220 */ /* 0x000fe20000410000 */
[----:B------:R-:W-:Y:S01]  /*7470*/  FSETP.GE.FTZ.AND P3, PT, R236, RZ, PT ;  /* 0x000000ffec00720b */ /* 0x000fe20003f76000 */
[----:B------:R-:W-:Y:S01]  /*7480*/  FMUL.FTZ R0, R148, R0 ;  /* 0x0000000094007220 */ /* 0x000fe20000410000 */
[----:B------:R-:W-:Y:S01]  /*7490*/  FSEL R34, R34, R206, P2 ;  /* 0x000000ce22227208 */ /* 0x000fe20001000000 */
[----:B------:R-:W-:Y:S01]  /*74a0*/  FMUL.FTZ R4, R234, R204 ;  /* 0x000000ccea047220 */ /* 0x000fe20000410000 */
[----:B------:R-:W-:Y:S01]  /*74b0*/  F2FP.BF16.F32.PACK_AB R9, R9, R7 ;  /* 0x000000070909723e */ /* 0x000fe200000010ff */
[----:B------:R-:W-:Y:S01]  /*74c0*/  @P0 FADD.FTZ R206, -R206, R35 ;  /* 0x00000023cece0221 */ /* 0x000fe20000010100 */
[----:B------:R-:W-:Y:S01]  /*74d0*/  PLOP3.LUT P0, PT, PT, PT, UP2, 0x80, 0x0 ;  /* 0x000000000000781c */ /* 0x000fe20003f0f028 */
[----:B------:R-:W-:Y:S01]  /*74e0*/  FMUL.FTZ R34, R155, R34 ;  /* 0x000000229b227220 */ /* 0x000fe20000410000 */
[----:B------:R-:W-:Y:S01]  /*74f0*/  F2FP.BF16.F32.PACK_AB R7, R5, R152 ;  /* 0x000000980507723e */ /* 0x000fe200000010ff */
[----:B------:R-:W-:Y:S01]  /*7500*/  FMUL.FTZ R5, R154, R205 ;  /* 0x000000cd9a057220 */ /* 0x000fe20000410000 */
[----:B------:R-:W-:Y:S01]  /*7510*/  FSEL R32, R32, R207, P3 ;  /* 0x000000cf20207208 */ /* 0x000fe20001800000 */
[----:B------:R-:W-:Y:S01]  /*7520*/  @P1 FADD.FTZ R207, -R207, R33 ;  /* 0x00000021cfcf1221 */ /* 0x000fe20000010100 */
[----:B------:R-:W-:Y:S01]  /*7530*/  F2FP.BF16.F32.PACK_AB R140, R140, R222 ;  /* 0x000000de8c8c723e */ /* 0x000fe200000010ff */
[----:B------:R-:W-:Y:S01]  /*7540*/  FMUL.FTZ R206, R235, R206 ;  /* 0x000000ceebce7220 */ /* 0x000fe20000410000 */
[----:B------:R-:W-:Y:S01]  /*7550*/  F2FP.BF16.F32.PACK_AB R15, R141, R146 ;  /* 0x000000928d0f723e */ /* 0x000fe200000010ff */
[----:B------:R-:W-:Y:S01]  /*7560*/  FMUL.FTZ R32, R236, R32 ;  /* 0x00000020ec207220 */ /* 0x000fe20000410000 */
[----:B------:R-:W-:Y:S01]  /*7570*/  F2FP.BF16.F32.PACK_AB R14, R14, R142 ;  /* 0x0000008e0e0e723e */ /* 0x000fe200000010ff */
[----:B------:R-:W-:Y:S01]  /*7580*/  FMUL.FTZ R207, R225, R207 ;  /* 0x000000cfe1cf7220 */ /* 0x000fe20000410000 */
[----:B------:R-:W-:Y:S02]  /*7590*/  F2FP.BF16.F32.PACK_AB R13, R13, R224 ;  /* 0x000000e00d0d723e */ /* 0x000fe400000010ff */
[----:B------:R-:W-:Y:S02]  /*75a0*/  F2FP.BF16.F32.PACK_AB R12, R12, R147 ;  /* 0x000000930c0c723e */ /* 0x000fe400000010ff */
[----:B------:R-:W-:Y:S02]  /*75b0*/  F2FP.BF16.F32.PACK_AB R11, R11, R230 ;  /* 0x000000e60b0b723e */ /* 0x000fe400000010ff */
[----:B------:R-:W-:Y:S02]  /*75c0*/  F2FP.BF16.F32.PACK_AB R10, R10, R228 ;  /* 0x000000e40a0a723e */ /* 0x000fe400000010ff */
[----:B------:R-:W-:Y:S02]  /*75d0*/  F2FP.BF16.F32.PACK_AB R8, R8, R226 ;  /* 0x000000e20808723e */ /* 0x000fe400000010ff */
[----:B------:R-:W-:Y:S02]  /*75e0*/  F2FP.BF16.F32.PACK_AB R6, R6, R149 ;  /* 0x000000950606723e */ /* 0x000fe400000010ff */
[----:B------:R-:W-:Y:S02]  /*75f0*/  F2FP.BF16.F32.PACK_AB R5, R5, R16 ;  /* 0x000000100505723e */ /* 0x000fe400000010ff */
        /* <DEDUP_REMOVED lines=11> */
[C---:B------:R-:W-:Y:S01]  /*76b0*/  VIADD R0, R248.reuse, UR7 ;  /* 0x00000007f8007c36 */ /* 0x040fe20008000000 */
[C---:B------:R-:W-:Y:S01]  /*76c0*/  @!P2 IADD3 R18, R248.reuse, UR7, RZ ;  /* 0x00000007f812ac10 */ /* 0x040fe2000fffe0ff */
[----:B------:R-:W-:Y:S01]  /*76d0*/  @!P1 VIADD R19, R248, UR7 ;  /* 0x00000007f8139c36 */ /* 0x000fe20008000000 */
[----:B------:R2:W-:Y:S01]  /*76e0*/  @P3 STS [R237], RZ ;  /* 0x000000ffed003388 */ /* 0x0005e20000000800 */
[----:B------:R-:W-:Y:S01]  /*76f0*/  VIADD R209, R209, UR7 ;  /* 0x00000007d1d17c36 */ /* 0x000fe20008000000 */
[----:B------:R-:W-:Y:S02]  /*7700*/  MOV R248, R0 ;  /* 0x0000000000f87202 */ /* 0x000fe40000000f00 */
[----:B------:R2:W-:Y:S01]  /*7710*/  @P3 STS [R237+0x4], RZ ;  /* 0x000004ffed003388 */ /* 0x0005e20000000800 */
[----:B-1----:R-:W-:Y:S03]  /*7720*/  LEA R16, -R16, RZ, 0x6 ;  /* 0x000000ff10107211 */ /* 0x002fe600078e31ff */
[----:B------:R2:W-:Y:S01]  /*7730*/  @P3 STS [R237+0x8], RZ ;  /* 0x000008ffed003388 */ /* 0x0005e20000000800 */
[C---:B------:R-:W-:Y:S02]  /*7740*/  LEA R244, P4, R16.reuse, R244, 0x1 ;  /* 0x000000f410f47211 */ /* 0x040fe400078808ff */
[----:B------:R-:W-:Y:S01]  /*7750*/  SHF.R.S32.HI R17, RZ, 0x1f, R16 ;  /* 0x0000001fff117819 */ /* 0x000fe20000011410 */
[----:B------:R2:W-:Y:S03]  /*7760*/  @P3 STS [R237+0xc], RZ ;  /* 0x00000cffed003388 */ /* 0x0005e60000000800 */
[----:B------:R-:W-:Y:S01]  /*7770*/  LEA.HI.X R242, R16, R242, R17, 0x1, P4 ;  /* 0x000000f210f27211 */ /* 0x000fe200020f0c11 */
[----:B------:R-:W-:Y:S04]  /*7780*/  @!P3 IMAD.MOV.U32 R16, RZ, RZ, R244 ;  /* 0x000000ffff10b224 */ /* 0x000fe800078e00f4 */
[--C-:B------:R-:W-:Y:S05]  /*7790*/  @!P3 IMAD.MOV.U32 R17, RZ, RZ, R242.reuse ;  /* 0x000000ffff11b224 */ /* 0x100fea00078e00f2 */
        /* <DEDUP_REMOVED lines=8> */
[-C--:B-1----:R-:W-:Y:S01]  /*7820*/  @!P2 MOV R16, R244.reuse ;  /* 0x000000f40010a202 */ /* 0x082fe20000000f00 */
[--C-:B------:R-:W-:Y:S05]  /*7830*/  @!P2 IMAD.MOV.U32 R17, RZ, RZ, R242.reuse ;  /* 0x000000ffff11a224 */ /* 0x100fea00078e00f2 */
        /* <DEDUP_REMOVED lines=8> */
[----:B-1----:R-:W-:Y:S01]  /*78c0*/  @!P1 MOV R16, R244 ;  /* 0x000000f400109202 */ /* 0x002fe20000000f00 */
[----:B------:R-:W-:Y:S05]  /*78d0*/  @!P1 IMAD.MOV.U32 R17, RZ, RZ, R242 ;  /* 0x000000ffff119224 */ /* 0x000fea00078e00f2 */
[----:B------:R-:W-:Y:S01]  /*78e0*/  @!PT LDS RZ, [RZ] ;  /* 0x00000000fffff984 */ /* 0x000fe20000000800 */
[----:B------:R-:W-:Y:S01]  /*78f0*/  @!PT LDS RZ, [RZ] ;  /* 0x00000000fffff984 */ /* 0x000fe20000000800 */
[----:B------:R-:W-:Y:S01]  /*7900*/  @!PT LDS RZ, [RZ] ;  /* 0x00000000fffff984 */ /* 0x000fe20000000800 */
[----:B------:R2:W-:Y:S04]  /*7910*/  @!P1 LDGSTS.E.BYPASS.LTC128B.128 [R19+0x2000], desc[UR8][R16.64+0x80] ;  /* 0x0200008010139fae */ /* 0x0005e8000b901d48 */
[----:B------:R-:W0:Y:S02]  /*7920*/  LDGDEPBAR ;  /* 0x00000000000079af */ /* 0x000e240000000000 */
.L_x_429:
[----:B------:R1:W-:Y:S01]  /*7930*/  STS [R238+0xf400], R2 ;  /* 0x00f40002ee007388 */ /* 0x0003e20000000800 */
[----:B------:R-:W-:Y:S03]  /*7940*/  F2FP.BF16.F32.PACK_AB R0, R206, R34 ;  /* 0x00000022ce00723e */ /* 0x000fe600000010ff */
[----:B------:R-:W-:Y:S04]  /*7950*/  STS [R238+0xf000], R140 ;  /* 0x00f0008cee007388 */ /* 0x000fe80000000800 */
[----:B------:R-:W-:Y:S04]  /*7960*/  STS [R241+0xf000], R11 ;  /* 0x00f0000bf1007388 */ /* 0x000fe80000000800 */
[----:B------:R-:W-:Y:S04]  /*7970*/  STS [R241+0xf400], R10 ;  /* 0x00f4000af1007388 */ /* 0x000fe80000000800 */
[----:B------:R-:W-:Y:S04]  /*7980*/  STS [R238+0x10000], R15 ;  /* 0x0100000fee007388 */ /* 0x000fe80000000800 */
[----:B------:R-:W-:Y:S04]  /*7990*/  STS [R238+0x10400], R14 ;  /* 0x0104000eee007388 */ /* 0x000fe80000000800 */
[----:B------:R-:W-:Y:S01]  /*79a0*/  STS [R241+0x10000], R13 ;  /* 0x0100000df1007388 */ /* 0x000fe20000000800 */
[----:B-1----:R-:W-:Y:S03]  /*79b0*/  F2FP.BF16.F32.PACK_AB R2, R207, R32 ;  /* 0x00000020cf02723e */ /* 0x002fe600000010ff */
        /* <DEDUP_REMOVED lines=95> */
[----:B------:R-:W-:Y:S01]  /*7fb0*/  @!P3 IMAD.MOV.U32 R8, RZ, RZ, R245 ;  /* 0x000000ffff08b224 */ /* 0x000fe200078e00f5 */
        /* <DEDUP_REMOVED lines=21> */
.L_x_430:
[----:B------:R1:W3:Y:S01]  /*8110*/  LDL R226, [R1] ;  /* 0x0000000001e27983 */ /* 0x0002e20000100800 */
[----:B--2---:R-:W-:Y:S01]  /*8120*/  IMAD.MOV.U32 R4, RZ, RZ, 0x4 ;  /* 0x00000004ff047424 */ /* 0x004fe200078e00ff */
[----:B------:R-:W-:Y:S01]  /*8130*/  @UP2 UIADD3 UR12, UP0, UR14, -0x100, URZ ;  /* 0xffffff000e0c2890 */ /* 0x000fe2000ff1e03f */
[----:B------:R-:W-:Y:S01]  /*8140*/  @P0 VIADD R2, R249, 0xffffffc0 ;  /* 0xffffffc0f9020836 */ /* 0x000fe20000000000 */
[----:B------:R1:W2:Y:S01]  /*8150*/  LDL R228, [R1+0x8] ;  /* 0x0000080001e47983 */ /* 0x0002a20000100800 */
[----:B------:R-:W-:Y:S02]  /*8160*/  UISETP.GT.AND UP1, UPT, UR6, UR45, UPT ;  /* 0x0000002d0600728c */ /* 0x000fe4000bf24270 */
[----:B------:R-:W-:Y:S01]  /*8170*/  @P0 IMAD.WIDE R222, R2, R4, UR14 ;  /* 0x0000000e02de0e25 */ /* 0x000fe2000f8e0204 */
[----:B------:R1:W4:Y:S01]  /*8180*/  LDL R230, [R1+0x4] ;  /* 0x0000040001e67983 */ /* 0x0003220000100800 */
[----:B------:R-:W-:Y:S02]  /*8190*/  @UP2 UIADD3.X UR7, UR15, -0x1, URZ, UP0, !UPT ;  /* 0xffffffff0f072890 */ /* 0x000fe400087fe43f */
[----:B------:R-:W-:Y:S01]  /*81a0*/  IMAD.U32 R2, RZ, RZ, UR48 ;  /* 0x00000030ff027e24 */ /* 0x000fe2000f8e00ff */
[----:B------:R-:W4:Y:S01]  /*81b0*/  LDL R221, [R1+0x18] ;  /* 0x0000180001dd7983 */ /* 0x000f220000100800 */
[----:B------:R-:W-:Y:S03]  /*81c0*/  @UP2 UMOV UR14, UR12 ;  /* 0x0000000c000e2c82 */ /* 0x000fe60008000000 */
[----:B------:R-:W-:Y:S01]  /*81d0*/  LDSM.16.M88.4 R24, [R213] ;  /* 0x00000000d518783b */ /* 0x000fe20000000200 */
[----:B------:R-:W-:Y:S01]  /*81e0*/  @UP2 UMOV UR15, UR7 ;  /* 0x00000007000f2c82 */ /* 0x000fe20008000000 */
[----:B------:R-:W-:Y:S02]  /*81f0*/  ULOP3.LUT UR7, UR6, 0x1, URZ, 0xc0, !UPT ;  /* 0x0000000106077892 */ /* 0x000fe4000f8ec03f */
[----:B------:R-:W1:Y:S01]  /*8200*/  LDSM.16.MT88.4 R8, [R0+0x9000] ;  /* 0x009000000008783b */ /* 0x000e620000004200 */
[----:B------:R-:W-:Y:S02]  /*8210*/  UIADD3 UR6, UR6, -0x1, URZ ;  /* 0xffffffff06067890 */ /* 0x000fe4000fffe03f */
[----:B------:R-:W-:Y:S01]  /*8220*/  UISETP.NE.U32.AND UP0, UPT, UR7, 0x1, UPT ;  /* 0x000000010700788c */ /* 0x000fe2000bf05070 */
[----:B------:R-:W1:Y:S04]  /*8230*/  LDSM.16.MT88.4 R16, [R0+0xb000] ;  /* 0x00b000000010783b */ /* 0x000e680000004200 */
[----:B------:R-:W1:Y:S04]  /*8240*/  LDSM.16.MT88.4 R28, [R0+0xd000] ;  /* 0x00d00000001c783b */ /* 0x000e680000004200 */
[----:B------:R-:W-:Y:S04]  /*8250*/  LDSM.16.M88.4 R32, [R214] ;  /* 0x00000000d620783b */ /* 0x000fe80000000200 */
[----:B------:R-:W1:Y:S04]  /*8260*/  LDSM.16.MT88.4 R132, [R0+0x9400] ;  /* 0x009400000084783b */ /* 0x000e680000004200 */
[----:B------:R-:W1:Y:S04]  /*8270*/  LDSM.16.MT88.4 R136, [R0+0xb400] ;  /* 0x00b400000088783b */ /* 0x000e680000004200 */
[----:B------:R-:W1:Y:S04]  /*8280*/  LDSM.16.MT88.4 R140, [R0+0xd400] ;  /* 0x00d40000008c783b */ /* 0x000e680000004200 */
[----:B------:R-:W-:Y:S04]  /*8290*/  LDSM.16.M88.4 R144, [R216] ;  /* 0x00000000d890783b */ /* 0x000fe80000000200 */
[----:B------:R-:W1:Y:S04]  /*82a0*/  LDSM.16.MT88.4 R148, [R0+0x9800] ;  /* 0x009800000094783b */ /* 0x000e680000004200 */
[----:B------:R-:W-:Y:S01]  /*82b0*/  LDSM.16.MT88.4 R152, [R0+0xd800] ;  /* 0x00d800000098783b */ /* 0x000fe20000004200 */
[C---:B-1----:R-:W-:Y:S03]  /*82c0*/  HMMA.16816.F32.BF16 R4, R24.reuse, R8, RZ ;  /* 0x000000081804723c */ /* 0x042fe600000418ff */
[----:B------:R-:W-:Y:S04]  /*82d0*/  LDSM.16.MT88.4 R204, [R0+0xc000] ;  /* 0x00c0000000cc783b */ /* 0x000fe80000004200 */
[----:B------:R1:W5:Y:S01]  /*82e0*/  @P0 LDG.E R252, desc[UR8][R222.64+0x80] ;  /* 0x00008008defc0981 */ /* 0x000362000c1e1900 */
[C---:B------:R-:W-:Y:S06]  /*82f0*/  HMMA.16816.F32.BF16 R8, R24.reuse, R10, RZ ;  /* 0x0000000a1808723c */ /* 0x040fec00000418ff */
        /* <DEDUP_REMOVED lines=14> */
[----:B------:R-:W1:Y:S01]  /*83e0*/  LDSM.16.MT88.4 R140, [R0+0xdc00] ;  /* 0x00dc0000008c783b */ /* 0x000e620000004200 */
[C---:B------:R-:W-:Y:S06]  /*83f0*/  HMMA.16816.F32.BF16 R4, R144.reuse, R148, R4 ;  /* 0x000000949004723c */ /* 0x040fec0000041804 */
[C---:B------:R-:W-:Y:S01]  /*8400*/  HMMA.16816.F32.BF16 R8, R144.reuse, R150, R8 ;  /* 0x000000969008723c */ /* 0x040fe20000041808 */
[----:B------:R-:W-:Y:S05]  /*8410*/  LDSM.16.MT88.4 R148, [R0+0xa000] ;  /* 0x00a000000094783b */ /* 0x000fea0000004200 */
[C---:B-1----:R-:W-:Y:S06]  /*8420*/  HMMA.16816.F32.BF16 R12, R144.reuse, R28, R12 ;  /* 0x0000001c900c723c */ /* 0x042fec000004180c */
[C---:B------:R-:W-:Y:S01]  /*8430*/  HMMA.16816.F32.BF16 R16, R144.reuse, R30, R16 ;  /* 0x0000001e9010723c */ /* 0x040fe20000041810 */
[----:B------:R-:W1:Y:S05]  /*8440*/  LDSM.16.M88.4 R28, [R213+0x2000] ;  /* 0x00200000d51c783b */ /* 0x000e6a0000000200 */
[C---:B------:R-:W-:Y:S06]  /*8450*/  HMMA.16816.F32.BF16 R20, R144.reuse, R152, R20 ;  /* 0x000000989014723c */ /* 0x040fec0000041814 */
[----:B------:R-:W-:Y:S01]  /*8460*/  HMMA.16816.F32.BF16 R24, R144, R154, R24 ;  /* 0x0000009a9018723c */ /* 0x000fe20000041818 */
[----:B------:R-:W-:Y:S04]  /*8470*/  LDSM.16.MT88.4 R144, [R0+0xa400] ;  /* 0x00a400000090783b */ /* 0x000fe80000004200 */
[----:B------:R-:W-:Y:S01]  /*8480*/  LDSM.16.MT88.4 R152, [R0+0xc400] ;  /* 0x00c400000098783b */ /* 0x000fe20000004200 */
[C---:B------:R-:W-:Y:S06]  /*8490*/  HMMA.16816.F32.BF16 R4, R132.reuse, R136, R4 ;  /* 0x000000888404723c */ /* 0x040fec0000041804 */
[C---:B------:R-:W-:Y:S01]  /*84a0*/  HMMA.16816.F32.BF16 R8, R132.reuse, R138, R8 ;  /* 0x0000008a8408723c */ /* 0x040fe20000041808 */
[----:B------:R-:W1:Y:S05]  /*84b0*/  LDSM.16.MT88.4 R136, [R0+0xe000] ;  /* 0x00e000000088783b */ /* 0x000e6a0000004200 */
[C---:B------:R-:W-:Y:S06]  /*84c0*/  HMMA.16816.F32.BF16 R12, R132.reuse, R32, R12 ;  /* 0x00000020840c723c */ /* 0x040fec000004180c */
[C---:B------:R-:W-:Y:S01]  /*84d0*/  HMMA.16816.F32.BF16 R16, R132.reuse, R34, R16 ;  /* 0x000000228410723c */ /* 0x040fe20000041810 */
[----:B------:R-:W1:Y:S05]  /*84e0*/  LDSM.16.M88.4 R32, [R214+0x2000] ;  /* 0x00200000d620783b */ /* 0x000e6a0000000200 */
[C---:B------:R-:W-:Y:S06]  /*84f0*/  HMMA.16816.F32.BF16 R20, R132.reuse, R140, R20 ;  /* 0x0000008c8414723c */ /* 0x040fec0000041814 */
[----:B------:R-:W-:Y:S01]  /*8500*/  HMMA.16816.F32.BF16 R24, R132, R142, R24 ;  /* 0x0000008e8418723c */ /* 0x000fe20000041818 */
[----:B------:R-:W3:Y:S04]  /*8510*/  LDSM.16.MT88.4 R132, [R0+0xe400] ;  /* 0x00e400000084783b */ /* 0x000ee80000004200 */
        /* <DEDUP_REMOVED lines=17> */
[C---:B---3--:R-:W-:Y:S06]  /*8630*/  HMMA.16816.F32.BF16 R20, R32.reuse, R132, R20 ;  /* 0x000000842014723c */ /* 0x048fec0000041814 */
[----:B------:R-:W-:Y:S01]  /*8640*/  HMMA.16816.F32.BF16 R24, R32, R134, R24 ;  /* 0x000000862018723c */ /* 0x000fe20000041818 */
[----:B------:R3:W4:Y:S01]  /*8650*/  LDSM.16.MT88.4 R32, [R0+0xec00] ;  /* 0x00ec00000020783b */ /* 0x0007220000004200 */
[----:B------:R-:W-:Y:S04]  /*8660*/  IMAD.U32 R132, RZ, RZ, UR21 ;  /* 0x00000015ff847e24 */ /* 0x000fe8000f8e00ff */
[C---:B-1----:R-:W-:Y:S06]  /*8670*/  HMMA.16816.F32.BF16 R4, R140.reuse, R148, R4 ;  /* 0x000000948c04723c */ /* 0x042fec0000041804 */
[C---:B------:R-:W-:Y:S06]  /*8680*/  HMMA.16816.F32.BF16 R8, R140.reuse, R150, R8 ;  /* 0x000000968c08723c */ /* 0x040fec0000041808 */
[C---:B------:R-:W-:Y:S06]  /*8690*/  HMMA.16816.F32.BF16 R12, R140.reuse, R204, R12 ;  /* 0x000000cc8c0c723c */ /* 0x040fec000004180c */
[C---:B------:R-:W-:Y:S01]  /*86a0*/  HMMA.16816.F32.BF16 R16, R140.reuse, R206, R16 ;  /* 0x000000ce8c10723c */ /* 0x040fe20000041810 */
[----:B---3--:R-:W-:Y:S05]  /*86b0*/  IMAD.U32 R0, RZ, RZ, UR20 ;  /* 0x00000014ff007e24 */ /* 0x008fea000f8e00ff */
[C---:B------:R-:W-:Y:S01]  /*86c0*/  HMMA.16816.F32.BF16 R20, R140.reuse, R28, R20 ;  /* 0x0000001c8c14723c */ /* 0x040fe20000041814 */
[----:B------:R-:W3:Y:S04]  /*86d0*/  @P0 LDG.E R226, desc[UR8][R222.64+0xa0] ;  /* 0x0000a008dee20981 */ /* 0x000ee8000c1e1900 */
[----:B--2---:R-:W2:Y:S01]  /*86e0*/  @P0 LDG.E R228, desc[UR8][R222.64+0x20] ;  /* 0x00002008dee40981 */ /* 0x004ea2000c1e1900 */
[----:B------:R-:W-:Y:S03]  /*86f0*/  HMMA.16816.F32.BF16 R24, R140, R30, R24 ;  /* 0x0000001e8c18723c */ /* 0x000fe60000041818 */
[----:B----4-:R-:W4:Y:S03]  /*8700*/  @P0 LDG.E R230, desc[UR8][R222.64] ;  /* 0x00000008dee60981 */ /* 0x010f26000c1e1900 */
[C---:B------:R-:W-:Y:S01]  /*8710*/  HMMA.16816.F32.BF16 R4, R136.reuse, R144, R4 ;  /* 0x000000908804723c */ /* 0x040fe20000041804 */
[----:B------:R-:W-:Y:S04]  /*8720*/  IMAD.U32 R30, RZ, RZ, UR20 ;  /* 0x00000014ff1e7e24 */ /* 0x000fe8000f8e00ff */
[C---:B------:R-:W-:Y:S01]  /*8730*/  LEA R224, P1, R221.reuse, R246, 0x2 ;  /* 0x000000f6dde07211 */ /* 0x040fe200078210ff */
[C---:B------:R-:W-:Y:S05]  /*8740*/  HMMA.16816.F32.BF16 R8, R136.reuse, R146, R8 ;  /* 0x000000928808723c */ /* 0x040fea0000041808 */
[----:B------:R-:W-:Y:S01]  /*8750*/  LEA.HI.X.SX32 R221, R221, R247, 0x2, P1 ;  /* 0x000000f7dddd7211 */ /* 0x000fe200008f16ff */
[C---:B------:R-:W-:Y:S05]  /*8760*/  HMMA.16816.F32.BF16 R12, R136.reuse, R152, R12 ;  /* 0x00000098880c723c */ /* 0x040fea000004180c */
[----:B------:R-:W-:Y:S01]  /*8770*/  IMAD.MOV.U32 R28, RZ, RZ, R224 ;  /* 0x000000ffff1c7224 */ /* 0x000fe200078e00e0 */
[C---:B------:R-:W-:Y:S05]  /*8780*/  HMMA.16816.F32.BF16 R16, R136.reuse, R154, R16 ;  /* 0x0000009a8810723c */ /* 0x040fea0000041810 */
[----:B------:R-:W-:Y:S01]  /*8790*/  IMAD.MOV.U32 R29, RZ, RZ, R221 ;  /* 0x000000ffff1d7224 */ /* 0x000fe200078e00dd */
[C---:B------:R-:W-:Y:S04]  /*87a0*/  HMMA.16816.F32.BF16 R20, R136.reuse, R32, R20 ;  /* 0x000000208814723c */ /* 0x040fe80000041814 */
[----:B------:R1:W-:Y:S01]  /*87b0*/  REDG.E.ADD.F32.FTZ.RN.STRONG.GPU desc[UR8][R28.64], R4 ;  /* 0x000000041c0079a6 */ /* 0x0003e2000c10f388 */
[-C--:B------:R-:W-:Y:S01]  /*87c0*/  LEA R30, P1, R30, R28.reuse, 0x2 ;  /* 0x0000001c1e1e7211 */ /* 0x080fe200078210ff */
[----:B------:R-:W-:Y:S01]  /*87d0*/  HMMA.16816.F32.BF16 R24, R136, R34, R24 ;  /* 0x000000228818723c */ /* 0x000fe20000041818 */
[----:B------:R-:W-:Y:S01]  /*87e0*/  IMAD.U32 R32, RZ, RZ, UR48 ;  /* 0x00000030ff207e24 */ /* 0x000fe2000f8e00ff */
[----:B------:R-:W-:Y:S03]  /*87f0*/  LDSM.16.MT88.4 R136, [R208+0x2400] ;  /* 0x00240000d088783b */ /* 0x000fe60000004200 */
[-C--:B------:R-:W-:Y:S01]  /*8800*/  LEA.HI.X.SX32 R31, R0, R29.reuse, 0x2, P1 ;  /* 0x0000001d001f7211 */ /* 0x080fe200008f16ff */
[----:B------:R-:W-:Y:S01]  /*8810*/  IMAD.U32 R0, RZ, RZ, UR21 ;  /* 0x00000015ff007e24 */ /* 0x000fe2000f8e00ff */
[-C--:B------:R-:W-:Y:S01]  /*8820*/  LEA R32, P1, R32, R28.reuse, 0x2 ;  /* 0x0000001c20207211 */ /* 0x080fe200078210ff */
[----:B------:R-:W-:Y:S02]  /*8830*/  IMAD.U32 R34, RZ, RZ, UR49 ;  /* 0x00000031ff227e24 */ /* 0x000fe4000f8e00ff */
[----:B------:R1:W-:Y:S01]  /*8840*/  REDG.E.ADD.F32.FTZ.RN.STRONG.GPU desc[UR8][R30.64], R5 ;  /* 0x000000051e0079a6 */ /* 0x0003e2000c10f388 */
[-C--:B------:R-:W-:Y:S01]  /*8850*/  LEA.HI.X.SX32 R33, R2, R29.reuse, 0x2, P1 ;  /* 0x0000001d02217211 */ /* 0x080fe200008f16ff */
[----:B------:R-:W-:Y:S01]  /*8860*/  IMAD.U32 R2, RZ, RZ, UR46 ;  /* 0x0000002eff027e24 */ /* 0x000fe2000f8e00ff */
[-C--:B------:R-:W-:Y:S01]  /*8870*/  LEA R34, P2, R34, R28.reuse, 0x2 ;  /* 0x0000001c22227211 */ /* 0x080fe200078410ff */
[----:B-1----:R-:W-:Y:S02]  /*8880*/  IMAD.U32 R4, RZ, RZ, UR47 ;  /* 0x0000002fff047e24 */ /* 0x002fe4000f8e00ff */
[----:B------:R-:W-:Y:S05]  /*8890*/  IMAD.U32 R5, RZ, RZ, UR49 ;  /* 0x00000031ff057e24 */ /* 0x000fea000f8e00ff */
[-C--:B------:R-:W-:Y:S01]  /*88a0*/  LEA.HI.X.SX32 R35, R5, R29.reuse, 0x2, P2 ;  /* 0x0000001d05237211 */ /* 0x080fe200010f16ff */
[----:B---3--:R-:W-:Y:S04]  /*88b0*/  @P0 STL [R1], R226 ;  /* 0x000000e201000387 */ /* 0x008fe80000100800 */
[----:B--2---:R-:W-:Y:S04]  /*88c0*/  @P0 STL [R1+0x8], R228 ;  /* 0x000008e401000387 */ /* 0x004fe80000100800 */
[----:B----4-:R-:W-:Y:S01]  /*88d0*/  @P0 STL [R1+0x4], R230 ;  /* 0x000004e601000387 */ /* 0x010fe20000100800 */
        /* <DEDUP_REMOVED lines=10> */
[----:B------:R-:W-:Y:S04]  /*8980*/  LDSM.16.MT88.4 R32, [R3+0xf800] ;  /* 0x00f800000320783b */ /* 0x000fe80000004200 */
        /* <DEDUP_REMOVED lines=55> */
[----:B-1----:R-:W-:Y:S02]  /*8d00*/  IMAD.U32 R9, RZ, RZ, UR25 ;  /* 0x00000019ff097e24 */ /* 0x002fe4000f8e00ff */
        /* <DEDUP_REMOVED lines=60> */
[----:B------:R-:W4:Y:S05]  /*90d0*/  LDSM.16.MT88.4 R132, [R3+0x12800] ;  /* 0x012800000384783b */ /* 0x000f2a0000004200 */
[----:B------:R-:W-:Y:S01]  /*90e0*/  HMMA.16816.F32.BF16 R128, R32, R138, R128 ;  /* 0x0000008a2080723c */ /* 0x000fe20000041880 */
[----:B------:R-:W4:Y:S04]  /*90f0*/  LDSM.16.MT88.4 R32, [R208+0x1c00] ;  /* 0x001c0000d020783b */ /* 0x000f280000004200 */
[----:B------:R2:W4:Y:S01]  /*9100*/  LDSM.16.MT88.4 R136, [R208+0x2c00] ;  /* 0x002c0000d088783b */ /* 0x0005220000004200 */
[-C--:B-1----:R-:W-:Y:S06]  /*9110*/  HMMA.16816.F32.BF16 R84, R4, R8.reuse, R84 ;  /* 0x000000080454723c */ /* 0x082fec0000041854 */
[C---:B------:R-:W-:Y:S06]  /*9120*/  HMMA.16816.F32.BF16 R88, R12.reuse, R8, R88 ;  /* 0x000000080c58723c */ /* 0x040fec0000041858 */
[-C--:B------:R-:W-:Y:S06]  /*9130*/  HMMA.16816.F32.BF16 R92, R12, R10.reuse, R92 ;  /* 0x0000000a0c5c723c */ /* 0x080fec000004185c */
[C---:B------:R-:W-:Y:S05]  /*9140*/  HMMA.16816.F32.BF16 R96, R4.reuse, R10, R96 ;  /* 0x0000000a0460723c */ /* 0x040fea0000041860 */
[----:B--2---:R-:W-:Y:S01]  /*9150*/  IMAD.MOV.U32 R208, RZ, RZ, R0 ;  /* 0x000000ffffd07224 */ /* 0x004fe200078e0000 */
        /* <DEDUP_REMOVED lines=8> */
[-C--:B---3--:R-:W-:Y:S06]  /*91e0*/  HMMA.16816.F32.BF16 R84, R20, R24.reuse, R84 ;  /* 0x000000181454723c */ /* 0x088fec0000041854 */
        /* <DEDUP_REMOVED lines=221> */
[----:B------:R-:W3:Y:S01]  /*9fc0*/  S2UR UR13, SR_CTAID.Y ;  /* 0x00000000000d79c3 */ /* 0x000ee20000002600 */
[----:B------:R-:W-:Y:S01]  /*9fd0*/  USHF.R.S32.HI UR10, URZ, 0x1f, UR58 ;  /* 0x0000001f3f0a7899 */ /* 0x000fe2000801143a */
[----:B------:R-:W-:-:S03]  /*9fe0*/  ULDC.64 UR6, c[0x0][0x450] ;  /* 0x0001140000067ab9 */ /* 0x000fc60000000a00 */
[----:B------:R-:W-:Y:S02]  /*9ff0*/  UIMAD UR12, UR10, UR6, URZ ;  /* 0x000000060a0c72a4 */ /* 0x000fe4000f8e023f */
[----:B------:R-:W-:Y:S01]  /*a000*/  UIMAD.WIDE.U32 UR10, UR58, UR6, URZ ;  /* 0x000000063a0a72a5 */ /* 0x000fe2000f8e003f */
[----:B------:R-:W4:Y:S01]  /*a010*/  S2UR UR15, SR_CTAID.Y ;  /* 0x00000000000f79c3 */ /* 0x000f220000002600 */
[----:B------:R-:W-:-:S04]  /*a020*/  UIMAD UR14, UR58, UR7, UR12 ;  /* 0x000000073a0e72a4 */ /* 0x000fc8000f8e020c */
[----:B------:R-:W-:Y:S02]  /*a030*/  UIADD3 UR11, UR11, UR14, URZ ;  /* 0x0000000e0b0b7290 */ /* 0x000fe4000fffe03f */
[----:B---3--:R-:W-:-:S03]  /*a040*/  USHF.R.S32.HI UR16, URZ, 0x1f, UR13 ;  /* 0x0000001f3f107899 */ /* 0x008fc6000801140d */
[----:B------:R-:W-:Y:S02]  /*a050*/  ULDC.64 UR12, c[0x0][0x438] ;  /* 0x00010e00000c7ab9 */ /* 0x000fe40000000a00 */
[----:B------:R-:W-:Y:S02]  /*a060*/  UIMAD UR14, UR16, UR12, URZ ;  /* 0x0000000c100e72a4 */ /* 0x000fe4000f8e023f */
[----:B----4-:R-:W-:Y:S02]  /*a070*/  UIMAD.WIDE.U32 UR10, UR15, UR12, UR10 ;  /* 0x0000000c0f0a72a5 */ /* 0x010fe4000f8e000a */
[----:B------:R-:W-:-:S04]  /*a080*/  UIMAD UR13, UR15, UR13, UR14 ;  /* 0x0000000d0f0d72a4 */ /* 0x000fc8000f8e020e */
[----:B------:R-:W-:Y:S01]  /*a090*/  UIADD3 UR19, UR11, UR13, URZ ;  /* 0x0000000d0b137290 */ /* 0x000fe2000fffe03f */
[----:B------:R-:W-:-:S11]  /*a0a0*/  UMOV UR18, UR10 ;  /* 0x0000000a00127c82 */ /* 0x000fd60008000000 */
.L_x_432:
        /* <DEDUP_REMOVED lines=8> */
[----:B------:R-:W2:Y:S01]  /*a130*/  S2UR UR15, SR_CTAID.Y ;  /* 0x00000000000f79c3 */ /* 0x000ea20000002600 */
[----:B------:R-:W-:Y:S01]  /*a140*/  USHF.R.S32.HI UR12, URZ, 0x1f, UR58 ;  /* 0x0000001f3f0c7899 */ /* 0x000fe2000801143a */
[----:B------:R-:W-:-:S03]  /*a150*/  ULDC.64 UR10, c[0x0][0x458] ;  /* 0x00011600000a7ab9 */ /* 0x000fc60000000a00 */
[----:B------:R-:W-:Y:S02]  /*a160*/  UIMAD UR14, UR12, UR10, URZ ;  /* 0x0000000a0c0e72a4 */ /* 0x000fe4000f8e023f */
[----:B------:R-:W-:Y:S01]  /*a170*/  UIMAD.WIDE.U32 UR12, UR58, UR10, URZ ;  /* 0x0000000a3a0c72a5 */ /* 0x000fe2000f8e003f */
[----:B------:R-:W3:Y:S01]  /*a180*/  S2UR UR17, SR_CTAID.Y ;  /* 0x00000000001179c3 */ /* 0x000ee20000002600 */
[----:B------:R-:W-:-:S04]  /*a190*/  UIMAD UR58, UR58, UR11, UR14 ;  /* 0x0000000b3a3a72a4 */ /* 0x000fc8000f8e020e */
[----:B------:R-:W-:Y:S02]  /*a1a0*/  UIADD3 UR13, UR13, UR58, URZ ;  /* 0x0000003a0d0d7290 */ /* 0x000fe4000fffe03f */
[----:B--2---:R-:W-:-:S03]  /*a1b0*/  USHF.R.S32.HI UR16, URZ, 0x1f, UR15 ;  /* 0x0000001f3f107899 */ /* 0x004fc6000801140f */
[----:B------:R-:W-:Y:S02]  /*a1c0*/  ULDC.64 UR14, c[0x0][0x440] ;  /* 0x00011000000e7ab9 */ /* 0x000fe40000000a00 */
[----:B------:R-:W-:Y:S02]  /*a1d0*/  UIMAD UR16, UR16, UR14, URZ ;  /* 0x0000000e101072a4 */ /* 0x000fe4000f8e023f */
[----:B---3--:R-:W-:Y:S02]  /*a1e0*/  UIMAD.WIDE.U32 UR12, UR17, UR14, UR12 ;  /* 0x0000000e110c72a5 */ /* 0x008fe4000f8e000c */
[----:B------:R-:W-:-:S04]  /*a1f0*/  UIMAD UR15, UR17, UR15, UR16 ;  /* 0x0000000f110f72a4 */ /* 0x000fc8000f8e0210 */
[----:B------:R-:W-:-:S03]  /*a200*/  UIADD3 UR17, UR13, UR15, URZ ;  /* 0x0000000f0d117290 */ /* 0x000fc6000fffe03f */
[----:B------:R-:W-:-:S09]  /*a210*/  UMOV UR13, UR12 ;  /* 0x0000000c000d7c82 */ /* 0x000fd20008000000 */
.L_x_433:
[----:B------:R-:W-:Y:S01]  /*a220*/  BAR.SYNC.DEFER_BLOCKING 0x0 ;  /* 0x0000000000007b1d */ /* 0x000fe20000010000 */
[----:B------:R-:W-:Y:S01]  /*a230*/  USHF.R.S32.HI UR12, URZ, 0x1f, UR59 ;  /* 0x0000001f3f0c7899 */ /* 0x000fe2000801143b */
[----:B-1----:R-:W-:Y:S01]  /*a240*/  SHF.R.S32.HI R8, RZ, 0x1f, R9 ;  /* 0x0000001fff087819 */ /* 0x002fe20000011409 */
[----:B------:R-:W-:Y:S01]  /*a250*/  IMAD.U32 R2, RZ, RZ, UR6 ;  /* 0x00000006ff027e24 */ /* 0x000fe2000f8e00ff */
[----:B------:R-:W-:Y:S01]  /*a260*/  SHF.R.S32.HI R7, RZ, 0x1f, R250 ;  /* 0x0000001fff077819 */ /* 0x000fe200000114fa */
[----:B------:R-:W-:-:S03]  /*a270*/  UIMAD UR14, UR12, UR6, URZ ;  /* 0x000000060c0e72a4 */ /* 0x000fc6000f8e023f */
[----:B------:R-:W1:Y:S01]  /*a280*/  S2UR UR15, SR_CTAID.Z ;  /* 0x00000000000f79c3 */ /* 0x000e620000002700 */
[----:B------:R-:W-:Y:S01]  /*a290*/  IMAD.MOV.U32 R6, RZ, RZ, R250 ;  /* 0x000000ffff067224 */ /* 0x000fe200078e00fa */
[----:B------:R-:W-:Y:S01]  /*a2a0*/  LEA.HI R8, R8, R9, RZ, 0x2 ;  /* 0x0000000908087211 */ /* 0x000fe200078f10ff */
[----:B------:R-:W-:Y:S01]  /*a2b0*/  UIMAD UR14, UR59, UR7, UR14 ;  /* 0x000000073b0e72a4 */ /* 0x000fe2000f8e020e */
[----:B------:R-:W-:Y:S01]  /*a2c0*/  BSSY B0, `(.L_x_434) ;  /* 0x000002d000007945 */ /* 0x000fe20003800000 */
[----:B------:R-:W-:Y:S01]  /*a2d0*/  IMAD.WIDE.U32 R4, R2, UR59, R6 ;  /* 0x0000003b02047c25 */ /* 0x000fe2000f8e0006 */
[----:B------:R-:W-:Y:S01]  /*a2e0*/  UIMAD UR5, UR57, -0x80, UR5 ;  /* 0xffffff80390578a4 */ /* 0x000fe2000f8e0205 */
[----:B------:R-:W-:Y:S01]  /*a2f0*/  SHF.R.S32.HI R2, RZ, 0x2, R8 ;  /* 0x00000002ff027819 */ /* 0x000fe20000011408 */
[----:B------:R-:W2:Y:S01]  /*a300*/  S2UR UR20, SR_CTAID.Z ;  /* 0x00000000001479c3 */ /* 0x000ea20000002700 */
[----:B------:R-:W-:Y:S01]  /*a310*/  IMAD.U32 R8, RZ, RZ, UR14 ;  /* 0x0000000eff087e24 */ /* 0x000fe2000f8e00ff */
[----:B------:R-:W-:-:S02]  /*a320*/  IADD3 R4, P0, R4, UR18, RZ ;  /* 0x0000001204047c10 */ /* 0x000fc4000ff1e0ff */
[C---:B------:R-:W-:Y:S01]  /*a330*/  ISETP.GE.AND P4, PT, R2.reuse, UR5, PT ;  /* 0x0000000502007c0c */ /* 0x040fe2000bf86270 */
[----:B------:R-:W-:Y:S01]  /*a340*/  VIADD R9, R2, 0x40 ;  /* 0x0000004002097836 */ /* 0x000fe20000000000 */
[----:B------:R-:W-:Y:S02]  /*a350*/  IADD3.X R5, R5, UR19, R8, P0, !PT ;  /* 0x0000001305057c10 */ /* 0x000fe400087fe408 */
[----:B------:R-:W-:Y:S01]  /*a360*/  SHF.R.S32.HI R26, RZ, 0x1f, R2 ;  /* 0x0000001fff1a7819 */ /* 0x000fe20000011402 */
[----:B------:R3:W4:Y:S01]  /*a370*/  LDS.128 R36, [R0+0xa000] ;  /* 0x00a0000000247984 */ /* 0x0007220000000c00 */
[----:B------:R-:W-:-:S03]  /*a380*/  ISETP.GE.AND P3, PT, R9, UR5, PT ;  /* 0x0000000509007c0c */ /* 0x000fc6000bf66270 */
[----:B------:R3:W3:Y:S01]  /*a390*/  LDS.128 R32, [R0+0xc000] ;  /* 0x00c0000000207984 */ /* 0x0006e20000000c00 */
[----:B-1----:R-:W-:-:S03]  /*a3a0*/  USHF.R.S32.HI UR16, URZ, 0x1f, UR15 ;  /* 0x0000001f3f107899 */ /* 0x002fc6000801140f */
[----:B------:R1:W1:Y:S01]  /*a3b0*/  LDS.128 R28, [R0+0xe000] ;  /* 0x00e00000001c7984 */ /* 0x0002620000000c00 */
[----:B------:R-:W-:Y:S02]  /*a3c0*/  ULDC.64 UR14, c[0x0][0x468] ;  /* 0x00011a00000e7ab9 */ /* 0x000fe40000000a00 */
[----:B------:R-:W-:Y:S01]  /*a3d0*/  UIMAD UR16, UR16, UR14, URZ ;  /* 0x0000000e101072a4 */ /* 0x000fe2000f8e023f */
[----:B------:R1:W1:Y:S01]  /*a3e0*/  LDS.128 R48, [R0+0x10000] ;  /* 0x0100000000307984 */ /* 0x0002620000000c00 */
[----:B------:R-:W-:Y:S02]  /*a3f0*/  IMAD.U32 R8, RZ, RZ, UR14 ;  /* 0x0000000eff087e24 */ /* 0x000fe4000f8e00ff */
[----:B--2---:R-:W-:Y:S01]  /*a400*/  UIMAD UR15, UR20, UR15, UR16 ;  /* 0x0000000f140f72a4 */ /* 0x004fe2000f8e0210 */
[----:B------:R2:W1:Y:S01]  /*a410*/  LDS.128 R44, [R0+0x12000] ;  /* 0x01200000002c7984 */ /* 0x0004620000000c00 */
[----:B------:R-:W-:-:S03]  /*a420*/  IMAD.WIDE.U32 R8, R8, UR20, R4 ;  /* 0x0000001408087c25 */ /* 0x000fc6000f8e0004 */
[----:B------:R2:W1:Y:S01]  /*a430*/  LDS.128 R40, [R0+0x14000] ;  /* 0x0140000000287984 */ /* 0x0004620000000c00 */
[----:B------:R-:W-:Y:S01]  /*a440*/  VIADD R24, R9, UR15 ;  /* 0x0000000f09187c36 */ /* 0x000fe20008000000 */
[----:B------:R-:W-:Y:S06]  /*a450*/  @P4 BRA `(.L_x_435) ;  /* 0x00000000004c4947 */ /* 0x000fec0003800000 */
[----:B------:R-:W-:Y:S01]  /*a460*/  ULDC UR16, c[0x0][0x2d0] ;  /* 0x0000b40000107ab9 */ /* 0x000fe20000000800 */
[----:B------:R-:W5:Y:S01]  /*a470*/  LDS.128 R20, [R0+0xb000] ;  /* 0x00b0000000147984 */ /* 0x000f620000000c00 */
[----:B------:R-:W-:Y:S01]  /*a480*/  ISETP.GE.AND P2, PT, R250, UR16, PT ;  /* 0x00000010fa007c0c */ /* 0x000fe2000bf46270 */
[----:B------:R-:W-:Y:S01]  /*a490*/  IMAD.MOV.U32 R4, RZ, RZ, R8 ;  /* 0x000000ffff047224 */ /* 0x000fe200078e0008 */
[----:B------:R-:W-:Y:S01]  /*a4a0*/  MOV R5, R24 ;  /* 0x0000001800057202 */ /* 0x000fe20000000f00 */
[----:B------:R-:W4:Y:S01]  /*a4b0*/  LDS.128 R16, [R0+0xd000] ;  /* 0x00d0000000107984 */ /* 0x000f220000000c00 */
        /* <DEDUP_REMOVED lines=11> */
[----:B----4-:R4:W-:Y:S04]  /*a570*/  @!P0 STG.E.128 desc[UR8][R4.64+0x80], R16 ;  /* 0x0000801004008986 */ /* 0x0109e8000c101d08 */
[----:B---3--:R4:W-:Y:S02]  /*a580*/  @!P2 STG.E.128 desc[UR8][R4.64], R12 ;  /* 0x0000000c0400a986 */ /* 0x0089e4000c101d08 */
.L_x_435:
[----:B------:R-:W-:Y:S05]  /*a590*/  BSYNC B0 ;  /* 0x0000000000007941 */ /* 0x000fea0003800000 */
.L_x_434:
[----:B------:R-:W-:Y:S04]  /*a5a0*/  BSSY B0, `(.L_x_436) ;  /* 0x0000013000007945 */ /* 0x000fe80003800000 */
[----:B------:R-:W-:Y:S05]  /*a5b0*/  @P3 BRA `(.L_x_437) ;  /* 0x0000000000443947 */ /* 0x000fea0003800000 */
[----:B-1--4-:R-:W-:Y:S01]  /*a5c0*/  IADD3 R4, P0, R2, 0x40, RZ ;  /* 0x0000004002047810 */ /* 0x012fe20007f1e0ff */
        /* <DEDUP_REMOVED lines=15> */
[----:B------:R1:W-:Y:S02]  /*a6c0*/  @!P0 STG.E.128 desc[UR8][R4.64+0x80], R28 ;  /* 0x0000801c04008986 */ /* 0x0003e4000c101d08 */
.L_x_437:
[----:B------:R-:W-:Y:S05]  /*a6d0*/  BSYNC B0 ;  /* 0x0000000000007941 */ /* 0x000fea0003800000 */
.L_x_436:
[----:B------:R-:W5:Y:S01]  /*a6e0*/  S2UR UR6, SR_CTAID.Z ;  /* 0x00000000000679c3 */ /* 0x000f620000002700 */
[----:B------:R-:W-:Y:S01]  /*a6f0*/  UIMAD UR5, UR12, UR10, URZ ;  /* 0x0000000a0c0572a4 */ /* 0x000fe2000f8e023f */
[----:B-1--4-:R-:W-:Y:S01]  /*a700*/  IMAD.U32 R4, RZ, RZ, UR10 ;  /* 0x0000000aff047e24 */ /* 0x012fe2000f8e00ff */
[----:B------:R-:W1:Y:S01]  /*a710*/  LDS.128 R20, [R0+0xf000] ;  /* 0x00f0000000147984 */ /* 0x000e620000000c00 */
[----:B------:R-:W-:Y:S01]  /*a720*/  BSSY B0, `(.L_x_438) ;  /* 0x0000021000007945 */ /* 0x000fe20003800000 */
[----:B------:R-:W-:Y:S01]  /*a730*/  UIMAD UR5, UR59, UR11, UR5 ;  /* 0x0000000b3b0572a4 */ /* 0x000fe2000f8e0205 */
[----:B------:R-:W-:Y:S01]  /*a740*/  IMAD.WIDE.U32 R6, R4, UR59, R6 ;  /* 0x0000003b04067c25 */ /* 0x000fe2000f8e0006 */
[----:B------:R-:W4:Y:S01]  /*a750*/  LDS.128 R16, [R0+0x11000] ;  /* 0x0110000000107984 */ /* 0x000f220000000c00 */
[----:B------:R-:W2:Y:S03]  /*a760*/  S2UR UR14, SR_CTAID.Z ;  /* 0x00000000000e79c3 */ /* 0x000ea60000002700 */
[----:B------:R2:W1:Y:S01]  /*a770*/  LDS.128 R12, [R0+0x13000] ;  /* 0x01300000000c7984 */ /* 0x0004620000000c00 */
[----:B------:R-:W-:Y:S01]  /*a780*/  IADD3 R6, P0, R6, UR13, RZ ;  /* 0x0000000d06067c10 */ /* 0x000fe2000ff1e0ff */
[----:B-----5:R-:W-:-:S03]  /*a790*/  USHF.R.S32.HI UR15, URZ, 0x1f, UR6 ;  /* 0x0000001f3f0f7899 */ /* 0x020fc60008011406 */
[----:B------:R-:W-:Y:S01]  /*a7a0*/  ULDC.64 UR6, c[0x0][0x470] ;  /* 0x00011c0000067ab9 */ /* 0x000fe20000000a00 */
[----:B--23--:R-:W-:Y:S01]  /*a7b0*/  IMAD.U32 R0, RZ, RZ, UR5 ;  /* 0x00000005ff007e24 */ /* 0x00cfe2000f8e00ff */
[----:B------:R-:W-:-:S04]  /*a7c0*/  UIMAD UR5, UR15, UR6, URZ ;  /* 0x000000060f0572a4 */ /* 0x000fc8000f8e023f */
[----:B------:R-:W-:Y:S01]  /*a7d0*/  IADD3.X R7, R7, UR17, R0, P0, !PT ;  /* 0x0000001107077c10 */ /* 0x000fe200087fe400 */
[----:B------:R-:W-:Y:S01]  /*a7e0*/  UIMAD UR7, UR14, UR7, UR5 ;  /* 0x000000070e0772a4 */ /* 0x000fe2000f8e0205 */
[----:B------:R-:W-:-:S05]  /*a7f0*/  MOV R0, UR6 ;  /* 0x0000000600007c02 */ /* 0x000fca0008000f00 */
[----:B------:R-:W-:-:S05]  /*a800*/  IMAD.WIDE.U32 R6, R0, UR14, R6 ;  /* 0x0000000e00067c25 */ /* 0x000fca000f8e0006 */
[----:B------:R-:W-:Y:S01]  /*a810*/  IADD3 R0, R7, UR7, RZ ;  /* 0x0000000707007c10 */ /* 0x000fe2000fffe0ff */
[----:B-1--4-:R-:W-:Y:S06]  /*a820*/  @P4 BRA `(.L_x_439) ;  /* 0x0000000000404947 */ /* 0x012fec0003800000 */
[----:B------:R-:W-:Y:S01]  /*a830*/  MOV R5, R0 ;  /* 0x0000000000057202 */ /* 0x000fe20000000f00 */
[----:B------:R-:W-:Y:S01]  /*a840*/  IMAD.MOV.U32 R4, RZ, RZ, R6 ;  /* 0x000000ffff047224 */ /* 0x000fe200078e0006 */
[----:B------:R-:W-:Y:S01]  /*a850*/  ULDC UR5, c[0x0][0x2d0] ;  /* 0x0000b40000057ab9 */ /* 0x000fe20000000800 */
[----:B------:R-:W-:Y:S01]  /*a860*/  IMAD R10, R26, UR10, RZ ;  /* 0x0000000a1a0a7c24 */ /* 0x000fe2000f8e02ff */
[----:B------:R-:W-:Y:S01]  /*a870*/  ISETP.GE.AND P2, PT, R250, UR5, PT ;  /* 0x00000005fa007c0c */ /* 0x000fe2000bf46270 */
[C---:B------:R-:W-:Y:S01]  /*a880*/  IMAD.WIDE.U32 R8, R2.reuse, UR10, R4 ;  /* 0x0000000a02087c25 */ /* 0x040fe2000f8e0004 */
        /* <DEDUP_REMOVED lines=10> */
.L_x_439:
[----:B------:R-:W-:Y:S05]  /*a930*/  BSYNC B0 ;  /* 0x0000000000007941 */ /* 0x000fea0003800000 */
.L_x_438:
        /* <DEDUP_REMOVED lines=18> */
.L_x_413:
[----:B------:R-:W-:Y:S05]  /*aa60*/  BSYNC B1 ;  /* 0x0000000000017941 */ /* 0x000fea0003800000 */
.L_x_399:
        /* <DEDUP_REMOVED lines=8> */
.L_x_440:
[----:B------:R-:W-:Y:S05]  /*aaf0*/  EXIT ;  /* 0x000000000000794d */ /* 0x000fea0003800000 */
.L_x_442:
        /* <DEDUP_REMOVED lines=16> */
.L_x_1290:


//--------------------- .text._ZN5flash44flash_bwd_dq_dk_dv_loop_seqk_parallel_kernelI23Flash_bwd_kernel_traitsILi96ELi64ELi128ELi8ELi2ELi4ELi4ELb1ELb0EN7cutlass10bfloat16_tE19Flash_kernel_traitsILi96ELi64ELi128ELi8ES3_EELb0ELb0ELb1ELb0ELb0ELb0ELb1EEEvNS_16Flash_bwd_paramsE --------------------------
	.section	.text._ZN5flash44flash_bwd_dq_dk_dv_loop_seqk_parallel_kernelI23Flash_bwd_kernel_traitsILi96ELi64ELi128ELi8ELi2ELi4ELi4ELb1ELb0EN7cutlass10bfloat16_tE19Flash_kernel_traitsILi96ELi64ELi128ELi8ES3_EELb0ELb0ELb1ELb0ELb0ELb0ELb1EEEvNS_16Flash_bwd_paramsE,"ax",@progbits
	.align	128
        .global         _ZN5flash44flash_bwd_dq_dk_dv_loop_seqk_parallel_kernelI23Flash_bwd_kernel_traitsILi96ELi64ELi128ELi8ELi2ELi4ELi4ELb1ELb0EN7cutlass10bfloat16_tE19Flash_kernel_traitsILi96ELi64ELi128ELi8ES3_EELb0ELb0ELb1ELb0ELb0ELb0ELb1EEEvNS_16Flash_bwd_paramsE
        .type           _ZN5flash44flash_bwd_dq_dk_dv_loop_seqk_parallel_kernelI23Flash_bwd_kernel_traitsILi96ELi64ELi128ELi8ELi2ELi4ELi4ELb1ELb0EN7cutlass10bfloat16_tE19Flash_kernel_traitsILi96ELi64ELi128ELi8ES3_EELb0ELb0ELb1ELb0ELb0ELb0ELb1EEEvNS_16Flash_bwd_paramsE,@function
        .size           _ZN5flash44flash_bwd_dq_dk_dv_loop_seqk_parallel_kernelI23Flash_bwd_kernel_traitsILi96ELi64ELi128ELi8ELi2ELi4ELi4ELb1ELb0EN7cutlass10bfloat16_tE19Flash_kernel_traitsILi96ELi64ELi128ELi8ES3_EELb0ELb0ELb1ELb0ELb0ELb0ELb1EEEvNS_16Flash_bwd_paramsE,(.L_x_1291 - _ZN5flash44flash_bwd_dq_dk_dv_loop_seqk_parallel_kernelI23Flash_bwd_kernel_traitsILi96ELi64ELi128ELi8ELi2ELi4ELi4ELb1ELb0EN7cutlass10bfloat16_tE19Flash_kernel_traitsILi96ELi64ELi128ELi8ES3_EELb0ELb0ELb1ELb0ELb0ELb0ELb1EEEvNS_16Flash_bwd_paramsE)
        .other          _ZN5flash44flash_bwd_dq_dk_dv_loop_seqk_parallel_kernelI23Flash_bwd_kernel_traitsILi96ELi64ELi128ELi8ELi2ELi4ELi4ELb1ELb0EN7cutlass10bfloat16_tE19Flash_kernel_traitsILi96ELi64ELi128ELi8ES3_EELb0ELb0ELb1ELb0ELb0ELb0ELb1EEEvNS_16Flash_bwd_paramsE,@"STO_CUDA_ENTRY STV_DEFAULT"
_ZN5flash44flash_bwd_dq_dk_dv_loop_seqk_parallel_kernelI23Flash_bwd_kernel_traitsILi96ELi64ELi128ELi8ELi2ELi4ELi4ELb1ELb0EN7cutlass10bfloat16_tE19Flash_kernel_traitsILi96ELi64ELi128ELi8ES3_EELb0ELb0ELb1ELb0ELb0ELb0ELb1EEEvNS_16Flash_bwd_paramsE:
.text._ZN5flash44flash_bwd_dq_dk_dv_loop_seqk_parallel_kernelI23Flash_bwd_kernel_traitsILi96ELi64ELi128ELi8ELi2ELi4ELi4ELb1ELb0EN7cutlass10bfloat16_tE19Flash_kernel_traitsILi96ELi64ELi128ELi8ES3_EELb0ELb0ELb1ELb0ELb0ELb0ELb1EEEvNS_16Flash_bwd_paramsE:
        /* <DEDUP_REMOVED lines=18> */
[----:B------:R-:W-:Y:S02]  /*0120*/  IMAD.MOV.U32 R243, RZ, RZ, -0x10 ;  /* 0xfffffff0fff37424 */ /* 0x000fe400078e00ff */
        /* <DEDUP_REMOVED lines=24> */
[C---:B------:R-:W-:Y:S01]  /*02b0*/  IMAD.IADD R8, R10.reuse, 0x1, -R3 ;  /* 0x000000010a087824 */ /* 0x040fe200078e0a03 */
[----:B------:R-:W-:Y:S01]  /*02c0*/  LOP3.LUT R5, R5, 0xfffffffc, RZ, 0xc0, !PT ;  /* 0xfffffffc05057812 */ /* 0x000fe200078ec0ff */
[----:B------:R-:W-:Y:S01]  /*02d0*/  IMAD.IADD R10, R10, 0x1, -R2 ;  /* 0x000000010a0a7824 */ /* 0x000fe200078e0a02 */
[----:B------:R-:W-:Y:S02]  /*02e0*/  LEA.HI R22, R4, R0, RZ, 0x2 ;  /* 0x0000000004167211 */ /* 0x000fe400078f10ff */
[----:B------:R-:W-:Y:S01]  /*02f0*/  SHF.R.S32.HI R0, RZ, 0x5, R9 ;  /* 0x00000005ff007819 */ /* 0x000fe20000011409 */
[----:B------:R-:W-:Y:S01]  /*0300*/  IMAD.IADD R14, R21, 0x1, -R5 ;  /* 0x00000001150e7824 */ /* 0x000fe200078e0a05 */
[----:B------:R-:W-:-:S02]  /*0310*/  LEA.HI R19, R20, R21, RZ, 0x3 ;  /* 0x0000001514137211 */ /* 0x000fc400078f18ff */
[----:B------:R-:W-:Y:S01]  /*0320*/  SHF.R.S32.HI R2, RZ, 0x1f, R9 ;  /* 0x0000001fff027819 */ /* 0x000fe20000011409 */
[----:B------:R-:W-:Y:S01]  /*0330*/  IMAD.SHL.U32 R24, R14, 0x8, RZ ;  /* 0x000000080e187824 */ /* 0x000fe200078e00ff */
[-C--:B------:R-:W-:Y:S01]  /*0340*/  LEA.HI R3, R9, R0.reuse, RZ, 0x1 ;  /* 0x0000000009037211 */ /* 0x080fe200078f08ff */
[----:B------:R-:W-:Y:S01]  /*0350*/  IMAD R16, R0, 0x8, R8 ;  /* 0x0000000800107824 */ /* 0x000fe200078e0208 */
[----:B------:R-:W-:Y:S02]  /*0360*/  SHF.R.S32.HI R4, RZ, 0x3, R19 ;  /* 0x00000003ff047819 */ /* 0x000fe40000011413 */
[----:B------:R-:W-:Y:S01]  /*0370*/  LEA.HI R5, R2, R0, RZ, 0x2 ;  /* 0x0000000002057211 */ /* 0x000fe200078f10ff */
[----:B------:R-:W-:Y:S01]  /*0380*/  STL [R1+0x10], R24 ;  /* 0x0000101801007387 */ /* 0x000fe20000100800 */
[----:B------:R-:W-:Y:S01]  /*0390*/  LOP3.LUT R6, R3, 0xfffffffe, RZ, 0xc0, !PT ;  /* 0xfffffffe03067812 */ /* 0x000fe200078ec0ff */
[----:B------:R-:W-:Y:S01]  /*03a0*/  IMAD.SHL.U32 R4, R4, 0x40, RZ ;  /* 0x0000004004047824 */ /* 0x000fe200078e00ff */
[----:B------:R-:W-:-:S02]  /*03b0*/  LOP3.LUT R3, R5, 0xfffffffc, RZ, 0xc0, !PT ;  /* 0xfffffffc05037812 */ /* 0x000fc400078ec0ff */
[----:B------:R-:W-:Y:S01]  /*03c0*/  LOP3.LUT R7, R11, 0xfffffff0, RZ, 0xc0, !PT ;  /* 0xfffffff00b077812 */ /* 0x000fe200078ec0ff */
[----:B------:R-:W-:Y:S01]  /*03d0*/  IMAD.IADD R219, R0, 0x1, -R6 ;  /* 0x0000000100db7824 */ /* 0x000fe200078e0a06 */
[----:B------:R-:W-:Y:S01]  /*03e0*/  LOP3.LUT R2, R4, 0xc0, RZ, 0xc0, !PT ;  /* 0x000000c004027812 */ /* 0x000fe200078ec0ff */
[----:B------:R-:W-:Y:S01]  /*03f0*/  IMAD.IADD R12, R0, 0x1, -R3 ;  /* 0x00000001000c7824 */ /* 0x000fe200078e0a03 */
[----:B------:R-:W-:Y:S01]  /*0400*/  LOP3.LUT R3, R19, 0xfffffff8, RZ, 0xc0, !PT ;  /* 0xfffffff813037812 */ /* 0x000fe200078ec0ff */
[C---:B------:R-:W-:Y:S01]  /*0410*/  IMAD.IADD R0, R21.reuse, 0x1, -R7 ;  /* 0x0000000115007824 */ /* 0x040fe200078e0a07 */
[----:B------:R-:W-:Y:S02]  /*0420*/  LOP3.LUT R4, R2, 0x18, R24, 0xf8, !PT ;  /* 0x0000001802047812 */ /* 0x000fe400078ef818 */
[----:B------:R-:W-:Y:S01]  /*0430*/  SHF.R.U32.HI R2, RZ, 0x3, R2 ;  /* 0x00000003ff027819 */ /* 0x000fe20000011602 */
[----:B------:R-:W-:Y:S01]  /*0440*/  IMAD.IADD R3, R21, 0x1, -R3 ;  /* 0x0000000115037824 */ /* 0x000fe200078e0a03 */
[----:B------:R-:W-:-:S02]  /*0450*/  SHF.R.S32.HI R11, RZ, 0x1f, R0 ;  /* 0x0000001fff0b7819 */ /* 0x000fc40000011400 */
[----:B------:R-:W-:Y:S02]  /*0460*/  LOP3.LUT R13, R4, R2, RZ, 0x3c, !PT ;  /* 0x00000002040d7212 */ /* 0x000fe400078e3cff */
[-C--:B------:R-:W-:Y:S02]  /*0470*/  LEA.HI R11, R11, R0.reuse, RZ, 0x3 ;  /* 0x000000000b0b7211 */ /* 0x080fe400078f18ff */
[----:B------:R-:W-:Y:S02]  /*0480*/  LEA.HI R2, R0, R0, RZ, 0x1 ;  /* 0x0000000000027211 */ /* 0x000fe400078f08ff */
[----:B------:R-:W-:Y:S02]  /*0490*/  LEA.HI R7, R20, R21, RZ, 0x6 ;  /* 0x0000001514077211 */ /* 0x000fe400078f30ff */
[----:B------:R-:W-:Y:S02]  /*04a0*/  LEA.HI R9, R3, R3, RZ, 0x1 ;  /* 0x0000000303097211 */ /* 0x000fe400078f08ff */
[----:B------:R-:W-:-:S02]  /*04b0*/  LOP3.LUT R5, R11, 0xfffffff8, RZ, 0xc0, !PT ;  /* 0xfffffff80b057812 */ /* 0x000fc400078ec0ff */
[--C-:B------:R-:W-:Y:S02]  /*04c0*/  SHF.R.S32.HI R8, RZ, 0x1, R2.reuse ;  /* 0x00000001ff087819 */ /* 0x100fe40000011402 */
        /* <DEDUP_REMOVED lines=8> */
[----:B------:R-:W-:Y:S01]  /*0550*/  IMAD R0, R7, 0x4, R17 ;  /* 0x0000000407007824 */ /* 0x000fe200078e0211 */
[C---:B------:R-:W-:Y:S01]  /*0560*/  LOP3.LUT P2, RZ, R10.reuse, 0x2, RZ, 0xc0, !PT ;  /* 0x000000020aff7812 */ /* 0x040fe2000784c0ff */
        /* <DEDUP_REMOVED lines=25> */
[C---:B------:R-:W-:Y:S02]  /*0700*/  SEL R210, R218.reuse, 0xffffffe0, !P4 ;  /* 0xffffffe0dad27807 */ /* 0x040fe40006000000 */
        /* <DEDUP_REMOVED lines=75> */
[C---:B------:R-:W-:Y:S02]  /*0bc0*/  @P2 VIADD R244, R246.reuse, 0xffffffe0 ;  /* 0xffffffe0f6f42836 */ /* 0x040fe40000000000 */
        /* <DEDUP_REMOVED lines=14> */
.L_x_486:
        /* <DEDUP_REMOVED lines=67> */
.L_x_443:
        /* <DEDUP_REMOVED lines=22> */
[----:B------:R-:W-:Y:S01]  /*1240*/  ULDC.U8 UR36, c[0x0][0x3d8] ;  /* 0x0000f60000247ab9 */ /* 0x000fe20000000000 */
[----:B------:R-:W-:Y:S01]  /*1250*/  UIADD3 UR52, UR19, UR20, URZ ;  /* 0x0000001413347290 */ /* 0x000fe2000fffe03f */
[----:B-1----:R-:W-:Y:S01]  /*1260*/  IABS R6, R7 ;  /* 0x0000000700067213 */ /* 0x002fe20000000000 */
[----:B------:R-:W-:Y:S01]  /*1270*/  UISETP.NE.AND UP3, UPT, UR36, URZ, UPT ;  /* 0x0000003f2400728c */ /* 0x000fe2000bf65270 */
[----:B------:R-:W-:Y:S01]  /*1280*/  ISETP.NE.AND P3, PT, R7, RZ, PT ;  /* 0x000000ff0700720c */ /* 0x000fe20003f65270 */
[----:B------:R-:W-:Y:S01]  /*1290*/  USHF.L.U32 UR16, UR50, 0x7, URZ ;  /* 0x0000000732107899 */ /* 0x000fe2000800063f */
[----:B------:R-:W1:Y:S01]  /*12a0*/  I2F.RP R4, R6 ;  /* 0x0000000600047306 */ /* 0x000e620000209400 */
[----:B------:R-:W-:Y:S01]  /*12b0*/  ULDC.64 UR42, c[0x0][0x240] ;  /* 0x00009000002a7ab9 */ /* 0x000fe20000000a00 */
[----:B------:R-:W-:-:S02]  /*12c0*/  USHF.L.U64.HI UR22, UR50, 0x7, UR60 ;  /* 0x0000000732167899 */ /* 0x000fc4000801023c */
[----:B--2---:R-:W-:Y:S02]  /*12d0*/  UIMAD.WIDE.U32 UR24, UR5, UR12, URZ ;  /* 0x0000000c051872a5 */ /* 0x004fe4000f8e003f */
        /* <DEDUP_REMOVED lines=27> */
[--C-:B-1----:R-:W-:Y:S01]  /*1490*/  IMAD.MOV R0, RZ, RZ, -R5.reuse ;  /* 0x000000ffff007224 */ /* 0x102fe200078e0a05 */
[----:B------:R-:W-:Y:S01]  /*14a0*/  UIMAD.WIDE.U32 UR16, UR15, UR42, URZ ;  /* 0x0000002a0f1072a5 */ /* 0x000fe2000f8e003f */
[----:B------:R-:W-:Y:S01]  /*14b0*/  IMAD.MOV.U32 R4, RZ, RZ, RZ ;  /* 0x000000ffff047224 */ /* 0x000fe200078e00ff */
[----:B------:R-:W-:Y:S01]  /*14c0*/  UIADD3 UR13, UR13, UR5, URZ ;  /* 0x000000050d0d7290 */ /* 0x000fe2000fffe03f */
[----:B------:R-:W-:Y:S01]  /*14d0*/  IMAD R0, R0, R6, RZ ;  /* 0x0000000600007224 */ /* 0x000fe200078e02ff */
[----:B------:R-:W-:Y:S01]  /*14e0*/  ULDC UR48, c[0x0][0x2dc] ;  /* 0x0000b70000307ab9 */ /* 0x000fe20000000800 */
[----:B------:R-:W-:Y:S01]  /*14f0*/  ULDC UR37, c[0x0][0x270] ;  /* 0x00009c0000257ab9 */ /* 0x000fe20000000800 */
[----:B------:R-:W-:Y:S01]  /*1500*/  ULDC UR41, c[0x0][0x2c4] ;  /* 0x0000b10000297ab9 */ /* 0x000fe20000000800 */
[----:B------:R-:W-:Y:S01]  /*1510*/  IMAD.HI.U32 R0, R5, R0, R4 ;  /* 0x0000000005007227 */ /* 0x000fe200078e0004 */
[----:B------:R-:W-:-:S02]  /*1520*/  USHF.R.S32.HI UR7, URZ, 0x6, UR28 ;  /* 0x000000063f077899 */ /* 0x000fc4000801141c */
[----:B------:R-:W-:Y:S02]  /*1530*/  USHF.R.S32.HI UR5, URZ, 0x6, UR20 ;  /* 0x000000063f057899 */ /* 0x000fe40008011414 */
[----:B------:R-:W-:Y:S01]  /*1540*/  USEL UR58, UR18, UR16, !UP2 ;  /* 0x00000010123a7287 */ /* 0x000fe2000d000000 */
[----:B------:R-:W-:Y:S01]  /*1550*/  IMAD.HI.U32 R0, R0, R3, RZ ;  /* 0x0000000300007227 */ /* 0x000fe200078e00ff */
[----:B------:R-:W-:Y:S01]  /*1560*/  @UP1 UMOV UR32, UR8 ;  /* 0x0000000800201c82 */ /* 0x000fe20008000000 */
[----:B------:R-:W-:Y:S02]  /*1570*/  UIMAD UR21, UR15, UR43, URZ ;  /* 0x0000002b0f1572a4 */ /* 0x000fe4000f8e023f */
[----:B------:R-:W-:Y:S01]  /*1580*/  UIMAD.WIDE UR8, UR48, UR37, URZ ;  /* 0x00000025300872a5 */ /* 0x000fe2000f8e023f */
[----:B------:R-:W-:Y:S01]  /*1590*/  IADD3 R4, -R0, RZ, RZ ;  /* 0x000000ff00047210 */ /* 0x000fe20007ffe1ff */
[----:B------:R-:W-:Y:S02]  /*15a0*/  @UP3 UIMAD UR18, UR50, UR41, URZ ;  /* 0x00000029321232a4 */ /* 0x000fe4000f8e023f */
[----:B------:R-:W-:-:S02]  /*15b0*/  USEL UR22, UR22, URZ, UP0 ;  /* 0x0000003f16167287 */ /* 0x000fc40008000000 */
[C---:B------:R-:W-:Y:S01]  /*15c0*/  IMAD R3, R6.reuse, R4, R3 ;  /* 0x0000000406037224 */ /* 0x040fe200078e0203 */
[----:B------:R-:W-:Y:S02]  /*15d0*/  UISETP.LT.AND UP0, UPT, UR7, UR5, UPT ;  /* 0x000000050700728c */ /* 0x000fe4000bf01270 */
[----:B------:R-:W-:Y:S02]  /*15e0*/  @UP2 UIADD3 UR52, UR17, UR21, URZ ;  /* 0x0000001511342290 */ /* 0x000fe4000fffe03f */
[----:B------:R-:W-:Y:S01]  /*15f0*/  ISETP.GT.U32.AND P1, PT, R6, R3, PT ;  /* 0x000000030600720c */ /* 0x000fe20003f24070 */
[----:B------:R-:W-:Y:S02]  /*1600*/  UIMAD UR19, UR9, UR12, URZ ;  /* 0x0000000c091372a4 */ /* 0x000fe4000f8e023f */
[----:B------:R-:W-:Y:S02]  /*1610*/  @UP3 USEL UR18, UR18, UR15, !UP2 ;  /* 0x0000000f12123287 */ /* 0x000fe4000d000000 */
[----:B------:R-:W-:-:S02]  /*1620*/  UIMAD.WIDE.U32 UR16, UR8, UR12, URZ ;  /* 0x0000000c081072a5 */ /* 0x000fc4000f8e003f */
[----:B------:R-:W-:Y:S01]  /*1630*/  @!UP3 UIMAD UR20, UR50, UR37, UR59 ;  /* 0x000000253214b2a4 */ /* 0x000fe2000f8e023b */
[----:B------:R-:W-:Y:S01]  /*1640*/  @UP3 ULDC UR12, c[0x0][0x2e4] ;  /* 0x0000b900000c3ab9 */ /* 0x000fe20000000800 */
[----:B------:R-:W-:Y:S02]  /*1650*/  USEL UR37, UR7, UR5, UP0 ;  /* 0x0000000507257287 */ /* 0x000fe40008000000 */
[----:B------:R-:W-:Y:S02]  /*1660*/  @UP3 UIMAD UR36, UR59, UR12, UR18 ;  /* 0x0000000c3b2432a4 */ /* 0x000fe4000f8e0212 */
[----:B------:R-:W-:Y:S01]  /*1670*/  @!P1 IMAD.IADD R3, R3, 0x1, -R6 ;  /* 0x0000000103039824 */ /* 0x000fe200078e0a06 */
[----:B------:R-:W-:Y:S01]  /*1680*/  UIMAD UR19, UR8, UR13, UR19 ;  /* 0x0000000d081372a4 */ /* 0x000fe2000f8e0213 */
[----:B------:R-:W-:Y:S01]  /*1690*/  @!P1 VIADD R0, R0, 0x1 ;  /* 0x0000000100009836 */ /* 0x000fe20000000000 */
[----:B------:R-:W-:Y:S01]  /*16a0*/  UIMAD.WIDE.U32 UR12, UR8, UR15, URZ ;  /* 0x0000000f080c72a5 */ /* 0x000fe2000f8e003f */
[----:B------:R-:W-:Y:S01]  /*16b0*/  PLOP3.LUT P1, PT, PT, PT, UP1, 0x80, 0x0 ;  /* 0x000000000000781c */ /* 0x000fe20003f2f018 */
[----:B------:R-:W-:Y:S01]  /*16c0*/  ULEA UR18, UR37, 0xffffffc0, 0x6 ;  /* 0xffffffc025127891 */ /* 0x000fe2000f8e303f */
[----:B------:R-:W-:Y:S01]  /*16d0*/  ISETP.GE.U32.AND P0, PT, R3, R6, PT ;  /* 0x000000060300720c */ /* 0x000fe20003f06070 */
[----:B------:R-:W-:Y:S01]  /*16e0*/  USEL UR57, UR16, UR12, !UP2 ;  /* 0x0000000c10397287 */ /* 0x000fe2000d000000 */
[----:B------:R-:W-:Y:S01]  /*16f0*/  LOP3.LUT R3, R7, UR59, RZ, 0x3c, !PT ;  /* 0x0000003b07037c12 */ /* 0x000fe2000f8e3cff */
[----:B------:R-:W-:-:S02]  /*1700*/  USHF.R.S32.HI UR16, URZ, 0x1f, UR18 ;  /* 0x0000001f3f107899 */ /* 0x000fc40008011412 */
[----:B------:R-:W-:Y:S01]  /*1710*/  UIADD3 UR5, UP0, UR18, UR29, URZ ;  /* 0x0000001d12057290 */ /* 0x000fe2000ff1e03f */
[----:B------:R-:W-:Y:S01]  /*1720*/  ISETP.GE.AND P2, PT, R3, RZ, PT ;  /* 0x000000ff0300720c */ /* 0x000fe20003f46270 */
[----:B------:R-:W-:Y:S02]  /*1730*/  UIMAD UR7, UR9, UR15, URZ ;  /* 0x0000000f090772a4 */ /* 0x000fe4000f8e023f */
[----:B------:R-:W-:Y:S02]  /*1740*/  UIADD3.X UR12, UR16, UR22, URZ, UP0, !UPT ;  /* 0x00000016100c7290 */ /* 0x000fe400087fe43f */
[----:B------:R-:W-:Y:S02]  /*1750*/  UIMAD UR9, UR9, UR5, URZ ;  /* 0x00000005090972a4 */ /* 0x000fe4000f8e023f */
[----:B------:R-:W-:Y:S01]  /*1760*/  @UP1 UIADD3 UR25, UR44, UR47, URZ ;  /* 0x0000002f2c191290 */ /* 0x000fe2000fffe03f */
[----:B------:R-:W-:Y:S01]  /*1770*/  @P0 IADD3 R0, R0, 0x1, RZ ;  /* 0x0000000100000810 */ /* 0x000fe20007ffe0ff */
[----:B------:R-:W-:Y:S01]  /*1780*/  @!UP2 UIADD3 UR51, UR35, UR23, URZ ;  /* 0x000000172333a290 */ /* 0x000fe2000fffe03f */
[----:B------:R-:W-:Y:S01]  /*1790*/  PLOP3.LUT P0, PT, PT, PT, UP3, 0x80, 0x0 ;  /* 0x000000000000781c */ /* 0x000fe20003f0f038 */
[----:B------:R-:W-:-:S02]  /*17a0*/  @!UP3 UIMAD UR36, UR20, UR41, URZ ;  /* 0x000000291424b2a4 */ /* 0x000fc4000f8e023f */
[----:B------:R-:W-:Y:S01]  /*17b0*/  UIMAD.WIDE.U32 UR22, UR8, UR5, URZ ;  /* 0x00000005081672a5 */ /* 0x000fe2000f8e003f */
[----:B------:R-:W-:Y:S01]  /*17c0*/  IMAD.MOV.U32 R14, RZ, RZ, R0 ;  /* 0x000000ffff0e7224 */ /* 0x000fe200078e0000 */
[----:B------:R-:W-:Y:S01]  /*17d0*/  @UP1 ULDC.64 UR20, c[0x0][0x250] ;  /* 0x0000940000141ab9 */ /* 0x000fe20000000a00 */
[----:B------:R-:W-:Y:S02]  /*17e0*/  UIMAD UR5, UR8, UR12, UR9 ;  /* 0x0000000c080572a4 */ /* 0x000fe4000f8e0209 */
[----:B------:R-:W-:Y:S01]  /*17f0*/  UIMAD UR49, UR59, UR48, URZ ;  /* 0x000000303b3172a4 */ /* 0x000fe2000f8e023f */
[----:B------:R-:W-:Y:S01]  /*1800*/  @!P2 IADD3 R14, -R14, RZ, RZ ;  /* 0x000000ff0e0ea210 */ /* 0x000fe20007ffe1ff */
[----:B------:R-:W-:Y:S01]  /*1810*/  @UP1 UIMAD.WIDE.U32 UR8, UR25, UR20, URZ ;  /* 0x00000014190812a5 */ /* 0x000fe2000f8e003f */
[----:B------:R-:W-:Y:S01]  /*1820*/  @!P3 LOP3.LUT R14, RZ, R7, RZ, 0x33, !PT ;  /* 0x00000007ff0eb212 */ /* 0x000fe200078e33ff */
[----:B------:R-:W-:Y:S02]  /*1830*/  UIADD3 UR48, UR17, UR19, URZ ;  /* 0x0000001311307290 */ /* 0x000fe4000fffe03f */
[----:B------:R-:W-:-:S02]  /*1840*/  @UP2 UIADD3 UR48, UR13, UR7, URZ ;  /* 0x000000070d302290 */ /* 0x000fc4000fffe03f */
[----:B------:R-:W-:Y:S02]  /*1850*/  @UP1 UIMAD UR7, UR25, UR21, URZ ;  /* 0x00000015190712a4 */ /* 0x000fe4000f8e023f */
[----:B------:R-:W-:Y:S02]  /*1860*/  USEL UR54, UR40, URZ, UP4 ;  /* 0x0000003f28367287 */ /* 0x000fe4000a000000 */
[----:B------:R-:W-:Y:S02]  /*1870*/  USHF.R.S32.HI UR31, URZ, 0x1f, UR46 ;  /* 0x0000001f3f1f7899 */ /* 0x000fe4000801142e */
        /* <DEDUP_REMOVED lines=18> */
.L_x_445:
        /* <DEDUP_REMOVED lines=13> */
.L_x_446:
        /* <DEDUP_REMOVED lines=11> */
.L_x_447:
[----:B------:R-:W-:Y:S02]  /*1b20*/  ULDC UR5, c[0x0][0x270] ;  /* 0x00009c0000057ab9 */ /* 0x000fe40000000800 */
[----:B------:R-:W-:-:S04]  /*1b30*/  UIMAD UR5, UR50, UR5, UR59 ;  /* 0x00000005320572a4 */ /* 0x000fc8000f8e023b */
[----:B------:R-:W-:-:S12]  /*1b40*/  UIMAD UR5, UR5, UR61, URZ ;  /* 0x0000003d050572a4 */ /* 0x000fd8000f8e023f */
.L_x_448:
[----:B------:R-:W2:Y:S04]  /*1b50*/  LDL.64 R4, [R1+0x10] ;  /* 0x0000100001047983 */ /* 0x000ea80000100a00 */
[----:B------:R1:W2:Y:S01]  /*1b60*/  LDL.64 R24, [R1+0x10] ;  /* 0x0000100001187983 */ /* 0x0002a20000100a00 */
[----:B------:R-:W-:Y:S01]  /*1b70*/  USHF.R.S32.HI UR19, URZ, 0x1f, UR59 ;  /* 0x0000001f3f137899 */ /* 0x000fe2000801143b */
[----:B------:R-:W-:Y:S01]  /*1b80*/  BSSY B1, `(.L_x_444) ;  /* 0x0000897000017945 */ /* 0x000fe20003800000 */
[----:B------:R-:W-:Y:S01]  /*1b90*/  ULDC.64 UR8, c[0x0][0x428] ;  /* 0x00010a0000087ab9 */ /* 0x000fe20000000a00 */
[----:B------:R-:W3:Y:S01]  /*1ba0*/  S2R R10, SR_TID.X ;  /* 0x00000000000a7919 */ /* 0x000ee20000002100 */
[----:B------:R-:W-:Y:S01]  /*1bb0*/  UIADD3 UR7, UR18, UR5, URZ ;  /* 0x0000000512077290 */ /* 0x000fe2000fffe03f */
[----:B------:R-:W-:Y:S01]  /*1bc0*/  IMAD.U32 R9, RZ, RZ, UR8 ;  /* 0x00000008ff097e24 */ /* 0x000fe2000f8e00ff */
[----:B------:R-:W-:Y:S01]  /*1bd0*/  UIMAD UR5, UR19, UR8, URZ ;  /* 0x00000008130572a4 */ /* 0x000fe2000f8e023f */
[----:B------:R-:W-:Y:S01]  /*1be0*/  ULDC UR13, c[0x0][0x2dc] ;  /* 0x0000b700000d7ab9 */ /* 0x000fe20000000800 */
[----:B------:R-:W-:-:S02]  /*1bf0*/  ULDC UR15, c[0x0][0x270] ;  /* 0x00009c00000f7ab9 */ /* 0x000fc40000000800 */
[----:B------:R-:W-:Y:S02]  /*1c00*/  UIMAD UR23, UR59, UR9, UR5 ;  /* 0x000000093b1772a4 */ /* 0x000fe4000f8e0205 */
[----:B------:R-:W-:Y:S01]  /*1c10*/  UIMAD UR30, UR13, UR15, URZ ;  /* 0x0000000f0d1e72a4 */ /* 0x000fe2000f8e023f */
[----:B------:R-:W-:Y:S01]  /*1c20*/  ULDC.64 UR8, c[0x0][0x420] ;  /* 0x0001080000087ab9 */ /* 0x000fe20000000a00 */
[----:B------:R-:W-:Y:S01]  /*1c30*/  UIADD3 UR13, -UR6, UR14, UR46 ;  /* 0x0000000e060d7290 */ /* 0x000fe2000fffe12e */
[----:B------:R-:W-:Y:S01]  /*1c40*/  IMAD.U32 R0, RZ, RZ, UR8 ;  /* 0x00000008ff007e24 */ /* 0x000fe2000f8e00ff */
[----:B------:R-:W-:Y:S01]  /*1c50*/  UIMAD UR5, UR16, UR8, URZ ;  /* 0x00000008100572a4 */ /* 0x000fe2000f8e023f */
[----:B------:R-:W-:Y:S01]  /*1c60*/  ULDC UR38, c[0x0][0x398] ;  /* 0x0000e60000267ab9 */ /* 0x000fe20000000800 */
[----:B------:R-:W-:Y:S02]  /*1c70*/  ULDC.64 UR24, c[0x0][0x478] ;  /* 0x00011e0000187ab9 */ /* 0x000fe40000000a00 */
[----:B------:R-:W-:-:S02]  /*1c80*/  UIMAD UR5, UR18, UR9, UR5 ;  /* 0x00000009120572a4 */ /* 0x000fc4000f8e0205 */
[----:B------:R-:W-:Y:S02]  /*1c90*/  UIMAD.WIDE UR24, UR7, 0x4, UR24 ;  /* 0x00000004071878a5 */ /* 0x000fe4000f8e0218 */
[----:B------:R-:W-:Y:S01]  /*1ca0*/  UIADD3 UR36, UR18, UR36, URZ ;  /* 0x0000002412247290 */ /* 0x000fe2000fffe03f */
[----:B------:R-:W-:Y:S01]  /*1cb0*/  ULDC.64 UR34, c[0x0][0x210] ;  /* 0x0000840000227ab9 */ /* 0x000fe20000000a00 */
[----:B------:R-:W-:Y:S01]  /*1cc0*/  ULDC.64 UR28, c[0x0][0x3e0] ;  /* 0x0000f800001c7ab9 */ /* 0x000fe20000000a00 */
[----:B---3--:R-:W-:-:S04]  /*1cd0*/  SHF.R.S32.HI R11, RZ, 0x1f, R10 ;  /* 0x0000001fff0b7819 */ /* 0x008fc8000001140a */
[----:B------:R-:W-:-:S04]  /*1ce0*/  LEA.HI R3, R11, R10, RZ, 0x2 ;  /* 0x0000000a0b037211 */ /* 0x000fc800078f10ff */
[----:B------:R-:W-:-:S04]  /*1cf0*/  SHF.R.S32.HI R3, RZ, 0x2, R3 ;  /* 0x00000002ff037819 */ /* 0x000fc80000011403 */
[----:B------:R-:W-:Y:S01]  /*1d00*/  SHF.R.S32.HI R21, RZ, 0x1f, R3 ;  /* 0x0000001fff157819 */ /* 0x000fe20000011403 */
[----:B--2---:R-:W-:-:S05]  /*1d10*/  IMAD.MOV.U32 R24, RZ, RZ, R4 ;  /* 0x000000ffff187224 */ /* 0x004fca00078e0004 */
[----:B------:R-:W-:Y:S02]  /*1d20*/  SHF.R.S32.HI R25, RZ, 0x1f, R24 ;  /* 0x0000001fff197819 */ /* 0x000fe40000011418 */
[----:B------:R-:W-:Y:S01]  /*1d30*/  IADD3 R4, P0, R24, UR12, RZ ;  /* 0x0000000c18047c10 */ /* 0x000fe2000ff1e0ff */
[----:B------:R-:W-:Y:S02]  /*1d40*/  USHF.L.U32 UR12, UR30, 0x6, URZ ;  /* 0x000000061e0c7899 */ /* 0x000fe4000800063f */
[----:B------:R1:W-:Y:S01]  /*1d50*/  STL [R1+0x14], R25 ;  /* 0x0000141901007387 */ /* 0x0003e20000100800 */
[----:B------:R-:W-:Y:S01]  /*1d60*/  IADD3.X R5, R25, UR51, RZ, P0, !PT ;  /* 0x0000003319057c10 */ /* 0x000fe200087fe4ff */
[----:B------:R-:W-:Y:S02]  /*1d70*/  UIADD3 UR15, UP2, UP0, UR22, UR12, UR49 ;  /* 0x0000000c160f7290 */ /* 0x000fe4000f85e031 */
[----:B------:R-:W-:Y:S01]  /*1d80*/  IMAD.WIDE.U32 R4, R0, UR18, R4 ;  /* 0x0000001200047c25 */ /* 0x000fe2000f8e0004 */
[----:B------:R-:W-:-:S03]  /*1d90*/  IADD3 R0, P0, R3, UR18, RZ ;  /* 0x0000001203007c10 */ /* 0x000fc6000ff1e0ff */
[----:B------:R-:W-:Y:S01]  /*1da0*/  VIADD R5, R5, UR5 ;  /* 0x0000000505057c36 */ /* 0x000fe20008000000 */
[----:B------:R-:W-:Y:S01]  /*1db0*/  IADD3.X R8, R21, UR16, RZ, P0, !PT ;  /* 0x0000001015087c10 */ /* 0x000fe200087fe4ff */
[----:B------:R-:W-:Y:S01]  /*1dc0*/  UIADD3 UR5, UR13, -UR38, URZ ;  /* 0x800000260d057290 */ /* 0x000fe2000fffe03f */
[----:B------:R-:W-:Y:S01]  /*1dd0*/  IMAD.WIDE.U32 R6, R0, UR42, R24 ;  /* 0x0000002a00067c25 */ /* 0x000fe2000f8e0018 */
[----:B------:R-:W-:Y:S02]  /*1de0*/  ULDC.64 UR16, c[0x0][0x258] ;  /* 0x0000960000107ab9 */ /* 0x000fe40000000a00 */
[----:B------:R-:W-:Y:S01]  /*1df0*/  USHF.R.S32.HI UR22, URZ, 0x1f, UR5 ;  /* 0x0000001f3f167899 */ /* 0x000fe20008011405 */
[----:B------:R-:W-:Y:S01]  /*1e00*/  IMAD R8, R8, UR42, RZ ;  /* 0x0000002a08087c24 */ /* 0x000fe2000f8e02ff */
[----:B------:R-:W-:Y:S01]  /*1e10*/  IADD3 R6, P0, R6, UR58, RZ ;  /* 0x0000003a06067c10 */ /* 0x000fe2000ff1e0ff */
[----:B------:R-:W-:Y:S01]  /*1e20*/  IMAD.WIDE.U32 R4, R9, UR59, R4 ;  /* 0x0000003b09047c25 */ /* 0x000fe2000f8e0004 */
[----:B------:R-:W-:-:S02]  /*1e30*/  ULEA.HI UR22, UR22, UR5, URZ, 0x6 ;  /* 0x0000000516167291 */ /* 0x000fc4000f8f303f */
[----:B------:R-:W-:Y:S01]  /*1e40*/  USHF.R.S32.HI UR5, URZ, 0x1f, UR12 ;  /* 0x0000001f3f057899 */ /* 0x000fe2000801140c */
[----:B------:R-:W-:Y:S01]  /*1e50*/  IMAD R8, R0, UR43, R8 ;  /* 0x0000002b00087c24 */ /* 0x000fe2000f8e0208 */
[----:B------:R-:W-:Y:S01]  /*1e60*/  LEA.HI R0, R11, R10, RZ, 0x5 ;  /* 0x0000000a0b007211 */ /* 0x000fe200078f28ff */
[----:B------:R-:W-:Y:S01]  /*1e70*/  USHF.R.S32.HI UR22, URZ, 0x6, UR22 ;  /* 0x000000063f167899 */ /* 0x000fe20008011416 */
[----:B------:R-:W-:Y:S01]  /*1e80*/  VIADD R5, R5, UR23 ;  /* 0x0000001705057c36 */ /* 0x000fe20008000000 */
[----:B------:R-:W-:Y:S01]  /*1e90*/  UIMAD UR7, UR19, UR16, URZ ;  /* 0x00000010130772a4 */ /* 0x000fe2000f8e023f */
[----:B------:R-:W-:Y:S01]  /*1ea0*/  LOP3.LUT R9, R0, 0xffffffe0, RZ, 0xc0, !PT ;  /* 0xffffffe000097812 */ /* 0x000fe200078ec0ff */
[----:B------:R-:W-:Y:S01]  /*1eb0*/  UIADD3.X UR5, UR53, UR5, UR56, UP2, UP0 ;  /* 0x0000000535057290 */ /* 0x000fe200097e0438 */
[----:B------:R-:W-:Y:S01]  /*1ec0*/  IADD3.X R7, R7, UR52, R8, P0, !PT ;  /* 0x0000003407077c10 */ /* 0x000fe200087fe408 */
[----:B------:R-:W-:Y:S01]  /*1ed0*/  UISETP.LT.AND UP0, UPT, URZ, UR22, UPT ;  /* 0x000000163f00728c */ /* 0x000fe2000bf01270 */
[----:B------:R-:W-:Y:S01]  /*1ee0*/  SHF.R.S32.HI R8, RZ, 0x5, R0 ;  /* 0x00000005ff087819 */ /* 0x000fe20000011400 */
[----:B------:R-:W-:Y:S01]  /*1ef0*/  IMAD.IADD R9, R10, 0x1, -R9 ;  /* 0x000000010a097824 */ /* 0x000fe200078e0a09 */
[----:B------:R-:W-:Y:S01]  /*1f00*/  UIMAD UR17, UR59, UR17, UR7 ;  /* 0x000000113b1172a4 */ /* 0x000fe2000f8e0207 */
[----:B------:R-:W-:Y:S01]  /*1f10*/  IMAD.U32 R0, RZ, RZ, UR16 ;  /* 0x00000010ff007e24 */ /* 0x000fe2000f8e00ff */
[----:B------:R-:W-:Y:S01]  /*1f20*/  UIADD3 UR7, UP3, UP2, UR55, UR15, UR57 ;  /* 0x0000000f37077290 */ /* 0x000fe2000fa7e039 */
[----:B------:R-:W-:Y:S01]  /*1f30*/  IMAD R8, R8, UR30, R9 ;  /* 0x0000001e08087c24 */ /* 0x000fe2000f8e0209 */
[----:B------:R-:W-:Y:S01]  /*1f40*/  USEL UR22, URZ, UR22, !UP0 ;  /* 0x000000163f167287 */ /* 0x000fe2000c000000 */
[----:B------:R-:W-:Y:S01]  /*1f50*/  IMAD.WIDE.U32 R6, R0, UR59, R6 ;  /* 0x0000003b00067c25 */ /* 0x000fe2000f8e0006 */
[----:B------:R-:W-:-:S02]  /*1f60*/  UIADD3.X UR5, UR54, UR5, UR48, UP3, UP2 ;  /* 0x0000000536057290 */ /* 0x000fc40009fe4430 */
[----:B------:R-:W-:Y:S01]  /*1f70*/  UISETP.GT.AND UP0, UPT, UR37, UR22, UPT ;  /* 0x000000162500728c */ /* 0x000fe2000bf04270 */
[C---:B------:R-:W-:Y:S01]  /*1f80*/  IADD3 R0, P0, R8.reuse, UR7, RZ ;  /* 0x0000000708007c10 */ /* 0x040fe2000ff1e0ff */
[----:B------:R-:W-:Y:S01]  /*1f90*/  IMAD R9, R21, UR8, RZ ;  /* 0x0000000815097c24 */ /* 0x000fe2000f8e02ff */
[----:B------:R-:W-:Y:S01]  /*1fa0*/  ULDC.64 UR42, c[0x0][0x2b0] ;  /* 0x0000ac00002a7ab9 */ /* 0x000fe20000000a00 */
[C---:B------:R-:W-:Y:S01]  /*1fb0*/  IMAD.WIDE.U32 R4, R3.reuse, UR8, R4 ;  /* 0x0000000803047c25 */ /* 0x040fe2000f8e0004 */
[----:B------:R-:W-:Y:S01]  /*1fc0*/  LEA.HI.X.SX32 R8, R8, UR5, 0x1, P0 ;  /* 0x0000000508087c11 */ /* 0x000fe200080f0eff */
[----:B------:R-:W-:Y:S01]  /*1fd0*/  ULDC.64 UR18, c[0x0][0x400] ;  /* 0x0001000000127ab9 */ /* 0x000fe20000000a00 */
[----:B------:R-:W-:Y:S01]  /*1fe0*/  PLOP3.LUT P0, PT, PT, PT, UP0, 0x80, 0x0 ;  /* 0x000000000000781c */ /* 0x000fe20003f0f008 */
[----:B------:R-:W-:Y:S01]  /*1ff0*/  IMAD R9, R3, UR9, R9 ;  /* 0x0000000903097c24 */ /* 0x000fe2000f8e0209 */
[----:B------:R-:W-:Y:S01]  /*2000*/  UIMAD.WIDE UR8, UR36, 0x4, UR42 ;  /* 0x00000004240878a5 */ /* 0x000fe2000f8e022a */
[----:B------:R-:W-:Y:S01]  /*2010*/  LEA R240, P2, R0, UR18, 0x2 ;  /* 0x0000001200f07c11 */ /* 0x000fe2000f8410ff */
[----:B------:R-:W-:Y:S01]  /*2020*/  VIADD R7, R7, UR17 ;  /* 0x0000001107077c36 */ /* 0x000fe20008000000 */
[----:B------:R-:W-:Y:S01]  /*2030*/  LEA R250, P3, R4, UR28, 0x1 ;  /* 0x0000001c04fa7c11 */ /* 0x000fe2000f8608ff */
[----:B------:R-:W-:Y:S01]  /*2040*/  IMAD.IADD R5, R5, 0x1, R9 ;  /* 0x0000000105057824 */ /* 0x000fe200078e0209 */
[----:B------:R-:W-:Y:S01]  /*2050*/  LEA R249, P4, R6, UR34, 0x1 ;  /* 0x0000002206f97c11 */ /* 0x000fe2000f8808ff */
[----:B------:R-:W-:Y:S01]  /*2060*/  UIADD3 UR7, UR37, -0x1, URZ ;  /* 0xffffffff25077890 */ /* 0x000fe2000fffe03f */
[----:B------:R-:W-:Y:S01]  /*2070*/  LEA.HI.X R239, R0, UR19, R8, 0x2, P2 ;  /* 0x0000001300ef7c11 */ /* 0x000fe200090f1408 */
[----:B------:R-:W-:Y:S01]  /*2080*/  UMOV UR19, UR24 ;  /* 0x0000001800137c82 */ /* 0x000fe20008000000 */
[----:B------:R-:W-:Y:S01]  /*2090*/  LEA.HI.X R248, R4, UR29, R5, 0x1, P3 ;  /* 0x0000001d04f87c11 */ /* 0x000fe200098f0c05 */
[----:B------:R-:W-:Y:S01]  /*20a0*/  UMOV UR18, UR25 ;  /* 0x0000001900127c82 */ /* 0x000fe20008000000 */
[----:B------:R-:W-:Y:S01]  /*20b0*/  LEA.HI.X R247, R6, UR35, R7, 0x1, P4 ;  /* 0x0000002306f77c11 */ /* 0x000fe2000a0f0c07 */
[----:B------:R-:W-:Y:S01]  /*20c0*/  UMOV UR17, UR8 ;  /* 0x0000000800117c82 */ /* 0x000fe20008000000 */
[----:B------:R-:W-:Y:S01]  /*20d0*/  UMOV UR16, UR9 ;  /* 0x0000000900107c82 */ /* 0x000fe20008000000 */
        /* <DEDUP_REMOVED lines=20> */
.L_x_450:
        /* <DEDUP_REMOVED lines=19> */
.L_x_451:
        /* <DEDUP_REMOVED lines=38> */
.L_x_453:
[----:B------:R-:W-:Y:S05]  /*25b0*/  BSYNC B0 ;  /* 0x0000000000007941 */ /* 0x000fea0003800000 */
.L_x_452:
        /* <DEDUP_REMOVED lines=19> */
.L_x_455:
[----:B------:R-:W-:Y:S05]  /*26f0*/  BSYNC B0 ;  /* 0x0000000000007941 */ /* 0x000fea0003800000 */
.L_x_454:
        /* <DEDUP_REMOVED lines=32> */
.L_x_457:
[----:B------:R-:W-:Y:S05]  /*2900*/  BSYNC B0 ;  /* 0x0000000000007941 */ /* 0x000fea0003800000 */
.L_x_456:
        /* <DEDUP_REMOVED lines=20> */
.L_x_449:
        /* <DEDUP_REMOVED lines=72> */
.L_x_460:
[----:B------:R-:W-:Y:S05]  /*2ed0*/  BSYNC B0 ;  /* 0x0000000000007941 */ /* 0x000fea0003800000 */
.L_x_459:
        /* <DEDUP_REMOVED lines=44> */
.L_x_462:
[----:B------:R-:W-:Y:S05]  /*31a0*/  BSYNC B0 ;  /* 0x0000000000007941 */ /* 0x000fea0003800000 */
.L_x_461:
        /* <DEDUP_REMOVED lines=41> */
.L_x_464:
[----:B------:R-:W-:Y:S05]  /*3440*/  BSYNC B0 ;  /* 0x0000000000007941 */ /* 0x000fea0003800000 */
.L_x_463:
        /* <DEDUP_REMOVED lines=16> */
.L_x_466:
        /* <DEDUP_REMOVED lines=37> */
.L_x_467:
[----:B------:R-:W-:Y:S05]  /*37a0*/  BSYNC B0 ;  /* 0x0000000000007941 */ /* 0x000fea0003800000 */
.L_x_465:
        /* <DEDUP_REMOVED lines=11> */
[----:B------:R-:W-:Y:S02]  /*3860*/  ULDC.64 UR8, c[0x0][0x260] ;  /* 0x0000980000087ab9 */ /* 0x000fe40000000a00 */
[----:B--2---:R-:W-:Y:S01]  /*3870*/  IMAD R11, R15, UR8, RZ ;  /* 0x000000080f0b7c24 */ /* 0x004fe2000f8e02ff */
[----:B------:R1:W-:Y:S03]  /*3880*/  @P1 STS.128 [R0+0xb000], RZ ;  /* 0x00b000ff00001388 */ /* 0x0003e60000000c00 */
[----:B------:R-:W-:Y:S01]  /*3890*/  IMAD R11, R14, UR9, R11 ;  /* 0x000000090e0b7c24 */ /* 0x000fe2000f8e020b */
[----:B------:R1:W-:Y:S01]  /*38a0*/  @P1 STS.128 [R0+0xd000], RZ ;  /* 0x00d000ff00001388 */ /* 0x0003e20000000c00 */
[C---:B-----5:R-:W-:Y:S01]  /*38b0*/  VIADD R4, R22.reuse, 0x28 ;  /* 0x0000002816047836 */ /* 0x060fe20000000000 */
[----:B------:R-:W-:Y:S01]  /*38c0*/  SHF.R.S32.HI R20, RZ, 0x1f, R22 ;  /* 0x0000001fff147819 */ /* 0x000fe20000011416 */
[----:B------:R-:W-:-:S02]  /*38d0*/  VIADD R9, R22, 0x8 ;  /* 0x0000000816097836 */ /* 0x000fc40000000000 */
[----:B------:R-:W-:Y:S01]  /*38e0*/  VIADD R5, R22, 0x20 ;  /* 0x0000002016057836 */ /* 0x000fe20000000000 */
[----:B------:R-:W-:Y:S02]  /*38f0*/  ISETP.GE.AND P5, PT, R4, UR5, PT ;  /* 0x0000000504007c0c */ /* 0x000fe4000bfa6270 */
[----:B------:R-:W-:Y:S02]  /*3900*/  ISETP.GE.AND P3, PT, R9, UR5, PT ;  /* 0x0000000509007c0c */ /* 0x000fe4000bf66270 */
[----:B------:R-:W-:Y:S02]  /*3910*/  ISETP.GE.AND P6, PT, R5, UR5, PT ;  /* 0x0000000505007c0c */ /* 0x000fe4000bfc6270 */
[----:B------:R-:W-:Y:S01]  /*3920*/  IADD3.X R9, R7, UR33, R6, P2, !PT ;  /* 0x0000002107097c10 */ /* 0x000fe200097fe406 */
[----:B------:R-:W-:Y:S01]  /*3930*/  IMAD.SHL.U32 R6, R22, 0x4, RZ ;  /* 0x0000000416067824 */ /* 0x000fe200078e00ff */
[----:B------:R-:W-:Y:S02]  /*3940*/  SHF.R.S32.HI R5, RZ, 0x1f, R4 ;  /* 0x0000001fff057819 */ /* 0x000fe40000011404 */
[----:B------:R-:W-:Y:S01]  /*3950*/  P2R R19, PR, RZ, 0x8 ;  /* 0x00000008ff137803 */ /* 0x000fe20000000000 */
[----:B------:R-:W-:-:S02]  /*3960*/  IMAD.WIDE.U32 R8, R14, UR8, R8 ;  /* 0x000000080e087c25 */ /* 0x000fc4000f8e0008 */
[C---:B------:R-:W-:Y:S02]  /*3970*/  @!P5 LEA R16, P2, R4.reuse, UR17, 0x2 ;  /* 0x000000110410dc11 */ /* 0x040fe4000f8410ff */
        /* <DEDUP_REMOVED lines=47> */
.L_x_469:
[----:B------:R-:W-:Y:S05]  /*3c70*/  BSYNC B0 ;  /* 0x0000000000007941 */ /* 0x000fea0003800000 */
.L_x_468:
        /* <DEDUP_REMOVED lines=43> */
.L_x_471:
[----:B------:R-:W-:Y:S05]  /*3f30*/  BSYNC B0 ;  /* 0x0000000000007941 */ /* 0x000fea0003800000 */
.L_x_470:
[----:B------:R-:W-:Y:S01]  /*3f40*/  ISETP.NE.AND P1, PT, R19, RZ, PT ;  /* 0x000000ff1300720c */ /* 0x000fe20003f25270 */
[----:B------:R-:W-:Y:S01]  /*3f50*/  IMAD.MOV.U32 R3, RZ, RZ, 0x7f800000 ;  /* 0x7f800000ff037424 */ /* 0x000fe200078e00ff */
[----:B------:R-:W-:Y:S01]  /*3f60*/  ISETP.NE.AND P2, PT, R18, RZ, PT ;  /* 0x000000ff1200720c */ /* 0x000fe20003f45270 */
[----:B-12---:R-:W-:Y:S01]  /*3f70*/  IMAD.MOV.U32 R4, RZ, RZ, 0x7f800000 ;  /* 0x7f800000ff047424 */ /* 0x006fe200078e00ff */
[----:B------:R-:W0:Y:S01]  /*3f80*/  LDGDEPBAR ;  /* 0x00000000000079af */ /* 0x000e220000000000 */
[----:B---34-:R-:W-:Y:S02]  /*3f90*/  IMAD.MOV.U32 R0, RZ, RZ, 0x7f800000 ;  /* 0x7f800000ff007424 */ /* 0x018fe400078e00ff */
[----:B------:R-:W-:Y:S01]  /*3fa0*/  IMAD.MOV.U32 R5, RZ, RZ, 0x7f800000 ;  /* 0x7f800000ff057424 */ /* 0x000fe200078e00ff */
[----:B------:R-:W2:Y:S01]  /*3fb0*/  @!P6 LDG.E R3, desc[UR10][R6.64+0x80] ;  /* 0x0000800a0603e981 */ /* 0x000ea2000c1e1900 */
[----:B------:R-:W-:Y:S02]  /*3fc0*/  USHF.L.U32 UR21, UR30, 0x4, URZ ;  /* 0x000000041e157899 */ /* 0x000fe4000800063f */
[----:B------:R-:W-:Y:S01]  /*3fd0*/  UIADD3 UR35, UR46, UR14, URZ ;  /* 0x0000000e2e237290 */ /* 0x000fe2000fffe03f */
[----:B------:R-:W3:Y:S01]  /*3fe0*/  @!P5 LDG.E R0, desc[UR10][R16.64] ;  /* 0x0000000a1000d981 */ /* 0x000ee2000c1e1900 */
[----:B------:R-:W-:Y:S01]  /*3ff0*/  USHF.L.U32 UR20, UR30, 0x3, URZ ;  /* 0x000000031e147899 */ /* 0x000fe2000800063f */
[----:B------:R-:W-:-:S02]  /*4000*/  CS2R R126, SRZ ;  /* 0x00000000007e7805 */ /* 0x000fc4000001ff00 */
[----:B------:R-:W-:Y:S01]  /*4010*/  CS2R R124, SRZ ;  /* 0x00000000007c7805 */ /* 0x000fe2000001ff00 */
[----:B------:R-:W4:Y:S01]  /*4020*/  @!P1 LDG.E R4, desc[UR10][R6.64+0x20] ;  /* 0x0000200a06049981 */ /* 0x000f22000c1e1900 */
[----:B------:R-:W-:Y:S02]  /*4030*/  CS2R R130, SRZ ;  /* 0x0000000000827805 */ /* 0x000fe4000001ff00 */
[----:B------:R-:W-:Y:S02]  /*4040*/  CS2R R128, SRZ ;  /* 0x0000000000807805 */ /* 0x000fe4000001ff00 */
[----:B------:R-:W-:Y:S01]  /*4050*/  CS2R R122, SRZ ;  /* 0x00000000007a7805 */ /* 0x000fe2000001ff00 */
[----:B------:R1:W5:Y:S01]  /*4060*/  @!P2 LDG.E R5, desc[UR10][R6.64] ;  /* 0x0000000a0605a981 */ /* 0x000362000c1e1900 */
[----:B------:R-:W-:Y:S02]  /*4070*/  CS2R R120, SRZ ;  /* 0x0000000000787805 */ /* 0x000fe4000001ff00 */
        /* <DEDUP_REMOVED lines=20> */
[----:B-1----:R-:W-:Y:S01]  /*41c0*/  IMAD R6, RZ, RZ, -UR12 ;  /* 0x8000000cff067e24 */ /* 0x002fe2000f8e02ff */
        /* <DEDUP_REMOVED lines=37> */
[----:B------:R-:W-:Y:S01]  /*4420*/  ULDC UR43, c[0x0][0x2d0] ;  /* 0x0000b400002b7ab9 */ /* 0x000fe20000000800 */
[----:B------:R-:W-:Y:S01]  /*4430*/  ULDC UR48, c[0x0][0x398] ;  /* 0x0000e60000307ab9 */ /* 0x000fe20000000800 */
[----:B------:R-:W-:Y:S01]  /*4440*/  UIADD3 UR42, UR46, 0x80, URZ ;  /* 0x000000802e2a7890 */ /* 0x000fe2000fffe03f */
[----:B------:R-:W1:Y:S01]  /*4450*/  LDSM.16.M88.4 R192, [R209+0x13000] ;  /* 0x01300000d1c0783b */ /* 0x000e620000000200 */
[----:B------:R-:W-:-:S03]  /*4460*/  ULDC UR13, c[0x0][0x2ec] ;  /* 0x0000bb00000d7ab9 */ /* 0x000fc60000000800 */
[----:B------:R-:W1:Y:S04]  /*4470*/  LDSM.16.M88.4 R196, [R209+0x13400] ;  /* 0x01340000d1c4783b */ /* 0x000e680000000200 */
[----:B------:R-:W1:Y:S04]  /*4480*/  LDSM.16.M88.4 R200, [R210+0x13000] ;  /* 0x01300000d2c8783b */ /* 0x000e680000000200 */
[----:B------:R-:W1:Y:S01]  /*4490*/  LDSM.16.M88.4 R204, [R210+0x13400] ;  /* 0x01340000d2cc783b */ /* 0x000e620000000200 */
[----:B------:R-:W-:Y:S02]  /*44a0*/  UIADD3 UR28, UR21, 0x20, URZ ;  /* 0x00000020151c7890 */ /* 0x000fe4000fffe03f */
[----:B------:R-:W-:-:S02]  /*44b0*/  UIADD3 UR23, UR21, 0x40, URZ ;  /* 0x0000004015177890 */ /* 0x000fc4000fffe03f */
[----:B------:R-:W-:Y:S02]  /*44c0*/  UIADD3 UR41, -UR6, 0x80, UR35 ;  /* 0x0000008006297890 */ /* 0x000fe4000fffe123 */
[----:B------:R-:W-:Y:S02]  /*44d0*/  UIADD3 UR27, UR20, UR28, URZ ;  /* 0x0000001c141b7290 */ /* 0x000fe4000fffe03f */
[----:B------:R-:W-:Y:S02]  /*44e0*/  UIADD3 UR39, UR20, UR23, URZ ;  /* 0x0000001714277290 */ /* 0x000fe4000fffe03f */
[----:B------:R-:W-:Y:S02]  /*44f0*/  UIADD3 UR41, UR41, -UR38, URZ ;  /* 0x8000002629297290 */ /* 0x000fe4000fffe03f */
[----:B------:R-:W-:Y:S02]  /*4500*/  UIADD3 UR26, UR20, UR27, URZ ;  /* 0x0000001b141a7290 */ /* 0x000fe4000fffe03f */
[----:B------:R-:W-:-:S02]  /*4510*/  UIADD3 UR38, UR20, UR39, URZ ;  /* 0x0000002714267290 */ /* 0x000fc4000fffe03f */
[----:B------:R-:W-:Y:S02]  /*4520*/  UIADD3 UR25, UR20, UR26, URZ ;  /* 0x0000001a14197290 */ /* 0x000fe4000fffe03f */
[----:B------:R-:W-:Y:S02]  /*4530*/  UIADD3 UR37, UR20, UR38, URZ ;  /* 0x0000002614257290 */ /* 0x000fe4000fffe03f */
[----:B------:R-:W-:Y:S02]  /*4540*/  UIADD3 UR24, UR20, UR25, URZ ;  /* 0x0000001914187290 */ /* 0x000fe4000fffe03f */
[----:B------:R-:W-:Y:S01]  /*4550*/  UIADD3 UR36, UR20, UR37, URZ ;  /* 0x0000002514247290 */ /* 0x000fe2000fffe03f */
[----:B------:R-:W-:Y:S01]  /*4560*/  UMOV UR9, UR5 ;  /* 0x0000000500097c82 */ /* 0x000fe20008000000 */
[----:B------:R-:W-:Y:S02]  /*4570*/  UIMAD UR30, UR30, 0x38, URZ ;  /* 0x000000381e1e78a4 */ /* 0x000fe4000f8e023f */
[----:B------:R-:W-:-:S02]  /*4580*/  UIADD3 UR29, UR20, UR24, URZ ;  /* 0x00000018141d7290 */ /* 0x000fc4000fffe03f */
[----:B------:R-:W-:Y:S01]  /*4590*/  UIADD3 UR40, UR20, UR36, URZ ;  /* 0x0000002414287290 */ /* 0x000fe2000fffe03f */
[----:B------:R-:W-:Y:S01]  /*45a0*/  ULDC UR5, c[0x0][0x39c] ;  /* 0x0000e70000057ab9 */ /* 0x000fe20000000800 */
[----:B--2---:R2:W-:Y:S04]  /*45b0*/  STL [R1+0xc], R3 ;  /* 0x00000c0301007387 */ /* 0x0045e80000100800 */
[----:B----4-:R-:W-:Y:S04]  /*45c0*/  STL [R1+0x20], R4 ;  /* 0x0000200401007387 */ /* 0x010fe80000100800 */
[----:B------:R-:W-:Y:S04]  /*45d0*/  STL [R1+0x8], R224 ;  /* 0x000008e001007387 */ /* 0x000fe80000100800 */
[----:B---3--:R3:W-:Y:S04]  /*45e0*/  STL [R1+0x18], R0 ;  /* 0x0000180001007387 */ /* 0x0087e80000100800 */
[----:B-----5:R4:W-:Y:S01]  /*45f0*/  STL [R1+0x1c], R5 ;  /* 0x00001c0501007387 */ /* 0x0209e20000100800 */
[----:B--2---:R-:W-:-:S03]  /*4600*/  VIADD R3, R219, 0x1800 ;  /* 0x00001800db037836 */ /* 0x004fc60000000000 */
[----:B------:R-:W-:Y:S02]  /*4610*/  STL [R1+0x2c], R6 ;  /* 0x00002c0601007387 */ /* 0x000fe40000100800 */
[----:B------:R-:W-:Y:S01]  /*4620*/  SEL R208, R3, R219, !P0 ;  /* 0x000000db03d07207 */ /* 0x000fe20004000000 */
[C---:B---3--:R-:W-:Y:S02]  /*4630*/  VIADD R0, R22.reuse, 0xffffffc0 ;  /* 0xffffffc016007836 */ /* 0x048fe40000000000 */
[----:B----4-:R-:W-:-:S03]  /*4640*/  IMAD.SHL.U32 R5, R22, 0x4, RZ ;  /* 0x0000000416057824 */ /* 0x010fc600078e00ff */
[----:B------:R-:W-:Y:S02]  /*4650*/  SHF.R.S32.HI R3, RZ, 0x1f, R0 ;  /* 0x0000001fff037819 */ /* 0x000fe40000011400 */
[----:B------:R2:W-:Y:S02]  /*4660*/  STL [R1+0x4c], R5 ;  /* 0x00004c0501007387 */ /* 0x0005e40000100800 */
[C---:B------:R-:W-:Y:S01]  /*4670*/  SHF.L.U64.HI R3, R0.reuse, 0x2, R3 ;  /* 0x0000000200037819 */ /* 0x040fe20000010203 */
[----:B------:R-:W-:Y:S02]  /*4680*/  IMAD.SHL.U32 R0, R0, 0x4, RZ ;  /* 0x0000000400007824 */ /* 0x000fe400078e00ff */
[----:B------:R-:W-:Y:S01]  /*4690*/  VIADD R4, R217, 0x1800 ;  /* 0x00001800d9047836 */ /* 0x000fe20000000000 */
[----:B--2---:R-:W-:-:S05]  /*46a0*/  SHF.L.U64.HI R5, R22, 0x2, R20 ;  /* 0x0000000216057819 */ /* 0x004fca0000010214 */
[----:B------:R-:W-:Y:S04]  /*46b0*/  STL [R1+0x48], R5 ;  /* 0x0000480501007387 */ /* 0x000fe80000100800 */
[----:B------:R2:W-:Y:S04]  /*46c0*/  STL [R1+0x44], R3 ;  /* 0x0000440301007387 */ /* 0x0005e80000100800 */
[----:B------:R3:W-:Y:S01]  /*46d0*/  STL [R1+0x40], R0 ;  /* 0x0000400001007387 */ /* 0x0007e20000100800 */
[----:B------:R-:W-:Y:S02]  /*46e0*/  SEL R4, R4, R217, !P0 ;  /* 0x000000d904047207 */ /* 0x000fe40004000000 */
[----:B------:R-:W-:-:S02]  /*46f0*/  LEA R208, R208, UR4, 0x1 ;  /* 0x00000004d0d07c11 */ /* 0x000fc4000f8e08ff */
[----:B-12---:R-:W-:-:S07]  /*4700*/  LEA R3, R4, UR4, 0x1 ;  /* 0x0000000404037c11 */ /* 0x006fce000f8e08ff */
.L_x_476:
[----:B------:R-:W2:Y:S01]  /*4710*/  LDL R221, [R1+0x4c] ;  /* 0x00004c0001dd7983 */ /* 0x000ea20000100800 */
[----:B---3--:R-:W-:Y:S01]  /*4720*/  IADD3 R0, R218, R208, RZ ;  /* 0x000000d0da007210 */ /* 0x008fe20007ffe0ff */
[----:B------:R-:W-:Y:S02]  /*4730*/  USHF.L.U32 UR8, UR7, 0x6, URZ ;  /* 0x0000000607087899 */ /* 0x000fe4000800063f */
[----:B------:R-:W3:Y:S01]  /*4740*/  LDL R220, [R1+0x48] ;  /* 0x0000480001dc7983 */ /* 0x000ee20000100800 */
[----:B------:R-:W-:Y:S01]  /*4750*/  ULDC UR12, c[0x0][0x394] ;  /* 0x0000e500000c7ab9 */ /* 0x000fe20000000800 */
[----:B------:R-:W-:Y:S02]  /*4760*/  UISETP.GE.AND UP0, UPT, UR8, UR41, UPT ;  /* 0x000000290800728c */ /* 0x000fe4000bf06270 */
[----:B------:R-:W0:Y:S01]  /*4770*/  LDGDEPBAR ;  /* 0x00000000000079af */ /* 0x000e220000000000 */
[----:B------:R-:W-:Y:S04]  /*4780*/  DEPBAR.LE SB0, 0x0 ;  /* 0x000080000000791a */ /* 0x000fe80000000000 */
[----:B------:R-:W-:Y:S06]  /*4790*/  BAR.SYNC.DEFER_BLOCKING 0x0 ;  /* 0x0000000000007b1d */ /* 0x000fec0000010000 */
[----:B------:R-:W-:Y:S08]  /*47a0*/  LDSM.16.M88.4 R32, [R208] ;  /* 0x00000000d020783b */ /* 0x000ff00000000200 */
[----:B------:R-:W1:Y:S08]  /*47b0*/  LDSM.16.M88.4 R16, [R209+0x9000] ;  /* 0x00900000d110783b */ /* 0x000e700000000200 */
[----:B------:R-:W4:Y:S08]  /*47c0*/  LDSM.16.M88.4 R28, [R208+0x800] ;  /* 0x00080000d01c783b */ /* 0x000f300000000200 */
[----:B------:R-:W4:Y:S08]  /*47d0*/  LDSM.16.M88.4 R132, [R209+0x9400] ;  /* 0x00940000d184783b */ /* 0x000f300000000200 */
[----:B------:R-:W-:Y:S08]  /*47e0*/  LDSM.16.M88.4 R136, [R0] ;  /* 0x000000000088783b */ /* 0x000ff00000000200 */
[----:B------:R-:W4:Y:S01]  /*47f0*/  LDSM.16.M88.4 R140, [R210+0x9000] ;  /* 0x00900000d28c783b */ /* 0x000f220000000200 */
[-C--:B-1----:R-:W-:Y:S07]  /*4800*/  HMMA.16816.F32.BF16 R4, R32, R16.reuse, RZ ;  /* 0x000000102004723c */ /* 0x082fee00000418ff */
[----:B------:R-:W1:Y:S01]  /*4810*/  LDSM.16.M88.4 R144, [R0+0x800] ;  /* 0x000800000090783b */ /* 0x000e620000000200 */
[C---:B----4-:R-:W-:Y:S07]  /*4820*/  HMMA.16816.F32.BF16 R8, R28.reuse, R16, RZ ;  /* 0x000000101c08723c */ /* 0x050fee00000418ff */
[----:B------:R-:W4:Y:S01]  /*4830*/  LDSM.16.M88.4 R148, [R210+0x9400] ;  /* 0x00940000d294783b */ /* 0x000f220000000200 */
[-C--:B------:R-:W-:Y:S07]  /*4840*/  HMMA.16816.F32.BF16 R12, R28, R18.reuse, RZ ;  /* 0x000000121c0c723c */ /* 0x080fee00000418ff */
[----:B------:R-:W-:Y:S01]  /*4850*/  LDSM.16.M88.4 R152, [R209+0xb000] ;  /* 0x00b00000d198783b */ /* 0x000fe20000000200 */
[C---:B------:R-:W-:Y:S07]  /*4860*/  HMMA.16816.F32.BF16 R16, R32.reuse, R18, RZ ;  /* 0x000000122010723c */ /* 0x040fee00000418ff */
[----:B------:R-:W-:Y:S01]  /*4870*/  LDSM.16.M88.4 R156, [R208+0x1800] ;  /* 0x00180000d09c783b */ /* 0x000fe20000000200 */
[-C--:B------:R-:W-:Y:S06]  /*4880*/  HMMA.16816.F32.BF16 R20, R32, R132.reuse, RZ ;  /* 0x000000842014723c */ /* 0x080fec00000418ff */
[C---:B------:R-:W-:Y:S06]  /*4890*/  HMMA.16816.F32.BF16 R24, R28.reuse, R132, RZ ;  /* 0x000000841c18723c */ /* 0x040fec00000418ff */
[-C--:B------:R-:W-:Y:S06]  /*48a0*/  HMMA.16816.F32.BF16 R28, R28, R134.reuse, RZ ;  /* 0x000000861c1c723c */ /* 0x080fec00000418ff */
[----:B------:R-:W-:Y:S01]  /*48b0*/  HMMA.16816.F32.BF16 R32, R32, R134, RZ ;  /* 0x000000862020723c */ /* 0x000fe200000418ff */
[----:B------:R-:W4:Y:S05]  /*48c0*/  LDSM.16.M88.4 R132, [R208+0x1000] ;  /* 0x00100000d084783b */ /* 0x000f2a0000000200 */
[-C--:B------:R-:W-:Y:S06]  /*48d0*/  HMMA.16816.F32.BF16 R4, R136, R140.reuse, R4 ;  /* 0x0000008c8804723c */ /* 0x080fec0000041804 */
[C---:B-1----:R-:W-:Y:S06]  /*48e0*/  HMMA.16816.F32.BF16 R8, R144.reuse, R140, R8 ;  /* 0x0000008c9008723c */ /* 0x042fec0000041808 */
[-C--:B------:R-:W-:Y:S06]  /*48f0*/  HMMA.16816.F32.BF16 R12, R144, R142.reuse, R12 ;  /* 0x0000008e900c723c */ /* 0x080fec000004180c */
[C---:B------:R-:W-:Y:S01]  /*4900*/  HMMA.16816.F32.BF16 R16, R136.reuse, R142, R16 ;  /* 0x0000008e8810723c */ /* 0x040fe20000041810 */
[----:B------:R-:W1:Y:S05]  /*4910*/  LDSM.16.M88.4 R140, [R209+0xb400] ;  /* 0x00b40000d18c783b */ /* 0x000e6a0000000200 */
[-C--:B----4-:R-:W-:Y:S06]  /*4920*/  HMMA.16816.F32.BF16 R20, R136, R148.reuse, R20 ;  /* 0x000000948814723c */ /* 0x090fec0000041814 */
[C---:B------:R-:W-:Y:S06]  /*4930*/  HMMA.16816.F32.BF16 R24, R144.reuse, R148, R24 ;  /* 0x000000949018723c */ /* 0x040fec0000041818 */
[-C--:B------:R-:W-:Y:S01]  /*4940*/  HMMA.16816.F32.BF16 R28, R144, R150.reuse, R28 ;  /* 0x00000096901c723c */ /* 0x080fe2000004181c */
[----:B------:R-:W-:Y:S05]  /*4950*/  LDSM.16.M88.4 R144, [R210+0xb000] ;  /* 0x00b00000d290783b */ /* 0x000fea0000000200 */
[----:B------:R-:W-:Y:S03]  /*4960*/  HMMA.16816.F32.BF16 R32, R136, R150, R32 ;  /* 0x000000968820723c */ /* 0x000fe60000041820 */
[----:B------:R-:W4:Y:S03]  /*4970*/  LDSM.16.M88.4 R136, [R0+0x1000] ;  /* 0x001000000088783b */ /* 0x000f260000000200 */
[-C--:B------:R-:W-:Y:S05]  /*4980*/  HMMA.16816.F32.BF16 R4, R132, R152.reuse, R4 ;  /* 0x000000988404723c */ /* 0x080fea0000041804 */
[----:B------:R-:W4:Y:S01]  /*4990*/  LDSM.16.M88.4 R148, [R0+0x1800] ;  /* 0x001800000094783b */ /* 0x000f220000000200 */
[C---:B------:R-:W-:Y:S06]  /*49a0*/  HMMA.16816.F32.BF16 R8, R156.reuse, R152, R8 ;  /* 0x000000989c08723c */ /* 0x040fec0000041808 */
[-C--:B------:R-:W-:Y:S06]  /*49b0*/  HMMA.16816.F32.BF16 R12, R156, R154.reuse, R12 ;  /* 0x0000009a9c0c723c */ /* 0x080fec000004180c */
[C---:B------:R-:W-:Y:S06]  /*49c0*/  HMMA.16816.F32.BF16 R16, R132.reuse, R154, R16 ;  /* 0x0000009a8410723c */ /* 0x040fec0000041810 */
[-C--:B-1----:R-:W-:Y:S06]  /*49d0*/  HMMA.16816.F32.BF16 R20, R132, R140.reuse, R20 ;  /* 0x0000008c8414723c */ /* 0x082fec0000041814 */
[C---:B------:R-:W-:Y:S06]  /*49e0*/  HMMA.16816.F32.BF16 R24, R156.reuse, R140, R24 ;  /* 0x0000008c9c18723c */ /* 0x040fec0000041818 */
[-C--:B------:R-:W-:Y:S06]  /*49f0*/  HMMA.16816.F32.BF16 R28, R156, R142.reuse, R28 ;  /* 0x0000008e9c1c723c */ /* 0x080fec000004181c */
[----:B------:R-:W-:Y:S01]  /*4a00*/  HMMA.16816.F32.BF16 R32, R132, R142, R32 ;  /* 0x0000008e8420723c */ /* 0x000fe20000041820 */
[----:B------:R-:W-:Y:S05]  /*4a10*/  LDSM.16.M88.4 R132, [R208+0x2000] ;  /* 0x00200000d084783b */ /* 0x000fea0000000200 */
[-C--:B----4-:R-:W-:Y:S03]  /*4a20*/  HMMA.16816.F32.BF16 R4, R136, R144.reuse, R4 ;  /* 0x000000908804723c */ /* 0x090fe60000041804 */
[----:B------:R-:W-:Y:S03]  /*4a30*/  LDSM.16.M88.4 R140, [R209+0xd000] ;  /* 0x00d00000d18c783b */ /* 0x000fe60000000200 */
[C---:B------:R-:W-:Y:S06]  /*4a40*/  HMMA.16816.F32.BF16 R8, R148.reuse, R144, R8 ;  /* 0x000000909408723c */ /* 0x040fec0000041808 */
[-C--:B------:R-:W-:Y:S06]  /*4a50*/  HMMA.16816.F32.BF16 R12, R148, R146.reuse, R12 ;  /* 0x00000092940c723c */ /* 0x080fec000004180c */
[C---:B------:R-:W-:Y:S01]  /*4a60*/  HMMA.16816.F32.BF16 R16, R136.reuse, R146, R16 ;  /* 0x000000928810723c */ /* 0x040fe20000041810 */
[----:B------:R-:W-:Y:S04]  /*4a70*/  LDSM.16.M88.4 R144, [R208+0x2800] ;  /* 0x00280000d090783b */ /* 0x000fe80000000200 */
[----:B--2---:R-:W-:Y:S06]  /*4a80*/  IADD3 R152, P0, R221, UR19, RZ ;  /* 0x00000013dd987c10 */ /* 0x004fec000ff1e0ff */
[----:B---3--:R-:W-:Y:S02]  /*4a90*/  IADD3.X R153, R220, UR18, RZ, P0, !PT ;  /* 0x00000012dc997c10 */ /* 0x008fe400087fe4ff */
[----:B------:R-:W-:Y:S03]  /*4aa0*/  PLOP3.LUT P0, PT, PT, PT, UP0, 0x80, 0x0 ;  /* 0x000000000000781c */ /* 0x000fe60003f0f008 */
[----:B-----5:R-:W5:Y:S04]  /*4ab0*/  LDG.E R223, desc[UR10][R152.64] ;  /* 0x0000000a98df7981 */ /* 0x020f68000c1e1900 */
[----:B------:R-:W5:Y:S04]  /*4ac0*/  LDG.E R222, desc[UR10][R152.64+0x20] ;  /* 0x0000200a98de7981 */ /* 0x000f68000c1e1900 */
[----:B------:R-:W5:Y:S04]  /*4ad0*/  LDG.E R221, desc[UR10][R152.64+0x80] ;  /* 0x0000800a98dd7981 */ /* 0x000f68000c1e1900 */
[----:B------:R1:W5:Y:S04]  /*4ae0*/  LDG.E R220, desc[UR10][R152.64+0xa0] ;  /* 0x0000a00a98dc7981 */ /* 0x000368000c1e1900 */
[----:B-1----:R-:W1:Y:S02]  /*4af0*/  LDSM.16.M88.4 R152, [R210+0xb400] ;  /* 0x00b40000d298783b */ /* 0x002e640000000200 */
[-C--:B-1----:R-:W-:Y:S06]  /*4b00*/  HMMA.16816.F32.BF16 R20, R136, R152.reuse, R20 ;  /* 0x000000988814723c */ /* 0x082fec0000041814 */
[C---:B------:R-:W-:Y:S06]  /*4b10*/  HMMA.16816.F32.BF16 R24, R148.reuse, R152, R24 ;  /* 0x000000989418723c */ /* 0x040fec0000041818 */
[-C--:B------:R-:W-:Y:S01]  /*4b20*/  HMMA.16816.F32.BF16 R28, R148, R154.reuse, R28 ;  /* 0x0000009a941c723c */ /* 0x080fe2000004181c */
[----:B------:R-:W1:Y:S05]  /*4b30*/  LDSM.16.M88.4 R148, [R209+0xd400] ;  /* 0x00d40000d194783b */ /* 0x000e6a0000000200 */
[----:B------:R-:W-:Y:S03]  /*4b40*/  HMMA.16816.F32.BF16 R32, R136, R154, R32 ;  /* 0x0000009a8820723c */ /* 0x000fe60000041820 */
[----:B------:R-:W-:Y:S03]  /*4b50*/  LDSM.16.M88.4 R136, [R0+0x2000] ;  /* 0x002000000088783b */ /* 0x000fe60000000200 */
[-C--:B------:R-:W-:Y:S05]  /*4b60*/  HMMA.16816.F32.BF16 R4, R132, R140.reuse, R4 ;  /* 0x0000008c8404723c */ /* 0x080fea0000041804 */
[----:B------:R-:W2:Y:S01]  /*4b70*/  LDSM.16.M88.4 R152, [R210+0xd000] ;  /* 0x00d00000d298783b */ /* 0x000ea20000000200 */
[C---:B------:R-:W-:Y:S06]  /*4b80*/  HMMA.16816.F32.BF16 R8, R144.reuse, R140, R8 ;  /* 0x0000008c9008723c */ /* 0x040fec0000041808 */
[-C--:B------:R-:W-:Y:S06]  /*4b90*/  HMMA.16816.F32.BF16 R12, R144, R142.reuse, R12 ;  /* 0x0000008e900c723c */ /* 0x080fec000004180c */
[C---:B------:R-:W-:Y:S01]  /*4ba0*/  HMMA.16816.F32.BF16 R16, R132.reuse, R142, R16 ;  /* 0x0000008e8410723c */ /* 0x040fe20000041810 */
[----:B------:R-:W3:Y:S05]  /*4bb0*/  LDSM.16.M88.4 R140, [R0+0x2800] ;  /* 0x00280000008c783b */ /* 0x000eea0000000200 */
[-C--:B-1----:R-:W-:Y:S06]  /*4bc0*/  HMMA.16816.F32.BF16 R20, R132, R148.reuse, R20 ;  /* 0x000000948414723c */ /* 0x082fec0000041814 */
[C---:B------:R-:W-:Y:S06]  /*4bd0*/  HMMA.16816.F32.BF16 R24, R144.reuse, R148, R24 ;  /* 0x000000949018723c */ /* 0x040fec0000041818 */
[-C--:B------:R-:W-:Y:S06]  /*4be0*/  HMMA.16816.F32.BF16 R28, R144, R150.reuse, R28 ;  /* 0x00000096901c723c */ /* 0x080fec000004181c */
[----:B------:R-:W-:Y:S06]  /*4bf0*/  HMMA.16816.F32.BF16 R32, R132, R150, R32 ;  /* 0x000000968420723c */ /* 0x000fec0000041820 */
[-C--:B--2---:R-:W-:Y:S06]  /*4c00*/  HMMA.16816.F32.BF16 R4, R136, R152.reuse, R4 ;  /* 0x000000988804723c */ /* 0x084fec0000041804 */
[C---:B---3--:R-:W-:Y:S06]  /*4c10*/  HMMA.16816.F32.BF16 R8, R140.reuse, R152, R8 ;  /* 0x000000988c08723c */ /* 0x048fec0000041808 */
        /* <DEDUP_REMOVED lines=11> */
[----:B------:R-:W2:Y:S01]  /*4cd0*/  MUFU.TANH R146, R5 ;  /* 0x0000000500927308 */ /* 0x000ea20000002400 */
[----:B------:R-:W-:Y:S01]  /*4ce0*/  FMUL.FTZ R12, R12, UR5 ;  /* 0x000000050c0c7c20 */ /* 0x000fe20008410000 */
[----:B------:R-:W-:Y:S01]  /*4cf0*/  FMUL.FTZ R13, R13, UR5 ;  /* 0x000000050d0d7c20 */ /* 0x000fe20008410000 */
[----:B------:R-:W-:Y:S01]  /*4d00*/  FMUL.FTZ R14, R14, UR5 ;  /* 0x000000050e0e7c20 */ /* 0x000fe20008410000 */
[----:B------:R-:W-:Y:S01]  /*4d10*/  FMUL.FTZ R15, R15, UR5 ;  /* 0x000000050f0f7c20 */ /* 0x000fe20008410000 */
[----:B------:R-:W-:Y:S01]  /*4d20*/  FMUL.FTZ R16, R16, UR5 ;  /* 0x0000000510107c20 */ /* 0x000fe20008410000 */
[----:B------:R-:W-:Y:S04]  /*4d30*/  FMUL.FTZ R17, R17, UR5 ;  /* 0x0000000511117c20 */ /* 0x000fe80008410000 */
[----:B------:R3:W4:Y:S01]  /*4d40*/  MUFU.TANH R145, R6 ;  /* 0x0000000600917308 */ /* 0x0007220000002400 */
[----:B------:R-:W-:Y:S01]  /*4d50*/  FMUL.FTZ R18, R18, UR5 ;  /* 0x0000000512127c20 */ /* 0x000fe20008410000 */
[----:B------:R-:W-:Y:S08]  /*4d60*/  FMUL.FTZ R19, R19, UR5 ;  /* 0x0000000513137c20 */ /* 0x000ff00008410000 */
[----:B------:R-:W1:Y:S10]  /*4d70*/  MUFU.TANH R144, R144 ;  /* 0x0000009000907308 */ /* 0x000e740000002400 */
[----:B------:R1:W1:Y:S01]  /*4d80*/  MUFU.TANH R151, R8 ;  /* 0x0000000800977308 */ /* 0x0002620000002400 */
[----:B---3--:R-:W3:Y:S09]  /*4d90*/  LDSM.16.M88.4 R4, [R210+0xd400] ;  /* 0x00d40000d204783b */ /* 0x008ef20000000200 */
[----:B------:R1:W1:Y:S10]  /*4da0*/  MUFU.TANH R150, R9 ;  /* 0x0000000900967308 */ /* 0x0002740000002400 */
[----:B------:R1:W1:Y:S10]  /*4db0*/  MUFU.TANH R149, R10 ;  /* 0x0000000a00957308 */ /* 0x0002740000002400 */
[----:B------:R1:W1:Y:S10]  /*4dc0*/  MUFU.TANH R148, R11 ;  /* 0x0000000b00947308 */ /* 0x0002740000002400 */
[----:B------:R1:W1:Y:S10]  /*4dd0*/  MUFU.TANH R155, R12 ;  /* 0x0000000c009b7308 */ /* 0x0002740000002400 */
[----:B------:R1:W1:Y:S01]  /*4de0*/  MUFU.TANH R154, R13 ;  /* 0x0000000d009a7308 */ /* 0x0002620000002400 */
[-C--:B---3--:R-:W-:Y:S06]  /*4df0*/  HMMA.16816.F32.BF16 R20, R136, R4.reuse, R20 ;  /* 0x000000048814723c */ /* 0x088fec0000041814 */
[C---:B------:R-:W-:Y:S03]  /*4e00*/  HMMA.16816.F32.BF16 R24, R140.reuse, R4, R24 ;  /* 0x000000048c18723c */ /* 0x040fe60000041818 */
[----:B------:R3:W1:Y:S03]  /*4e10*/  MUFU.TANH R153, R14 ;  /* 0x0000000e00997308 */ /* 0x0006660000002400 */
[-C--:B------:R-:W-:Y:S07]  /*4e20*/  HMMA.16816.F32.BF16 R28, R140, R6.reuse, R28 ;  /* 0x000000068c1c723c */ /* 0x080fee000004181c */
[----:B------:R3:W1:Y:S01]  /*4e30*/  MUFU.TANH R152, R15 ;  /* 0x0000000f00987308 */ /* 0x0006620000002400 */
[----:B------:R-:W-:Y:S01]  /*4e40*/  MOV R4, R240 ;  /* 0x000000f000047202 */ /* 0x000fe20000000f00 */
[----:B------:R-:W-:Y:S08]  /*4e50*/  HMMA.16816.F32.BF16 R32, R136, R6, R32 ;  /* 0x000000068820723c */ /* 0x000ff00000041820 */
[----:B------:R3:W1:Y:S03]  /*4e60*/  MUFU.TANH R159, R16 ;  /* 0x00000010009f7308 */ /* 0x0006660000002400 */
[----:B------:R-:W-:Y:S01]  /*4e70*/  MOV R5, R239 ;  /* 0x000000ef00057202 */ /* 0x000fe20000000f00 */
[----:B------:R-:W-:Y:S01]  /*4e80*/  FMUL.FTZ R20, R20, UR5 ;  /* 0x0000000514147c20 */ /* 0x000fe20008410000 */
[----:B------:R-:W-:Y:S03]  /*4e90*/  FMUL.FTZ R21, R21, UR5 ;  /* 0x0000000515157c20 */ /* 0x000fe60008410000 */
[----:B------:R3:W-:Y:S01]  /*4ea0*/  STL.64 [R1], R4 ;  /* 0x0000000401007387 */ /* 0x0007e20000100a00 */
[----:B------:R-:W-:Y:S01]  /*4eb0*/  FMUL.FTZ R22, R22, UR5 ;  /* 0x0000000516167c20 */ /* 0x000fe20008410000 */
[----:B------:R3:W1:Y:S01]  /*4ec0*/  MUFU.TANH R158, R17 ;  /* 0x00000011009e7308 */ /* 0x0006620000002400 */
[----:B------:R-:W-:Y:S01]  /*4ed0*/  FMUL.FTZ R23, R23, UR5 ;  /* 0x0000000517177c20 */ /* 0x000fe20008410000 */
[----:B------:R-:W-:Y:S01]  /*4ee0*/  FMUL.FTZ R24, R24, UR5 ;  /* 0x0000000518187c20 */ /* 0x000fe20008410000 */
[----:B------:R-:W-:Y:S01]  /*4ef0*/  FMUL.FTZ R25, R25, UR5 ;  /* 0x0000000519197c20 */ /* 0x000fe20008410000 */
[----:B------:R-:W-:Y:S01]  /*4f00*/  FMUL.FTZ R26, R26, UR5 ;  /* 0x000000051a1a7c20 */ /* 0x000fe20008410000 */
[----:B------:R-:W-:Y:S01]  /*4f10*/  FMUL.FTZ R27, R27, UR5 ;  /* 0x000000051b1b7c20 */ /* 0x000fe20008410000 */
[----:B------:R-:W-:Y:S01]  /*4f20*/  FMUL.FTZ R28, R28, UR5 ;  /* 0x000000051c1c7c20 */ /* 0x000fe20008410000 */
[----:B------:R-:W-:Y:S03]  /*4f30*/  FMUL.FTZ R29, R29, UR5 ;  /* 0x000000051d1d7c20 */ /* 0x000fe60008410000 */
[----:B------:R3:W1:Y:S01]  /*4f40*/  MUFU.TANH R157, R18 ;  /* 0x00000012009d7308 */ /* 0x0006620000002400 */
[----:B------:R-:W-:Y:S01]  /*4f50*/  FMUL.FTZ R30, R30, UR5 ;  /* 0x000000051e1e7c20 */ /* 0x000fe20008410000 */
[----:B------:R-:W-:Y:S01]  /*4f60*/  FMUL.FTZ R31, R31, UR5 ;  /* 0x000000051f1f7c20 */ /* 0x000fe20008410000 */
[----:B------:R-:W-:Y:S01]  /*4f70*/  FMUL.FTZ R32, R32, UR5 ;  /* 0x0000000520207c20 */ /* 0x000fe20008410000 */
[----:B------:R-:W-:Y:S01]  /*4f80*/  FMUL.FTZ R33, R33, UR5 ;  /* 0x0000000521217c20 */ /* 0x000fe20008410000 */
[----:B------:R-:W-:Y:S01]  /*4f90*/  FMUL.FTZ R34, R34, UR5 ;  /* 0x0000000522227c20 */ /* 0x000fe20008410000 */
[----:B------:R-:W-:Y:S04]  /*4fa0*/  FMUL.FTZ R35, R35, UR5 ;  /* 0x0000000523237c20 */ /* 0x000fe80008410000 */
[----:B------:R3:W1:Y:S10]  /*4fb0*/  MUFU.TANH R156, R19 ;  /* 0x00000013009c7308 */ /* 0x0006740000002400 */
        /* <DEDUP_REMOVED lines=15> */
[----:B------:R3:W1:Y:S01]  /*50b0*/  MUFU.TANH R235, R35 ;  /* 0x0000002300eb7308 */ /* 0x0006620000002400 */
[----:B--2-4-:R-:W-:Y:S05]  /*50c0*/  @!P0 BRA `(.L_x_472) ;  /* 0x0000000000a48947 */ /* 0x014fea0003800000 */
[----:B-1----:R-:W-:Y:S01]  /*50d0*/  MOV R13, R228 ;  /* 0x000000e4000d7202 */ /* 0x002fe20000000f00 */
[----:B------:R-:W-:Y:S01]  /*50e0*/  UIADD3 UR15, UR9, UR35, -UR6 ;  /* 0x00000023090f7290 */ /* 0x000fe2000fffe806 */
[----:B---3--:R-:W-:Y:S01]  /*50f0*/  MOV R18, R233 ;  /* 0x000000e900127202 */ /* 0x008fe20000000f00 */
[----:B------:R-:W-:Y:S01]  /*5100*/  IMAD.U32 R0, RZ, RZ, UR42 ;  /* 0x0000002aff007e24 */ /* 0x000fe2000f8e00ff */
[----:B------:R-:W-:Y:S01]  /*5110*/  MOV R29, R235 ;  /* 0x000000eb001d7202 */ /* 0x000fe20000000f00 */
[----:B------:R-:W-:Y:S01]  /*5120*/  IMAD.MOV.U32 R12, RZ, RZ, R232 ;  /* 0x000000ffff0c7224 */ /* 0x000fe200078e00e8 */
[----:B------:R-:W-:Y:S01]  /*5130*/  MOV R134, R237 ;  /* 0x000000ed00867202 */ /* 0x000fe20000000f00 */
[----:B------:R-:W-:Y:S01]  /*5140*/  IMAD.MOV.U32 R17, RZ, RZ, R234 ;  /* 0x000000ffff117224 */ /* 0x000fe200078e00ea */
[----:B------:R-:W-:Y:S01]  /*5150*/  ISETP.LT.AND P0, PT, R0, UR6, PT ;  /* 0x0000000600007c0c */ /* 0x000fe2000bf01270 */
[----:B------:R-:W-:Y:S01]  /*5160*/  IMAD.MOV.U32 R28, RZ, RZ, R236 ;  /* 0x000000ffff1c7224 */ /* 0x000fe200078e00ec */
[----:B------:R-:W-:Y:S01]  /*5170*/  MOV R11, R143 ;  /* 0x0000008f000b7202 */ /* 0x000fe20000000f00 */
        /* <DEDUP_REMOVED lines=21> */
[----:B------:R-:W-:Y:S01]  /*52d0*/  UIADD3 UR12, UR8, 0x40, URZ ;  /* 0x00000040080c7890 */ /* 0x000fe2000fffe03f */
[----:B------:R-:W-:Y:S01]  /*52e0*/  MOV R30, R146 ;  /* 0x00000092001e7202 */ /* 0x000fe20000000f00 */
[----:B------:R-:W-:Y:S02]  /*52f0*/  IMAD.MOV.U32 R31, RZ, RZ, R145 ;  /* 0x000000ffff1f7224 */ /* 0x000fe400078e0091 */
[----:B------:R-:W-:Y:S01]  /*5300*/  UISETP.GE.AND UP0, UPT, UR12, UR15, UPT ;  /* 0x0000000f0c00728c */ /* 0x000fe2000bf06270 */
[----:B------:R-:W-:Y:S02]  /*5310*/  IMAD.MOV.U32 R34, RZ, RZ, R147 ;  /* 0x000000ffff227224 */ /* 0x000fe400078e0093 */
[----:B------:R-:W-:Y:S03]  /*5320*/  UMOV UR12, UR9 ;  /* 0x00000009000c7c82 */ /* 0x000fe60008000000 */
[----:B------:R-:W-:Y:S11]  /*5330*/  PLOP3.LUT P1, PT, PT, PT, UP0, 0x80, 0x0 ;  /* 0x000000000000781c */ /* 0x000ff60003f2f008 */
[----:B------:R-:W-:Y:S02]  /*5340*/  @!UPT UIADD3 URZ, URZ, URZ, URZ ;  /* 0x0000003f3f3ff290 */ /* 0x000fe4000fffe03f */
[----:B------:R-:W-:Y:S05]  /*5350*/  @!P1 BRA P0, `(.L_x_473) ;  /* 0x0000000800089947 */ /* 0x000fea0000000000 */
.L_x_472:
[----:B---3--:R-:W2:Y:S01]  /*5360*/  LDL R5, [R1+0x30] ;  /* 0x0000300001057983 */ /* 0x008ea20000100800 */
        /* <DEDUP_REMOVED lines=8> */
[C---:B-1----:R-:W-:Y:S01]  /*53f0*/  VIADD R13, R0.reuse, 0x8 ;  /* 0x00000008000d7836 */ /* 0x042fe20000000000 */
[C---:B------:R-:W-:Y:S01]  /*5400*/  VIADDMNMX R4, R7.reuse, UR9, RZ, !PT ;  /* 0x0000000907047c46 */ /* 0x040fe2000f8001ff */
[C---:B------:R-:W-:Y:S02]  /*5410*/  VIADD R12, R0.reuse, 0x9 ;  /* 0x00000009000c7836 */ /* 0x040fe40000000000 */
[----:B------:R-:W-:Y:S01]  /*5420*/  IMAD.U32 R6, RZ, RZ, UR8 ;  /* 0x00000008ff067e24 */ /* 0x000fe2000f8e00ff */
[CC--:B------:R-:W-:Y:S01]  /*5430*/  ISETP.GE.AND P3, PT, R0.reuse, R4.reuse, PT ;  /* 0x000000040000720c */ /* 0x0c0fe20003f66270 */
[----:B------:R-:W-:Y:S01]  /*5440*/  VIADD R11, R0, 0x10 ;  /* 0x00000010000b7836 */ /* 0x000fe20000000000 */
[----:B------:R-:W-:Y:S01]  /*5450*/  ISETP.GE.AND P2, PT, R14, R4, PT ;  /* 0x000000040e00720c */ /* 0x000fe20003f46270 */
[C---:B------:R-:W-:Y:S01]  /*5460*/  VIADD R10, R0.reuse, 0x11 ;  /* 0x00000011000a7836 */ /* 0x040fe20000000000 */
[----:B------:R-:W-:Y:S01]  /*5470*/  VIADDMNMX R6, R7, R6, UR6, PT ;  /* 0x0000000607067e46 */ /* 0x000fe2000b800106 */
[C---:B------:R-:W-:Y:S01]  /*5480*/  VIADD R9, R0.reuse, 0x18 ;  /* 0x0000001800097836 */ /* 0x040fe20000000000 */
[----:B------:R-:W-:Y:S01]  /*5490*/  ISETP.GE.AND P1, PT, R13, R4, PT ;  /* 0x000000040d00720c */ /* 0x000fe20003f26270 */
[C---:B------:R-:W-:Y:S01]  /*54a0*/  VIADD R8, R0.reuse, 0x19 ;  /* 0x0000001900087836 */ /* 0x040fe20000000000 */
        /* <DEDUP_REMOVED lines=9> */
[----:B------:R-:W-:Y:S01]  /*5540*/  IMAD.U32 R4, RZ, RZ, UR8 ;  /* 0x00000008ff047e24 */ /* 0x000fe2000f8e00ff */
[-C--:B------:R-:W-:Y:S02]  /*5550*/  ISETP.GE.OR P2, PT, R14, R6.reuse, !P2 ;  /* 0x000000060e00720c */ /* 0x080fe40005746670 */
[----:B------:R-:W-:Y:S02]  /*5560*/  VIADDMNMX R5, R5, UR9, RZ, !PT ;  /* 0x0000000905057c46 */ /* 0x000fe4000f8001ff */
[--C-:B------:R-:W-:Y:S02]  /*5570*/  IADD3 R4, R4, 0x8, R7.reuse ;  /* 0x0000000804047810 */ /* 0x100fe40007ffe007 */
[----:B------:R-:W-:Y:S02]  /*5580*/  FSEL R30, R146, -INF , !P2 ;  /* 0xff800000921e7808 */ /* 0x000fe40005000000 */
[-C--:B------:R-:W-:Y:S02]  /*5590*/  ISETP.GE.AND P2, PT, R0, R5.reuse, PT ;  /* 0x000000050000720c */ /* 0x080fe40003f46270 */
[----:B------:R-:W-:Y:S02]  /*55a0*/  VIMNMX R4, R4, UR6, PT ;  /* 0x0000000604047c48 */ /* 0x000fe4000bfe0100 */
[-C--:B------:R-:W-:Y:S02]  /*55b0*/  ISETP.GE.OR P1, PT, R13, R6.reuse, !P1 ;  /* 0x000000060d00720c */ /* 0x080fe40004f26670 */
[-C--:B------:R-:W-:Y:S02]  /*55c0*/  ISETP.GE.OR P0, PT, R12, R6.reuse, !P0 ;  /* 0x000000060c00720c */ /* 0x080fe40004706670 */
[-C--:B------:R-:W-:Y:S02]  /*55d0*/  ISETP.GE.OR P6, PT, R11, R6.reuse, !P6 ;  /* 0x000000060b00720c */ /* 0x080fe400077c6670 */
[-C--:B------:R-:W-:Y:S02]  /*55e0*/  ISETP.GE.OR P5, PT, R10, R6.reuse, !P5 ;  /* 0x000000060a00720c */ /* 0x080fe40006fa6670 */
[-C--:B------:R-:W-:Y:S02]  /*55f0*/  ISETP.GE.OR P4, PT, R9, R6.reuse, !P4 ;  /* 0x000000060900720c */ /* 0x080fe40006786670 */
[----:B------:R-:W-:Y:S01]  /*5600*/  ISETP.GE.OR P3, PT, R8, R6, !P3 ;  /* 0x000000060800720c */ /* 0x000fe20005f66670 */
[----:B------:R-:W-:Y:S01]  /*5610*/  IMAD.U32 R6, RZ, RZ, UR8 ;  /* 0x00000008ff067e24 */ /* 0x000fe2000f8e00ff */
        /* <DEDUP_REMOVED lines=22> */
[----:B------:R-:W-:Y:S02]  /*5780*/  ISETP.GE.OR P2, PT, R8, R4, !P2 ;  /* 0x000000040800720c */ /* 0x000fe40005746670 */
[----:B------:R-:W-:Y:S01]  /*5790*/  VIADDMNMX R4, R5, UR9, RZ, !PT ;  /* 0x0000000905047c46 */ /* 0x000fe2000f8001ff */
[----:B------:R-:W-:Y:S01]  /*57a0*/  VIADD R5, R7, 0x28 ;  /* 0x0000002807057836 */ /* 0x000fe20000000000 */
[--C-:B------:R-:W-:Y:S02]  /*57b0*/  IADD3 R15, R15, 0x20, R7.reuse ;  /* 0x000000200f0f7810 */ /* 0x100fe40007ffe007 */
[----:B------:R-:W-:Y:S02]  /*57c0*/  IADD3 R16, R6, 0x28, R7 ;  /* 0x0000002806107810 */ /* 0x000fe40007ffe007 */
[----:B------:R-:W-:Y:S02]  /*57d0*/  FSEL R19, R144, -INF , !P1 ;  /* 0xff80000090137808 */ /* 0x000fe40004800000 */
[-C--:B------:R-:W-:Y:S02]  /*57e0*/  ISETP.GE.AND P1, PT, R0, R4.reuse, PT ;  /* 0x000000040000720c */ /* 0x080fe40003f26270 */
[----:B------:R-:W-:Y:S02]  /*57f0*/  FSEL R20, R157, -INF , !P0 ;  /* 0xff8000009d147808 */ /* 0x000fe40004000000 */
[----:B------:R-:W-:Y:S02]  /*5800*/  VIMNMX R6, R15, UR6, PT ;  /* 0x000000060f067c48 */ /* 0x000fe4000bfe0100 */
[-C--:B------:R-:W-:Y:S02]  /*5810*/  ISETP.GE.AND P0, PT, R14, R4.reuse, PT ;  /* 0x000000040e00720c */ /* 0x080fe40003f06270 */
[----:B------:R-:W-:Y:S02]  /*5820*/  FSEL R21, R156, -INF , !P6 ;  /* 0xff8000009c157808 */ /* 0x000fe40007000000 */
[----:B------:R-:W-:Y:S02]  /*5830*/  ISETP.GE.AND P6, PT, R13, R4, PT ;  /* 0x000000040d00720c */ /* 0x000fe40003fc6270 */
        /* <DEDUP_REMOVED lines=9> */
[----:B------:R-:W-:Y:S02]  /*58d0*/  ISETP.GE.OR P6, PT, R13, R6, !P6 ;  /* 0x000000060d00720c */ /* 0x000fe400077c6670 */
[-C--:B------:R-:W-:Y:S02]  /*58e0*/  ISETP.GE.AND P5, PT, R12, R4.reuse, PT ;  /* 0x000000040c00720c */ /* 0x080fe40003fa6270 */
[-C--:B------:R-:W-:Y:S02]  /*58f0*/  ISETP.GE.AND P4, PT, R11, R4.reuse, PT ;  /* 0x000000040b00720c */ /* 0x080fe40003f86270 */
[-C--:B------:R-:W-:Y:S02]  /*5900*/  ISETP.GE.AND P3, PT, R10, R4.reuse, PT ;  /* 0x000000040a00720c */ /* 0x080fe40003f66270 */
[-C--:B------:R-:W-:Y:S02]  /*5910*/  ISETP.GE.AND P2, PT, R9, R4.reuse, PT ;  /* 0x000000040900720c */ /* 0x080fe40003f46270 */
[----:B------:R-:W-:Y:S02]  /*5920*/  ISETP.GE.AND P1, PT, R8, R4, PT ;  /* 0x000000040800720c */ /* 0x000fe40003f26270 */
[----:B------:R-:W-:Y:S02]  /*5930*/  FSEL R23, R150, -INF , !P0 ;  /* 0xff80000096177808 */ /* 0x000fe40004000000 */
[-C--:B------:R-:W-:Y:S02]  /*5940*/  ISETP.GE.AND P0, PT, R0, R5.reuse, PT ;  /* 0x000000050000720c */ /* 0x080fe40003f06270 */
[----:B------:R-:W-:Y:S02]  /*5950*/  VIMNMX R4, R16, UR6, PT ;  /* 0x0000000610047c48 */ /* 0x000fe4000bfe0100 */
[----:B------:R-:W-:Y:S02]  /*5960*/  FSEL R24, R155, -INF , !P6 ;  /* 0xff8000009b187808 */ /* 0x000fe40007000000 */
[-C--:B------:R-:W-:Y:S02]  /*5970*/  ISETP.GE.AND P6, PT, R14, R5.reuse, PT ;  /* 0x000000050e00720c */ /* 0x080fe40003fc6270 */
[-C--:B------:R-:W-:Y:S02]  /*5980*/  ISETP.GE.OR P5, PT, R12, R6.reuse, !P5 ;  /* 0x000000060c00720c */ /* 0x080fe40006fa6670 */
[-C--:B------:R-:W-:Y:S02]  /*5990*/  ISETP.GE.OR P4, PT, R11, R6.reuse, !P4 ;  /* 0x000000060b00720c */ /* 0x080fe40006786670 */
[-C--:B------:R-:W-:Y:S02]  /*59a0*/  ISETP.GE.OR P3, PT, R10, R6.reuse, !P3 ;  /* 0x000000060a00720c */ /* 0x080fe40005f66670 */
[-C--:B------:R-:W-:Y:S02]  /*59b0*/  ISETP.GE.OR P2, PT, R9, R6.reuse, !P2 ;  /* 0x000000060900720c */ /* 0x080fe40005746670 */
[----:B------:R-:W-:Y:S02]  /*59c0*/  ISETP.GE.OR P1, PT, R8, R6, !P1 ;  /* 0x000000060800720c */ /* 0x000fe40004f26670 */
[-C--:B------:R-:W-:Y:S02]  /*59d0*/  ISETP.GE.OR P0, PT, R0, R4.reuse, !P0 ;  /* 0x000000040000720c */ /* 0x080fe40004706670 */
[-C--:B------:R-:W-:Y:S02]  /*59e0*/  ISETP.GE.OR P6, PT, R14, R4.reuse, !P6 ;  /* 0x000000040e00720c */ /* 0x080fe400077c6670 */
        /* <DEDUP_REMOVED lines=25> */
.L_x_473:
[----:B------:R-:W2:Y:S01]  /*5b80*/  LDL R0, [R1+0x1c] ;  /* 0x00001c0001007983 */ /* 0x000ea20000100800 */
[----:B------:R-:W-:Y:S03]  /*5b90*/  UISETP.GT.AND UP3, UPT, UR7, UR22, UPT ;  /* 0x000000160700728c */ /* 0x000fe6000bf64270 */
[----:B------:R-:W3:Y:S04]  /*5ba0*/  LDL R4, [R1+0x20] ;  /* 0x0000200001047983 */ /* 0x000ee80000100800 */
[----:B------:R-:W4:Y:S04]  /*5bb0*/  LDL R136, [R1+0xc] ;  /* 0x00000c0001887983 */ /* 0x000f280000100800 */
[----:B------:R-:W4:Y:S04]  /*5bc0*/  LDL R135, [R1+0x18] ;  /* 0x0000180001877983 */ /* 0x000f280000100800 */
[----:B------:R-:W-:Y:S04]  /*5bd0*/  STL [R1+0xb4], R57 ;  /* 0x0000b43901007387 */ /* 0x000fe80000100800 */
[----:B------:R-:W-:Y:S04]  /*5be0*/  STL [R1+0xb0], R56 ;  /* 0x0000b03801007387 */ /* 0x000fe80000100800 */
[----:B------:R-:W-:Y:S04]  /*5bf0*/  STL [R1+0xac], R55 ;  /* 0x0000ac3701007387 */ /* 0x000fe80000100800 */
[----:B------:R-:W-:Y:S04]  /*5c00*/  STL [R1+0xa8], R54 ;  /* 0x0000a83601007387 */ /* 0x000fe80000100800 */
[----:B------:R1:W-:Y:S04]  /*5c10*/  STL [R1+0xa4], R53 ;  /* 0x0000a43501007387 */ /* 0x0003e80000100800 */
[----:B------:R1:W-:Y:S04]  /*5c20*/  STL [R1+0xa0], R52 ;  /* 0x0000a03401007387 */ /* 0x0003e80000100800 */
[----:B------:R1:W-:Y:S04]  /*5c30*/  STL [R1+0x9c], R51 ;  /* 0x00009c3301007387 */ /* 0x0003e80000100800 */
[----:B------:R1:W-:Y:S04]  /*5c40*/  STL [R1+0x98], R50 ;  /* 0x0000983201007387 */ /* 0x0003e80000100800 */
[----:B------:R1:W-:Y:S04]  /*5c50*/  STL [R1+0x94], R49 ;  /* 0x0000943101007387 */ /* 0x0003e80000100800 */
[----:B------:R1:W-:Y:S04]  /*5c60*/  STL [R1+0x90], R48 ;  /* 0x0000903001007387 */ /* 0x0003e80000100800 */
[----:B------:R1:W-:Y:S04]  /*5c70*/  STL [R1+0x8c], R47 ;  /* 0x00008c2f01007387 */ /* 0x0003e80000100800 */
[----:B------:R1:W-:Y:S04]  /*5c80*/  STL [R1+0x88], R46 ;  /* 0x0000882e01007387 */ /* 0x0003e80000100800 */
        /* <DEDUP_REMOVED lines=8> */
[----:B------:R1:W-:Y:S04]  /*5d10*/  STL [R1+0x64], R37 ;  /* 0x0000642501007387 */ /* 0x0003e80000100800 */
[----:B------:R1:W-:Y:S04]  /*5d20*/  STL [R1+0x60], R36 ;  /* 0x0000602401007387 */ /* 0x0003e80000100800 */
[----:B------:R1:W-:Y:S04]  /*5d30*/  STL [R1+0x5c], R3 ;  /* 0x00005c0301007387 */ /* 0x0003e80000100800 */
[----:B------:R1:W-:Y:S01]  /*5d40*/  STL [R1+0x58], R2 ;  /* 0x0000580201007387 */ /* 0x0003e20000100800 */
[C---:B--2---:R-:W-:Y:S01]  /*5d50*/  FMUL.FTZ R6, R0.reuse, 1.4426950216293334961 ;  /* 0x3fb8aa3b00067820 */ /* 0x044fe20000410000 */
[----:B------:R-:W-:Y:S01]  /*5d60*/  FSETP.NEU.FTZ.AND P0, PT, R0, -INF , PT ;  /* 0xff8000000000780b */ /* 0x000fe20003f1d000 */
[----:B---3--:R-:W-:Y:S03]  /*5d70*/  FMUL.FTZ R5, R4, 1.4426950216293334961 ;  /* 0x3fb8aa3b04057820 */ /* 0x008fe60000410000 */
[----:B------:R-:W-:Y:S02]  /*5d80*/  FSEL R6, R6, RZ, P0 ;  /* 0x000000ff06067208 */ /* 0x000fe40000000000 */
[----:B------:R-:W-:Y:S01]  /*5d90*/  FSETP.NEU.FTZ.AND P0, PT, R4, -INF , PT ;  /* 0xff8000000400780b */ /* 0x000fe20003f1d000 */
[----:B----4-:R-:W-:Y:S02]  /*5da0*/  FMUL.FTZ R4, R136, 1.4426950216293334961 ;  /* 0x3fb8aa3b88047820 */ /* 0x010fe40000410000 */
[--C-:B------:R-:W-:Y:S01]  /*5db0*/  FFMA.FTZ R0, R34, UR13, -R6.reuse ;  /* 0x0000000d22007c23 */ /* 0x100fe20008010806 */
[----:B------:R-:W-:Y:S02]  /*5dc0*/  FSEL R5, R5, RZ, P0 ;  /* 0x000000ff05057208 */ /* 0x000fe40000000000 */
[----:B------:R-:W-:Y:S01]  /*5dd0*/  FSETP.NEU.FTZ.AND P0, PT, R136, -INF , PT ;  /* 0xff8000008800780b */ /* 0x000fe20003f1d000 */
[----:B------:R2:W-:Y:S03]  /*5de0*/  MUFU.EX2 R239, R0 ;  /* 0x0000000000ef7308 */ /* 0x0005e60000000800 */
[----:B------:R-:W-:Y:S02]  /*5df0*/  FSEL R4, R4, RZ, P0 ;  /* 0x000000ff04047208 */ /* 0x000fe40000000000 */
[----:B------:R-:W-:Y:S01]  /*5e00*/  FSETP.NEU.FTZ.AND P0, PT, R135, -INF , PT ;  /* 0xff8000008700780b */ /* 0x000fe20003f1d000 */
[--C-:B--2---:R-:W-:Y:S04]  /*5e10*/  FFMA.FTZ R0, R30, UR13, -R6.reuse ;  /* 0x0000000d1e007c23 */ /* 0x104fe80008010806 */
[----:B------:R2:W-:Y:S02]  /*5e20*/  MUFU.EX2 R141, R0 ;  /* 0x00000000008d7308 */ /* 0x0005e40000000800 */
[--C-:B--2---:R-:W-:Y:S08]  /*5e30*/  FFMA.FTZ R0, R31, UR13, -R5.reuse ;  /* 0x0000000d1f007c23 */ /* 0x104ff00008010805 */
[----:B------:R2:W-:Y:S02]  /*5e40*/  MUFU.EX2 R140, R0 ;  /* 0x00000000008c7308 */ /* 0x0005e40000000800 */
[--C-:B--2---:R-:W-:Y:S01]  /*5e50*/  FFMA.FTZ R0, R19, UR13, -R5.reuse ;  /* 0x0000000d13007c23 */ /* 0x104fe20008010805 */
[----:B------:R-:W-:Y:S07]  /*5e60*/  FMUL.FTZ R19, R135, 1.4426950216293334961 ;  /* 0x3fb8aa3b87137820 */ /* 0x000fee0000410000 */
[----:B------:R2:W-:Y:S02]  /*5e70*/  MUFU.EX2 R252, R0 ;  /* 0x0000000000fc7308 */ /* 0x0005e40000000800 */
[--C-:B--2---:R-:W-:Y:S08]  /*5e80*/  FFMA.FTZ R0, R32, UR13, -R6.reuse ;  /* 0x0000000d20007c23 */ /* 0x104ff00008010806 */
[----:B-1----:R1:W-:Y:S02]  /*5e90*/  MUFU.EX2 R53, R0 ;  /* 0x0000000000357308 */ /* 0x0023e40000000800 */
[----:B-1----:R-:W-:Y:S08]  /*5ea0*/  FFMA.FTZ R0, R33, UR13, -R6 ;  /* 0x0000000d21007c23 */ /* 0x002ff00008010806 */
[----:B------:R1:W2:Y:S02]  /*5eb0*/  MUFU.EX2 R52, R0 ;  /* 0x0000000000347308 */ /* 0x0002a40000000800 */
[--C-:B-1----:R-:W-:Y:S08]  /*5ec0*/  FFMA.FTZ R0, R20, UR13, -R5.reuse ;  /* 0x0000000d14007c23 */ /* 0x102ff00008010805 */
[----:B------:R1:W-:Y:S02]  /*5ed0*/  MUFU.EX2 R51, R0 ;  /* 0x0000000000337308 */ /* 0x0003e40000000800 */
[--C-:B-1----:R-:W-:Y:S08]  /*5ee0*/  FFMA.FTZ R0, R21, UR13, -R5.reuse ;  /* 0x0000000d15007c23 */ /* 0x102ff00008010805 */
[----:B------:R1:W3:Y:S02]  /*5ef0*/  MUFU.EX2 R50, R0 ;  /* 0x0000000000327308 */ /* 0x0002e40000000800 */
[--C-:B-1----:R-:W-:Y:S08]  /*5f00*/  FFMA.FTZ R0, R22, UR13, -R4.reuse ;  /* 0x0000000d16007c23 */ /* 0x102ff00008010804 */
[----:B------:R1:W-:Y:S02]  /*5f10*/  MUFU.EX2 R251, R0 ;  /* 0x0000000000fb7308 */ /* 0x0003e40000000800 */
[----:B-1----:R-:W-:Y:S01]  /*5f20*/  FSEL R0, R19, RZ, P0 ;  /* 0x000000ff13007208 */ /* 0x002fe20000000000 */
[----:B------:R-:W-:Y:S01]  /*5f30*/  FFMA.FTZ R19, R23, UR13, -R4 ;  /* 0x0000000d17137c23 */ /* 0x000fe20008010804 */
[----:B------:R-:W-:Y:S03]  /*5f40*/  PLOP3.LUT P0, PT, PT, PT, UP3, 0x80, 0x0 ;  /* 0x000000000000781c */ /* 0x000fe60003f0f038 */
[--C-:B------:R-:W-:Y:S03]  /*5f50*/  FFMA.FTZ R7, R7, UR13, -R0.reuse ;  /* 0x0000000d07077c23 */ /* 0x100fe60008010800 */
[----:B------:R-:W-:Y:S01]  /*5f60*/  MUFU.EX2 R242, R19 ;  /* 0x0000001300f27308 */ /* 0x000fe20000000800 */
[----:B------:R-:W-:Y:S09]  /*5f70*/  FFMA.FTZ R14, R14, UR13, -R0 ;  /* 0x0000000d0e0e7c23 */ /* 0x000ff20008010800 */
[----:B------:R1:W-:Y:S10]  /*5f80*/  MUFU.EX2 R240, R7 ;  /* 0x0000000700f07308 */ /* 0x0003f40000000800 */
[----:B------:R-:W-:Y:S01]  /*5f90*/  MUFU.EX2 R241, R14 ;  /* 0x0000000e00f17308 */ /* 0x000fe20000000800 */
[--C-:B-1----:R-:W-:Y:S09]  /*5fa0*/  FFMA.FTZ R7, R24, UR13, -R4.reuse ;  /* 0x0000000d18077c23 */ /* 0x102ff20008010804 */
[----:B------:R1:W-:Y:S02]  /*5fb0*/  MUFU.EX2 R57, R7 ;  /* 0x0000000700397308 */ /* 0x0003e40000000800 */
[----:B-1----:R-:W-:Y:S08]  /*5fc0*/  FFMA.FTZ R7, R25, UR13, -R4 ;  /* 0x0000000d19077c23 */ /* 0x002ff00008010804 */
[----:B------:R1:W-:Y:S02]  /*5fd0*/  MUFU.EX2 R56, R7 ;  /* 0x0000000700387308 */ /* 0x0003e40000000800 */
[--C-:B-1----:R-:W-:Y:S08]  /*5fe0*/  FFMA.FTZ R7, R8, UR13, -R0.reuse ;  /* 0x0000000d08077c23 */ /* 0x102ff00008010800 */
[----:B------:R1:W-:Y:S02]  /*5ff0*/  MUFU.EX2 R55, R7 ;  /* 0x0000000700377308 */ /* 0x0003e40000000800 */
[----:B-1----:R-:W-:Y:S08]  /*6000*/  FFMA.FTZ R7, R9, UR13, -R0 ;  /* 0x0000000d09077c23 */ /* 0x002ff00008010800 */
[----:B------:R1:W-:Y:S02]  /*6010*/  MUFU.EX2 R54, R7 ;  /* 0x0000000700367308 */ /* 0x0003e40000000800 */
[--C-:B-1----:R-:W-:Y:S08]  /*6020*/  FFMA.FTZ R7, R35, UR13, -R6.reuse ;  /* 0x0000000d23077c23 */ /* 0x102ff00008010806 */
[----:B------:R1:W-:Y:S02]  /*6030*/  MUFU.EX2 R49, R7 ;  /* 0x0000000700317308 */ /* 0x0003e40000000800 */
[--C-:B-1----:R-:W-:Y:S08]  /*6040*/  FFMA.FTZ R7, R132, UR13, -R6.reuse ;  /* 0x0000000d84077c23 */ /* 0x102ff00008010806 */
[----:B------:R1:W-:Y:S02]  /*6050*/  MUFU.EX2 R48, R7 ;  /* 0x0000000700307308 */ /* 0x0003e40000000800 */
[--C-:B-1----:R-:W-:Y:S08]  /*6060*/  FFMA.FTZ R7, R26, UR13, -R5.reuse ;  /* 0x0000000d1a077c23 */ /* 0x102ff00008010805 */
[----:B------:R1:W-:Y:S02]  /*6070*/  MUFU.EX2 R47, R7 ;  /* 0x00000007002f7308 */ /* 0x0003e40000000800 */
[--C-:B-1----:R-:W-:Y:S08]  /*6080*/  FFMA.FTZ R7, R27, UR13, -R5.reuse ;  /* 0x0000000d1b077c23 */ /* 0x102ff00008010805 */
[----:B------:R1:W-:Y:S02]  /*6090*/  MUFU.EX2 R46, R7 ;  /* 0x00000007002e7308 */ /* 0x0003e40000000800 */
[--C-:B-1----:R-:W-:Y:S01]  /*60a0*/  FFMA.FTZ R7, R133, UR13, -R6.reuse ;  /* 0x0000000d85077c23 */ /* 0x102fe20008010806 */
[----:B------:R-:W-:Y:S07]  /*60b0*/  FFMA.FTZ R6, R134, UR13, -R6 ;  /* 0x0000000d86067c23 */ /* 0x000fee0008010806 */
[----:B------:R1:W-:Y:S10]  /*60c0*/  MUFU.EX2 R37, R7 ;  /* 0x0000000700257308 */ /* 0x0003f40000000800 */
[----:B------:R4:W3:Y:S01]  /*60d0*/  MUFU.EX2 R36, R6 ;  /* 0x0000000600247308 */ /* 0x0008e20000000800 */
[----:B-1----:R-:W-:Y:S09]  /*60e0*/  FFMA.FTZ R7, R16, UR13, -R4 ;  /* 0x0000000d10077c23 */ /* 0x002ff20008010804 */
[----:B------:R2:W-:Y:S01]  /*60f0*/  MUFU.EX2 R44, R7 ;  /* 0x00000007002c7308 */ /* 0x0005e20000000800 */
[--C-:B----4-:R-:W-:Y:S01]  /*6100*/  FFMA.FTZ R6, R28, UR13, -R5.reuse ;  /* 0x0000000d1c067c23 */ /* 0x110fe20008010805 */
[----:B------:R-:W-:Y:S08]  /*6110*/  FFMA.FTZ R5, R29, UR13, -R5 ;  /* 0x0000000d1d057c23 */ /* 0x000ff00008010805 */
[----:B------:R1:W-:Y:S10]  /*6120*/  MUFU.EX2 R3, R6 ;  /* 0x0000000600037308 */ /* 0x0003f40000000800 */
[----:B------:R4:W-:Y:S01]  /*6130*/  MUFU.EX2 R2, R5 ;  /* 0x0000000500027308 */ /* 0x0009e20000000800 */
[----:B--2---:R-:W-:Y:S01]  /*6140*/  F2FP.BF16.F32.PACK_AB R7, R52, R53 ;  /* 0x000000353407723e */ /* 0x004fe200000010ff */
[----:B-1----:R-:W-:Y:S08]  /*6150*/  FFMA.FTZ R6, R12, UR13, -R0 ;  /* 0x0000000d0c067c23 */ /* 0x002ff00008010800 */
[----:B------:R3:W-:Y:S01]  /*6160*/  MUFU.EX2 R39, R6 ;  /* 0x0000000600277308 */ /* 0x0007e20000000800 */
[----:B----4-:R-:W-:Y:S09]  /*6170*/  FFMA.FTZ R5, R15, UR13, -R4 ;  /* 0x0000000d0f057c23 */ /* 0x010ff20008010804 */
[----:B------:R1:W2:Y:S01]  /*6180*/  MUFU.EX2 R45, R5 ;  /* 0x00000005002d7308 */ /* 0x0002a20000000800 */
[----:B---3--:R-:W-:Y:S01]  /*6190*/  F2FP.BF16.F32.PACK_AB R6, R50, R51 ;  /* 0x000000333206723e */ /* 0x008fe200000010ff */
[--C-:B-1----:R-:W-:Y:S08]  /*61a0*/  FFMA.FTZ R5, R10, UR13, -R0.reuse ;  /* 0x0000000d0a057c23 */ /* 0x102ff00008010800 */
[----:B------:R1:W-:Y:S02]  /*61b0*/  MUFU.EX2 R43, R5 ;  /* 0x00000005002b7308 */ /* 0x0003e40000000800 */
[--C-:B-1----:R-:W-:Y:S01]  /*61c0*/  FFMA.FTZ R5, R11, UR13, -R0.reuse ;  /* 0x0000000d0b057c23 */ /* 0x102fe20008010800 */
[----:B------:R-:W-:Y:S07]  /*61d0*/  FFMA.FTZ R0, R13, UR13, -R0 ;  /* 0x0000000d0d007c23 */ /* 0x000fee0008010800 */
[----:B------:R1:W3:Y:S10]  /*61e0*/  MUFU.EX2 R42, R5 ;  /* 0x00000005002a7308 */ /* 0x0002f40000000800 */
[----:B------:R4:W-:Y:S01]  /*61f0*/  MUFU.EX2 R38, R0 ;  /* 0x0000000000267308 */ /* 0x0009e20000000800 */
[--C-:B-1----:R-:W-:Y:S01]  /*6200*/  FFMA.FTZ R5, R17, UR13, -R4.reuse ;  /* 0x0000000d11057c23 */ /* 0x102fe20008010804 */
[----:B------:R-:W-:Y:S08]  /*6210*/  FFMA.FTZ R4, R18, UR13, -R4 ;  /* 0x0000000d12047c23 */ /* 0x000ff00008010804 */
[----:B------:R1:W-:Y:S01]  /*6220*/  MUFU.EX2 R41, R5 ;  /* 0x0000000500297308 */ /* 0x0003e20000000800 */
[----:B----4-:R-:W-:Y:S09]  /*6230*/  F2FP.BF16.F32.PACK_AB R0, R36, R37 ;  /* 0x000000252400723e */ /* 0x010ff200000010ff */
[----:B------:R4:W3:Y:S01]  /*6240*/  MUFU.EX2 R40, R4 ;  /* 0x0000000400287308 */ /* 0x0008e20000000800 */
[----:B-1----:R-:W-:Y:S05]  /*6250*/  F2FP.BF16.F32.PACK_AB R5, R141, R239 ;  /* 0x000000ef8d05723e */ /* 0x002fea00000010ff */
[----:B------:R1:W-:Y:S01]  /*6260*/  STS [R246+0x13000], R5 ;  /* 0x01300005f6007388 */ /* 0x0003e20000000800 */
[----:B----4-:R-:W-:Y:S05]  /*6270*/  F2FP.BF16.F32.PACK_AB R4, R252, R140 ;  /* 0x0000008cfc04723e */ /* 0x010fea00000010ff */
[----:B------:R4:W-:Y:S04]  /*6280*/  STS [R246+0x13400], R4 ;  /* 0x01340004f6007388 */ /* 0x0009e80000000800 */
[----:B------:R2:W-:Y:S04]  /*6290*/  STS [R245+0x13000], R7 ;  /* 0x01300007f5007388 */ /* 0x0005e80000000800 */
[----:B------:R3:W-:Y:S01]  /*62a0*/  STS [R245+0x13400], R6 ;  /* 0x01340006f5007388 */ /* 0x0007e20000000800 */
[----:B-1----:R-:W-:Y:S05]  /*62b0*/  F2FP.BF16.F32.PACK_AB R5, R242, R251 ;  /* 0x000000fbf205723e */ /* 0x002fea00000010ff */
[----:B------:R1:W-:Y:S01]  /*62c0*/  STS [R246+0x14000], R5 ;  /* 0x01400005f6007388 */ /* 0x0003e20000000800 */
[----:B----4-:R-:W-:Y:S02]  /*62d0*/  F2FP.BF16.F32.PACK_AB R4, R240, R241 ;  /* 0x000000f1f004723e */ /* 0x010fe400000010ff */
[----:B--2---:R-:W-:Y:S03]  /*62e0*/  F2FP.BF16.F32.PACK_AB R7, R56, R57 ;  /* 0x000000393807723e */ /* 0x004fe600000010ff */
[----:B------:R2:W-:Y:S01]  /*62f0*/  STS [R246+0x14400], R4 ;  /* 0x01440004f6007388 */ /* 0x0005e20000000800 */
[----:B---3--:R-:W-:Y:S03]  /*6300*/  F2FP.BF16.F32.PACK_AB R6, R54, R55 ;  /* 0x000000373606723e */ /* 0x008fe600000010ff */
[----:B------:R3:W-:Y:S04]  /*6310*/  STS [R245+0x14000], R7 ;  /* 0x01400007f5007388 */ /* 0x0007e80000000800 */
[----:B------:R4:W-:Y:S01]  /*6320*/  STS [R245+0x14400], R6 ;  /* 0x01440006f5007388 */ /* 0x0009e20000000800 */
[----:B-1----:R-:W-:Y:S05]  /*6330*/  F2FP.BF16.F32.PACK_AB R5, R48, R49 ;  /* 0x000000313005723e */ /* 0x002fea00000010ff */
[----:B------:R1:W-:Y:S01]  /*6340*/  STS [R244+0x13000], R5 ;  /* 0x01300005f4007388 */ /* 0x0003e20000000800 */
[----:B--2---:R-:W-:Y:S02]  /*6350*/  F2FP.BF16.F32.PACK_AB R4, R46, R47 ;  /* 0x0000002f2e04723e */ /* 0x004fe400000010ff */
[----:B---3--:R-:W-:Y:S03]  /*6360*/  F2FP.BF16.F32.PACK_AB R7, R44, R45 ;  /* 0x0000002d2c07723e */ /* 0x008fe600000010ff */
[----:B------:R2:W-:Y:S01]  /*6370*/  STS [R244+0x13400], R4 ;  /* 0x01340004f4007388 */ /* 0x0005e20000000800 */
[----:B----4-:R-:W-:Y:S03]  /*6380*/  F2FP.BF16.F32.PACK_AB R6, R42, R43 ;  /* 0x0000002b2a06723e */ /* 0x010fe600000010ff */
[----:B------:R3:W-:Y:S01]  /*6390*/  STS [R243+0x13000], R0 ;  /* 0x01300000f3007388 */ /* 0x0007e20000000800 */
[----:B-1----:R-:W-:Y:S05]  /*63a0*/  F2FP.BF16.F32.PACK_AB R5, R2, R3 ;  /* 0x000000030205723e */ /* 0x002fea00000010ff */
[----:B------:R-:W-:Y:S01]  /*63b0*/  STS [R243+0x13400], R5 ;  /* 0x01340005f3007388 */ /* 0x000fe20000000800 */
[----:B--2---:R-:W-:Y:S03]  /*63c0*/  F2FP.BF16.F32.PACK_AB R4, R40, R41 ;  /* 0x000000292804723e */ /* 0x004fe600000010ff */
[----:B------:R-:W-:Y:S01]  /*63d0*/  STS [R244+0x14000], R7 ;  /* 0x01400007f4007388 */ /* 0x000fe20000000800 */
[----:B---3--:R-:W-:Y:S03]  /*63e0*/  F2FP.BF16.F32.PACK_AB R0, R38, R39 ;  /* 0x000000272600723e */ /* 0x008fe600000010ff */
[----:B------:R-:W-:Y:S04]  /*63f0*/  STS [R244+0x14400], R6 ;  /* 0x01440006f4007388 */ /* 0x000fe80000000800 */
[----:B------:R-:W-:Y:S04]  /*6400*/  STS [R243+0x14000], R4 ;  /* 0x01400004f3007388 */ /* 0x000fe80000000800 */
[----:B------:R1:W-:Y:S04]  /*6410*/  STS [R243+0x14400], R0 ;  /* 0x01440000f3007388 */ /* 0x0003e80000000800 */
[----:B------:R-:W2:Y:S04]  /*6420*/  LDSM.16.M88.4 R32, [R211+UR4+0x6000] ;  /* 0x00600004d320783b */ /* 0x000ea80008000200 */
[----:B------:R-:W3:Y:S04]  /*6430*/  LDSM.16.M88.4 R28, [R211+UR4+0x6800] ;  /* 0x00680004d31c783b */ /* 0x000ee80008000200 */
[----:B------:R-:W4:Y:S04]  /*6440*/  LDSM.16.M88.4 R132, [R212] ;  /* 0x00000000d484783b */ /* 0x000f280000000200 */
[----:B------:R-:W4:Y:S01]  /*6450*/  LDSM.16.M88.4 R136, [R212+0x800] ;  /* 0x00080000d488783b */ /* 0x000f220000000200 */
[----:B-1----:R-:W-:Y:S04]  /*6460*/  FFMA.FTZ R0, -R144, R144, 1 ;  /* 0x3f80000090007423 */ /* 0x002fe80000010190 */
[----:B------:R-:W-:Y:S01]  /*6470*/  FMUL.FTZ R0, R0, UR5 ;  /* 0x0000000500007c20 */ /* 0x000fe20008410000 */
        /* <DEDUP_REMOVED lines=8> */
[-C--:B----4-:R-:W-:Y:S06]  /*6500*/  HMMA.16816.F32.BF16 R4, R132, R168.reuse, R4 ;  /* 0x000000a88404723c */ /* 0x090fec0000041804 */
[C---:B------:R-:W-:Y:S06]  /*6510*/  HMMA.16816.F32.BF16 R8, R136.reuse, R168, R8 ;  /* 0x000000a88808723c */ /* 0x040fec0000041808 */
[-C--:B------:R-:W-:Y:S06]  /*6520*/  HMMA.16816.F32.BF16 R12, R136, R170.reuse, R12 ;  /* 0x000000aa880c723c */ /* 0x080fec000004180c */
[C---:B------:R-:W-:Y:S06]  /*6530*/  HMMA.16816.F32.BF16 R16, R132.reuse, R170, R16 ;  /* 0x000000aa8410723c */ /* 0x040fec0000041810 */
[-C--:B------:R-:W-:Y:S06]  /*6540*/  HMMA.16816.F32.BF16 R20, R132, R172.reuse, R20 ;  /* 0x000000ac8414723c */ /* 0x080fec0000041814 */
[C---:B------:R-:W-:Y:S06]  /*6550*/  HMMA.16816.F32.BF16 R24, R136.reuse, R172, R24 ;  /* 0x000000ac8818723c */ /* 0x040fec0000041818 */
[-C--:B------:R-:W-:Y:S01]  /*6560*/  HMMA.16816.F32.BF16 R28, R136, R174.reuse, R28 ;  /* 0x000000ae881c723c */ /* 0x080fe2000004181c */
[----:B------:R-:W-:Y:S05]  /*6570*/  LDSM.16.M88.4 R136, [R211+UR4+0x7800] ;  /* 0x00780004d388783b */ /* 0x000fea0008000200 */
[----:B------:R-:W-:Y:S01]  /*6580*/  HMMA.16816.F32.BF16 R32, R132, R174, R32 ;  /* 0x000000ae8420723c */ /* 0x000fe20000041820 */
[----:B------:R-:W1:Y:S05]  /*6590*/  LDSM.16.M88.4 R132, [R211+UR4+0x7000] ;  /* 0x00700004d384783b */ /* 0x000e6a0008000200 */
        /* <DEDUP_REMOVED lines=8> */
[----:B------:R-:W-:Y:S01]  /*6620*/  HMMA.16816.F32.BF16 R32, R132, R182, R32 ;  /* 0x000000b68420723c */ /* 0x000fe20000041820 */
[----:B------:R-:W1:Y:S05]  /*6630*/  LDSM.16.M88.4 R132, [R212+0x1000] ;  /* 0x00100000d484783b */ /* 0x000e6a0000000200 */
        /* <DEDUP_REMOVED lines=24> */
[C---:B-----5:R-:W-:Y:S01]  /*67c0*/  FADD.FTZ R5, -R223.reuse, R5 ;  /* 0x00000005df057221 */ /* 0x060fe20000010100 */
[----:B------:R-:W-:Y:S01]  /*67d0*/  FADD.FTZ R6, -R222, R6 ;  /* 0x00000006de067221 */ /* 0x000fe20000010100 */
[----:B------:R-:W-:Y:S01]  /*67e0*/  FADD.FTZ R4, -R223, R4 ;  /* 0x00000004df047221 */ /* 0x000fe20000010100 */
[-C--:B------:R-:W-:Y:S03]  /*67f0*/  HMMA.16816.F32.BF16 R20, R132, R204.reuse, R20 ;  /* 0x000000cc8414723c */ /* 0x080fe60000041814 */
[----:B------:R-:W-:Y:S01]  /*6800*/  FADD.FTZ R11, -R220, R11 ;  /* 0x0000000bdc0b7221 */ /* 0x000fe20000010100 */
[C---:B------:R-:W-:Y:S01]  /*6810*/  FADD.FTZ R9, -R221.reuse, R9 ;  /* 0x00000009dd097221 */ /* 0x040fe20000010100 */
[----:B------:R-:W-:Y:S01]  /*6820*/  FADD.FTZ R7, -R222, R7 ;  /* 0x00000007de077221 */ /* 0x000fe20000010100 */
[----:B------:R-:W-:Y:S01]  /*6830*/  FADD.FTZ R10, -R220, R10 ;  /* 0x0000000adc0a7221 */ /* 0x000fe20000010100 */
[C---:B------:R-:W-:Y:S01]  /*6840*/  FADD.FTZ R8, -R221.reuse, R8 ;  /* 0x00000008dd087221 */ /* 0x040fe20000010100 */
[----:B------:R-:W-:Y:S01]  /*6850*/  FMUL.FTZ R240, R240, R11 ;  /* 0x0000000bf0f07220 */ /* 0x000fe20000410000 */
[C---:B------:R-:W-:Y:S04]  /*6860*/  HMMA.16816.F32.BF16 R24, R136.reuse, R204, R24 ;  /* 0x000000cc8818723c */ /* 0x040fe80000041818 */
[C---:B------:R-:W-:Y:S01]  /*6870*/  FADD.FTZ R12, -R221.reuse, R12 ;  /* 0x0000000cdd0c7221 */ /* 0x040fe20000010100 */
[----:B------:R-:W-:Y:S01]  /*6880*/  FADD.FTZ R13, -R221, R13 ;  /* 0x0000000ddd0d7221 */ /* 0x000fe20000010100 */
[C---:B------:R-:W-:Y:S01]  /*6890*/  FADD.FTZ R14, -R220.reuse, R14 ;  /* 0x0000000edc0e7221 */ /* 0x040fe20000010100 */
[----:B------:R-:W-:Y:S01]  /*68a0*/  FADD.FTZ R15, -R220, R15 ;  /* 0x0000000fdc0f7221 */ /* 0x000fe20000010100 */
[----:B------:R-:W-:Y:S01]  /*68b0*/  FMUL.FTZ R11, R57, R12 ;  /* 0x0000000c390b7220 */ /* 0x000fe20000410000 */
[-C--:B------:R-:W-:Y:S01]  /*68c0*/  HMMA.16816.F32.BF16 R28, R136, R206.reuse, R28 ;  /* 0x000000ce881c723c */ /* 0x080fe2000004181c */
[----:B------:R1:W5:Y:S02]  /*68d0*/  LDL.LU R57, [R1+0xb4] ;  /* 0x0000b40001397983 */ /* 0x0003640000300800 */
[----:B------:R-:W-:Y:S01]  /*68e0*/  FMUL.FTZ R144, R55, R14 ;  /* 0x0000000e37907220 */ /* 0x000fe20000410000 */
[----:B------:R-:W-:Y:S01]  /*68f0*/  FMUL.FTZ R14, R54, R15 ;  /* 0x0000000f360e7220 */ /* 0x000fe20000410000 */
[C---:B------:R-:W-:Y:S01]  /*6900*/  FADD.FTZ R16, -R223.reuse, R16 ;  /* 0x00000010df107221 */ /* 0x040fe20000010100 */
[C---:B------:R-:W-:Y:S01]  /*6910*/  FADD.FTZ R17, -R223.reuse, R17 ;  /* 0x00000011df117221 */ /* 0x040fe20000010100 */
[C---:B------:R-:W-:Y:S01]  /*6920*/  FADD.FTZ R18, -R222.reuse, R18 ;  /* 0x00000012de127221 */ /* 0x040fe20000010100 */
[C---:B------:R-:W-:Y:S01]  /*6930*/  FADD.FTZ R19, -R222.reuse, R19 ;  /* 0x00000013de137221 */ /* 0x040fe20000010100 */
[----:B------:R-:W-:Y:S04]  /*6940*/  HMMA.16816.F32.BF16 R32, R132, R206, R32 ;  /* 0x000000ce8420723c */ /* 0x000fe80000041820 */
[C---:B------:R-:W-:Y:S01]  /*6950*/  FADD.FTZ R20, -R223.reuse, R20 ;  /* 0x00000014df147221 */ /* 0x040fe20000010100 */
[----:B------:R-:W-:Y:S01]  /*6960*/  FADD.FTZ R21, -R223, R21 ;  /* 0x00000015df157221 */ /* 0x000fe20000010100 */
[C---:B------:R-:W-:Y:S01]  /*6970*/  FADD.FTZ R22, -R222.reuse, R22 ;  /* 0x00000016de167221 */ /* 0x040fe20000010100 */
[----:B------:R-:W-:Y:S01]  /*6980*/  FADD.FTZ R23, -R222, R23 ;  /* 0x00000017de177221 */ /* 0x000fe20000010100 */
[C---:B------:R-:W-:Y:S03]  /*6990*/  FADD.FTZ R24, -R221.reuse, R24 ;  /* 0x00000018dd187221 */ /* 0x040fe60000010100 */
[----:B------:R-:W-:Y:S01]  /*69a0*/  FADD.FTZ R25, -R221, R25 ;  /* 0x00000019dd197221 */ /* 0x000fe20000010100 */
[----:B------:R-:W-:Y:S01]  /*69b0*/  FMUL.FTZ R24, R45, R24 ;  /* 0x000000182d187220 */ /* 0x000fe20000410000 */
[C---:B------:R-:W-:Y:S01]  /*69c0*/  FADD.FTZ R26, -R220.reuse, R26 ;  /* 0x0000001adc1a7221 */ /* 0x040fe20000010100 */
[----:B------:R-:W-:Y:S01]  /*69d0*/  FADD.FTZ R27, -R220, R27 ;  /* 0x0000001bdc1b7221 */ /* 0x000fe20000010100 */
[----:B------:R-:W-:Y:S01]  /*69e0*/  FMUL.FTZ R25, R44, R25 ;  /* 0x000000192c197220 */ /* 0x000fe20000410000 */
[C---:B------:R-:W-:Y:S01]  /*69f0*/  FADD.FTZ R28, -R221.reuse, R28 ;  /* 0x0000001cdd1c7221 */ /* 0x040fe20000010100 */
[----:B------:R-:W-:Y:S01]  /*6a00*/  FADD.FTZ R29, -R221, R29 ;  /* 0x0000001ddd1d7221 */ /* 0x000fe20000010100 */
[C---:B------:R-:W-:Y:S01]  /*6a10*/  FADD.FTZ R30, -R220.reuse, R30 ;  /* 0x0000001edc1e7221 */ /* 0x040fe20000010100 */
[----:B------:R-:W-:Y:S01]  /*6a20*/  FADD.FTZ R31, -R220, R31 ;  /* 0x0000001fdc1f7221 */ /* 0x000fe20000010100 */
[----:B------:R-:W-:Y:S01]  /*6a30*/  FMUL.FTZ R141, R141, R5 ;  /* 0x000000058d8d7220 */ /* 0x000fe20000410000 */
[----:B------:R-:W-:Y:S01]  /*6a40*/  FMUL.FTZ R29, R40, R29 ;  /* 0x0000001d281d7220 */ /* 0x000fe20000410000 */
[----:B------:R-:W-:Y:S01]  /*6a50*/  FFMA.FTZ R5, -R146, R146, 1 ;  /* 0x3f80000092057423 */ /* 0x000fe20000010192 */
[----:B------:R-:W-:Y:S01]  /*6a60*/  FMUL.FTZ R146, R50, R19 ;  /* 0x0000001332927220 */ /* 0x000fe20000410000 */
[----:B------:R-:W-:Y:S01]  /*6a70*/  FMUL.FTZ R19, R46, R23 ;  /* 0x000000172e137220 */ /* 0x000fe20000410000 */
[----:B------:R-:W-:Y:S01]  /*6a80*/  FMUL.FTZ R23, R43, R26 ;  /* 0x0000001a2b177220 */ /* 0x000fe20000410000 */
        /* <DEDUP_REMOVED lines=9> */
[----:B------:R-:W-:Y:S01]  /*6b20*/  FFMA.FTZ R6, -R147, R147, 1 ;  /* 0x3f80000093067423 */ /* 0x000fe20000010193 */
[----:B------:R-:W-:Y:S01]  /*6b30*/  FMUL.FTZ R147, R52, R17 ;  /* 0x0000001134937220 */ /* 0x000fe20000410000 */
[----:B------:R-:W-:Y:S01]  /*6b40*/  FMUL.FTZ R239, R239, R4 ;  /* 0x00000004efef7220 */ /* 0x000fe20000410000 */
[----:B------:R-:W-:Y:S01]  /*6b50*/  FFMA.FTZ R4, -R145, R145, 1 ;  /* 0x3f80000091047423 */ /* 0x000fe20000010191 */
[----:B------:R-:W-:Y:S01]  /*6b60*/  FMUL.FTZ R145, R56, R13 ;  /* 0x0000000d38917220 */ /* 0x000fe20000410000 */
[----:B------:R-:W-:Y:S01]  /*6b70*/  FMUL.FTZ R6, R6, UR5 ;  /* 0x0000000506067c20 */ /* 0x000fe20008410000 */
[----:B------:R1:W5:Y:S01]  /*6b80*/  LDL.LU R56, [R1+0xb0] ;  /* 0x0000b00001387983 */ /* 0x0003620000300800 */
[----:B------:R-:W-:Y:S01]  /*6b90*/  FMUL.FTZ R242, R242, R9 ;  /* 0x00000009f2f27220 */ /* 0x000fe20000410000 */
[----:B------:R-:W-:Y:S01]  /*6ba0*/  FMUL.FTZ R4, R4, UR5 ;  /* 0x0000000504047c20 */ /* 0x000fe20008410000 */
[----:B------:R-:W-:Y:S01]  /*6bb0*/  FMUL.FTZ R9, R239, R6 ;  /* 0x00000006ef097220 */ /* 0x000fe20000410000 */
[----:B------:R1:W5:Y:S01]  /*6bc0*/  LDL.LU R55, [R1+0xac] ;  /* 0x0000ac0001377983 */ /* 0x0003620000300800 */
[----:B------:R-:W-:Y:S01]  /*6bd0*/  FMUL.FTZ R7, R252, R7 ;  /* 0x00000007fc077220 */ /* 0x000fe20000410000 */
[----:B------:R-:W-:Y:S01]  /*6be0*/  FMUL.FTZ R241, R241, R10 ;  /* 0x0000000af1f17220 */ /* 0x000fe20000410000 */
[----:B------:R-:W-:Y:S01]  /*6bf0*/  FMUL.FTZ R10, R140, R4 ;  /* 0x000000048c0a7220 */ /* 0x000fe20000410000 */
[----:B------:R1:W5:Y:S01]  /*6c00*/  LDL.LU R54, [R1+0xa8] ;  /* 0x0000a80001367983 */ /* 0x0003620000300800 */
[----:B------:R-:W-:Y:S01]  /*6c10*/  FMUL.FTZ R140, R7, R0 ;  /* 0x00000000078c7220 */ /* 0x000fe20000410000 */
[----:B------:R-:W-:Y:S01]  /*6c20*/  FMUL.FTZ R8, R251, R8 ;  /* 0x00000008fb087220 */ /* 0x000fe20000410000 */
[----:B------:R-:W-:Y:S01]  /*6c30*/  FMUL.FTZ R5, R5, UR5 ;  /* 0x0000000505057c20 */ /* 0x000fe20008410000 */
[----:B------:R-:W-:Y:S01]  /*6c40*/  FFMA.FTZ R6, -R151, R151, 1 ;  /* 0x3f80000097067423 */ /* 0x000fe20000010197 */
[----:B------:R-:W-:Y:S01]  /*6c50*/  FFMA.FTZ R4, -R149, R149, 1 ;  /* 0x3f80000095047423 */ /* 0x000fe20000010195 */
[----:B------:R-:W-:Y:S01]  /*6c60*/  F2FP.BF16.F32.PACK_AB R140, R140, R10 ;  /* 0x0000000a8c8c723e */ /* 0x000fe200000010ff */
[----:B------:R-:W-:Y:S01]  /*6c70*/  FMUL.FTZ R10, R51, R18 ;  /* 0x00000012330a7220 */ /* 0x000fe20000410000 */
[----:B------:R-:W-:Y:S01]  /*6c80*/  FMUL.FTZ R141, R141, R5 ;  /* 0x000000058d8d7220 */ /* 0x000fe20000410000 */
[----:B------:R-:W-:Y:S01]  /*6c90*/  FFMA.FTZ R5, -R150, R150, 1 ;  /* 0x3f80000096057423 */ /* 0x000fe20000010196 */
[----:B------:R-:W-:Y:S01]  /*6ca0*/  FMUL.FTZ R6, R6, UR5 ;  /* 0x0000000506067c20 */ /* 0x000fe20008410000 */
[----:B------:R-:W-:Y:S01]  /*6cb0*/  FFMA.FTZ R0, -R148, R148, 1 ;  /* 0x3f80000094007423 */ /* 0x000fe20000010194 */
[----:B------:R-:W-:Y:S01]  /*6cc0*/  FMUL.FTZ R4, R4, UR5 ;  /* 0x0000000504047c20 */ /* 0x000fe20008410000 */
[----:B------:R-:W-:Y:S01]  /*6cd0*/  F2FP.BF16.F32.PACK_AB R141, R141, R9 ;  /* 0x000000098d8d723e */ /* 0x000fe200000010ff */
        /* <DEDUP_REMOVED lines=8> */
[----:B------:R-:W-:Y:S01]  /*6d60*/  FMUL.FTZ R6, R6, UR5 ;  /* 0x0000000506067c20 */ /* 0x000fe20008410000 */
[----:B------:R-:W-:Y:S01]  /*6d70*/  FFMA.FTZ R4, -R153, R153, 1 ;  /* 0x3f80000099047423 */ /* 0x000fe20000010199 */
[----:B------:R1:W5:Y:S01]  /*6d80*/  LDL.LU R51, [R1+0x9c] ;  /* 0x00009c0001337983 */ /* 0x0003620000300800 */
[----:B------:R-:W-:Y:S01]  /*6d90*/  FFMA.FTZ R5, -R154, R154, 1 ;  /* 0x3f8000009a057423 */ /* 0x000fe2000001019a */
[----:B------:R-:W-:Y:S01]  /*6da0*/  F2FP.BF16.F32.PACK_AB R17, R7, R8 ;  /* 0x000000080711723e */ /* 0x000fe200000010ff */
[----:B------:R-:W-:Y:S01]  /*6db0*/  FMUL.FTZ R7, R49, R20 ;  /* 0x0000001431077220 */ /* 0x000fe20000410000 */
        /* <DEDUP_REMOVED lines=10> */
[----:B------:R-:W-:Y:S01]  /*6e60*/  FMUL.FTZ R4, R4, UR5 ;  /* 0x0000000504047c20 */ /* 0x000fe20008410000 */
[----:B------:R-:W-:Y:S01]  /*6e70*/  FMUL.FTZ R5, R5, UR5 ;  /* 0x0000000505057c20 */ /* 0x000fe20008410000 */
[----:B------:R1:W5:Y:S01]  /*6e80*/  LDL.LU R47, [R1+0x8c] ;  /* 0x00008c00012f7983 */ /* 0x0003620000300800 */
[----:B------:R-:W-:Y:S01]  /*6e90*/  FFMA.FTZ R0, -R152, R152, 1 ;  /* 0x3f80000098007423 */ /* 0x000fe20000010198 */
[----:B------:R-:W-:Y:S01]  /*6ea0*/  FMUL.FTZ R18, R144, R4 ;  /* 0x0000000490127220 */ /* 0x000fe20000410000 */
[----:B------:R-:W-:Y:S01]  /*6eb0*/  FMUL.FTZ R15, R145, R5 ;  /* 0x00000005910f7220 */ /* 0x000fe20000410000 */
[----:B------:R1:W5:Y:S01]  /*6ec0*/  LDL.LU R46, [R1+0x88] ;  /* 0x00008800012e7983 */ /* 0x0003620000300800 */
[----:B------:R-:W-:Y:S01]  /*6ed0*/  FMUL.FTZ R0, R0, UR5 ;  /* 0x0000000500007c20 */ /* 0x000fe20008410000 */
[----:B------:R-:W-:Y:S01]  /*6ee0*/  F2FP.BF16.F32.PACK_AB R16, R12, R13 ;  /* 0x0000000d0c10723e */ /* 0x000fe200000010ff */
[----:B------:R-:W-:Y:S01]  /*6ef0*/  FFMA.FTZ R4, -R157, R157, 1 ;  /* 0x3f8000009d047423 */ /* 0x000fe2000001019d */
[----:B------:R1:W5:Y:S01]  /*6f00*/  LDL.LU R45, [R1+0x84] ;  /* 0x00008400012d7983 */ /* 0x0003620000300800 */
[----:B------:R-:W-:Y:S01]  /*6f10*/  F2FP.BF16.F32.PACK_AB R15, R15, R11 ;  /* 0x0000000b0f0f723e */ /* 0x000fe200000010ff */
[----:B------:R-:W-:Y:S01]  /*6f20*/  FMUL.FTZ R14, R14, R0 ;  /* 0x000000000e0e7220 */ /* 0x000fe20000410000 */
[----:B------:R-:W-:Y:S01]  /*6f30*/  FMUL.FTZ R4, R4, UR5 ;  /* 0x0000000504047c20 */ /* 0x000fe20008410000 */
[----:B------:R1:W5:Y:S01]  /*6f40*/  LDL.LU R44, [R1+0x80] ;  /* 0x00008000012c7983 */ /* 0x0003620000300800 */
[----:B------:R-:W-:Y:S01]  /*6f50*/  FFMA.FTZ R0, -R156, R156, 1 ;  /* 0x3f8000009c007423 */ /* 0x000fe2000001019c */
[----:B------:R-:W-:Y:S01]  /*6f60*/  FFMA.FTZ R5, -R158, R158, 1 ;  /* 0x3f8000009e057423 */ /* 0x000fe2000001019e */
[----:B------:R-:W-:Y:S01]  /*6f70*/  F2FP.BF16.F32.PACK_AB R14, R14, R18 ;  /* 0x000000120e0e723e */ /* 0x000fe200000010ff */
[----:B------:R1:W5:Y:S01]  /*6f80*/  LDL.LU R43, [R1+0x7c] ;  /* 0x00007c00012b7983 */ /* 0x0003620000300800 */
[----:B------:R-:W-:Y:S01]  /*6f90*/  FMUL.FTZ R0, R0, UR5 ;  /* 0x0000000500007c20 */ /* 0x000fe20008410000 */
[----:B------:R-:W-:Y:S01]  /*6fa0*/  FMUL.FTZ R10, R10, R4 ;  /* 0x000000040a0a7220 */ /* 0x000fe20000410000 */
[----:B------:R-:W-:Y:S01]  /*6fb0*/  FFMA.FTZ R4, -R225, R225, 1 ;  /* 0x3f800000e1047423 */ /* 0x000fe200000101e1 */
[----:B------:R1:W5:Y:S01]  /*6fc0*/  LDL.LU R42, [R1+0x78] ;  /* 0x00007800012a7983 */ /* 0x0003620000300800 */
[----:B------:R-:W-:Y:S01]  /*6fd0*/  FMUL.FTZ R12, R146, R0 ;  /* 0x00000000920c7220 */ /* 0x000fe20000410000 */
[----:B------:R-:W-:Y:S01]  /*6fe0*/  FFMA.FTZ R0, -R142, R142, 1 ;  /* 0x3f8000008e007423 */ /* 0x000fe2000001018e */
[----:B------:R-:W-:Y:S01]  /*6ff0*/  FMUL.FTZ R4, R4, UR5 ;  /* 0x0000000504047c20 */ /* 0x000fe20008410000 */
[----:B------:R-:W-:Y:S01]  /*7000*/  FFMA.FTZ R6, -R159, R159, 1 ;  /* 0x3f8000009f067423 */ /* 0x000fe2000001019f */
[----:B------:R-:W-:Y:S01]  /*7010*/  FMUL.FTZ R5, R5, UR5 ;  /* 0x0000000505057c20 */ /* 0x000fe20008410000 */
[----:B------:R-:W-:Y:S01]  /*7020*/  FMUL.FTZ R0, R0, UR5 ;  /* 0x0000000500007c20 */ /* 0x000fe20008410000 */
[----:B------:R-:W-:Y:S01]  /*7030*/  FMUL.FTZ R18, R20, R4 ;  /* 0x0000000414127220 */ /* 0x000fe20000410000 */
[----:B------:R-:W-:Y:S01]  /*7040*/  FMUL.FTZ R20, R38, R31 ;  /* 0x0000001f26147220 */ /* 0x000fe20000410000 */
[----:B------:R-:W-:Y:S01]  /*7050*/  FMUL.FTZ R6, R6, UR5 ;  /* 0x0000000506067c20 */ /* 0x000fe20008410000 */
[----:B------:R-:W-:Y:S01]  /*7060*/  FMUL.FTZ R11, R19, R0 ;  /* 0x00000000130b7220 */ /* 0x000fe20000410000 */
[----:B------:R-:W-:Y:S01]  /*7070*/  FMUL.FTZ R19, R41, R28 ;  /* 0x0000001c29137220 */ /* 0x000fe20000410000 */
[----:B------:R-:W-:Y:S01]  /*7080*/  FMUL.FTZ R13, R147, R5 ;  /* 0x00000005930d7220 */ /* 0x000fe20000410000 */
[----:B------:R1:W5:Y:S01]  /*7090*/  LDL.LU R41, [R1+0x74] ;  /* 0x0000740001297983 */ /* 0x0003620000300800 */
[----:B------:R-:W-:Y:S01]  /*70a0*/  FFMA.FTZ R5, -R226, R226, 1 ;  /* 0x3f800000e2057423 */ /* 0x000fe200000101e2 */
[----:B------:R-:W-:Y:S01]  /*70b0*/  FMUL.FTZ R9, R9, R6 ;  /* 0x0000000609097220 */ /* 0x000fe20000410000 */
[----:B------:R-:W-:Y:S01]  /*70c0*/  FFMA.FTZ R6, -R227, R227, 1 ;  /* 0x3f800000e3067423 */ /* 0x000fe200000101e3 */
[----:B------:R1:W5:Y:S01]  /*70d0*/  LDL.LU R40, [R1+0x70] ;  /* 0x0000700001287983 */ /* 0x0003620000300800 */
[----:B------:R-:W-:Y:S01]  /*70e0*/  FMUL.FTZ R5, R5, UR5 ;  /* 0x0000000505057c20 */ /* 0x000fe20008410000 */
[----:B------:R-:W-:Y:S01]  /*70f0*/  FFMA.FTZ R0, -R143, R143, 1 ;  /* 0x3f8000008f007423 */ /* 0x000fe2000001018f */
[----:B------:R-:W-:Y:S01]  /*7100*/  FMUL.FTZ R6, R6, UR5 ;  /* 0x0000000506067c20 */ /* 0x000fe20008410000 */
[----:B------:R1:W5:Y:S01]  /*7110*/  LDL.LU R39, [R1+0x6c] ;  /* 0x00006c0001277983 */ /* 0x0003620000300800 */
[----:B------:R-:W-:Y:S01]  /*7120*/  FMUL.FTZ R8, R8, R5 ;  /* 0x0000000508087220 */ /* 0x000fe20000410000 */
[----:B------:R-:W-:Y:S01]  /*7130*/  FMUL.FTZ R0, R0, UR5 ;  /* 0x0000000500007c20 */ /* 0x000fe20008410000 */
[----:B------:R-:W-:Y:S01]  /*7140*/  FFMA.FTZ R5, -R230, R230, 1 ;  /* 0x3f800000e6057423 */ /* 0x000fe200000101e6 */
[----:B------:R1:W5:Y:S01]  /*7150*/  LDL.LU R38, [R1+0x68] ;  /* 0x0000680001267983 */ /* 0x0003620000300800 */
[----:B------:R-:W-:Y:S01]  /*7160*/  FFMA.FTZ R4, -R229, R229, 1 ;  /* 0x3f800000e5047423 */ /* 0x000fe200000101e5 */
[----:B------:R-:W-:Y:S01]  /*7170*/  FMUL.FTZ R7, R7, R6 ;  /* 0x0000000607077220 */ /* 0x000fe20000410000 */
[----:B------:R-:W-:Y:S01]  /*7180*/  FFMA.FTZ R6, -R231, R231, 1 ;  /* 0x3f800000e7067423 */ /* 0x000fe200000101e7 */
[----:B------:R1:W5:Y:S01]  /*7190*/  LDL.LU R37, [R1+0x64] ;  /* 0x0000640001257983 */ /* 0x0003620000300800 */
[----:B------:R-:W-:Y:S01]  /*71a0*/  FMUL.FTZ R22, R22, R0 ;  /* 0x0000000016167220 */ /* 0x000fe20000410000 */
[----:B------:R-:W-:Y:S01]  /*71b0*/  FMUL.FTZ R5, R5, UR5 ;  /* 0x0000000505057c20 */ /* 0x000fe20008410000 */
[----:B------:R-:W-:Y:S01]  /*71c0*/  FMUL.FTZ R4, R4, UR5 ;  /* 0x0000000504047c20 */ /* 0x000fe20008410000 */
[----:B------:R1:W5:Y:S01]  /*71d0*/  LDL.LU R36, [R1+0x60] ;  /* 0x0000600001247983 */ /* 0x0003620000300800 */
[----:B------:R-:W-:Y:S01]  /*71e0*/  FFMA.FTZ R0, -R228, R228, 1 ;  /* 0x3f800000e4007423 */ /* 0x000fe200000101e4 */
[----:B------:R-:W-:Y:S01]  /*71f0*/  F2FP.BF16.F32.PACK_AB R13, R13, R9 ;  /* 0x000000090d0d723e */ /* 0x000fe200000010ff */
[----:B------:R-:W-:Y:S01]  /*7200*/  FMUL.FTZ R6, R6, UR5 ;  /* 0x0000000506067c20 */ /* 0x000fe20008410000 */
[----:B------:R1:W5:Y:S01]  /*7210*/  LDL.LU R3, [R1+0x5c] ;  /* 0x00005c0001037983 */ /* 0x0003620000300800 */
[----:B------:R-:W-:Y:S01]  /*7220*/  FMUL.FTZ R9, R25, R5 ;  /* 0x0000000519097220 */ /* 0x000fe20000410000 */
[----:B------:R-:W-:Y:S01]  /*7230*/  FMUL.FTZ R23, R23, R4 ;  /* 0x0000000417177220 */ /* 0x000fe20000410000 */
[----:B------:R-:W-:Y:S01]  /*7240*/  FMUL.FTZ R0, R0, UR5 ;  /* 0x0000000500007c20 */ /* 0x000fe20008410000 */
[----:B------:R1:W5:Y:S01]  /*7250*/  LDL.LU R2, [R1+0x58] ;  /* 0x0000580001027983 */ /* 0x0003620000300800 */
[----:B------:R-:W-:Y:S01]  /*7260*/  FFMA.FTZ R5, -R233, R233, 1 ;  /* 0x3f800000e9057423 */ /* 0x000fe200000101e9 */
[----:B------:R-:W-:Y:S01]  /*7270*/  FFMA.FTZ R4, -R232, R232, 1 ;  /* 0x3f800000e8047423 */ /* 0x000fe200000101e8 */
[----:B------:R-:W-:Y:S01]  /*7280*/  F2FP.BF16.F32.PACK_AB R12, R12, R10 ;  /* 0x0000000a0c0c723e */ /* 0x000fe200000010ff */
[----:B------:R1:W5:Y:S01]  /*7290*/  LDL.64 R222, [R1+0x10] ;  /* 0x0000100001de7983 */ /* 0x0003620000100a00 */
[----:B------:R-:W-:Y:S01]  /*72a0*/  FMUL.FTZ R10, R24, R6 ;  /* 0x00000006180a7220 */ /* 0x000fe20000410000 */
[----:B------:R-:W-:Y:S01]  /*72b0*/  FFMA.FTZ R6, -R234, R234, 1 ;  /* 0x3f800000ea067423 */ /* 0x000fe200000101ea */
[----:B------:R-:W-:Y:S01]  /*72c0*/  FMUL.FTZ R20, R20, R0 ;  /* 0x0000000014147220 */ /* 0x000fe20000410000 */
[----:B------:R1:W5:Y:S01]  /*72d0*/  LDL R221, [R1+0x24] ;  /* 0x0000240001dd7983 */ /* 0x0003620000100800 */
[----:B------:R-:W-:Y:S01]  /*72e0*/  FMUL.FTZ R5, R5, UR5 ;  /* 0x0000000505057c20 */ /* 0x000fe20008410000 */
[----:B------:R-:W-:Y:S01]  /*72f0*/  FMUL.FTZ R4, R4, UR5 ;  /* 0x0000000504047c20 */ /* 0x000fe20008410000 */
[----:B------:R-:W-:Y:S01]  /*7300*/  FFMA.FTZ R0, -R238, R238, 1 ;  /* 0x3f800000ee007423 */ /* 0x000fe200000101ee */
[----:B------:R-:W-:Y:S01]  /*7310*/  F2FP.BF16.F32.PACK_AB R8, R8, R7 ;  /* 0x000000070808723e */ /* 0x000fe200000010ff */
[----:B------:R1:W5:Y:S01]  /*7320*/  LDL R220, [R1+0x28] ;  /* 0x0000280001dc7983 */ /* 0x0003620000100800 */
[----:B------:R-:W-:Y:S01]  /*7330*/  F2FP.BF16.F32.PACK_AB R7, R11, R18 ;  /* 0x000000120b07723e */ /* 0x000fe200000010ff */
[----:B------:R-:W-:Y:S01]  /*7340*/  FMUL.FTZ R6, R6, UR5 ;  /* 0x0000000506067c20 */ /* 0x000fe20008410000 */
[----:B------:R-:W-:Y:S01]  /*7350*/  FMUL.FTZ R11, R29, R5 ;  /* 0x000000051d0b7220 */ /* 0x000fe20000410000 */
[----:B------:R-:W-:Y:S01]  /*7360*/  FMUL.FTZ R21, R21, R4 ;  /* 0x0000000415157220 */ /* 0x000fe20000410000 */
[----:B------:R-:W-:Y:S01]  /*7370*/  FMUL.FTZ R18, R0, UR5 ;  /* 0x0000000500127c20 */ /* 0x000fe20008410000 */
[----:B------:R-:W-:Y:S01]  /*7380*/  FFMA.FTZ R5, -R237, R237, 1 ;  /* 0x3f800000ed057423 */ /* 0x000fe200000101ed */
[----:B------:R-:W-:Y:S01]  /*7390*/  FFMA.FTZ R4, -R236, R236, 1 ;  /* 0x3f800000ec047423 */ /* 0x000fe200000101ec */
[----:B------:R-:W-:Y:S01]  /*73a0*/  FFMA.FTZ R0, -R235, R235, 1 ;  /* 0x3f800000eb007423 */ /* 0x000fe200000101eb */
[----:B------:R-:W-:Y:S01]  /*73b0*/  FMUL.FTZ R19, R19, R6 ;  /* 0x0000000613137220 */ /* 0x000fe20000410000 */
[----:B------:R-:W-:Y:S01]  /*73c0*/  F2FP.BF16.F32.PACK_AB R6, R9, R10 ;  /* 0x0000000a0906723e */ /* 0x000fe200000010ff */
[----:B------:R-:W-:Y:S01]  /*73d0*/  FMUL.FTZ R5, R5, UR5 ;  /* 0x0000000505057c20 */ /* 0x000fe20008410000 */
[----:B------:R-:W-:Y:S01]  /*73e0*/  F2FP.BF16.F32.PACK_AB R10, R20, R21 ;  /* 0x00000015140a723e */ /* 0x000fe200000010ff */
[----:B------:R-:W-:Y:S01]  /*73f0*/  FMUL.FTZ R9, R4, UR5 ;  /* 0x0000000504097c20 */ /* 0x000fe20008410000 */
[----:B------:R-:W-:Y:S01]  /*7400*/  F2FP.BF16.F32.PACK_AB R11, R11, R19 ;  /* 0x000000130b0b723e */ /* 0x000fe200000010ff */
[----:B------:R-:W-:Y:S01]  /*7410*/  FMUL.FTZ R0, R0, UR5 ;  /* 0x0000000500007c20 */ /* 0x000fe20008410000 */
[----:B------:R-:W-:Y:S01]  /*7420*/  FMUL.FTZ R18, R32, R18 ;  /* 0x0000001220127220 */ /* 0x000fe20000410000 */
[----:B------:R-:W-:Y:S01]  /*7430*/  FMUL.FTZ R4, R33, R5 ;  /* 0x0000000521047220 */ /* 0x000fe20000410000 */
[----:B------:R-:W-:Y:S01]  /*7440*/  F2FP.BF16.F32.PACK_AB R5, R22, R23 ;  /* 0x000000171605723e */ /* 0x000fe200000010ff */
[----:B------:R-:W-:Y:S01]  /*7450*/  FMUL.FTZ R9, R34, R9 ;  /* 0x0000000922097220 */ /* 0x000fe20000410000 */
[----:B------:R-:W-:Y:S02]  /*7460*/  FMUL.FTZ R0, R35, R0 ;  /* 0x0000000023007220 */ /* 0x000fe40000410000 */
[----:B------:R-:W-:Y:S03]  /*7470*/  F2FP.BF16.F32.PACK_AB R4, R4, R18 ;  /* 0x000000120404723e */ /* 0x000fe600000010ff */
[----:B------:R-:W-:Y:S01]  /*7480*/  F2FP.BF16.F32.PACK_AB R0, R0, R9 ;  /* 0x000000090000723e */ /* 0x000fe200000010ff */
[----:B-1----:R-:W-:Y:S06]  /*7490*/  @!P0 BRA `(.L_x_474) ;  /* 0x0000000000c88947 */ /* 0x002fec0003800000 */
[----:B------:R-:W2:Y:S01]  /*74a0*/  LDL.LU R24, [R1+0x8] ;  /* 0x0000080001187983 */ /* 0x000ea20000300800 */
[----:B------:R-:W1:Y:S01]  /*74b0*/  LDC R9, c[0x0][0x240] ;  /* 0x00009000ff097b82 */ /* 0x000e620000000800 */
[----:B------:R-:W-:Y:S01]  /*74c0*/  ULOP3.LUT UR8, UR7, 0x1, URZ, 0xc0, !UPT ;  /* 0x0000000107087892 */ /* 0x000fe2000f8ec03f */
[----:B-----5:R-:W-:Y:S01]  /*74d0*/  ISETP.GE.AND P3, PT, R222, UR43, PT ;  /* 0x0000002bde007c0c */ /* 0x020fe2000bf66270 */
[----:B------:R-:W-:Y:S01]  /*74e0*/  UMOV UR12, 0xffffd000 ;  /* 0xffffd000000c7882 */ /* 0x000fe20000000000 */
[----:B------:R-:W-:Y:S01]  /*74f0*/  ISETP.GE.AND P2, PT, R221, UR43, PT ;  /* 0x0000002bdd007c0c */ /* 0x000fe2000bf46270 */
[----:B------:R-:W-:Y:S01]  /*7500*/  UISETP.NE.U32.AND UP0, UPT, UR8, 0x1, UPT ;  /* 0x000000010800788c */ /* 0x000fe2000bf05070 */
[----:B------:R-:W-:Y:S03]  /*7510*/  ISETP.GE.AND P1, PT, R220, UR43, PT ;  /* 0x0000002bdc007c0c */ /* 0x000fe6000bf26270 */
[----:B------:R-:W-:Y:S06]  /*7520*/  USEL UR8, UR12, 0x3000, !UP0 ;  /* 0x000030000c087887 */ /* 0x000fec000c000000 */
[----:B------:R-:W-:Y:S01]  /*7530*/  VIADD R224, R224, UR8 ;  /* 0x00000008e0e07c36 */ /* 0x000fe20008000000 */
[----:B------:R-:W-:Y:S04]  /*7540*/  IADD3 R208, R208, UR8, RZ ;  /* 0x00000008d0d07c10 */ /* 0x000fe8000fffe0ff */
[----:B------:R3:W-:Y:S04]  /*7550*/  @P3 STS [R224], RZ ;  /* 0x000000ffe0003388 */ /* 0x0007e80000000800 */
[----:B------:R3:W-:Y:S04]  /*7560*/  @P3 STS [R224+0x4], RZ ;  /* 0x000004ffe0003388 */ /* 0x0007e80000000800 */
[----:B------:R3:W-:Y:S04]  /*7570*/  @P3 STS [R224+0x8], RZ ;  /* 0x000008ffe0003388 */ /* 0x0007e80000000800 */
[----:B------:R3:W-:Y:S01]  /*7580*/  @P3 STS [R224+0xc], RZ ;  /* 0x00000cffe0003388 */ /* 0x0007e20000000800 */
[C---:B--2---:R-:W-:Y:S01]  /*7590*/  @!P2 IADD3 R23, R24.reuse, UR8, RZ ;  /* 0x000000081817ac10 */ /* 0x044fe2000fffe0ff */
[----:B-1----:R-:W-:Y:S02]  /*75a0*/  IMAD.U32 R9, R9, -0x40, RZ ;  /* 0xffffffc009097824 */ /* 0x002fe400078e00ff */
[C---:B------:R-:W-:Y:S03]  /*75b0*/  @!P1 VIADD R22, R24.reuse, UR8 ;  /* 0x0000000818169c36 */ /* 0x040fe60008000000 */
[C---:B------:R-:W-:Y:S02]  /*75c0*/  LEA R249, P4, R9.reuse, R249, 0x1 ;  /* 0x000000f909f97211 */ /* 0x040fe400078808ff */
[----:B------:R-:W-:Y:S03]  /*75d0*/  SHF.R.S32.HI R18, RZ, 0x1f, R9 ;  /* 0x0000001fff127819 */ /* 0x000fe60000011409 */
[--C-:B------:R-:W-:Y:S01]  /*75e0*/  @!P2 IMAD.MOV.U32 R20, RZ, RZ, R249.reuse ;  /* 0x000000ffff14a224 */ /* 0x100fe200078e00f9 */
[----:B------:R-:W-:Y:S01]  /*75f0*/  LEA.HI.X R247, R9, R247, R18, 0x1, P4 ;  /* 0x000000f709f77211 */ /* 0x000fe200020f0c12 */
[----:B------:R-:W-:Y:S02]  /*7600*/  VIADD R9, R24, UR8 ;  /* 0x0000000818097c36 */ /* 0x000fe40008000000 */
[----:B------:R-:W-:Y:S01]  /*7610*/  @!P3 IMAD.MOV.U32 R18, RZ, RZ, R249 ;  /* 0x000000ffff12b224 */ /* 0x000fe200078e00f9 */
[----:B------:R-:W-:Y:S01]  /*7620*/  @!P3 MOV R19, R247 ;  /* 0x000000f70013b202 */ /* 0x000fe20000000f00 */
[--C-:B------:R-:W-:Y:S01]  /*7630*/  @!P2 IMAD.MOV.U32 R21, RZ, RZ, R247.reuse ;  /* 0x000000ffff15a224 */ /* 0x100fe200078e00f7 */
        /* <DEDUP_REMOVED lines=14> */
[----:B-1----:R-:W-:Y:S03]  /*7720*/  @!P1 MOV R18, R249 ;  /* 0x000000f900129202 */ /* 0x002fe60000000f00 */
[----:B------:R3:W-:Y:S01]  /*7730*/  @P1 STS [R224+0x2004], RZ ;  /* 0x002004ffe0001388 */ /* 0x0007e20000000800 */
[----:B------:R-:W-:Y:S03]  /*7740*/  @!P1 IMAD.MOV.U32 R19, RZ, RZ, R247 ;  /* 0x000000ffff139224 */ /* 0x000fe600078e00f7 */
[----:B------:R3:W-:Y:S04]  /*7750*/  @P1 STS [R224+0x2008], RZ ;  /* 0x002008ffe0001388 */ /* 0x0007e80000000800 */
[----:B------:R3:W-:Y:S04]  /*7760*/  @P1 STS [R224+0x200c], RZ ;  /* 0x00200cffe0001388 */ /* 0x0007e80000000800 */
[----:B------:R-:W-:Y:S01]  /*7770*/  @!PT LDS RZ, [RZ] ;  /* 0x00000000fffff984 */ /* 0x000fe20000000800 */
[----:B------:R-:W-:Y:S01]  /*7780*/  @!PT LDS RZ, [RZ] ;  /* 0x00000000fffff984 */ /* 0x000fe20000000800 */
[----:B------:R-:W-:Y:S01]  /*7790*/  @!PT LDS RZ, [RZ] ;  /* 0x00000000fffff984 */ /* 0x000fe20000000800 */
[----:B------:R3:W-:Y:S04]  /*77a0*/  @!P1 LDGSTS.E.BYPASS.LTC128B.128 [R22+0x2000], desc[UR10][R18.64+0x80] ;  /* 0x0200008012169fae */ /* 0x0007e8000b901d4a */
[----:B------:R-:W0:Y:S02]  /*77b0*/  LDGDEPBAR ;  /* 0x00000000000079af */ /* 0x000e240000000000 */
.L_x_474:
        /* <DEDUP_REMOVED lines=18> */
[----:B-----5:R-:W-:Y:S04]  /*78e0*/  LDSM.16.MT88.4 R4, [R2+0x13000] ;  /* 0x013000000204783b */ /* 0x020fe80000004200 */
[----:B---3--:R-:W1:Y:S04]  /*78f0*/  LDSM.16.MT88.4 R8, [R0+0x6000] ;  /* 0x006000000008783b */ /* 0x008e680000004200 */
[----:B------:R-:W2:Y:S04]  /*7900*/  LDSM.16.MT88.4 R12, [R2+0x15000] ;  /* 0x01500000020c783b */ /* 0x000ea80000004200 */
[----:B------:R-:W3:Y:S04]  /*7910*/  LDSM.16.MT88.4 R16, [R0+0x7000] ;  /* 0x007000000010783b */ /* 0x000ee80000004200 */
        /* <DEDUP_REMOVED lines=8> */
[C---:B--2---:R-:W-:Y:S06]  /*79a0*/  HMMA.16816.F32.BF16 R40, R12.reuse, R8, R40 ;  /* 0x000000080c28723c */ /* 0x044fec0000041828 */
[-C--:B------:R-:W-:Y:S06]  /*79b0*/  HMMA.16816.F32.BF16 R44, R12, R10.reuse, R44 ;  /* 0x0000000a0c2c723c */ /* 0x080fec000004182c */
[C---:B------:R-:W-:Y:S01]  /*79c0*/  HMMA.16816.F32.BF16 R48, R4.reuse, R10, R48 ;  /* 0x0000000a0430723c */ /* 0x040fe20000041830 */
[----:B------:R-:W-:Y:S05]  /*79d0*/  LDSM.16.MT88.4 R8, [R0+0x6800] ;  /* 0x006800000008783b */ /* 0x000fea0000004200 */
[-C--:B---3--:R-:W-:Y:S06]  /*79e0*/  HMMA.16816.F32.BF16 R52, R4, R16.reuse, R52 ;  /* 0x000000100434723c */ /* 0x088fec0000041834 */
        /* <DEDUP_REMOVED lines=89> */
.L_x_475:
[----:B------:R-:W3:Y:S01]  /*7f80*/  LDL R234, [R1+0x40] ;  /* 0x0000400001ea7983 */ /* 0x000ee20000100800 */
[----:B------:R-:W-:Y:S02]  /*7f90*/  ULOP3.LUT UR8, UR7, 0x1, URZ, 0xc0, !UPT ;  /* 0x0000000107087892 */ /* 0x000fe4000f8ec03f */
[----:B------:R-:W-:Y:S01]  /*7fa0*/  UISETP.GT.AND UP2, UPT, UR7, UR22, UPT ;  /* 0x000000160700728c */ /* 0x000fe2000bf44270 */
[----:B------:R-:W4:Y:S01]  /*7fb0*/  LDL.LU.64 R232, [R1] ;  /* 0x0000000001e87983 */ /* 0x000f220000300a00 */
[----:B------:R-:W-:Y:S02]  /*7fc0*/  UISETP.NE.U32.AND UP0, UPT, UR8, 0x1, UPT ;  /* 0x000000010800788c */ /* 0x000fe4000bf05070 */
[----:B------:R-:W-:Y:S01]  /*7fd0*/  UIADD3 UR7, UR7, -0x1, URZ ;  /* 0xffffffff07077890 */ /* 0x000fe2000fffe03f */
[----:B------:R-:W4:Y:S04]  /*7fe0*/  LDL R230, [R1+0x44] ;  /* 0x0000440001e67983 */ /* 0x000f280000100800 */
[----:B------:R-:W-:Y:S04]  /*7ff0*/  LDSM.16.M88.4 R24, [R213] ;  /* 0x00000000d518783b */ /* 0x000fe80000000200 */
[----:B--2---:R-:W1:Y:S04]  /*8000*/  LDSM.16.MT88.4 R8, [R0+0x9000] ;  /* 0x009000000008783b */ /* 0x004e680000004200 */
[----:B------:R-:W2:Y:S04]  /*8010*/  LDL R226, [R1+0x18] ;  /* 0x0000180001e27983 */ /* 0x000ea80000100800 */
[----:B------:R-:W2:Y:S04]  /*8020*/  LDL R227, [R1+0xc] ;  /* 0x00000c0001e37983 */ /* 0x000ea80000100800 */
[----:B------:R-:W2:Y:S04]  /*8030*/  LDL R228, [R1+0x20] ;  /* 0x0000200001e47983 */ /* 0x000ea80000100800 */
[----:B------:R-:W1:Y:S04]  /*8040*/  LDSM.16.MT88.4 R16, [R0+0xb000] ;  /* 0x00b000000010783b */ /* 0x000e680000004200 */
[----:B------:R-:W2:Y:S04]  /*8050*/  LDL R229, [R1+0x1c] ;  /* 0x00001c0001e57983 */ /* 0x000ea80000100800 */
        /* <DEDUP_REMOVED lines=12> */
[----:B------:R-:W2:Y:S01]  /*8120*/  LDL R231, [R1+0x2c] ;  /* 0x00002c0001e77983 */ /* 0x000ea20000100800 */
        /* <DEDUP_REMOVED lines=42> */
[----:B------:R-:W3:Y:S04]  /*83d0*/  LDSM.16.MT88.4 R28, [R0+0xe800] ;  /* 0x00e80000001c783b */ /* 0x000ee80000004200 */
[----:B------:R-:W-:Y:S01]  /*83e0*/  LDSM.16.M88.4 R140, [R215+0x2000] ;  /* 0x00200000d78c783b */ /* 0x000fe20000000200 */
[C---:B------:R-:W-:Y:S06]  /*83f0*/  HMMA.16816.F32.BF16 R4, R136.reuse, R144, R4 ;  /* 0x000000908804723c */ /* 0x040fec0000041804 */
[C---:B------:R-:W-:Y:S01]  /*8400*/  HMMA.16816.F32.BF16 R8, R136.reuse, R146, R8 ;  /* 0x000000928808723c */ /* 0x040fe20000041808 */
[----:B------:R-:W3:Y:S05]  /*8410*/  LDSM.16.MT88.4 R144, [R0+0xac00] ;  /* 0x00ac00000090783b */ /* 0x000eea0000004200 */
[C---:B------:R-:W-:Y:S06]  /*8420*/  HMMA.16816.F32.BF16 R12, R136.reuse, R156, R12 ;  /* 0x0000009c880c723c */ /* 0x040fec000004180c */
[C---:B------:R-:W-:Y:S01]  /*8430*/  HMMA.16816.F32.BF16 R16, R136.reuse, R158, R16 ;  /* 0x0000009e8810723c */ /* 0x040fe20000041810 */
[----:B------:R-:W4:Y:S05]  /*8440*/  LDSM.16.MT88.4 R156, [R0+0xcc00] ;  /* 0x00cc0000009c783b */ /* 0x000f2a0000004200 */
[C---:B-1----:R-:W-:Y:S06]  /*8450*/  HMMA.16816.F32.BF16 R20, R136.reuse, R32, R20 ;  /* 0x000000208814723c */ /* 0x042fec0000041814 */
[----:B------:R-:W-:Y:S01]  /*8460*/  HMMA.16816.F32.BF16 R24, R136, R34, R24 ;  /* 0x000000228818723c */ /* 0x000fe20000041818 */
[----:B------:R1:W2:Y:S04]  /*8470*/  LDSM.16.MT88.4 R32, [R0+0xec00] ;  /* 0x00ec00000020783b */ /* 0x0002a80000004200 */
[----:B------:R-:W-:Y:S01]  /*8480*/  LDSM.16.MT88.4 R136, [R3+0x2400] ;  /* 0x002400000388783b */ /* 0x000fe20000004200 */
[C---:B------:R-:W-:Y:S06]  /*8490*/  HMMA.16816.F32.BF16 R4, R132.reuse, R148, R4 ;  /* 0x000000948404723c */ /* 0x040fec0000041804 */
[C---:B------:R-:W-:Y:S06]  /*84a0*/  HMMA.16816.F32.BF16 R8, R132.reuse, R150, R8 ;  /* 0x000000968408723c */ /* 0x040fec0000041808 */
[C---:B------:R-:W-:Y:S06]  /*84b0*/  HMMA.16816.F32.BF16 R12, R132.reuse, R152, R12 ;  /* 0x00000098840c723c */ /* 0x040fec000004180c */
[C---:B------:R-:W-:Y:S01]  /*84c0*/  HMMA.16816.F32.BF16 R16, R132.reuse, R154, R16 ;  /* 0x0000009a8410723c */ /* 0x040fe20000041810 */
[----:B-1----:R-:W-:Y:S05]  /*84d0*/  IMAD.U32 R0, RZ, RZ, UR20 ;  /* 0x00000014ff007e24 */ /* 0x002fea000f8e00ff */
[C---:B---3--:R-:W-:Y:S06]  /*84e0*/  HMMA.16816.F32.BF16 R20, R132.reuse, R28, R20 ;  /* 0x0000001c8414723c */ /* 0x048fec0000041814 */
        /* <DEDUP_REMOVED lines=97> */
[-C--:B------:R-:W-:Y:S01]  /*8b00*/  LEA R12, P4, R11, R28.reuse, 0x2 ;  /* 0x0000001c0b0c7211 */ /* 0x080fe200078810ff */
[----:B------:R3:W-:Y:S01]  /*8b10*/  REDG.E.ADD.F32.FTZ.RN.STRONG.GPU desc[UR10][R4.64], R19 ;  /* 0x00000013040079a6 */ /* 0x0007e2000c10f38a */
[-C--:B------:R-:W-:Y:S02]  /*8b20*/  LEA.HI.X.SX32 R15, R13, R29.reuse, 0x2, P5 ;  /* 0x0000001d0d0f7211 */ /* 0x080fe400028f16ff */
        /* <DEDUP_REMOVED lines=24> */
[----:B------:R-:W-:Y:S01]  /*8cb0*/  PLOP3.LUT P0, PT, PT, PT, UP2, 0x80, 0x0 ;  /* 0x000000000000781c */ /* 0x000fe20003f0f028 */
[----:B------:R-:W-:Y:S01]  /*8cc0*/  REDG.E.ADD.F32.FTZ.RN.STRONG.GPU desc[UR10][R6.64], R26 ;  /* 0x0000001a060079a6 */ /* 0x000fe2000c10f38a */
[----:B------:R-:W-:Y:S03]  /*8cd0*/  @UP3 UIADD3 UR19, UP0, UR19, -0x100, URZ ;  /* 0xffffff0013133890 */ /* 0x000fe6000ff1e03f */
        /* <DEDUP_REMOVED lines=238> */
.L_x_477:
        /* <DEDUP_REMOVED lines=19> */
.L_x_478:
        /* <DEDUP_REMOVED lines=53> */
.L_x_480:
[----:B------:R-:W-:Y:S05]  /*a040*/  BSYNC B0 ;  /* 0x0000000000007941 */ /* 0x000fea0003800000 */
.L_x_479:
        /* <DEDUP_REMOVED lines=19> */
.L_x_482:
[----:B------:R-:W-:Y:S05]  /*a180*/  BSYNC B0 ;  /* 0x0000000000007941 */ /* 0x000fea0003800000 */
.L_x_481:
        /* <DEDUP_REMOVED lines=35> */
.L_x_484:
[----:B------:R-:W-:Y:S05]  /*a3c0*/  BSYNC B0 ;  /* 0x0000000000007941 */ /* 0x000fea0003800000 */
.L_x_483:
        /* <DEDUP_REMOVED lines=18> */
.L_x_458:
[----:B------:R-:W-:Y:S05]  /*a4f0*/  BSYNC B1 ;  /* 0x0000000000017941 */ /* 0x000fea0003800000 */
.L_x_444:
        /* <DEDUP_REMOVED lines=8> */
.L_x_485:
[----:B------:R-:W-:Y:S05]  /*a580*/  EXIT ;  /* 0x000000000000794d */ /* 0x000fea0003800000 */
.L_x_487:
        /* <DEDUP_REMOVED lines=15> */
.L_x_1291:


//--------------------- .text._ZN5flash44flash_bwd_dq_dk_dv_loop_seqk_parallel_kernelI23Flash_bwd_kernel_traitsILi96ELi64ELi128ELi8ELi2ELi4ELi4ELb1ELb0EN7cutlass10bfloat16_tE19Flash_kernel_traitsILi96ELi64ELi128ELi8ES3_EELb1ELb0ELb0ELb0ELb1ELb1ELb0EEEvNS_16Flash_bwd_paramsE --------------------------
	.section	.text._ZN5flash44flash_bwd_dq_dk_dv_loop_seqk_parallel_kernelI23Flash_bwd_kernel_traitsILi96ELi64ELi128ELi8ELi2ELi4ELi4ELb1ELb0EN7cutlass10bfloat16_tE19Flash_kernel_traitsILi96ELi64ELi128ELi8ES3_EELb1ELb0ELb0ELb0ELb1ELb1ELb0EEEvNS_16Flash_bwd_paramsE,"ax",@progbits
	.align	128
        .global         _ZN5flash44flash_bwd_dq_dk_dv_loop_seqk_parallel_kernelI23Flash_bwd_kernel_traitsILi96ELi64ELi128ELi8ELi2ELi4ELi4ELb1ELb0EN7cutlass10bfloat16_tE19Flash_kernel_traitsILi96ELi64ELi128ELi8ES3_EELb1ELb0ELb0ELb0ELb1ELb1ELb0EEEvNS_16Flash_bwd_paramsE
        .type           _ZN5flash44flash_bwd_dq_dk_dv_loop_seqk_parallel_kernelI23Flash_bwd_kernel_traitsILi96ELi64ELi128ELi8ELi2ELi4ELi4ELb1ELb0EN7cutlass10bfloat16_tE19Flash_kernel_traitsILi96ELi64ELi128ELi8ES3_EELb1ELb0ELb0ELb0ELb1ELb1ELb0EEEvNS_16Flash_bwd_paramsE,@function
        .size           _ZN5flash44flash_bwd_dq_dk_dv_loop_seqk_parallel_kernelI23Flash_bwd_kernel_traitsILi96ELi64ELi128ELi8ELi2ELi4ELi4ELb1ELb0EN7cutlass10bfloat16_tE19Flash_kernel_traitsILi96ELi64ELi128ELi8ES3_EELb1ELb0ELb0ELb0ELb1ELb1ELb0EEEvNS_16Flash_bwd_paramsE,(.L_x_1292 - _ZN5flash44flash_bwd_dq_dk_dv_loop_seqk_parallel_kernelI23Flash_bwd_kernel_traitsILi96ELi64ELi128ELi8ELi2ELi4ELi4ELb1ELb0EN7cutlass10bfloat16_tE19Flash_kernel_traitsILi96ELi64ELi128ELi8ES3_EELb1ELb0ELb0ELb0ELb1ELb1ELb0EEEvNS_16Flash_bwd_paramsE)
        .other          _ZN5flash44flash_bwd_dq_dk_dv_loop_seqk_parallel_kernelI23Flash_bwd_kernel_traitsILi96ELi64ELi128ELi8ELi2ELi4ELi4ELb1ELb0EN7cutlass10bfloat16_tE19Flash_kernel_traitsILi96ELi64ELi128ELi8ES3_EELb1ELb0ELb0ELb0ELb1ELb1ELb0EEEvNS_16Flash_bwd_paramsE,@"STO_CUDA_ENTRY STV_DEFAULT"
_ZN5flash44flash_bwd_dq_dk_dv_loop_seqk_parallel_kernelI23Flash_bwd_kernel_traitsILi96ELi64ELi128ELi8ELi2ELi4ELi4ELb1ELb0EN7cutlass10bfloat16_tE19Flash_kernel_traitsILi96ELi64ELi128ELi8ES3_EELb1ELb0ELb0ELb0ELb1ELb1ELb0EEEvNS_16Flash_bwd_paramsE:
.text._ZN5flash44flash_bwd_dq_dk_dv_loop_seqk_parallel_kernelI23Flash_bwd_kernel_traitsILi96ELi64ELi128ELi8ELi2ELi4ELi4ELb1ELb0EN7cutlass10bfloat16_tE19Flash_kernel_traitsILi96ELi64ELi128ELi8ES3_EELb1ELb0ELb0ELb0ELb1ELb1ELb0EEEvNS_16Flash_bwd_paramsE:
        /* <DEDUP_REMOVED lines=18> */
[----:B------:R-:W-:Y:S01]  /*0120*/  IMAD.MOV.U32 R226, RZ, RZ, 0x40 ;  /* 0x00000040ffe27424 */ /* 0x000fe200078e00ff */
[----:B------:R-:W-:Y:S01]  /*0130*/  ULDC.64 UR60, c[0x0][0x300] ;  /* 0x0000c000003c7ab9 */ /* 0x000fe20000000a00 */
[----:B------:R-:W3:Y:S01]  /*0140*/  S2UR UR54, SR_CTAID.Z ;  /* 0x00000000003679c3 */ /* 0x000ee20000002700 */
[----:B------:R-:W-:-:S07]  /*0150*/  ULDC.64 UR58, c[0x0][0x308] ;  /* 0x0000c200003a7ab9 */ /* 0x000fce0000000a00 */
[----:B------:R-:W4:Y:S08]  /*0160*/  S2UR UR52, SR_CTAID.Y ;  /* 0x00000000003479c3 */ /* 0x000f300000002600 */
[----:B------:R-:W5:Y:S01]  /*0170*/  S2UR UR56, SR_CTAID.Z ;  /* 0x00000000003879c3 */ /* 0x000f620000002700 */
[----:B--2---:R-:W-:Y:S01]  /*0180*/  ULEA UR4, UR4, UR5, 0x18 ;  /* 0x0000000504047291 */ /* 0x004fe2000f8ec03f */
[----:B-1----:R-:W-:-:S06]  /*0190*/  SHF.R.S32.HI R3, RZ, 0x1f, R9 ;  /* 0x0000001fff037819 */ /* 0x002fcc0000011409 */
[----:B------:R-:W1:Y:S01]  /*01a0*/  S2UR UR55, SR_CTAID.Y ;  /* 0x00000000003779c3 */ /* 0x000e620000002600 */
[----:B---3--:R-:W-:Y:S01]  /*01b0*/  USHF.R.S32.HI UR5, URZ, 0x1f, UR54 ;  /* 0x0000001f3f057899 */ /* 0x008fe20008011436 */
[CC--:B------:R-:W-:Y:S02]  /*01c0*/  LEA.HI R4, R3.reuse, R9.reuse, RZ, 0x4 ;  /* 0x0000000903047211 */ /* 0x0c0fe400078f20ff */
[CC--:B------:R-:W-:Y:S02]  /*01d0*/  LEA.HI R2, R3.reuse, R9.reuse, RZ, 0x5 ;  /* 0x0000000903027211 */ /* 0x0c0fe400078f28ff */
[----:B------:R-:W-:Y:S01]  /*01e0*/  SHF.R.S32.HI R0, RZ, 0x4, R4 ;  /* 0x00000004ff007819 */ /* 0x000fe20000011404 */
[----:B----4-:R-:W-:Y:S01]  /*01f0*/  UIMAD.WIDE UR6, UR52, 0x80, URZ ;  /* 0x00000080340678a5 */ /* 0x010fe2000f8e023f */
[CC--:B------:R-:W-:Y:S01]  /*0200*/  LEA.HI R5, R3.reuse, R9.reuse, RZ, 0x2 ;  /* 0x0000000903057211 */ /* 0x0c0fe200078f10ff */
[----:B------:R-:W-:Y:S01]  /*0210*/  USHF.R.S32.HI UR57, URZ, 0x1f, UR52 ;  /* 0x0000001f3f397899 */ /* 0x000fe20008011434 */
[----:B------:R-:W-:-:S02]  /*0220*/  LEA.HI R18, R3, R9, RZ, 0x3 ;  /* 0x0000000903127211 */ /* 0x000fc400078f18ff */
[CC--:B------:R-:W-:Y:S02]  /*0230*/  LEA.HI R11, R3.reuse, R9.reuse, RZ, 0x6 ;  /* 0x00000009030b7211 */ /* 0x0c0fe400078f30ff */
[----:B------:R-:W-:Y:S02]  /*0240*/  LEA.HI R13, R3, R9, RZ, 0x7 ;  /* 0x00000009030d7211 */ /* 0x000fe400078f38ff */
[----:B------:R-:W-:Y:S02]  /*0250*/  LOP3.LUT R3, R2, 0xffffffe0, RZ, 0xc0, !PT ;  /* 0xffffffe002037812 */ /* 0x000fe400078ec0ff */
[C---:B------:R-:W-:Y:S02]  /*0260*/  LOP3.LUT R6, R4.reuse, 0xfffffff0, RZ, 0xc0, !PT ;  /* 0xfffffff004067812 */ /* 0x040fe400078ec0ff */
[----:B------:R-:W-:Y:S01]  /*0270*/  LEA.HI R4, R4, R0, RZ, 0x1 ;  /* 0x0000000004047211 */ /* 0x000fe200078f08ff */
[----:B------:R-:W-:Y:S01]  /*0280*/  IMAD.IADD R3, R9, 0x1, -R3 ;  /* 0x0000000109037824 */ /* 0x000fe200078e0a03 */
[----:B------:R-:W-:-:S02]  /*0290*/  LOP3.LUT R7, R18, 0xfffffff8, RZ, 0xc0, !PT ;  /* 0xfffffff812077812 */ /* 0x000fc400078ec0ff */
[----:B------:R-:W-:Y:S02]  /*02a0*/  LOP3.LUT R4, R4, 0xfffffffe, RZ, 0xc0, !PT ;  /* 0xfffffffe04047812 */ /* 0x000fe400078ec0ff */
[----:B------:R-:W-:Y:S01]  /*02b0*/  LOP3.LUT R8, R5, 0xfffffffc, RZ, 0xc0, !PT ;  /* 0xfffffffc05087812 */ /* 0x000fe200078ec0ff */
[C---:B------:R-:W-:Y:S01]  /*02c0*/  IMAD.IADD R12, R9.reuse, 0x1, -R7 ;  /* 0x00000001090c7824 */ /* 0x040fe200078e0a07 */
[----:B------:R-:W-:Y:S01]  /*02d0*/  SHF.R.S32.HI R14, RZ, 0x2, R5 ;  /* 0x00000002ff0e7819 */ /* 0x000fe20000011405 */
[C---:B------:R-:W-:Y:S01]  /*02e0*/  IMAD.IADD R7, R9.reuse, 0x1, -R6 ;  /* 0x0000000109077824 */ /* 0x040fe200078e0a06 */
[----:B------:R-:W-:Y:S01]  /*02f0*/  SHF.R.S32.HI R6, RZ, 0x1f, R3 ;  /* 0x0000001fff067819 */ /* 0x000fe20000011403 */
[----:B------:R-:W-:Y:S01]  /*0300*/  IMAD.IADD R17, R0, 0x1, -R4 ;  /* 0x0000000100117824 */ /* 0x000fe200078e0a04 */
[----:B------:R-:W-:Y:S01]  /*0310*/  SHF.R.S32.HI R0, RZ, 0x5, R2 ;  /* 0x00000005ff007819 */ /* 0x000fe20000011402 */
[----:B------:R-:W-:Y:S01]  /*0320*/  IMAD.IADD R19, R9, 0x1, -R8 ;  /* 0x0000000109137824 */ /* 0x000fe200078e0a08 */
[----:B------:R-:W-:-:S02]  /*0330*/  SHF.R.S32.HI R4, RZ, 0x1f, R2 ;  /* 0x0000001fff047819 */ /* 0x000fc40000011402 */
[----:B------:R-:W-:Y:S01]  /*0340*/  LEA.HI R8, R5, R14, RZ, 0x1 ;  /* 0x0000000e05087211 */ /* 0x000fe200078f08ff */
[----:B------:R-:W-:Y:S01]  /*0350*/  IMAD.SHL.U32 R24, R19, 0x8, RZ ;  /* 0x0000000813187824 */ /* 0x000fe200078e00ff */
        /* <DEDUP_REMOVED lines=9> */
[----:B------:R-:W-:Y:S01]  /*03f0*/  LEA.HI R9, R12, R12, RZ, 0x1 ;  /* 0x0000000c0c097211 */ /* 0x000fe200078f08ff */
[C---:B------:R-:W-:Y:S01]  /*0400*/  IMAD.IADD R21, R0.reuse, 0x1, -R6 ;  /* 0x0000000100157824 */ /* 0x040fe200078e0a06 */
[----:B------:R-:W-:Y:S01]  /*0410*/  SHF.R.S32.HI R22, RZ, 0x6, R11 ;  /* 0x00000006ff167819 */ /* 0x000fe2000001140b */
[C---:B------:R-:W-:Y:S01]  /*0420*/  IMAD.IADD R10, R0.reuse, 0x1, -R2 ;  /* 0x00000001000a7824 */ /* 0x040fe200078e0a02 */
[----:B------:R-:W-:Y:S01]  /*0430*/  LOP3.LUT R2, R9, 0x7fffffe, RZ, 0xc0, !PT ;  /* 0x07fffffe09027812 */ /* 0x000fe200078ec0ff */
[----:B------:R-:W-:Y:S01]  /*0440*/  IMAD R8, R0, 0x8, R3 ;  /* 0x0000000800087824 */ /* 0x000fe200078e0203 */
[----:B------:R-:W-:Y:S01]  /*0450*/  LOP3.LUT R0, R4, 0xc0, RZ, 0xc0, !PT ;  /* 0x000000c004007812 */ /* 0x000fe200078ec0ff */
[----:B------:R-:W-:Y:S01]  /*0460*/  STL [R1+0x28], R21 ;  /* 0x0000281501007387 */ /* 0x000fe20000100800 */
[----:B------:R-:W-:Y:S01]  /*0470*/  SHF.R.S32.HI R3, RZ, 0x1f, R5 ;  /* 0x0000001fff037819 */ /* 0x000fe20000011405 */
[----:B------:R-:W-:Y:S01]  /*0480*/  IMAD.IADD R4, R12, 0x1, -R2 ;  /* 0x000000010c047824 */ /* 0x000fe200078e0a02 */
[----:B------:R-:W-:Y:S01]  /*0490*/  SHF.R.U32.HI R6, RZ, 0x3, R0 ;  /* 0x00000003ff067819 */ /* 0x000fe20000011600 */
[----:B------:R-:W-:Y:S01]  /*04a0*/  STL [R1+0x30], R24 ;  /* 0x0000301801007387 */ /* 0x000fe20000100800 */
[----:B------:R-:W-:Y:S01]  /*04b0*/  LOP3.LUT R5, R0, 0x18, R24, 0xf8, !PT ;  /* 0x0000001800057812 */ /* 0x000fe200078ef818 */
[----:B------:R-:W-:Y:S01]  /*04c0*/  IMAD R0, R22, 0x4, R17 ;  /* 0x0000000416007824 */ /* 0x000fe200078e0211 */
[----:B------:R-:W-:-:S02]  /*04d0*/  LEA.HI R3, R3, R14, RZ, 0x3 ;  /* 0x0000000e03037211 */ /* 0x000fc400078f18ff */
[----:B------:R-:W-:Y:S01]  /*04e0*/  LOP3.LUT R5, R5, R6, RZ, 0x3c, !PT ;  /* 0x0000000605057212 */ /* 0x000fe200078e3cff */
[----:B------:R-:W-:Y:S01]  /*04f0*/  IMAD R222, R0, 0x8, R4 ;  /* 0x0000000800de7824 */ /* 0x000fe200078e0204 */
[----:B------:R-:W-:Y:S02]  /*0500*/  LOP3.LUT R0, R3, 0xfffffff8, RZ, 0xc0, !PT ;  /* 0xfffffff803007812 */ /* 0x000fe400078ec0ff */
[----:B------:R-:W-:Y:S01]  /*0510*/  SHF.R.S32.HI R4, RZ, 0x1f, R7 ;  /* 0x0000001fff047819 */ /* 0x000fe20000011407 */
[----:B------:R-:W-:Y:S01]  /*0520*/  IMAD.U32 R5, R8, 0x20, R5 ;  /* 0x0000002008057824 */ /* 0x000fe200078e0005 */
[-C--:B------:R-:W-:Y:S01]  /*0530*/  LEA.HI R2, R7, R7.reuse, RZ, 0x1 ;  /* 0x0000000707027211 */ /* 0x080fe200078f08ff */
[----:B------:R-:W-:Y:S01]  /*0540*/  IMAD.IADD R0, R14, 0x1, -R0 ;  /* 0x000000010e007824 */ /* 0x000fe200078e0a00 */
[----:B------:R-:W-:Y:S02]  /*0550*/  LEA.HI R8, R4, R7, RZ, 0x3 ;  /* 0x0000000704087211 */ /* 0x000fe400078f18ff */
[--C-:B------:R-:W-:Y:S01]  /*0560*/  SHF.R.S32.HI R6, RZ, 0x1, R2.reuse ;  /* 0x00000001ff067819 */ /* 0x100fe20000011402 */
[----:B------:R2:W-:Y:S01]  /*0570*/  STL [R1+0x24], R5 ;  /* 0x0000240501007387 */ /* 0x0005e20000100800 */
[----:B------:R-:W-:-:S02]  /*0580*/  SHF.R.S32.HI R3, RZ, 0x1f, R2 ;  /* 0x0000001fff037819 */ /* 0x000fc40000011402 */
[----:B------:R-:W-:Y:S02]  /*0590*/  LOP3.LUT R4, R2, 0x7fffffe, RZ, 0xc0, !PT ;  /* 0x07fffffe02047812 */ /* 0x000fe400078ec0ff */
[----:B------:R-:W-:Y:S02]  /*05a0*/  LOP3.LUT R2, R8, 0xfffffff8, RZ, 0xc0, !PT ;  /* 0xfffffff808027812 */ /* 0x000fe400078ec0ff */
[----:B------:R-:W-:Y:S01]  /*05b0*/  LOP3.LUT P4, RZ, R0, 0x2, RZ, 0xc0, !PT ;  /* 0x0000000200ff7812 */ /* 0x000fe2000788c0ff */
[C---:B------:R-:W-:Y:S01]  /*05c0*/  IMAD.IADD R14, R7.reuse, 0x1, -R4 ;  /* 0x00000001070e7824 */ /* 0x040fe200078e0a04 */
[----:B------:R-:W-:Y:S01]  /*05d0*/  SHF.R.S32.HI R11, RZ, 0x7, R13 ;  /* 0x00000007ff0b7819 */ /* 0x000fe2000001140d */
[----:B------:R-:W-:Y:S01]  /*05e0*/  IMAD.IADD R16, R7, 0x1, -R2 ;  /* 0x0000000107107824 */ /* 0x000fe200078e0a02 */
[----:B------:R-:W-:Y:S01]  /*05f0*/  SHF.R.S32.HI R2, RZ, 0x1, R9 ;  /* 0x00000001ff027819 */ /* 0x000fe20000011409 */
[----:B------:R-:W-:Y:S02]  /*0600*/  IMAD.SHL.U32 R7, R19, 0x2, RZ ;  /* 0x0000000213077824 */ /* 0x000fe400078e00ff */
[----:B------:R-:W-:Y:S01]  /*0610*/  IMAD.SHL.U32 R13, R22, 0x20, RZ ;  /* 0x00000020160d7824 */ /* 0x000fe200078e00ff */
[C---:B------:R-:W-:Y:S01]  /*0620*/  LOP3.LUT P6, RZ, R2.reuse, 0x2, RZ, 0xc0, !PT ;  /* 0x0000000202ff7812 */ /* 0x040fe200078cc0ff */
[----:B------:R-:W-:-:S02]  /*0630*/  IMAD.SHL.U32 R4, R2, 0x40, RZ ;  /* 0x0000004002047824 */ /* 0x000fc400078e00ff */
[----:B------:R-:W-:Y:S01]  /*0640*/  IMAD R9, R10, 0x200, R7 ;  /* 0x000002000a097824 */ /* 0x000fe200078e0207 */
[----:B------:R-:W-:Y:S02]  /*0650*/  SEL R223, R228, 0xffffffe0, !P6 ;  /* 0xffffffe0e4df7807 */ /* 0x000fe40007000000 */
[----:B--2---:R-:W-:Y:S02]  /*0660*/  LEA.HI R5, R3, R6, RZ, 0x2 ;  /* 0x0000000603057211 */ /* 0x004fe400078f10ff */
[----:B------:R-:W-:Y:S02]  /*0670*/  LOP3.LUT R3, R0, 0x1, RZ, 0xc0, !PT ;  /* 0x0000000100037812 */ /* 0x000fe400078ec0ff */
[----:B------:R-:W-:Y:S02]  /*0680*/  LOP3.LUT R5, R5, 0xfffffffc, RZ, 0xc0, !PT ;  /* 0xfffffffc05057812 */ /* 0x000fe400078ec0ff */
[----:B------:R-:W-:Y:S01]  /*0690*/  ISETP.NE.U32.AND P5, PT, R3, 0x1, PT ;  /* 0x000000010300780c */ /* 0x000fe20003fa5070 */
[----:B------:R-:W-:Y:S01]  /*06a0*/  IMAD.SHL.U32 R3, R12, 0x40, RZ ;  /* 0x000000400c037824 */ /* 0x000fe200078e00ff */
[----:B------:R-:W-:Y:S01]  /*06b0*/  LEA.HI R12, R0, R0, RZ, 0x1 ;  /* 0x00000000000c7211 */ /* 0x000fe200078f08ff */
[----:B------:R-:W-:Y:S01]  /*06c0*/  IMAD.IADD R15, R6, 0x1, -R5 ;  /* 0x00000001060f7824 */ /* 0x000fe200078e0a05 */
[----:B------:R-:W-:Y:S01]  /*06d0*/  R2P PR, R16, 0x6 ;  /* 0x0000000610007804 */ /* 0x000fe20000000000 */
[----:B------:R-:W-:Y:S01]  /*06e0*/  IMAD.SHL.U32 R5, R10, 0x10, RZ ;  /* 0x000000100a057824 */ /* 0x000fe200078e00ff */
[----:B------:R-:W-:-:S02]  /*06f0*/  LOP3.LUT R2, R12, 0x3fffffe, RZ, 0xc0, !PT ;  /* 0x03fffffe0c027812 */ /* 0x000fc400078ec0ff */
[----:B------:R-:W-:Y:S02]  /*0700*/  LOP3.LUT R6, R3, 0x1c0, RZ, 0xc0, !PT ;  /* 0x000001c003067812 */ /* 0x000fe400078ec0ff */
[----:B------:R-:W-:Y:S01]  /*0710*/  SHF.R.S32.HI R3, RZ, 0x3, R8 ;  /* 0x00000003ff037819 */ /* 0x000fe20000011408 */
[----:B------:R-:W-:Y:S01]  /*0720*/  IMAD.IADD R19, R0, 0x1, -R2 ;  /* 0x0000000100137824 */ /* 0x000fe200078e0a02 */
[----:B------:R-:W-:Y:S01]  /*0730*/  LOP3.LUT R2, R4, 0xc0, RZ, 0xc0, !PT ;  /* 0x000000c004027812 */ /* 0x000fe200078ec0ff */
[----:B------:R-:W-:Y:S01]  /*0740*/  IMAD.SHL.U32 R0, R0, 0x40, RZ ;  /* 0x0000004000007824 */ /* 0x000fe200078e00ff */
[----:B------:R-:W-:Y:S01]  /*0750*/  LOP3.LUT R4, R6, 0x30, R5, 0xf8, !PT ;  /* 0x0000003006047812 */ /* 0x000fe200078ef805 */
[----:B------:R-:W-:Y:S01]  /*0760*/  IMAD R14, R3, 0x8, R14 ;  /* 0x00000008030e7824 */ /* 0x000fe200078e020e */
[--C-:B------:R-:W-:Y:S01]  /*0770*/  LOP3.LUT R5, R2, 0x8, R18.reuse, 0xf8, !PT ;  /* 0x0000000802057812 */ /* 0x100fe200078ef812 */
[----:B------:R-:W-:Y:S01]  /*0780*/  IMAD R224, R10, 0x2, R3 ;  /* 0x000000020ae07824 */ /* 0x000fe200078e0203 */
[----:B------:R-:W-:Y:S01]  /*0790*/  LOP3.LUT R0, R0, 0x1c0, RZ, 0xc0, !PT ;  /* 0x000001c000007812 */ /* 0x000fe200078ec0ff */
[----:B------:R-:W-:Y:S01]  /*07a0*/  IMAD.SHL.U32 R10, R17, 0x10, RZ ;  /* 0x00000010110a7824 */ /* 0x000fe200078e00ff */
[----:B------:R-:W-:Y:S01]  /*07b0*/  LOP3.LUT R8, R4, 0x8, R18, 0xf8, !PT ;  /* 0x0000000804087812 */ /* 0x000fe200078ef812 */
[----:B------:R-:W-:Y:S01]  /*07c0*/  IMAD R19, R19, 0x20, R9 ;  /* 0x0000002013137824 */ /* 0x000fe200078e0209 */
[----:B------:R-:W-:-:S02]  /*07d0*/  SHF.R.U32.HI R4, RZ, 0x3, R2 ;  /* 0x00000003ff047819 */ /* 0x000fc40000011602 */
[----:B------:R-:W-:Y:S02]  /*07e0*/  LOP3.LUT R3, R0, 0x20, R13, 0xf8, !PT ;  /* 0x0000002000037812 */ /* 0x000fe400078ef80d */
[----:B------:R-:W-:Y:S01]  /*07f0*/  SHF.R.U32.HI R2, RZ, 0x3, R0 ;  /* 0x00000003ff027819 */ /* 0x000fe20000011600 */
[----:B------:R-:W-:Y:S01]  /*0800*/  IMAD R0, R11, 0x1000, R7 ;  /* 0x000010000b007824 */ /* 0x000fe200078e0207 */
[----:B------:R-:W-:Y:S02]  /*0810*/  LOP3.LUT R4, R5, R4, RZ, 0x3c, !PT ;  /* 0x0000000405047212 */ /* 0x000fe400078e3cff */
[----:B------:R-:W-:Y:S01]  /*0820*/  LOP3.LUT R2, R3, R2, RZ, 0x3c, !PT ;  /* 0x0000000203027212 */ /* 0x000fe200078e3cff */
[----:B------:R-:W-:Y:S01]  /*0830*/  IMAD R0, R21, 0x400, R0 ;  /* 0x0000040015007824 */ /* 0x000fe200078e0200 */
[----:B------:R-:W-:Y:S01]  /*0840*/  SHF.R.U32.HI R6, RZ, 0x3, R6 ;  /* 0x00000003ff067819 */ /* 0x000fe20000011606 */
[----:B------:R-:W-:Y:S01]  /*0850*/  IMAD.U32 R222, R222, 0x20, R4 ;  /* 0x00000020dede7824 */ /* 0x000fe200078e0004 */
[----:B------:R-:W-:Y:S01]  /*0860*/  SEL R225, R228, 0xffffffe0, !P1 ;  /* 0xffffffe0e4e17807 */ /* 0x000fe20004800000 */
[----:B------:R-:W-:Y:S01]  /*0870*/  IMAD.IADD R246, R2, 0x1, R0 ;  /* 0x0000000102f67824 */ /* 0x000fe200078e0200 */
[----:B------:R-:W-:Y:S01]  /*0880*/  LOP3.LUT R5, R8, R6, RZ, 0x3c, !PT ;  /* 0x0000000608057212 */ /* 0x000fe200078e3cff */
[----:B------:R-:W-:Y:S01]  /*0890*/  IMAD.SHL.U32 R0, R11, 0x8, RZ ;  /* 0x000000080b007824 */ /* 0x000fe200078e00ff */
[----:B------:R-:W-:Y:S01]  /*08a0*/  SEL R243, R243, 0x10, !P5 ;  /* 0x00000010f3f37807 */ /* 0x000fe20006800000 */
        /* <DEDUP_REMOVED lines=8> */
[----:B------:R-:W-:Y:S01]  /*0930*/  VIADD R244, R246, 0x20 ;  /* 0x00000020f6f47836 */ /* 0x000fe20000000000 */
[C---:B------:R-:W-:Y:S01]  /*0940*/  LOP3.LUT P3, RZ, R0.reuse, 0x2, RZ, 0xc0, !PT ;  /* 0x0000000200ff7812 */ /* 0x040fe2000786c0ff */
[----:B------:R-:W-:Y:S01]  /*0950*/  IMAD.SHL.U32 R0, R0, 0x40, RZ ;  /* 0x0000004000007824 */ /* 0x000fe200078e00ff */
[----:B------:R-:W-:Y:S01]  /*0960*/  LOP3.LUT R2, R2, 0xc0, RZ, 0xc0, !PT ;  /* 0x000000c002027812 */ /* 0x000fe200078ec0ff */
[C---:B------:R-:W-:Y:S01]  /*0970*/  @P4 VIADD R244, R246.reuse, 0xffffffe0 ;  /* 0xffffffe0f6f44836 */ /* 0x040fe20000000000 */
[----:B------:R-:W-:Y:S01]  /*0980*/  LOP3.LUT R3, R3, 0x8, RZ, 0xc0, !PT ;  /* 0x0000000803037812 */ /* 0x000fe200078ec0ff */
[----:B------:R-:W-:Y:S01]  /*0990*/  IMAD.IADD R245, R246, 0x1, R243 ;  /* 0x00000001f6f57824 */ /* 0x000fe200078e02f3 */
[----:B------:R-:W-:Y:S01]  /*09a0*/  LOP3.LUT R0, R0, 0xc0, RZ, 0xc0, !PT ;  /* 0x000000c000007812 */ /* 0x000fe200078ec0ff */
[----:B------:R-:W-:Y:S01]  /*09b0*/  IMAD.IADD R243, R243, 0x1, R244 ;  /* 0x00000001f3f37824 */ /* 0x000fe200078e02f4 */
[----:B------:R-:W-:-:S02]  /*09c0*/  SHF.R.U32.HI R9, RZ, 0x3, R4 ;  /* 0x00000003ff097819 */ /* 0x000fc40000011604 */
[----:B------:R-:W-:Y:S02]  /*09d0*/  SHF.R.U32.HI R6, RZ, 0x3, R2 ;  /* 0x00000003ff067819 */ /* 0x000fe40000011602 */
[----:B------:R-:W-:Y:S02]  /*09e0*/  SHF.R.U32.HI R8, RZ, 0x3, R0 ;  /* 0x00000003ff087819 */ /* 0x000fe40000011600 */
[----:B------:R-:W-:Y:S02]  /*09f0*/  LOP3.LUT R10, R7, 0x10, R10, 0xf8, !PT ;  /* 0x00000010070a7812 */ /* 0x000fe400078ef80a */
[--C-:B------:R-:W-:Y:S02]  /*0a00*/  LOP3.LUT R9, R9, R4, R3.reuse, 0x1e, !PT ;  /* 0x0000000409097212 */ /* 0x100fe400078e1e03 */
[----:B------:R-:W-:Y:S02]  /*0a10*/  LOP3.LUT R3, R6, R2, R3, 0x1e, !PT ;  /* 0x0000000206037212 */ /* 0x000fe400078e1e03 */
[----:B------:R-:W-:Y:S01]  /*0a20*/  LOP3.LUT R8, R8, R0, R7, 0x1e, !PT ;  /* 0x0000000008087212 */ /* 0x000fe200078e1e07 */
[----:B------:R-:W-:Y:S01]  /*0a30*/  IMAD.SHL.U32 R0, R14, 0x20, RZ ;  /* 0x000000200e007824 */ /* 0x000fe200078e00ff */
[----:B------:R-:W-:Y:S01]  /*0a40*/  LOP3.LUT R2, R6, R10, R2, 0x1e, !PT ;  /* 0x0000000a06027212 */ /* 0x000fe200078e1e02 */
[----:B------:R-:W-:Y:S01]  /*0a50*/  IMAD.U32 R224, R224, 0x200, R9 ;  /* 0x00000200e0e07824 */ /* 0x000fe200078e0009 */
[----:B------:R-:W-:Y:S01]  /*0a60*/  SEL R226, R226, 0xffffffc0, !P2 ;  /* 0xffffffc0e2e27807 */ /* 0x000fe20005000000 */
[----:B------:R-:W-:Y:S01]  /*0a70*/  IMAD R4, R21, 0x200, R0 ;  /* 0x0000020015047824 */ /* 0x000fe200078e0200 */
[----:B------:R-:W-:Y:S01]  /*0a80*/  LEA R222, R222, UR4, 0x1 ;  /* 0x00000004dede7c11 */ /* 0x000fe2000f8e08ff */
[----:B------:R-:W-:Y:S01]  /*0a90*/  IMAD.IADD R229, R0, 0x1, R2 ;  /* 0x0000000100e57824 */ /* 0x000fe200078e0202 */
[----:B------:R-:W-:Y:S01]  /*0aa0*/  LOP3.LUT P0, RZ, R15, 0x2, RZ, 0xc0, !PT ;  /* 0x000000020fff7812 */ /* 0x000fe2000780c0ff */
[----:B------:R-:W-:Y:S01]  /*0ab0*/  IMAD.U32 R0, RZ, RZ, UR5 ;  /* 0x00000005ff007e24 */ /* 0x000fe2000f8e00ff */
[----:B-----5:R-:W-:Y:S01]  /*0ac0*/  USHF.R.S32.HI UR5, URZ, 0x1f, UR56 ;  /* 0x0000001f3f057899 */ /* 0x020fe20008011438 */
[----:B------:R-:W-:Y:S01]  /*0ad0*/  IMAD.U32 R2, RZ, RZ, UR6 ;  /* 0x00000006ff027e24 */ /* 0x000fe2000f8e00ff */
[----:B-1----:R-:W-:Y:S01]  /*0ae0*/  USHF.R.S32.HI UR6, URZ, 0x1f, UR55 ;  /* 0x0000001f3f067899 */ /* 0x002fe20008011437 */
[----:B------:R-:W-:Y:S01]  /*0af0*/  SHF.R.S32.HI R0, RZ, 0x2, R20 ;  /* 0x00000002ff007819 */ /* 0x000fe20000011414 */
[----:B------:R-:W-:Y:S01]  /*0b00*/  IMAD.IADD R8, R8, 0x1, R19 ;  /* 0x0000000108087824 */ /* 0x000fe200078e0213 */
[----:B------:R-:W-:Y:S01]  /*0b10*/  SEL R228, R228, 0xffffffe0, !P0 ;  /* 0xffffffe0e4e47807 */ /* 0x000fe20004000000 */
[----:B------:R-:W-:Y:S01]  /*0b20*/  IMAD.U32 R2, RZ, RZ, UR5 ;  /* 0x00000005ff027e24 */ /* 0x000fe2000f8e00ff */
[----:B------:R-:W-:Y:S01]  /*0b30*/  UIADD3 UR5, UR4, 0xf000, URZ ;  /* 0x0000f00004057890 */ /* 0x000fe2000fffe03f */
[----:B------:R-:W-:Y:S01]  /*0b40*/  IMAD.U32 R2, RZ, RZ, UR6 ;  /* 0x00000006ff027e24 */ /* 0x000fe2000f8e00ff */
[----:B------:R-:W-:Y:S01]  /*0b50*/  UIADD3 UR6, UR4, 0x9000, URZ ;  /* 0x0000900004067890 */ /* 0x000fe2000fffe03f */
[----:B------:R-:W-:-:S02]  /*0b60*/  IMAD R0, R21, 0x10, R0 ;  /* 0x0000001015007824 */ /* 0x000fc400078e0200 */
[----:B------:R-:W-:Y:S01]  /*0b70*/  IMAD.IADD R230, R4, 0x1, R3 ;  /* 0x0000000104e67824 */ /* 0x000fe200078e0203 */
[----:B------:R-:W-:Y:S01]  /*0b80*/  LEA R224, R224, UR5, 0x1 ;  /* 0x00000005e0e07c11 */ /* 0x000fe2000f8e08ff */
[----:B------:R-:W-:Y:S01]  /*0b90*/  IMAD.U32 R3, RZ, RZ, UR7 ;  /* 0x00000007ff037e24 */ /* 0x000fe2000f8e00ff */
[----:B------:R-:W-:Y:S01]  /*0ba0*/  LEA R2, R8, UR6, 0x1 ;  /* 0x0000000608027c11 */ /* 0x000fe2000f8e08ff */
[----:B------:R1:W-:Y:S01]  /*0bb0*/  STL [R1+0xc], R0 ;  /* 0x00000c0001007387 */ /* 0x0003e20000100800 */
[----:B------:R-:W-:Y:S01]  /*0bc0*/  LEA R3, R5, UR4, 0x1 ;  /* 0x0000000405037c11 */ /* 0x000fe2000f8e08ff */
[C---:B------:R-:W-:Y:S02]  /*0bd0*/  IMAD.IADD R225, R224.reuse, 0x1, R225 ;  /* 0x00000001e0e17824 */ /* 0x040fe400078e02e1 */
[----:B------:R2:W-:Y:S01]  /*0be0*/  STL [R1+0x1c], R2 ;  /* 0x00001c0201007387 */ /* 0x0005e20000100800 */
[----:B------:R-:W-:Y:S02]  /*0bf0*/  IMAD.IADD R227, R224, 0x1, R226 ;  /* 0x00000001e0e37824 */ /* 0x000fe400078e02e2 */
[----:B------:R-:W-:-:S02]  /*0c00*/  IMAD.IADD R223, R223, 0x1, R222 ;  /* 0x00000001dfdf7824 */ /* 0x000fc400078e02de */
[----:B------:R-:W-:Y:S02]  /*0c10*/  IMAD.IADD R226, R225, 0x1, R226 ;  /* 0x00000001e1e27824 */ /* 0x000fe400078e02e2 */
[C---:B-1----:R-:W-:Y:S02]  /*0c20*/  VIADD R0, R2.reuse, 0x20 ;  /* 0x0000002002007836 */ /* 0x042fe40000000000 */
[----:B------:R-:W-:-:S05]  /*0c30*/  @P3 VIADD R0, R2, 0xffffffe0 ;  /* 0xffffffe002003836 */ /* 0x000fca0000000000 */
[----:B------:R2:W-:Y:S02]  /*0c40*/  STL [R1+0x20], R0 ;  /* 0x0000200001007387 */ /* 0x0005e40000100800 */
.L_x_496:
[----:B------:R-:W-:Y:S02]  /*0c50*/  ISETP.NE.U32.AND P0, PT, RZ, UR60, PT ;  /* 0x0000003cff007c0c */ /* 0x000fe4000bf05070 */
[----:B------:R-:W-:Y:S02]  /*0c60*/  ISETP.NE.U32.AND P1, PT, RZ, UR58, PT ;  /* 0x0000003aff007c0c */ /* 0x000fe4000bf25070 */
[----:B------:R-:W-:Y:S02]  /*0c70*/  ISETP.NE.AND.EX P0, PT, RZ, UR61, PT, P0 ;  /* 0x0000003dff007c0c */ /* 0x000fe4000bf05300 */
[----:B------:R-:W-:-:S11]  /*0c80*/  ISETP.NE.AND.EX P1, PT, RZ, UR59, PT, P1 ;  /* 0x0000003bff007c0c */ /* 0x000fd6000bf25310 */
[----:B--2---:R-:W1:Y:S01]  /*0c90*/  @P0 S2R R0, SR_CTAID.Y ;  /* 0x0000000000000919 */ /* 0x004e620000002600 */
[----:B------:R-:W1:Y:S01]  /*0ca0*/  @P0 LDC.64 R4, c[0x0][0x300] ;  /* 0x0000c000ff040b82 */ /* 0x000e620000000a00 */
        /* <DEDUP_REMOVED lines=17> */
[----:B------:R-:W-:Y:S05]  /*0dc0*/  @P0 BRA `(.L_x_488) ;  /* 0x0000006800280947 */ /* 0x000fea0003800000 */
[----:B------:R-:W1:Y:S01]  /*0dd0*/  LDC R9, c[0x0][0x278] ;  /* 0x00009e00ff097b82 */ /* 0x000e620000000800 */
[----:B------:R-:W2:Y:S01]  /*0de0*/  S2R R2, SR_CTAID.Z ;  /* 0x0000000000027919 */ /* 0x000ea20000002700 */
[----:B------:R-:W-:Y:S01]  /*0df0*/  ULDC.64 UR10, c[0x0][0x2f0] ;  /* 0x0000bc00000a7ab9 */ /* 0x000fe20000000a00 */
[----:B------:R-:W-:Y:S01]  /*0e00*/  ULDC UR27, c[0x0][0x2c4] ;  /* 0x0000b100001b7ab9 */ /* 0x000fe20000000800 */
[----:B------:R-:W-:Y:S01]  /*0e10*/  UISETP.NE.U32.AND UP1, UPT, UR10, URZ, UPT ;  /* 0x0000003f0a00728c */ /* 0x000fe2000bf25070 */
[----:B------:R-:W3:Y:S01]  /*0e20*/  S2R R10, SR_CTAID.X ;  /* 0x00000000000a7919 */ /* 0x000ee20000002500 */
[----:B------:R-:W-:Y:S01]  /*0e30*/  ULDC.U8 UR7, c[0x0][0x3d8] ;  /* 0x0000f60000077ab9 */ /* 0x000fe20000000000 */
[----:B------:R-:W-:Y:S01]  /*0e40*/  UIADD3 UR10, UR27, 0x3f, URZ ;  /* 0x0000003f1b0a7890 */ /* 0x000fe2000fffe03f */
[----:B------:R-:W3:Y:S01]  /*0e50*/  LDC.64 R6, c[0x0][0x488] ;  /* 0x00012200ff067b82 */ /* 0x000ee20000000a00 */
[----:B------:R-:W-:Y:S02]  /*0e60*/  UISETP.NE.AND UP0, UPT, UR7, URZ, UPT ;  /* 0x0000003f0700728c */ /* 0x000fe4000bf05270 */
[----:B------:R-:W-:Y:S01]  /*0e70*/  USHF.R.S32.HI UR7, URZ, 0x1f, UR10 ;  /* 0x0000001f3f077899 */ /* 0x000fe2000801140a */
[----:B------:R-:W-:Y:S01]  /*0e80*/  ULDC UR28, c[0x0][0x270] ;  /* 0x00009c00001c7ab9 */ /* 0x000fe20000000800 */
[----:B------:R-:W-:-:S02]  /*0e90*/  ULDC UR29, c[0x0][0x2dc] ;  /* 0x0000b700001d7ab9 */ /* 0x000fc40000000800 */
[----:B------:R-:W-:Y:S02]  /*0ea0*/  ULEA.HI UR14, UR7, UR10, URZ, 0x6 ;  /* 0x0000000a070e7291 */ /* 0x000fe4000f8f303f */
[----:B------:R-:W-:Y:S02]  /*0eb0*/  UISETP.NE.AND.EX UP1, UPT, UR11, URZ, UPT, UP1 ;  /* 0x0000003f0b00728c */ /* 0x000fe4000bf25310 */
[----:B------:R-:W-:Y:S02]  /*0ec0*/  ULOP3.LUT UR10, UR14, 0xffffffc0, URZ, 0xc0, !UPT ;  /* 0xffffffc00e0a7892 */ /* 0x000fe4000f8ec03f */
[----:B------:R-:W-:Y:S02]  /*0ed0*/  @UP0 UIMAD UR12, UR52, UR27, URZ ;  /* 0x0000001b340c02a4 */ /* 0x000fe4000f8e023f */
[----:B------:R-:W-:Y:S01]  /*0ee0*/  UIMAD UR22, UR54, UR29, URZ ;  /* 0x0000001d361672a4 */ /* 0x000fe2000f8e023f */
[----:B-1----:R-:W-:Y:S01]  /*0ef0*/  IABS R8, R9 ;  /* 0x0000000900087213 */ /* 0x002fe20000000000 */
[----:B------:R-:W-:Y:S01]  /*0f00*/  @!UP0 UIMAD UR13, UR52, UR28, UR54 ;  /* 0x0000001c340d82a4 */ /* 0x000fe2000f8e0236 */
[----:B------:R-:W-:Y:S01]  /*0f10*/  ISETP.NE.AND P2, PT, R9, RZ, PT ;  /* 0x000000ff0900720c */ /* 0x000fe20003f45270 */
[----:B------:R-:W-:Y:S01]  /*0f20*/  UIMAD.WIDE UR18, UR52, 0x80, URZ ;  /* 0x00000080341278a5 */ /* 0x000fe2000f8e023f */
        /* <DEDUP_REMOVED lines=50> */
.L_x_489:
[----:B------:R-:W-:Y:S01]  /*1250*/  UIMAD UR7, UR52, UR28, UR54 ;  /* 0x0000001c340772a4 */ /* 0x000fe2000f8e0236 */
[----:B------:R-:W-:-:S03]  /*1260*/  ULDC UR16, c[0x0][0x2d4] ;  /* 0x0000b50000107ab9 */ /* 0x000fc60000000800 */
[----:B------:R-:W-:-:S12]  /*1270*/  UIMAD UR23, UR7, UR16, URZ ;  /* 0x00000010071772a4 */ /* 0x000fd8000f8e023f */
.L_x_490:
[----:B------:R-:W2:Y:S01]  /*1280*/  LDL.64 R4, [R1+0x30] ;  /* 0x0000300001047983 */ /* 0x000ea20000100a00 */
[----:B------:R-:W1:Y:S03]  /*1290*/  LDC.64 R16, c[0x0][0x250] ;  /* 0x00009400ff107b82 */ /* 0x000e660000000a00 */
[----:B------:R-:W2:Y:S04]  /*12a0*/  LDL.64 R34, [R1+0x30] ;  /* 0x0000300001227983 */ /* 0x000ea80000100a00 */
[----:B------:R-:W3:Y:S01]  /*12b0*/  LDL R30, [R1+0x24] ;  /* 0x00002400011e7983 */ /* 0x000ee20000100800 */
[----:B------:R-:W4:Y:S01]  /*12c0*/  LDC.64 R6, c[0x0][0x238] ;  /* 0x00008e00ff067b82 */ /* 0x000f220000000a00 */
[----:B------:R-:W-:Y:S01]  /*12d0*/  UIADD3 UR49, UP0, UR6, UR5, URZ ;  /* 0x0000000506317290 */ /* 0x000fe2000ff1e03f */
[----:B------:R-:W4:Y:S02]  /*12e0*/  S2R R31, SR_TID.X ;  /* 0x00000000001f7919 */ /* 0x000f240000002100 */
[----:B------:R-:W-:Y:S01]  /*12f0*/  ULDC.64 UR6, c[0x0][0x268] ;  /* 0x00009a0000067ab9 */ /* 0x000fe20000000a00 */
[----:B------:R-:W-:Y:S01]  /*1300*/  UIADD3.X UR50, UR17, UR15, URZ, UP0, !UPT ;  /* 0x0000000f11327290 */ /* 0x000fe200087fe43f */
[----:B------:R-:W4:Y:S02]  /*1310*/  S2R R32, SR_TID.X ;  /* 0x0000000000207919 */ /* 0x000f240000002100 */
[----:B------:R-:W4:Y:S01]  /*1320*/  LDC.64 R18, c[0x0][0x248] ;  /* 0x00009200ff127b82 */ /* 0x000f220000000a00 */
[----:B------:R-:W-:Y:S01]  /*1330*/  ULDC.64 UR12, c[0x0][0x420] ;  /* 0x00010800000c7ab9 */ /* 0x000fe20000000a00 */
[----:B------:R-:W-:-:S02]  /*1340*/  USHF.R.S32.HI UR30, URZ, 0x1f, UR54 ;  /* 0x0000001f3f1e7899 */ /* 0x000fc40008011436 */
[----:B------:R-:W-:Y:S01]  /*1350*/  ULEA.HI.SX32 UR5, UR14, 0xffffffff, 0x1a ;  /* 0xffffffff0e057891 */ /* 0x000fe2000f8fd23f */
[----:B------:R-:W-:Y:S02]  /*1360*/  ULDC.64 UR18, c[0x0][0x218] ;  /* 0x0000860000127ab9 */ /* 0x000fe40000000a00 */
[----:B------:R-:W-:Y:S01]  /*1370*/  ULDC.64 UR14, c[0x0][0x258] ;  /* 0x00009600000e7ab9 */ /* 0x000fe20000000a00 */
[----:B-1----:R-:W-:Y:S01]  /*1380*/  IMAD R2, R16, UR50, RZ ;  /* 0x0000003210027c24 */ /* 0x002fe2000f8e02ff */
[----:B------:R-:W1:Y:S03]  /*1390*/  LDC.64 R22, c[0x0][0x418] ;  /* 0x00010600ff167b82 */ /* 0x000e660000000a00 */
[----:B------:R-:W-:Y:S02]  /*13a0*/  IMAD R2, R17, UR49, R2 ;  /* 0x0000003111027c24 */ /* 0x000fe4000f8e0202 */
[----:B----4-:R-:W-:-:S03]  /*13b0*/  IMAD R8, R6, UR57, RZ ;  /* 0x0000003906087c24 */ /* 0x010fc6000f8e02ff */
[----:B------:R-:W4:Y:S01]  /*13c0*/  LDC.64 R24, c[0x0][0x230] ;  /* 0x00008c00ff187b82 */ /* 0x000f220000000a00 */
[----:B------:R-:W-:Y:S02]  /*13d0*/  IMAD R7, R7, UR52, R8 ;  /* 0x0000003407077c24 */ /* 0x000fe4000f8e0208 */
[----:B------:R-:W-:Y:S01]  /*13e0*/  IMAD R12, R18, UR50, RZ ;  /* 0x00000032120c7c24 */ /* 0x000fe2000f8e02ff */
[----:B------:R-:W-:-:S04]  /*13f0*/  SHF.R.S32.HI R31, RZ, 0x1f, R31 ;  /* 0x0000001fff1f7819 */ /* 0x000fc8000001141f */
[----:B------:R-:W-:Y:S01]  /*1400*/  LEA.HI R31, R31, R32, RZ, 0x2 ;  /* 0x000000201f1f7211 */ /* 0x000fe200078f10ff */
[----:B-1----:R-:W-:-:S03]  /*1410*/  IMAD R13, R22, UR57, RZ ;  /* 0x00000039160d7c24 */ /* 0x002fc6000f8e02ff */
        /* <DEDUP_REMOVED lines=18> */
[----:B------:R-:W-:Y:S02]  /*1540*/  IMAD.IADD R5, R5, 0x1, R6 ;  /* 0x0000000105057824 */ /* 0x000fe400078e0206 */
[----:B------:R-:W-:Y:S02]  /*1550*/  IMAD R9, R20, UR6, RZ ;  /* 0x0000000614097c24 */ /* 0x000fe4000f8e02ff */
[----:B------:R-:W-:-:S04]  /*1560*/  IMAD.WIDE.U32 R6, R31, R16, R4 ;  /* 0x000000101f067225 */ /* 0x000fc800078e0004 */
[----:B------:R-:W-:-:S04]  /*1570*/  IMAD.WIDE.U32 R10, R2, UR6, R34 ;  /* 0x00000006020a7c25 */ /* 0x000fc8000f8e0022 */
[----:B------:R-:W-:Y:S01]  /*1580*/  IMAD R14, R2, UR7, R9 ;  /* 0x00000007020e7c24 */ /* 0x000fe2000f8e0209 */
[----:B------:R-:W-:Y:S01]  /*1590*/  ULDC.64 UR6, c[0x0][0x220] ;  /* 0x0000880000067ab9 */ /* 0x000fe20000000a00 */
[----:B------:R-:W-:Y:S01]  /*15a0*/  IMAD.IADD R5, R7, 0x1, R8 ;  /* 0x0000000107057824 */ /* 0x000fe200078e0208 */
[----:B------:R-:W-:Y:S01]  /*15b0*/  LEA R4, P0, R6, UR6, 0x1 ;  /* 0x0000000606047c11 */ /* 0x000fe2000f8008ff */
[----:B------:R-:W-:Y:S02]  /*15c0*/  IMAD.IADD R15, R11, 0x1, R14 ;  /* 0x000000010b0f7824 */ /* 0x000fe400078e020e */
[----:B------:R-:W-:Y:S01]  /*15d0*/  IMAD.WIDE.U32 R8, R18, UR49, R34 ;  /* 0x0000003112087c25 */ /* 0x000fe2000f8e0022 */
[----:B------:R-:W-:Y:S01]  /*15e0*/  LEA.HI.X R5, R6, UR7, R5, 0x1, P0 ;  /* 0x0000000706057c11 */ /* 0x000fe200080f0c05 */
[----:B------:R-:W-:Y:S01]  /*15f0*/  ULDC.64 UR6, c[0x0][0x260] ;  /* 0x0000980000067ab9 */ /* 0x000fe20000000a00 */
[----:B------:R-:W-:Y:S01]  /*1600*/  LEA R6, P0, R16, R4, 0x7 ;  /* 0x0000000410067211 */ /* 0x000fe200078038ff */
[----:B------:R-:W-:-:S02]  /*1610*/  IMAD R7, R19, UR49, R12 ;  /* 0x0000003113077c24 */ /* 0x000fc4000f8e020c */
[----:B------:R-:W-:Y:S02]  /*1620*/  IMAD R11, R23, UR52, R13 ;  /* 0x00000034170b7c24 */ /* 0x000fe4000f8e020d */
[----:B------:R-:W-:-:S04]  /*1630*/  IMAD.WIDE.U32 R12, R22, UR52, R34 ;  /* 0x00000034160c7c25 */ /* 0x000fc8000f8e0022 */
[----:B------:R-:W-:Y:S02]  /*1640*/  IMAD.MOV.U32 R14, RZ, RZ, R10 ;  /* 0x000000ffff0e7224 */ /* 0x000fe400078e000a */
[----:B----4-:R-:W-:Y:S02]  /*1650*/  IMAD R10, R24, UR57, RZ ;  /* 0x00000039180a7c24 */ /* 0x010fe4000f8e02ff */
[----:B------:R-:W-:Y:S01]  /*1660*/  IMAD.IADD R9, R9, 0x1, R7 ;  /* 0x0000000109097824 */ /* 0x000fe200078e0207 */
[----:B------:R-:W-:Y:S01]  /*1670*/  LEA.HI.X R7, R16, R5, R17, 0x7, P0 ;  /* 0x0000000510077211 */ /* 0x000fe200000f3c11 */
[----:B------:R-:W-:Y:S02]  /*1680*/  IMAD.IADD R11, R13, 0x1, R11 ;  /* 0x000000010d0b7824 */ /* 0x000fe400078e020b */
[----:B------:R-:W-:Y:S02]  /*1690*/  IMAD R13, R25, UR52, R10 ;  /* 0x00000034190d7c24 */ /* 0x000fe4000f8e020a */
[----:B------:R-:W-:-:S02]  /*16a0*/  IMAD.MOV.U32 R10, RZ, RZ, R12 ;  /* 0x000000ffff0a7224 */ /* 0x000fc400078e000c */
[----:B------:R-:W-:-:S04]  /*16b0*/  IMAD.WIDE.U32 R8, R24, UR52, R8 ;  /* 0x0000003418087c25 */ /* 0x000fc8000f8e0008 */
[----:B------:R-:W-:Y:S02]  /*16c0*/  IMAD R12, R20, UR12, RZ ;  /* 0x0000000c140c7c24 */ /* 0x000fe4000f8e02ff */
[----:B------:R-:W-:Y:S01]  /*16d0*/  IMAD.IADD R9, R9, 0x1, R13 ;  /* 0x0000000109097824 */ /* 0x000fe200078e020d */
[----:B------:R-:W2:Y:S01]  /*16e0*/  LDC.64 R20, c[0x0][0x228] ;  /* 0x00008a00ff147b82 */ /* 0x000ea20000000a00 */
[C---:B------:R-:W-:Y:S02]  /*16f0*/  IMAD R17, R2.reuse, UR13, R12 ;  /* 0x0000000d02117c24 */ /* 0x040fe4000f8e020c */
[----:B------:R-:W-:Y:S01]  /*1700*/  IMAD.WIDE.U32 R12, R2, UR12, R10 ;  /* 0x0000000c020c7c25 */ /* 0x000fe2000f8e000a */
[----:B---3--:R-:W-:-:S03]  /*1710*/  LEA R2, R30, UR4, 0x1 ;  /* 0x000000041e027c11 */ /* 0x008fc6000f8e08ff */
[----:B------:R-:W-:Y:S02]  /*1720*/  IMAD.WIDE.U32 R10, R0, UR6, R8 ;  /* 0x00000006000a7c25 */ /* 0x000fe4000f8e0008 */
[----:B------:R-:W-:Y:S01]  /*1730*/  @!PT LDS RZ, [RZ] ;  /* 0x00000000fffff984 */ /* 0x000fe20000000800 */
[----:B------:R-:W-:Y:S01]  /*1740*/  @!PT LDS RZ, [RZ] ;  /* 0x00000000fffff984 */ /* 0x000fe20000000800 */
[----:B------:R-:W-:Y:S01]  /*1750*/  @!PT LDS RZ, [RZ] ;  /* 0x00000000fffff984 */ /* 0x000fe20000000800 */
[----:B------:R-:W-:Y:S02]  /*1760*/  LDGSTS.E.BYPASS.LTC128B.128 [R2+0xf000], desc[UR8][R4.64] ;  /* 0x0f00000004027fae */ /* 0x000fe4000b901d48 */
[----:B------:R-:W-:Y:S02]  /*1770*/  IMAD.IADD R9, R13, 0x1, R17 ;  /* 0x000000010d097824 */ /* 0x000fe400078e0211 */
[----:B------:R-:W3:Y:S01]  /*1780*/  LDL R17, [R1+0xc] ;  /* 0x00000c0001117983 */ /* 0x000ee20000100800 */
[----:B------:R-:W-:Y:S02]  /*1790*/  IMAD R16, R26, UR6, RZ ;  /* 0x000000061a107c24 */ /* 0x000fe4000f8e02ff */
[----:B------:R-:W-:Y:S01]  /*17a0*/  IMAD.MOV.U32 R8, RZ, RZ, R12 ;  /* 0x000000ffff087224 */ /* 0x000fe200078e000c */
[----:B------:R-:W-:Y:S01]  /*17b0*/  LDGSTS.E.BYPASS.LTC128B.128 [R2+0x11000], desc[UR8][R4.64+0x40] ;  /* 0x1100004004027fae */ /* 0x000fe2000b901d48 */
[----:B------:R-:W-:Y:S01]  /*17c0*/  IMAD R16, R0, UR7, R16 ;  /* 0x0000000700107c24 */ /* 0x000fe2000f8e0210 */
[----:B------:R-:W-:Y:S01]  /*17d0*/  ULDC.64 UR6, c[0x0][0x428] ;  /* 0x00010a0000067ab9 */ /* 0x000fe20000000a00 */
[----:B------:R-:W-:Y:S01]  /*17e0*/  IMAD R0, R27, R18, RZ ;  /* 0x000000121b007224 */ /* 0x000fe200078e02ff */
[----:B------:R4:W-:Y:S01]  /*17f0*/  LDGSTS.E.BYPASS.LTC128B.128 [R2+0x13000], desc[UR8][R4.64+0x80] ;  /* 0x1300008004027fae */ /* 0x0009e2000b901d48 */
[----:B------:R-:W-:-:S02]  /*1800*/  UIMAD UR12, UR30, UR6, URZ ;  /* 0x000000061e0c72a4 */ /* 0x000fc4000f8e023f */
[----:B------:R-:W-:Y:S01]  /*1810*/  IMAD R0, R31, R19, R0 ;  /* 0x000000131f007224 */ /* 0x000fe200078e0200 */
[----:B------:R-:W-:Y:S01]  /*1820*/  LDGSTS.E.BYPASS.LTC128B.128 [R2+0x10000], desc[UR8][R6.64] ;  /* 0x1000000006027fae */ /* 0x000fe2000b901d48 */
[----:B------:R-:W-:Y:S01]  /*1830*/  IMAD.U32 R12, RZ, RZ, UR6 ;  /* 0x00000006ff0c7e24 */ /* 0x000fe2000f8e00ff */
[----:B------:R-:W-:Y:S02]  /*1840*/  UIMAD UR20, UR54, UR7, UR12 ;  /* 0x00000007361472a4 */ /* 0x000fe4000f8e020c */
[----:B------:R-:W-:Y:S01]  /*1850*/  LDGSTS.E.BYPASS.LTC128B.128 [R2+0x12000], desc[UR8][R6.64+0x40] ;  /* 0x1200004006027fae */ /* 0x000fe2000b901d48 */
[----:B------:R-:W-:Y:S01]  /*1860*/  ULEA.HI UR6, UR5, UR5, URZ, 0x1 ;  /* 0x0000000505067291 */ /* 0x000fe2000f8f083f */
[----:B------:R-:W-:Y:S01]  /*1870*/  IMAD.WIDE.U32 R12, R12, UR54, R8 ;  /* 0x000000360c0c7c25 */ /* 0x000fe2000f8e0008 */
[----:B------:R-:W-:Y:S01]  /*1880*/  UIMAD UR7, UR30, UR14, URZ ;  /* 0x0000000e1e0772a4 */ /* 0x000fe2000f8e023f */
[----:B------:R1:W-:Y:S01]  /*1890*/  LDGSTS.E.BYPASS.LTC128B.128 [R2+0x14000], desc[UR8][R6.64+0x80] ;  /* 0x1400008006027fae */ /* 0x0003e2000b901d48 */
[----:B------:R-:W-:Y:S01]  /*18a0*/  ULOP3.LUT UR6, UR6, 0xfffffffe, URZ, 0xc0, !UPT ;  /* 0xfffffffe06067892 */ /* 0x000fe2000f8ec03f */
[----:B----4-:R-:W-:Y:S01]  /*18b0*/  IMAD.IADD R5, R11, 0x1, R16 ;  /* 0x000000010b057824 */ /* 0x010fe200078e0210 */
[----:B------:R-:W-:Y:S01]  /*18c0*/  ULDC.64 UR12, c[0x0][0x3e0] ;  /* 0x0000f800000c7ab9 */ /* 0x000fe20000000a00 */
[----:B------:R-:W-:-:S02]  /*18d0*/  IMAD.MOV.U32 R4, RZ, RZ, R10 ;  /* 0x000000ffff047224 */ /* 0x000fc400078e000a */
[----:B------:R-:W-:Y:S01]  /*18e0*/  IMAD.U32 R8, RZ, RZ, UR14 ;  /* 0x0000000eff087e24 */ /* 0x000fe2000f8e00ff */
[----:B------:R-:W-:Y:S01]  /*18f0*/  UIMAD UR17, UR54, UR15, UR7 ;  /* 0x0000000f361172a4 */ /* 0x000fe2000f8e0207 */
[C---:B--2---:R-:W-:Y:S01]  /*1900*/  IMAD R16, R20.reuse, UR57, RZ ;  /* 0x0000003914107c24 */ /* 0x044fe2000f8e02ff */
[----:B------:R-:W0:Y:S01]  /*1910*/  LDGDEPBAR ;  /* 0x00000000000079af */ /* 0x000e220000000000 */
[----:B------:R-:W-:Y:S01]  /*1920*/  IMAD.WIDE.U32 R10, R20, UR52, R14 ;  /* 0x00000034140a7c25 */ /* 0x000fe2000f8e000e */
[----:B------:R-:W-:Y:S01]  /*1930*/  UIADD3 UR6, UR5, -UR6, URZ ;  /* 0x8000000605067290 */ /* 0x000fe2000fffe03f */
[----:B------:R-:W-:Y:S02]  /*1940*/  ULDC.64 UR14, c[0x0][0x210] ;  /* 0x00008400000e7ab9 */ /* 0x000fe40000000a00 */
[----:B-1----:R-:W-:-:S04]  /*1950*/  IMAD.WIDE.U32 R6, R31, R18, R4 ;  /* 0x000000121f067225 */ /* 0x002fc800078e0004 */
[----:B------:R-:W-:Y:S01]  /*1960*/  IMAD.IADD R0, R7, 0x1, R0 ;  /* 0x0000000107007824 */ /* 0x000fe200078e0200 */
[----:B------:R-:W-:Y:S01]  /*1970*/  LEA R4, P0, R6, UR18, 0x1 ;  /* 0x0000001206047c11 */ /* 0x000fe2000f8008ff */
[----:B------:R-:W-:-:S03]  /*1980*/  IMAD R16, R21, UR52, R16 ;  /* 0x0000003415107c24 */ /* 0x000fc6000f8e0210 */
[----:B------:R-:W-:Y:S01]  /*1990*/  LEA.HI.X R5, R6, UR19, R0, 0x1, P0 ;  /* 0x0000001306057c11 */ /* 0x000fe200080f0c00 */
[----:B------:R-:W-:Y:S01]  /*19a0*/  IMAD.IADD R7, R11, 0x1, R16 ;  /* 0x000000010b077824 */ /* 0x000fe200078e0210 */
[----:B------:R-:W-:Y:S01]  /*19b0*/  UIADD3 UR7, UR10, UR21, URZ ;  /* 0x000000150a077290 */ /* 0x000fe2000fffe03f */
[----:B------:R-:W-:Y:S01]  /*19c0*/  IMAD.MOV.U32 R6, RZ, RZ, R10 ;  /* 0x000000ffff067224 */ /* 0x000fe200078e000a */
[----:B------:R-:W-:-:S03]  /*19d0*/  ULDC.64 UR18, c[0x0][0x2b0] ;  /* 0x0000ac0000127ab9 */ /* 0x000fc60000000a00 */
[----:B------:R-:W-:Y:S01]  /*19e0*/  IMAD.WIDE.U32 R8, R8, UR54, R6 ;  /* 0x0000003608087c25 */ /* 0x000fe2000f8e0006 */
[----:B------:R-:W-:Y:S02]  /*19f0*/  UISETP.NE.AND UP0, UPT, UR6, 0x1, UPT ;  /* 0x000000010600788c */ /* 0x000fe4000bf05270 */
[----:B------:R-:W-:Y:S01]  /*1a00*/  UIMAD.WIDE UR6, UR7, 0x4, UR18 ;  /* 0x00000004070678a5 */ /* 0x000fe2000f8e0212 */
[----:B------:R-:W-:Y:S01]  /*1a10*/  VIADD R9, R9, UR17 ;  /* 0x0000001109097c36 */ /* 0x000fe20008000000 */
[----:B------:R-:W-:Y:S01]  /*1a20*/  LEA R250, P3, R8, UR14, 0x1 ;  /* 0x0000000e08fa7c11 */ /* 0x000fe2000f8608ff */
[----:B------:R-:W-:Y:S01]  /*1a30*/  IMAD.MOV.U32 R10, RZ, RZ, 0x4 ;  /* 0x00000004ff0a7424 */ /* 0x000fe200078e00ff */
[----:B------:R-:W-:Y:S01]  /*1a40*/  LEA R248, P2, R12, UR12, 0x1 ;  /* 0x0000000c0cf87c11 */ /* 0x000fe2000f8408ff */
[----:B------:R-:W-:Y:S01]  /*1a50*/  VIADD R7, R13, UR20 ;  /* 0x000000140d077c36 */ /* 0x000fe20008000000 */
[----:B------:R-:W-:-:S04]  /*1a60*/  LEA.HI.X R251, R8, UR15, R9, 0x1, P3 ;  /* 0x0000000f08fb7c11 */ /* 0x000fc800098f0c09 */
[----:B------:R-:W-:Y:S01]  /*1a70*/  LEA.HI.X R249, R12, UR13, R7, 0x1, P2 ;  /* 0x0000000d0cf97c11 */ /* 0x000fe200090f0c07 */
[----:B------:R-:W-:Y:S01]  /*1a80*/  VIADD R0, R30, 0x1800 ;  /* 0x000018001e007836 */ /* 0x000fe20000000000 */
[----:B------:R-:W-:Y:S02]  /*1a90*/  PLOP3.LUT P0, PT, PT, PT, UP0, 0x80, 0x0 ;  /* 0x000000000000781c */ /* 0x000fe40003f0f008 */
[----:B------:R-:W-:Y:S01]  /*1aa0*/  LEA R6, P1, R18, R4, 0x7 ;  /* 0x0000000412067211 */ /* 0x000fe200078238ff */
[----:B------:R-:W-:Y:S01]  /*1ab0*/  LDGSTS.E.BYPASS.LTC128B.128 [R2+0x6000], desc[UR8][R248.64] ;  /* 0x06000000f8027fae */ /* 0x000fe2000b901d48 */
[----:B------:R-:W-:-:S03]  /*1ac0*/  SEL R0, R0, R30, !P0 ;  /* 0x0000001e00007207 */ /* 0x000fc60004000000 */
[----:B------:R-:W-:Y:S01]  /*1ad0*/  LDGSTS.E.BYPASS.LTC128B.128 [R2+0x7000], desc[UR8][R248.64+0x40] ;  /* 0x07000040f8027fae */ /* 0x000fe2000b901d48 */
[----:B------:R-:W-:-:S03]  /*1ae0*/  LEA R247, R0, UR4, 0x1 ;  /* 0x0000000400f77c11 */ /* 0x000fc6000f8e08ff */
[----:B------:R-:W-:Y:S01]  /*1af0*/  LDGSTS.E.BYPASS.LTC128B.128 [R2+0x8000], desc[UR8][R248.64+0x80] ;  /* 0x08000080f8027fae */ /* 0x000fe2000b901d48 */
[----:B------:R-:W-:-:S03]  /*1b00*/  LEA.HI.X R7, R18, R5, R19, 0x7, P1 ;  /* 0x0000000512077211 */ /* 0x000fc600008f3c13 */
[----:B------:R-:W-:Y:S04]  /*1b10*/  LDGSTS.E.BYPASS.LTC128B.128 [R247], desc[UR8][R250.64] ;  /* 0x00000000faf77fae */ /* 0x000fe8000b901d48 */
[----:B------:R-:W-:Y:S04]  /*1b20*/  LDGSTS.E.BYPASS.LTC128B.128 [R247+0x1000], desc[UR8][R250.64+0x40] ;  /* 0x01000040faf77fae */ /* 0x000fe8000b901d48 */
[----:B------:R-:W-:Y:S04]  /*1b30*/  LDGSTS.E.BYPASS.LTC128B.128 [R247+0x2000], desc[UR8][R250.64+0x80] ;  /* 0x02000080faf77fae */ /* 0x000fe8000b901d48 */
[----:B------:R-:W-:Y:S04]  /*1b40*/  LDGSTS.E.BYPASS.LTC128B.128 [R2+0x9000], desc[UR8][R4.64] ;  /* 0x0900000004027fae */ /* 0x000fe8000b901d48 */
[----:B------:R-:W-:Y:S04]  /*1b50*/  LDGSTS.E.BYPASS.LTC128B.128 [R2+0xb000], desc[UR8][R4.64+0x40] ;  /* 0x0b00004004027fae */ /* 0x000fe8000b901d48 */
[----:B------:R1:W-:Y:S04]  /*1b60*/  LDGSTS.E.BYPASS.LTC128B.128 [R2+0xd000], desc[UR8][R4.64+0x80] ;  /* 0x0d00008004027fae */ /* 0x0003e8000b901d48 */
[----:B------:R-:W-:Y:S04]  /*1b70*/  LDGSTS.E.BYPASS.LTC128B.128 [R2+0xa000], desc[UR8][R6.64] ;  /* 0x0a00000006027fae */ /* 0x000fe8000b901d48 */
[----:B------:R-:W-:Y:S04]  /*1b80*/  LDGSTS.E.BYPASS.LTC128B.128 [R2+0xc000], desc[UR8][R6.64+0x40] ;  /* 0x0c00004006027fae */ /* 0x000fe8000b901d48 */
[----:B------:R2:W-:Y:S01]  /*1b90*/  LDGSTS.E.BYPASS.LTC128B.128 [R2+0xe000], desc[UR8][R6.64+0x80] ;  /* 0x0e00008006027fae */ /* 0x0005e2000b901d48 */
[----:B------:R-:W-:-:S03]  /*1ba0*/  UIMAD UR30, UR28, UR29, URZ ;  /* 0x0000001d1c1e72a4 */ /* 0x000fc6000f8e023f */
[----:B------:R-:W0:Y:S01]  /*1bb0*/  LDGDEPBAR ;  /* 0x00000000000079af */ /* 0x000e220000000000 */
[----:B------:R-:W-:Y:S02]  /*1bc0*/  USHF.R.S32.HI UR12, URZ, 0x1f, UR29 ;  /* 0x0000001f3f0c7899 */ /* 0x000fe4000801141d */
[----:B------:R-:W-:Y:S02]  /*1bd0*/  UIMAD.WIDE UR14, UR52, UR16, UR10 ;  /* 0x00000010340e72a5 */ /* 0x000fe4000f8e020a */
[----:B------:R-:W-:Y:S02]  /*1be0*/  USHF.L.U32 UR11, UR30, 0x6, URZ ;  /* 0x000000061e0b7899 */ /* 0x000fe4000800063f */
[----:B------:R-:W-:Y:S01]  /*1bf0*/  UIMAD UR16, UR12, UR28, URZ ;  /* 0x0000001c0c1072a4 */ /* 0x000fe2000f8e023f */
[----:B-1----:R-:W-:Y:S01]  /*1c00*/  IMAD.U32 R4, RZ, RZ, UR22 ;  /* 0x00000016ff047e24 */ /* 0x002fe2000f8e00ff */
[----:B------:R-:W-:Y:S02]  /*1c10*/  USHF.R.S32.HI UR17, URZ, 0x1f, UR11 ;  /* 0x0000001f3f117899 */ /* 0x000fe4000801140b */
[----:B------:R-:W-:-:S02]  /*1c20*/  UIMAD.WIDE.U32 UR12, UR29, UR28, URZ ;  /* 0x0000001c1d0c72a5 */ /* 0x000fc4000f8e003f */
[----:B------:R-:W-:-:S04]  /*1c30*/  UIMAD UR16, UR31, UR29, UR16 ;  /* 0x0000001d1f1072a4 */ /* 0x000fc8000f8e0210 */
[----:B--2---:R-:W-:Y:S01]  /*1c40*/  IMAD.U32 R6, RZ, RZ, UR12 ;  /* 0x0000000cff067e24 */ /* 0x004fe2000f8e00ff */
[----:B------:R-:W-:-:S04]  /*1c50*/  DEPBAR.LE SB0, 0x1 ;  /* 0x000080400000791a */ /* 0x000fc80000000000 */
[----:B------:R-:W-:Y:S01]  /*1c60*/  IMAD.U32 R7, RZ, RZ, UR13 ;  /* 0x0000000dff077e24 */ /* 0x000fe2000f8e00ff */
        /* <DEDUP_REMOVED lines=42> */
[----:B---3--:R-:W-:-:S05]  /*1f10*/  IMAD.WIDE R8, R17, R10, UR6 ;  /* 0x0000000611087e25 */ /* 0x008fca000f8e020a */
[----:B------:R-:W5:Y:S04]  /*1f20*/  LDG.E R10, desc[UR8][R8.64] ;  /* 0x00000008080a7981 */ /* 0x000f68000c1e1900 */
[----:B------:R-:W5:Y:S04]  /*1f30*/  LDG.E R11, desc[UR8][R8.64+0x20] ;  /* 0x00002008080b7981 */ /* 0x000f68000c1e1900 */
[----:B------:R-:W5:Y:S04]  /*1f40*/  LDG.E R12, desc[UR8][R8.64+0x80] ;  /* 0x00008008080c7981 */ /* 0x000f68000c1e1900 */
[----:B------:R1:W5:Y:S01]  /*1f50*/  LDG.E R9, desc[UR8][R8.64+0xa0] ;  /* 0x0000a00808097981 */ /* 0x000362000c1e1900 */
[----:B------:R-:W-:Y:S06]  /*1f60*/  BAR.SYNC.DEFER_BLOCKING 0x0 ;  /* 0x0000000000007b1d */ /* 0x000fec0000010000 */
[----:B-1----:R-:W1:Y:S01]  /*1f70*/  S2R R8, SR_TID.X ;  /* 0x0000000000087919 */ /* 0x002e620000002100 */
[----:B------:R-:W-:Y:S01]  /*1f80*/  CS2R R44, SRZ ;  /* 0x00000000002c7805 */ /* 0x000fe2000001ff00 */
[----:B------:R2:W3:Y:S01]  /*1f90*/  LDSM.16.M88.4 R172, [R222+0xf000] ;  /* 0x00f00000deac783b */ /* 0x0004e20000000200 */
[----:B------:R-:W-:-:S03]  /*1fa0*/  CS2R R50, SRZ ;  /* 0x0000000000327805 */ /* 0x000fc6000001ff00 */
[----:B------:R2:W4:Y:S01]  /*1fb0*/  LDSM.16.M88.4 R176, [R222+0xf400] ;  /* 0x00f40000deb0783b */ /* 0x0005220000000200 */
[----:B------:R-:W-:-:S03]  /*1fc0*/  CS2R R48, SRZ ;  /* 0x0000000000307805 */ /* 0x000fc6000001ff00 */
[----:B------:R2:W2:Y:S01]  /*1fd0*/  LDSM.16.M88.4 R180, [R223+0xf000] ;  /* 0x00f00000dfb4783b */ /* 0x0004a20000000200 */
        /* <DEDUP_REMOVED lines=8> */
[----:B-1----:R-:W-:-:S03]  /*2060*/  SHF.R.S32.HI R0, RZ, 0x1f, R8 ;  /* 0x0000001fff007819 */ /* 0x002fc60000011408 */
[----:B------:R1:W1:Y:S01]  /*2070*/  LDSM.16.M88.4 R200, [R223+0x11400] ;  /* 0x01140000dfc8783b */ /* 0x0002620000000200 */
[----:B------:R-:W-:-:S03]  /*2080*/  LEA.HI R0, R0, R8, RZ, 0x5 ;  /* 0x0000000800007211 */ /* 0x000fc600078f28ff */
[----:B------:R1:W1:Y:S01]  /*2090*/  LDSM.16.M88.4 R204, [R222+0x13000] ;  /* 0x01300000decc783b */ /* 0x0002620000000200 */
[----:B------:R-:W-:-:S03]  /*20a0*/  LOP3.LUT R2, R0, 0xffffffe0, RZ, 0xc0, !PT ;  /* 0xffffffe000027812 */ /* 0x000fc600078ec0ff */
[----:B------:R1:W1:Y:S01]  /*20b0*/  LDSM.16.M88.4 R208, [R222+0x13400] ;  /* 0x01340000ded0783b */ /* 0x0002620000000200 */
[----:B------:R-:W-:Y:S01]  /*20c0*/  SHF.R.S32.HI R0, RZ, 0x5, R0 ;  /* 0x00000005ff007819 */ /* 0x000fe20000011400 */
[----:B------:R-:W-:Y:S02]  /*20d0*/  IMAD.IADD R8, R8, 0x1, -R2 ;  /* 0x0000000108087824 */ /* 0x000fe400078e0a02 */
[----:B------:R1:W1:Y:S02]  /*20e0*/  LDSM.16.M88.4 R212, [R223+0x13000] ;  /* 0x01300000dfd4783b */ /* 0x0002640000000200 */
[----:B------:R-:W-:Y:S02]  /*20f0*/  IMAD R0, R0, UR30, R8 ;  /* 0x0000001e00007c24 */ /* 0x000fe4000f8e0208 */
[----:B------:R1:W1:Y:S01]  /*2100*/  LDSM.16.M88.4 R216, [R223+0x13400] ;  /* 0x01340000dfd8783b */ /* 0x0002620000000200 */
[----:B------:R-:W-:Y:S02]  /*2110*/  IMAD.U32 R2, RZ, RZ, UR24 ;  /* 0x00000018ff027e24 */ /* 0x000fe4000f8e00ff */
[----:B------:R-:W-:-:S02]  /*2120*/  IADD3 R4, P2, P1, R0, UR11, R4 ;  /* 0x0000000b00047c10 */ /* 0x000fc4000f95e004 */
[----:B------:R-:W-:Y:S01]  /*2130*/  SHF.R.S32.HI R0, RZ, 0x1f, R0 ;  /* 0x0000001fff007819 */ /* 0x000fe20000011400 */
[----:B------:R-:W-:Y:S02]  /*2140*/  UIADD3 UR11, UP0, UR14, UR25, URZ ;  /* 0x000000190e0b7290 */ /* 0x000fe4000ff1e03f */
[----:B------:R-:W-:Y:S01]  /*2150*/  UIADD3 UR14, UR13, UR16, URZ ;  /* 0x000000100d0e7290 */ /* 0x000fe2000fffe03f */
[----:B------:R-:W-:Y:S02]  /*2160*/  IADD3.X R0, R0, UR17, R2, P2, P1 ;  /* 0x0000001100007c10 */ /* 0x000fe400097e2402 */
[----:B------:R-:W-:Y:S01]  /*2170*/  IADD3 R4, P1, R4, R28, RZ ;  /* 0x0000001c04047210 */ /* 0x000fe20007f3e0ff */
[----:B------:R-:W-:Y:S02]  /*2180*/  UIADD3.X UR15, UR15, UR26, URZ, UP0, !UPT ;  /* 0x0000001a0f0f7290 */ /* 0x000fe400087fe43f */
[----:B------:R-:W-:Y:S02]  /*2190*/  UIMAD UR14, UR14, UR11, URZ ;  /* 0x0000000b0e0e72a4 */ /* 0x000fe4000f8e023f */
[----:B------:R-:W-:-:S02]  /*21a0*/  IMAD.X R5, R0, 0x1, R29, P1 ;  /* 0x0000000100057824 */ /* 0x000fc400008e061d */
[----:B------:R-:W-:Y:S01]  /*21b0*/  UIMAD UR14, UR15, UR12, UR14 ;  /* 0x0000000c0f0e72a4 */ /* 0x000fe2000f8e020e */
[----:B------:R-:W-:Y:S02]  /*21c0*/  IMAD.WIDE.U32 R4, R6, UR11, R4 ;  /* 0x0000000b06047c25 */ /* 0x000fe4000f8e0004 */
[----:B------:R-:W-:Y:S01]  /*21d0*/  ULDC.64 UR12, c[0x0][0x400] ;  /* 0x00010000000c7ab9 */ /* 0x000fe20000000a00 */
[----:B------:R-:W-:Y:S02]  /*21e0*/  UISETP.GE.AND UP0, UPT, UR27, 0x1, UPT ;  /* 0x000000011b00788c */ /* 0x000fe4000bf06270 */
[----:B------:R-:W-:Y:S01]  /*21f0*/  VIADD R0, R5, UR14 ;  /* 0x0000000e05007c36 */ /* 0x000fe20008000000 */
[----:B------:R-:W-:Y:S01]  /*2200*/  LEA R232, P1, R4, UR12, 0x2 ;  /* 0x0000000c04e87c11 */ /* 0x000fe2000f8210ff */
[----:B------:R-:W-:-:S03]  /*2210*/  ULDC.64 UR14, c[0x0][0x478] ;  /* 0x00011e00000e7ab9 */ /* 0x000fc60000000a00 */
[----:B------:R-:W-:Y:S02]  /*2220*/  LEA.HI.X R233, R4, UR13, R0, 0x2, P1 ;  /* 0x0000000d04e97c11 */ /* 0x000fe400088f1400 */
[----:B------:R-:W-:Y:S01]  /*2230*/  PLOP3.LUT P1, PT, PT, PT, UP0, 0x80, 0x0 ;  /* 0x000000000000781c */ /* 0x000fe20003f2f008 */
[----:B------:R-:W-:-:S12]  /*2240*/  UIMAD.WIDE UR10, UR10, 0x4, UR14 ;  /* 0x000000040a0a78a5 */ /* 0x000fd8000f8e020e */
[----:B-1234-:R-:W-:Y:S05]  /*2250*/  @!P1 BRA `(.L_x_491) ;  /* 0x0000004000989947 */ /* 0x01efea0003800000 */
[----:B------:R-:W1:Y:S02]  /*2260*/  LDC.64 R4, c[0x0][0x3b8] ;  /* 0x0000ee00ff047b82 */ /* 0x000e640000000a00 */
[----:B-1----:R-:W2:Y:S04]  /*2270*/  LDG.E.64 R6, desc[UR8][R4.64] ;  /* 0x0000000804067981 */ /* 0x002ea8000c1e1b00 */
[----:B------:R-:W3:Y:S01]  /*2280*/  LDG.E.64 R4, desc[UR8][R4.64+0x8] ;  /* 0x0000080804047981 */ /* 0x000ee2000c1e1b00 */
[----:B------:R-:W-:Y:S01]  /*2290*/  UMOV UR12, UR11 ;  /* 0x0000000b000c7c82 */ /* 0x000fe20008000000 */
[----:B------:R-:W-:Y:S01]  /*22a0*/  UIMAD UR11, UR52, UR28, UR54 ;  /* 0x0000001c340b72a4 */ /* 0x000fe2000f8e0236 */
[----:B------:R-:W-:Y:S01]  /*22b0*/  SHF.R.S32.HI R0, RZ, 0x1f, R8 ;  /* 0x0000001fff007819 */ /* 0x000fe20000011408 */
[----:B------:R-:W-:Y:S01]  /*22c0*/  UMOV UR13, UR10 ;  /* 0x0000000a000d7c82 */ /* 0x000fe20008000000 */
[----:B-----5:R-:W-:Y:S01]  /*22d0*/  STL [R1+0x8], R10 ;  /* 0x0000080a01007387 */ /* 0x020fe20000100800 */
[----:B------:R-:W-:Y:S01]  /*22e0*/  USHF.L.U32 UR11, UR11, 0x5, URZ ;  /* 0x000000050b0b7899 */ /* 0x000fe2000800063f */
[----:B------:R-:W-:Y:S01]  /*22f0*/  VIADD R2, R230, 0x1800 ;  /* 0x00001800e6027836 */ /* 0x000fe20000000000 */
[----:B------:R-:W-:Y:S01]  /*2300*/  USHF.L.U32 UR17, UR30, 0x4, URZ ;  /* 0x000000041e117899 */ /* 0x000fe2000800063f */
[----:B------:R-:W-:Y:S01]  /*2310*/  STL [R1+0x4], R11 ;  /* 0x0000040b01007387 */ /* 0x000fe20000100800 */
[----:B------:R-:W-:Y:S01]  /*2320*/  USHF.R.S32.HI UR14, URZ, 0x1f, UR11 ;  /* 0x0000001f3f0e7899 */ /* 0x000fe2000801140b */
[----:B------:R-:W-:Y:S01]  /*2330*/  IMAD.MOV.U32 R252, RZ, RZ, R9 ;  /* 0x000000fffffc7224 */ /* 0x000fe200078e0009 */
[----:B------:R-:W-:Y:S01]  /*2340*/  USHF.L.U32 UR15, UR30, 0x3, URZ ;  /* 0x000000031e0f7899 */ /* 0x000fe2000800063f */
[----:B------:R-:W-:Y:S01]  /*2350*/  STL [R1], R12 ;  /* 0x0000000c01007387 */ /* 0x000fe20000100800 */
[----:B------:R-:W-:Y:S01]  /*2360*/  UIADD3 UR27, UR17, 0x20, URZ ;  /* 0x00000020111b7890 */ /* 0x000fe2000fffe03f */
[----:B------:R-:W-:Y:S01]  /*2370*/  IMAD.MOV.U32 R127, RZ, RZ, RZ ;  /* 0x000000ffff7f7224 */ /* 0x000fe200078e00ff */
[----:B------:R-:W-:Y:S01]  /*2380*/  UIADD3 UR23, UR17, 0x40, URZ ;  /* 0x0000004011177890 */ /* 0x000fe2000fffe03f */
[----:B------:R-:W-:Y:S01]  /*2390*/  SEL R2, R2, R230, !P0 ;  /* 0x000000e602027207 */ /* 0x000fe20004000000 */
[----:B------:R-:W-:-:S02]  /*23a0*/  UIADD3 UR26, UR15, UR27, URZ ;  /* 0x0000001b0f1a7290 */ /* 0x000fc4000fffe03f */
[----:B------:R-:W-:Y:S02]  /*23b0*/  UIADD3 UR22, UR15, UR23, URZ ;  /* 0x000000170f167290 */ /* 0x000fe4000fffe03f */
[----:B------:R-:W-:Y:S02]  /*23c0*/  UIADD3 UR25, UR15, UR26, URZ ;  /* 0x0000001a0f197290 */ /* 0x000fe4000fffe03f */
[----:B------:R-:W-:Y:S02]  /*23d0*/  UIADD3 UR21, UR15, UR22, URZ ;  /* 0x000000160f157290 */ /* 0x000fe4000fffe03f */
[----:B------:R-:W-:Y:S02]  /*23e0*/  UIADD3 UR24, UR15, UR25, URZ ;  /* 0x000000190f187290 */ /* 0x000fe4000fffe03f */
[----:B------:R-:W-:Y:S02]  /*23f0*/  UIADD3 UR20, UR15, UR21, URZ ;  /* 0x000000150f147290 */ /* 0x000fe4000fffe03f */
[----:B------:R-:W-:-:S02]  /*2400*/  UIADD3 UR18, UR15, UR24, URZ ;  /* 0x000000180f127290 */ /* 0x000fc4000fffe03f */
[----:B------:R-:W-:Y:S02]  /*2410*/  UIADD3 UR19, UR15, UR20, URZ ;  /* 0x000000140f137290 */ /* 0x000fe4000fffe03f */
[----:B------:R-:W-:Y:S02]  /*2420*/  UIMAD UR34, UR30, 0x18, URZ ;  /* 0x000000181e2278a4 */ /* 0x000fe4000f8e023f */
[----:B------:R-:W-:Y:S02]  /*2430*/  USHF.L.U32 UR33, UR30, 0x5, URZ ;  /* 0x000000051e217899 */ /* 0x000fe4000800063f */
[----:B------:R-:W-:Y:S02]  /*2440*/  UIMAD UR32, UR30, 0x28, URZ ;  /* 0x000000281e2078a4 */ /* 0x000fe4000f8e023f */
[----:B------:R-:W-:Y:S02]  /*2450*/  UIMAD UR31, UR30, 0x30, URZ ;  /* 0x000000301e1f78a4 */ /* 0x000fe4000f8e023f */
[----:B------:R-:W-:-:S02]  /*2460*/  UIMAD UR30, UR30, 0x38, URZ ;  /* 0x000000381e1e78a4 */ /* 0x000fc4000f8e023f */
[----:B------:R-:W-:Y:S02]  /*2470*/  UIADD3 UR29, UR15, UR19, URZ ;  /* 0x000000130f1d7290 */ /* 0x000fe4000fffe03f */
[----:B------:R-:W-:Y:S01]  /*2480*/  UIADD3 UR28, UR15, UR18, URZ ;  /* 0x000000120f1c7290 */ /* 0x000fe2000fffe03f */
[----:B--2---:R-:W-:Y:S02]  /*2490*/  R2UR UR10, R6 ;  /* 0x00000000060a72ca */ /* 0x004fe400000e0000 */
[----:B------:R-:W-:-:S11]  /*24a0*/  R2UR UR45, R7 ;  /* 0x00000000072d72ca */ /* 0x000fd600000e0000 */
[----:B------:R-:W-:Y:S02]  /*24b0*/  UIADD3 UR43, UR10, -0x4ab325aa, URZ ;  /* 0xb54cda560a2b7890 */ /* 0x000fe4000fffe03f */
[----:B------:R-:W-:Y:S02]  /*24c0*/  UIADD3 UR44, UR45, 0x646e171e, URZ ;  /* 0x646e171e2d2c7890 */ /* 0x000fe4000fffe03f */
[----:B------:R-:W-:Y:S02]  /*24d0*/  UIADD3 UR42, UR45, -0x56f99767, URZ ;  /* 0xa90668992d2a7890 */ /* 0x000fe4000fffe03f */
[----:B------:R-:W-:Y:S02]  /*24e0*/  UIADD3 UR41, UR10, 0x1715609d, URZ ;  /* 0x1715609d0a297890 */ /* 0x000fe4000fffe03f */
[----:B------:R-:W-:Y:S02]  /*24f0*/  UIADD3 UR40, UR45, -0x126145ec, URZ ;  /* 0xed9eba142d287890 */ /* 0x000fe4000fffe03f */
[----:B------:R-:W-:Y:S01]  /*2500*/  UIADD3 UR39, UR10, 0x78dde6e4, URZ ;  /* 0x78dde6e40a277890 */ /* 0x000fe2000fffe03f */
[----:B---3--:R-:W-:Y:S01]  /*2510*/  IADD3 R8, P2, P1, R4, UR11, R8 ;  /* 0x0000000b04087c10 */ /* 0x008fe2000f95e008 */
[----:B------:R-:W-:-:S02]  /*2520*/  UIADD3 UR38, UR45, 0x32370b8f, URZ ;  /* 0x32370b8f2d267890 */ /* 0x000fc4000fffe03f */
[----:B------:R-:W-:Y:S01]  /*2530*/  UIADD3 UR37, UR10, -0x255992d5, URZ ;  /* 0xdaa66d2b0a257890 */ /* 0x000fe2000fffe03f */
[----:B------:R-:W-:Y:S01]  /*2540*/  IADD3.X R4, R5, UR14, R0, P2, P1 ;  /* 0x0000000e05047c10 */ /* 0x000fe200097e2400 */
[----:B------:R-:W-:Y:S01]  /*2550*/  VIADD R0, R229, 0x1800 ;  /* 0x00001800e5007836 */ /* 0x000fe20000000000 */
[----:B------:R-:W-:Y:S02]  /*2560*/  UIADD3 UR36, UR45, 0x76cf5d0a, URZ ;  /* 0x76cf5d0a2d247890 */ /* 0x000fe4000fffe03f */
[----:B------:R-:W-:Y:S01]  /*2570*/  LOP3.LUT R4, R4, UR10, RZ, 0x3c, !PT ;  /* 0x0000000a04047c12 */ /* 0x000fe2000f8e3cff */
[----:B------:R-:W-:Y:S01]  /*2580*/  UIADD3 UR47, UR10, 0x3c6ef372, URZ ;  /* 0x3c6ef3720a2f7890 */ /* 0x000fe2000fffe03f */
[----:B------:R-:W-:Y:S01]  /*2590*/  SEL R0, R0, R229, !P0 ;  /* 0x000000e500007207 */ /* 0x000fe20004000000 */
[----:B------:R-:W-:Y:S02]  /*25a0*/  UIADD3 UR46, UR45, -0x4498517b, URZ ;  /* 0xbb67ae852d2e7890 */ /* 0x000fe4000fffe03f */
[----:B------:R1:W-:Y:S01]  /*25b0*/  STL [R1+0x18], R4 ;  /* 0x0000180401007387 */ /* 0x0003e20000100800 */
[----:B------:R-:W-:Y:S01]  /*25c0*/  UIADD3 UR35, UR10, -0x61c88647, URZ ;  /* 0x9e3779b90a237890 */ /* 0x000fe2000fffe03f */
[----:B-1----:R-:W-:Y:S01]  /*25d0*/  IMAD.WIDE.U32 R4, R8, -0x2daee0ad, RZ ;  /* 0xd2511f5308047825 */ /* 0x002fe200078e00ff */
[----:B------:R-:W-:Y:S01]  /*25e0*/  LEA R220, R0, UR4, 0x1 ;  /* 0x0000000400dc7c11 */ /* 0x000fe2000f8e08ff */
[----:B------:R-:W-:Y:S01]  /*25f0*/  ULDC UR51, c[0x0][0x270] ;  /* 0x00009c0000337ab9 */ /* 0x000fe20000000800 */
[----:B------:R-:W-:Y:S01]  /*2600*/  LEA R221, R2, UR4, 0x1 ;  /* 0x0000000402dd7c11 */ /* 0x000fe2000f8e08ff */
[----:B------:R-:W-:Y:S01]  /*2610*/  ULDC.U8 UR11, c[0x0][0x388] ;  /* 0x0000e200000b7ab9 */ /* 0x000fe20000000000 */
[----:B------:R1:W-:Y:S01]  /*2620*/  STL.64 [R1+0x10], R4 ;  /* 0x0000100401007387 */ /* 0x0003e20000100a00 */
[----:B------:R-:W-:-:S05]  /*2630*/  ULDC UR10, c[0x0][0x2ec] ;  /* 0x0000bb00000a7ab9 */ /* 0x000fca0000000800 */
.L_x_494:
[----:B------:R-:W0:Y:S01]  /*2640*/  LDGDEPBAR ;  /* 0x00000000000079af */ /* 0x000e220000000000 */
[----:B------:R-:W-:Y:S01]  /*2650*/  IMAD.IADD R0, R228, 0x1, R221 ;  /* 0x00000001e4007824 */ /* 0x000fe200078e02dd */
[----:B------:R-:W-:Y:S01]  /*2660*/  UISETP.GE.AND UP1, UPT, UR5, 0x1, UPT ;  /* 0x000000010500788c */ /* 0x000fe2000bf26270 */
[----:B------:R-:W-:Y:S05]  /*2670*/  IMAD.U32 R2, RZ, RZ, UR48 ;  /* 0x00000030ff027e24 */ /* 0x000fea000f8e00ff */
[----:B------:R-:W2:Y:S04]  /*2680*/  LDL R237, [R1+0x8] ;  /* 0x0000080001ed7983 */ /* 0x000ea80000100800 */
[----:B------:R-:W3:Y:S04]  /*2690*/  LDL R238, [R1+0x28] ;  /* 0x0000280001ee7983 */ /* 0x000ee80000100800 */
[----:B------:R-:W4:Y:S06]  /*26a0*/  LDL.64 R234, [R1+0x10] ;  /* 0x0000100001ea7983 */ /* 0x000f2c0000100a00 */
[----:B------:R-:W3:Y:S04]  /*26b0*/  LDL R231, [R1+0x4] ;  /* 0x0000040001e77983 */ /* 0x000ee80000100800 */
[----:B------:R-:W3:Y:S01]  /*26c0*/  LDL R236, [R1+0x18] ;  /* 0x0000180001ec7983 */ /* 0x000ee20000100800 */
[----:B------:R-:W1:Y:S01]  /*26d0*/  S2R R239, SR_TID.X ;  /* 0x0000000000ef7919 */ /* 0x000e620000002100 */
[----:B------:R-:W1:Y:S01]  /*26e0*/  S2R R240, SR_TID.X ;  /* 0x0000000000f07919 */ /* 0x000e620000002100 */
[----:B------:R-:W-:Y:S04]  /*26f0*/  DEPBAR.LE SB0, 0x0 ;  /* 0x000080000000791a */ /* 0x000fe80000000000 */
[----:B------:R-:W-:Y:S01]  /*2700*/  BAR.SYNC.DEFER_BLOCKING 0x0 ;  /* 0x0000000000007b1d */ /* 0x000fe20000010000 */
[----:B-1----:R-:W-:Y:S05]  /*2710*/  SHF.R.S32.HI R239, RZ, 0x1f, R239 ;  /* 0x0000001fffef7819 */ /* 0x002fea00000114ef */
[----:B------:R-:W-:Y:S01]  /*2720*/  LDSM.16.M88.4 R32, [R221] ;  /* 0x00000000dd20783b */ /* 0x000fe20000000200 */
[----:B------:R-:W-:Y:S04]  /*2730*/  LEA.HI R239, R239, R240, RZ, 0x6 ;  /* 0x000000f0efef7211 */ /* 0x000fe800078f30ff */
[----:B------:R-:W-:Y:S03]  /*2740*/  SHF.R.S32.HI R239, RZ, 0x6, R239 ;  /* 0x00000006ffef7819 */ /* 0x000fe600000114ef */
[----:B------:R-:W1:Y:S02]  /*2750*/  LDSM.16.M88.4 R16, [R222+0x9000] ;  /* 0x00900000de10783b */ /* 0x000e640000000200 */
[----:B------:R-:W-:Y:S06]  /*2760*/  IMAD R2, R2, 0x4, R239 ;  /* 0x0000000402027824 */ /* 0x000fec00078e02ef */
[----:B------:R-:W1:Y:S01]  /*2770*/  LDSM.16.M88.4 R28, [R221+0x800] ;  /* 0x00080000dd1c783b */ /* 0x000e620000000200 */
[----:B------:R-:W-:Y:S07]  /*2780*/  LOP3.LUT R2, R2, UR45, RZ, 0x3c, !PT ;  /* 0x0000002d02027c12 */ /* 0x000fee000f8e3cff */
        /* <DEDUP_REMOVED lines=39> */
[----:B------:R-:W2:Y:S05]  /*2a00*/  LDSM.16.M88.4 R132, [R221+0x2800] ;  /* 0x00280000dd84783b */ /* 0x000eaa0000000200 */
[----:B------:R-:W-:Y:S03]  /*2a10*/  HMMA.16816.F32.BF16 R32, R152, R162, R32 ;  /* 0x000000a29820723c */ /* 0x000fe60000041820 */
[----:B------:R-:W3:Y:S03]  /*2a20*/  LDSM.16.M88.4 R152, [R222+0xd400] ;  /* 0x00d40000de98783b */ /* 0x000ee60000000200 */
[-C--:B-1----:R-:W-:Y:S05]  /*2a30*/  HMMA.16816.F32.BF16 R4, R164, R168.reuse, R4 ;  /* 0x000000a8a404723c */ /* 0x082fea0000041804 */
[----:B------:R-:W1:Y:S01]  /*2a40*/  LDSM.16.M88.4 R160, [R223+0xd000] ;  /* 0x00d00000dfa0783b */ /* 0x000e620000000200 */
[C---:B------:R-:W-:Y:S06]  /*2a50*/  HMMA.16816.F32.BF16 R8, R136.reuse, R168, R8 ;  /* 0x000000a88808723c */ /* 0x040fec0000041808 */
[-C--:B------:R-:W-:Y:S06]  /*2a60*/  HMMA.16816.F32.BF16 R12, R136, R170.reuse, R12 ;  /* 0x000000aa880c723c */ /* 0x080fec000004180c */
[C---:B------:R-:W-:Y:S06]  /*2a70*/  HMMA.16816.F32.BF16 R16, R164.reuse, R170, R16 ;  /* 0x000000aaa410723c */ /* 0x040fec0000041810 */
[-C--:B------:R-:W-:Y:S06]  /*2a80*/  HMMA.16816.F32.BF16 R20, R164, R140.reuse, R20 ;  /* 0x0000008ca414723c */ /* 0x080fec0000041814 */
[C---:B------:R-:W-:Y:S06]  /*2a90*/  HMMA.16816.F32.BF16 R24, R136.reuse, R140, R24 ;  /* 0x0000008c8818723c */ /* 0x040fec0000041818 */
[-C--:B------:R-:W-:Y:S01]  /*2aa0*/  HMMA.16816.F32.BF16 R28, R136, R142.reuse, R28 ;  /* 0x0000008e881c723c */ /* 0x080fe2000004181c */
[----:B------:R1:W3:Y:S05]  /*2ab0*/  LDSM.16.M88.4 R136, [R0+0x2800] ;  /* 0x002800000088783b */ /* 0x0002ea0000000200 */
[----:B------:R-:W-:Y:S06]  /*2ac0*/  HMMA.16816.F32.BF16 R32, R164, R142, R32 ;  /* 0x0000008ea420723c */ /* 0x000fec0000041820 */
[-C--:B------:R-:W-:Y:S05]  /*2ad0*/  HMMA.16816.F32.BF16 R4, R144, R148.reuse, R4 ;  /* 0x000000949004723c */ /* 0x080fea0000041804 */
[----:B--2---:R-:W-:Y:S01]  /*2ae0*/  FSETP.NEU.FTZ.AND P0, PT, R237, -INF , PT ;  /* 0xff800000ed00780b */ /* 0x004fe20003f1d000 */
[C---:B------:R-:W-:Y:S01]  /*2af0*/  HMMA.16816.F32.BF16 R8, R132.reuse, R148, R8 ;  /* 0x000000948408723c */ /* 0x040fe20000041808 */
[----:B------:R-:W2:Y:S04]  /*2b00*/  LDL R148, [R1] ;  /* 0x0000000001947983 */ /* 0x000ea80000100800 */
[----:B----4-:R-:W-:Y:S01]  /*2b10*/  LOP3.LUT R2, R235, R2, RZ, 0x3c, !PT ;  /* 0x00000002eb027212 */ /* 0x010fe200078e3cff */
[-C--:B------:R-:W-:Y:S01]  /*2b20*/  HMMA.16816.F32.BF16 R12, R132, R150.reuse, R12 ;  /* 0x00000096840c723c */ /* 0x080fe2000004180c */
[----:B-1----:R-:W-:Y:S04]  /*2b30*/  IMAD.U32 R0, RZ, RZ, UR5 ;  /* 0x00000005ff007e24 */ /* 0x002fe8000f8e00ff */
[----:B---3--:R-:W-:Y:S01]  /*2b40*/  IMAD R0, R0, 0x4, R238 ;  /* 0x0000000400007824 */ /* 0x008fe200078e02ee */
[C---:B------:R-:W-:Y:S05]  /*2b50*/  HMMA.16816.F32.BF16 R16, R144.reuse, R150, R16 ;  /* 0x000000969010723c */ /* 0x040fea0000041810 */
[C---:B------:R-:W-:Y:S01]  /*2b60*/  IMAD.WIDE.U32 R142, R0.reuse, -0x326172a9, RZ ;  /* 0xcd9e8d57008e7825 */ /* 0x040fe200078e00ff */
[-C--:B------:R-:W-:Y:S05]  /*2b70*/  HMMA.16816.F32.BF16 R20, R144, R152.reuse, R20 ;  /* 0x000000989014723c */ /* 0x080fea0000041814 */
[----:B------:R-:W-:Y:S01]  /*2b80*/  VIADD R140, R0, 0x2 ;  /* 0x00000002008c7836 */ /* 0x000fe20000000000 */
[C---:B------:R-:W-:Y:S05]  /*2b90*/  HMMA.16816.F32.BF16 R24, R132.reuse, R152, R24 ;  /* 0x000000988418723c */ /* 0x040fea0000041818 */
[----:B------:R-:W-:Y:S01]  /*2ba0*/  IMAD.WIDE.U32 R140, R140, -0x326172a9, RZ ;  /* 0xcd9e8d578c8c7825 */ /* 0x000fe200078e00ff */
[-C--:B------:R-:W-:Y:S05]  /*2bb0*/  HMMA.16816.F32.BF16 R28, R132, R154.reuse, R28 ;  /* 0x0000009a841c723c */ /* 0x080fea000004181c */
[-C--:B------:R-:W-:Y:S01]  /*2bc0*/  LOP3.LUT R0, R143, R236.reuse, RZ, 0x3c, !PT ;  /* 0x000000ec8f007212 */ /* 0x080fe200078e3cff */
        /* <DEDUP_REMOVED lines=9> */
[----:B------:R-:W-:Y:S01]  /*2c60*/  IMAD.WIDE.U32 R134, R2, -0x326172a9, RZ ;  /* 0xcd9e8d5702867825 */ /* 0x000fe200078e00ff */
[----:B------:R-:W-:Y:S01]  /*2c70*/  LOP3.LUT R145, R141, R236, RZ, 0x3c, !PT ;  /* 0x000000ec8d917212 */ /* 0x000fe200078e3cff */
[C---:B------:R-:W-:Y:S04]  /*2c80*/  HMMA.16816.F32.BF16 R16, R156.reuse, R162, R16 ;  /* 0x000000a29c10723c */ /* 0x040fe80000041810 */
[C---:B------:R-:W-:Y:S01]  /*2c90*/  LOP3.LUT R146, R135.reuse, UR35, R140, 0x96, !PT ;  /* 0x0000002387927c12 */ /* 0x040fe2000f8e968c */
[--C-:B------:R-:W-:Y:S01]  /*2ca0*/  FFMA.FTZ R4, R4, UR10, -R133.reuse ;  /* 0x0000000a04047c23 */ /* 0x100fe20008010885 */
[----:B------:R-:W-:Y:S01]  /*2cb0*/  LOP3.LUT R142, R135, UR35, R142, 0x96, !PT ;  /* 0x00000023878e7c12 */ /* 0x000fe2000f8e968e */
[--C-:B------:R-:W-:Y:S01]  /*2cc0*/  FFMA.FTZ R5, R5, UR10, -R133.reuse ;  /* 0x0000000a05057c23 */ /* 0x100fe20008010885 */
[----:B------:R-:W-:Y:S01]  /*2cd0*/  LOP3.LUT R147, R234, UR46, RZ, 0x3c, !PT ;  /* 0x0000002eea937c12 */ /* 0x000fe2000f8e3cff */
[----:B------:R-:W-:Y:S02]  /*2ce0*/  MUFU.EX2 R170, R4 ;  /* 0x0000000400aa7308 */ /* 0x000fe40000000800 */
[----:B------:R-:W-:Y:S01]  /*2cf0*/  IMAD.WIDE.U32 R140, R0, -0x2daee0ad, RZ ;  /* 0xd2511f53008c7825 */ /* 0x000fe200078e00ff */
[----:B------:R-:W-:Y:S03]  /*2d00*/  LOP3.LUT R0, R134, UR47, RZ, 0x3c, !PT ;  /* 0x0000002f86007c12 */ /* 0x000fe6000f8e3cff */
[--C-:B------:R-:W-:Y:S01]  /*2d10*/  FFMA.FTZ R6, R6, UR10, -R132.reuse ;  /* 0x0000000a06067c23 */ /* 0x100fe20008010884 */
[----:B------:R-:W-:Y:S01]  /*2d20*/  IMAD.WIDE.U32 R142, R142, -0x2daee0ad, RZ ;  /* 0xd2511f538e8e7825 */ /* 0x000fe200078e00ff */
[----:B------:R-:W-:Y:S02]  /*2d30*/  LOP3.LUT R135, R147, R141, RZ, 0x3c, !PT ;  /* 0x0000008d93877212 */ /* 0x000fe400078e3cff */
[----:B------:R1:W-:Y:S01]  /*2d40*/  MUFU.EX2 R171, R5 ;  /* 0x0000000500ab7308 */ /* 0x0003e20000000800 */
[----:B------:R-:W-:Y:S01]  /*2d50*/  FFMA.FTZ R7, R7, UR10, -R132 ;  /* 0x0000000a07077c23 */ /* 0x000fe20008010884 */
[----:B------:R-:W-:Y:S01]  /*2d60*/  LOP3.LUT R144, R143, UR36, R140, 0x96, !PT ;  /* 0x000000248f907c12 */ /* 0x000fe2000f8e968c */
[----:B------:R-:W-:Y:S04]  /*2d70*/  IMAD.WIDE.U32 R134, R135, -0x326172a9, RZ ;  /* 0xcd9e8d5787867825 */ /* 0x000fe800078e00ff */
[--C-:B------:R-:W-:Y:S03]  /*2d80*/  FFMA.FTZ R16, R16, UR10, -R133.reuse ;  /* 0x0000000a10107c23 */ /* 0x100fe60008010885 */
[----:B------:R3:W-:Y:S01]  /*2d90*/  MUFU.EX2 R236, R6 ;  /* 0x0000000600ec7308 */ /* 0x0007e20000000800 */
[----:B------:R-:W-:Y:S04]  /*2da0*/  IMAD.WIDE.U32 R140, R146, -0x2daee0ad, RZ ;  /* 0xd2511f53928c7825 */ /* 0x000fe800078e00ff */
[--C-:B------:R-:W-:Y:S01]  /*2db0*/  FFMA.FTZ R17, R17, UR10, -R133.reuse ;  /* 0x0000000a11117c23 */ /* 0x100fe20008010885 */
[--C-:B------:R-:W-:Y:S01]  /*2dc0*/  FFMA.FTZ R18, R18, UR10, -R132.reuse ;  /* 0x0000000a12127c23 */ /* 0x100fe20008010884 */
[----:B------:R-:W-:Y:S03]  /*2dd0*/  FFMA.FTZ R19, R19, UR10, -R132 ;  /* 0x0000000a13137c23 */ /* 0x000fe60008010884 */
[----:B------:R4:W-:Y:S01]  /*2de0*/  MUFU.EX2 R235, R7 ;  /* 0x0000000700eb7308 */ /* 0x0009e20000000800 */
[----:B-1----:R-:W-:Y:S04]  /*2df0*/  IMAD.WIDE.U32 R4, R145, -0x2daee0ad, RZ ;  /* 0xd2511f5391047825 */ /* 0x002fe800078e00ff */
[----:B------:R-:W-:Y:S01]  /*2e00*/  IMAD.WIDE.U32 R144, R144, -0x326172a9, RZ ;  /* 0xcd9e8d5790907825 */ /* 0x000fe200078e00ff */
[----:B------:R-:W-:Y:S04]  /*2e10*/  LOP3.LUT R5, R147, R5, RZ, 0x3c, !PT ;  /* 0x0000000593057212 */ /* 0x000fe800078e3cff */
[----:B------:R-:W1:Y:S10]  /*2e20*/  MUFU.EX2 R167, R16 ;  /* 0x0000001000a77308 */ /* 0x000e740000000800 */
[----:B------:R-:W-:Y:S10]  /*2e30*/  MUFU.EX2 R164, R17 ;  /* 0x0000001100a47308 */ /* 0x000ff40000000800 */
[----:B------:R-:W-:Y:S10]  /*2e40*/  MUFU.EX2 R166, R18 ;  /* 0x0000001200a67308 */ /* 0x000ff40000000800 */
[----:B------:R-:W1:Y:S01]  /*2e50*/  MUFU.EX2 R165, R19 ;  /* 0x0000001300a57308 */ /* 0x000e620000000800 */
[C---:B--2---:R-:W-:Y:S01]  /*2e60*/  FMUL.FTZ R2, R148.reuse, 1.4426950216293334961 ;  /* 0x3fb8aa3b94027820 */ /* 0x044fe20000410000 */
[----:B------:R-:W-:Y:S02]  /*2e70*/  FSETP.NEU.FTZ.AND P0, PT, R148, -INF , PT ;  /* 0xff8000009400780b */ /* 0x000fe40003f1d000 */
[----:B------:R-:W-:Y:S02]  /*2e80*/  LOP3.LUT R148, R0, R135, RZ, 0x3c, !PT ;  /* 0x0000008700947212 */ /* 0x000fe400078e3cff */
[----:B------:R-:W-:Y:S01]  /*2e90*/  LOP3.LUT R135, R141, UR36, R4, 0x96, !PT ;  /* 0x000000248d877c12 */ /* 0x000fe2000f8e9604 */
[----:B------:R-:W-:Y:S01]  /*2ea0*/  IMAD.WIDE.U32 R4, R5, -0x326172a9, RZ ;  /* 0xcd9e8d5705047825 */ /* 0x000fe200078e00ff */
[----:B------:R-:W-:Y:S02]  /*2eb0*/  FSEL R2, R2, RZ, P0 ;  /* 0x000000ff02027208 */ /* 0x000fe40000000000 */
[----:B-----5:R-:W-:Y:S01]  /*2ec0*/  FSETP.NEU.FTZ.AND P0, PT, R252, -INF , PT ;  /* 0xff800000fc00780b */ /* 0x020fe20003f1d000 */
[----:B------:R-:W-:Y:S01]  /*2ed0*/  IMAD.WIDE.U32 R148, R148, -0x2daee0ad, RZ ;  /* 0xd2511f5394947825 */ /* 0x000fe200078e00ff */
[----:B---3--:R-:W-:Y:S03]  /*2ee0*/  LOP3.LUT R6, R0, R5, RZ, 0x3c, !PT ;  /* 0x0000000500067212 */ /* 0x008fe600078e3cff */
[----:B------:R-:W-:Y:S01]  /*2ef0*/  FFMA.FTZ R8, R8, UR10, -R2 ;  /* 0x0000000a08087c23 */ /* 0x000fe20008010802 */
[----:B------:R-:W-:Y:S01]  /*2f00*/  FMUL.FTZ R0, R252, 1.4426950216293334961 ;  /* 0x3fb8aa3bfc007820 */ /* 0x000fe20000410000 */
[----:B------:R-:W-:Y:S01]  /*2f10*/  LOP3.LUT R146, R149, UR38, R142, 0x96, !PT ;  /* 0x0000002695927c12 */ /* 0x000fe2000f8e968e */
[----:B------:R-:W-:Y:S01]  /*2f20*/  FFMA.FTZ R9, R9, UR10, -R2 ;  /* 0x0000000a09097c23 */ /* 0x000fe20008010802 */
[----:B------:R2:W-:Y:S01]  /*2f30*/  MUFU.EX2 R239, R8 ;  /* 0x0000000800ef7308 */ /* 0x0005e20000000800 */
[----:B------:R-:W-:Y:S01]  /*2f40*/  LOP3.LUT R141, R145, UR37, R134, 0x96, !PT ;  /* 0x00000025918d7c12 */ /* 0x000fe2000f8e9686 */
[----:B----4-:R-:W-:Y:S01]  /*2f50*/  IMAD.WIDE.U32 R6, R6, -0x2daee0ad, RZ ;  /* 0xd2511f5306067825 */ /* 0x010fe200078e00ff */
[----:B------:R-:W-:Y:S03]  /*2f60*/  FSEL R0, R0, RZ, P0 ;  /* 0x000000ff00007208 */ /* 0x000fe60000000000 */
[----:B------:R-:W-:Y:S01]  /*2f70*/  FFMA.FTZ R12, R12, UR10, -R2 ;  /* 0x0000000a0c0c7c23 */ /* 0x000fe20008010802 */
[----:B------:R-:W-:Y:S01]  /*2f80*/  IMAD.WIDE.U32 R134, R135, -0x326172a9, RZ ;  /* 0xcd9e8d5787867825 */ /* 0x000fe200078e00ff */
[----:B------:R-:W-:Y:S02]  /*2f90*/  LOP3.LUT R140, R7, UR38, R140, 0x96, !PT ;  /* 0x00000026078c7c12 */ /* 0x000fe4000f8e968c */
[----:B------:R3:W4:Y:S01]  /*2fa0*/  MUFU.EX2 R237, R9 ;  /* 0x0000000900ed7308 */ /* 0x0007220000000800 */
[----:B------:R-:W-:Y:S01]  /*2fb0*/  FFMA.FTZ R10, R10, UR10, -R0 ;  /* 0x0000000a0a0a7c23 */ /* 0x000fe20008010800 */
[----:B------:R-:W-:Y:S01]  /*2fc0*/  IMAD.WIDE.U32 R146, R146, -0x326172a9, RZ ;  /* 0xcd9e8d5792927825 */ /* 0x000fe200078e00ff */
[----:B------:R-:W-:Y:S03]  /*2fd0*/  LOP3.LUT R142, R135, UR37, R4, 0x96, !PT ;  /* 0x00000025878e7c12 */ /* 0x000fe6000f8e9604 */
[----:B------:R-:W-:Y:S01]  /*2fe0*/  FFMA.FTZ R11, R11, UR10, -R0 ;  /* 0x0000000a0b0b7c23 */ /* 0x000fe20008010800 */
[----:B------:R-:W-:Y:S01]  /*2ff0*/  IMAD.WIDE.U32 R4, R141, -0x2daee0ad, RZ ;  /* 0xd2511f538d047825 */ /* 0x000fe200078e00ff */
[----:B------:R-:W-:Y:S02]  /*3000*/  LOP3.LUT R150, R147, UR39, R144, 0x96, !PT ;  /* 0x0000002793967c12 */ /* 0x000fe4000f8e9690 */
[----:B------:R1:W-:Y:S01]  /*3010*/  MUFU.EX2 R240, R10 ;  /* 0x0000000a00f07308 */ /* 0x0003e20000000800 */
[----:B------:R-:W-:Y:S01]  /*3020*/  FFMA.FTZ R13, R13, UR10, -R2 ;  /* 0x0000000a0d0d7c23 */ /* 0x000fe20008010802 */
[----:B------:R-:W-:Y:S01]  /*3030*/  IMAD.WIDE.U32 R142, R142, -0x2daee0ad, RZ ;  /* 0xd2511f538e8e7825 */ /* 0x000fe200078e00ff */
[----:B--2---:R-:W-:Y:S03]  /*3040*/  LOP3.LUT R8, R5, UR40, R148, 0x96, !PT ;  /* 0x0000002805087c12 */ /* 0x004fe6000f8e9694 */
[----:B------:R-:W-:Y:S01]  /*3050*/  FFMA.FTZ R15, R15, UR10, -R0 ;  /* 0x0000000a0f0f7c23 */ /* 0x000fe20008010800 */
[----:B------:R-:W-:Y:S01]  /*3060*/  IMAD.WIDE.U32 R140, R140, -0x326172a9, RZ ;  /* 0xcd9e8d578c8c7825 */ /* 0x000fe200078e00ff */
[----:B------:R-:W-:Y:S02]  /*3070*/  LOP3.LUT R148, R143, UR40, R6, 0x96, !PT ;  /* 0x000000288f947c12 */ /* 0x000fe4000f8e9606 */
[----:B------:R-:W-:Y:S01]  /*3080*/  MUFU.EX2 R169, R12 ;  /* 0x0000000c00a97308 */ /* 0x000fe20000000800 */
[----:B------:R-:W-:Y:S01]  /*3090*/  IMAD.WIDE.U32 R150, R150, -0x2daee0ad, RZ ;  /* 0xd2511f5396967825 */ /* 0x000fe200078e00ff */
[----:B------:R-:W-:Y:S03]  /*30a0*/  LOP3.LUT R144, R141, UR39, R134, 0x96, !PT ;  /* 0x000000278d907c12 */ /* 0x000fe6000f8e9686 */
[----:B------:R-:W-:Y:S01]  /*30b0*/  IMAD.WIDE.U32 R148, R148, -0x326172a9, RZ ;  /* 0xcd9e8d5794947825 */ /* 0x000fe200078e00ff */
[----:B------:R-:W-:Y:S04]  /*30c0*/  LOP3.LUT R134, R151, UR42, R4, 0x96, !PT ;  /* 0x0000002a97867c12 */ /* 0x000fe8000f8e9604 */
[----:B------:R2:W4:Y:S01]  /*30d0*/  MUFU.EX2 R238, R11 ;  /* 0x0000000b00ee7308 */ /* 0x0005220000000800 */
[----:B------:R-:W4:Y:S01]  /*30e0*/  LDSM.16.M88.4 R4, [R223+0xd400] ;  /* 0x00d40000df04783b */ /* 0x000f220000000200 */
[----:B---3--:R-:W-:Y:S01]  /*30f0*/  IMAD.WIDE.U32 R8, R8, -0x326172a9, RZ ;  /* 0xcd9e8d5708087825 */ /* 0x008fe200078e00ff */
[----:B-1----:R-:W-:Y:S03]  /*3100*/  LOP3.LUT R10, R149, UR41, R140, 0x96, !PT ;  /* 0x00000029950a7c12 */ /* 0x002fe6000f8e968c */
[----:B------:R-:W-:Y:S01]  /*3110*/  IMAD.WIDE.U32 R144, R144, -0x2daee0ad, RZ ;  /* 0xd2511f5390907825 */ /* 0x000fe200078e00ff */
[----:B------:R-:W-:Y:S03]  /*3120*/  LOP3.LUT R9, R9, UR41, R146, 0x96, !PT ;  /* 0x0000002909097c12 */ /* 0x000fe6000f8e9692 */
[----:B------:R1:W3:Y:S01]  /*3130*/  MUFU.EX2 R168, R13 ;  /* 0x0000000d00a87308 */ /* 0x0002e20000000800 */
[----:B------:R-:W-:Y:S01]  /*3140*/  IMAD.WIDE.U32 R134, R134, -0x326172a9, RZ ;  /* 0xcd9e8d5786867825 */ /* 0x000fe200078e00ff */
[----:B------:R-:W-:Y:S02]  /*3150*/  LOP3.LUT R142, R145, UR42, R142, 0x96, !PT ;  /* 0x0000002a918e7c12 */ /* 0x000fe4000f8e968e */
[C---:B------:R-:W-:Y:S06]  /*3160*/  LOP3.LUT R145, R134.reuse, 0xffff, RZ, 0xc0, !PT ;  /* 0x0000ffff86917812 */ /* 0x040fec00078ec0ff */
[----:B------:R-:W3:Y:S01]  /*3170*/  MUFU.EX2 R231, R15 ;  /* 0x0000000f00e77308 */ /* 0x000ee20000000800 */
[----:B------:R-:W-:Y:S01]  /*3180*/  LOP3.LUT R140, R134, 0xff, RZ, 0xc0, !PT ;  /* 0x000000ff868c7812 */ /* 0x000fe200078ec0ff */
[----:B--2---:R-:W-:Y:S01]  /*3190*/  IMAD.WIDE.U32 R10, R10, -0x2daee0ad, RZ ;  /* 0xd2511f530a0a7825 */ /* 0x004fe200078e00ff */
[--C-:B------:R-:W-:Y:S02]  /*31a0*/  SHF.R.U32.HI R146, RZ, 0x10, R134.reuse ;  /* 0x00000010ff927819 */ /* 0x100fe40000011686 */
[----:B------:R-:W-:Y:S01]  /*31b0*/  SHF.R.U32.HI R141, RZ, 0x18, R134 ;  /* 0x00000018ff8d7819 */ /* 0x000fe20000011686 */
[----:B------:R-:W-:Y:S01]  /*31c0*/  FFMA.FTZ R134, R14, UR10, -R0 ;  /* 0x0000000a0e867c23 */ /* 0x000fe20008010800 */
[----:B------:R-:W-:Y:S01]  /*31d0*/  LOP3.LUT R12, R135, UR43, R8, 0x96, !PT ;  /* 0x0000002b870c7c12 */ /* 0x000fe2000f8e9608 */
[----:B------:R-:W-:Y:S01]  /*31e0*/  IMAD.WIDE.U32 R8, R9, -0x2daee0ad, RZ ;  /* 0xd2511f5309087825 */ /* 0x000fe200078e00ff */
[----:B-1----:R-:W-:Y:S01]  /*31f0*/  LOP3.LUT R13, R11, UR44, R144, 0x96, !PT ;  /* 0x0000002c0b0d7c12 */ /* 0x002fe2000f8e9690 */
[----:B------:R1:W2:Y:S01]  /*3200*/  MUFU.EX2 R234, R134 ;  /* 0x0000008600ea7308 */ /* 0x0002a20000000800 */
[----:B------:R-:W-:Y:S02]  /*3210*/  SHF.R.U32.HI R147, RZ, 0x18, R10 ;  /* 0x00000018ff937819 */ /* 0x000fe4000001160a */
[C---:B------:R-:W-:Y:S02]  /*3220*/  LOP3.LUT R143, R8.reuse, 0xff, RZ, 0xc0, !PT ;  /* 0x000000ff088f7812 */ /* 0x040fe400078ec0ff */
[----:B------:R-:W-:Y:S02]  /*3230*/  LOP3.LUT R14, R9, UR44, R150, 0x96, !PT ;  /* 0x0000002c090e7c12 */ /* 0x000fe4000f8e9696 */
[--C-:B------:R-:W-:Y:S02]  /*3240*/  SHF.R.U32.HI R151, RZ, 0x10, R8.reuse ;  /* 0x00000010ff977819 */ /* 0x100fe40000011608 */
[----:B------:R-:W-:Y:S02]  /*3250*/  LOP3.LUT R149, R8, 0xffff, RZ, 0xc0, !PT ;  /* 0x0000ffff08957812 */ /* 0x000fe400078ec0ff */
[----:B------:R-:W-:Y:S01]  /*3260*/  SHF.R.U32.HI R144, RZ, 0x18, R8 ;  /* 0x00000018ff907819 */ /* 0x000fe20000011608 */
[----:B------:R-:W-:Y:S01]  /*3270*/  IMAD.WIDE.U32 R8, R142, -0x326172a9, RZ ;  /* 0xcd9e8d578e087825 */ /* 0x000fe200078e00ff */
[----:B------:R-:W-:Y:S01]  /*3280*/  LOP3.LUT R142, R10, 0xff, RZ, 0xc0, !PT ;  /* 0x000000ff0a8e7812 */ /* 0x000fe200078ec0ff */
[-C--:B----4-:R-:W-:Y:S03]  /*3290*/  HMMA.16816.F32.BF16 R20, R156, R4.reuse, R20 ;  /* 0x000000049c14723c */ /* 0x090fe60000041814 */
[----:B-1----:R-:W-:Y:S02]  /*32a0*/  LOP3.LUT R134, R8, 0xff, RZ, 0xc0, !PT ;  /* 0x000000ff08867812 */ /* 0x002fe400078ec0ff */
[--C-:B------:R-:W-:Y:S01]  /*32b0*/  SHF.R.U32.HI R135, RZ, 0x10, R8.reuse ;  /* 0x00000010ff877819 */ /* 0x100fe20000011608 */
[C---:B------:R-:W-:Y:S04]  /*32c0*/  HMMA.16816.F32.BF16 R24, R136.reuse, R4, R24 ;  /* 0x000000048818723c */ /* 0x040fe80000041818 */
[----:B------:R-:W-:Y:S01]  /*32d0*/  ISETP.LE.U32.AND P4, PT, R140, UR11, PT ;  /* 0x0000000b8c007c0c */ /* 0x000fe2000bf83070 */
[----:B------:R-:W-:Y:S01]  /*32e0*/  IMAD.U32 R140, RZ, RZ, UR13 ;  /* 0x0000000dff8c7e24 */ /* 0x000fe2000f8e00ff */
[-C--:B------:R-:W-:Y:S03]  /*32f0*/  HMMA.16816.F32.BF16 R28, R136, R6.reuse, R28 ;  /* 0x00000006881c723c */ /* 0x080fe6000004181c */
[----:B------:R-:W-:Y:S02]  /*3300*/  ISETP.LE.U32.AND P5, PT, R141, UR11, PT ;  /* 0x0000000b8d007c0c */ /* 0x000fe4000bfa3070 */
[----:B------:R-:W-:Y:S01]  /*3310*/  LOP3.LUT R15, R8, 0xffff, RZ, 0xc0, !PT ;  /* 0x0000ffff080f7812 */ /* 0x000fe200078ec0ff */
[----:B------:R-:W-:Y:S01]  /*3320*/  HMMA.16816.F32.BF16 R32, R156, R6, R32 ;  /* 0x000000069c20723c */ /* 0x000fe20000041820 */
[----:B------:R-:W4:Y:S01]  /*3330*/  LDL R159, [R1+0xc] ;  /* 0x00000c00019f7983 */ /* 0x000f220000100800 */
[----:B------:R-:W-:Y:S03]  /*3340*/  IMAD.U32 R141, RZ, RZ, UR12 ;  /* 0x0000000cff8d7e24 */ /* 0x000fe6000f8e00ff */
[----:B------:R-:W-:Y:S01]  /*3350*/  SHF.R.U32.HI R16, RZ, 0x18, R8 ;  /* 0x00000018ff107819 */ /* 0x000fe20000011608 */
[--C-:B------:R-:W-:Y:S01]  /*3360*/  FFMA.FTZ R20, R20, UR10, -R133.reuse ;  /* 0x0000000a14147c23 */ /* 0x100fe20008010885 */
[----:B------:R-:W-:Y:S01]  /*3370*/  LOP3.LUT R8, R12, 0xffff, RZ, 0xc0, !PT ;  /* 0x0000ffff0c087812 */ /* 0x000fe200078ec0ff */
[--C-:B------:R-:W-:Y:S02]  /*3380*/  FFMA.FTZ R21, R21, UR10, -R133.reuse ;  /* 0x0000000a15157c23 */ /* 0x100fe40008010885 */
[----:B------:R-:W1:Y:S01]  /*3390*/  MUFU.EX2 R162, R20 ;  /* 0x0000001400a27308 */ /* 0x000e620000000800 */
[----:B------:R-:W-:Y:S01]  /*33a0*/  SHF.R.U32.HI R241, RZ, 0x10, R10 ;  /* 0x00000010fff17819 */ /* 0x000fe2000001160a */
[----:B------:R-:W-:Y:S01]  /*33b0*/  FFMA.FTZ R22, R22, UR10, -R132 ;  /* 0x0000000a16167c23 */ /* 0x000fe20008010884 */
[----:B------:R-:W-:Y:S01]  /*33c0*/  LOP3.LUT R242, R10, 0xffff, RZ, 0xc0, !PT ;  /* 0x0000ffff0af27812 */ /* 0x000fe200078ec0ff */
[----:B------:R-:W-:Y:S01]  /*33d0*/  @!P4 FADD.FTZ R167, -R167, -RZ ;  /* 0x800000ffa7a7c221 */ /* 0x000fe20000010100 */
[----:B------:R-:W-:Y:S01]  /*33e0*/  LOP3.LUT R10, R9, UR43, R148, 0x96, !PT ;  /* 0x0000002b090a7c12 */ /* 0x000fe2000f8e9694 */
[----:B------:R-:W-:Y:S01]  /*33f0*/  FFMA.FTZ R23, R23, UR10, -R132 ;  /* 0x0000000a17177c23 */ /* 0x000fe20008010884 */
[----:B------:R-:W-:Y:S03]  /*3400*/  LOP3.LUT R9, R12, 0xff, RZ, 0xc0, !PT ;  /* 0x000000ff0c097812 */ /* 0x000fe600078ec0ff */
[----:B------:R-:W1:Y:S01]  /*3410*/  MUFU.EX2 R160, R21 ;  /* 0x0000001500a07308 */ /* 0x000e620000000800 */
[----:B------:R-:W-:Y:S01]  /*3420*/  SHF.R.U32.HI R8, RZ, 0x8, R8 ;  /* 0x00000008ff087819 */ /* 0x000fe20000011608 */
[----:B------:R-:W-:Y:S01]  /*3430*/  @!P5 FADD.FTZ R165, -R165, -RZ ;  /* 0x800000ffa5a5d221 */ /* 0x000fe20000010100 */
[----:B------:R-:W-:Y:S01]  /*3440*/  ISETP.LE.U32.AND P3, PT, R9, UR11, PT ;  /* 0x0000000b09007c0c */ /* 0x000fe2000bf63070 */
[----:B------:R-:W-:Y:S01]  /*3450*/  FFMA.FTZ R24, R24, UR10, -R2 ;  /* 0x0000000a18187c23 */ /* 0x000fe20008010802 */
[--C-:B------:R-:W-:Y:S01]  /*3460*/  SHF.R.U32.HI R11, RZ, 0x18, R12.reuse ;  /* 0x00000018ff0b7819 */ /* 0x100fe2000001160c */
[--C-:B------:R-:W-:Y:S01]  /*3470*/  FFMA.FTZ R32, R32, UR10, -R133.reuse ;  /* 0x0000000a20207c23 */ /* 0x100fe20008010885 */
[----:B------:R-:W-:Y:S03]  /*3480*/  LOP3.LUT R9, R8, 0xffff, RZ, 0xc0, !PT ;  /* 0x0000ffff08097812 */ /* 0x000fe600078ec0ff */
[----:B------:R-:W1:Y:S01]  /*3490*/  MUFU.EX2 R163, R22 ;  /* 0x0000001600a37308 */ /* 0x000e620000000800 */
[----:B------:R-:W-:Y:S01]  /*34a0*/  SHF.R.U32.HI R12, RZ, 0x10, R12 ;  /* 0x00000010ff0c7819 */ /* 0x000fe2000001160c */
[----:B------:R-:W-:Y:S01]  /*34b0*/  FFMA.FTZ R133, R33, UR10, -R133 ;  /* 0x0000000a21857c23 */ /* 0x000fe20008010885 */
[----:B------:R-:W-:Y:S01]  /*34c0*/  LOP3.LUT R8, R10, 0xffff, RZ, 0xc0, !PT ;  /* 0x0000ffff0a087812 */ /* 0x000fe200078ec0ff */
[----:B------:R-:W-:Y:S01]  /*34d0*/  FFMA.FTZ R34, R34, UR10, -R132 ;  /* 0x0000000a22227c23 */ /* 0x000fe20008010884 */
[----:B------:R-:W-:Y:S01]  /*34e0*/  LOP3.LUT R12, R12, 0xff, RZ, 0xc0, !PT ;  /* 0x000000ff0c0c7812 */ /* 0x000fe200078ec0ff */
[----:B------:R-:W-:Y:S01]  /*34f0*/  FFMA.FTZ R28, R28, UR10, -R2 ;  /* 0x0000000a1c1c7c23 */ /* 0x000fe20008010802 */
[----:B------:R-:W-:Y:S01]  /*3500*/  SHF.R.U32.HI R8, RZ, 0x8, R8 ;  /* 0x00000008ff087819 */ /* 0x000fe20000011608 */
[----:B------:R-:W-:Y:S01]  /*3510*/  @!P3 FADD.FTZ R170, -R170, -RZ ;  /* 0x800000ffaaaab221 */ /* 0x000fe20000010100 */
[----:B------:R-:W-:Y:S01]  /*3520*/  ISETP.LE.U32.AND P0, PT, R9, UR11, PT ;  /* 0x0000000b09007c0c */ /* 0x000fe2000bf03070 */
[----:B------:R-:W-:Y:S01]  /*3530*/  MUFU.EX2 R161, R23 ;  /* 0x0000001700a17308 */ /* 0x000fe20000000800 */
[----:B------:R-:W-:Y:S01]  /*3540*/  ISETP.LE.U32.AND P2, PT, R12, UR11, PT ;  /* 0x0000000b0c007c0c */ /* 0x000fe2000bf43070 */
[--C-:B------:R-:W-:Y:S01]  /*3550*/  FFMA.FTZ R25, R25, UR10, -R2.reuse ;  /* 0x0000000a19197c23 */ /* 0x100fe20008010802 */
[----:B------:R-:W-:Y:S01]  /*3560*/  LOP3.LUT R8, R8, 0xffff, RZ, 0xc0, !PT ;  /* 0x0000ffff08087812 */ /* 0x000fe200078ec0ff */
[----:B------:R-:W-:Y:S01]  /*3570*/  FFMA.FTZ R2, R29, UR10, -R2 ;  /* 0x0000000a1d027c23 */ /* 0x000fe20008010802 */
[----:B------:R-:W-:Y:S01]  /*3580*/  LOP3.LUT R9, R10, 0xff, RZ, 0xc0, !PT ;  /* 0x000000ff0a097812 */ /* 0x000fe200078ec0ff */
[----:B------:R-:W-:Y:S01]  /*3590*/  FFMA.FTZ R132, R35, UR10, -R132 ;  /* 0x0000000a23847c23 */ /* 0x000fe20008010884 */
[----:B------:R-:W-:Y:S03]  /*35a0*/  ISETP.LE.U32.AND P3, PT, R8, UR11, PT ;  /* 0x0000000b08007c0c */ /* 0x000fe6000bf63070 */
[----:B------:R-:W-:Y:S01]  /*35b0*/  MUFU.EX2 R155, R24 ;  /* 0x00000018009b7308 */ /* 0x000fe20000000800 */
[----:B------:R-:W-:Y:S01]  /*35c0*/  SHF.R.U32.HI R8, RZ, 0x10, R10 ;  /* 0x00000010ff087819 */ /* 0x000fe2000001160a */
[----:B------:R-:W-:Y:S01]  /*35d0*/  FFMA.FTZ R30, R30, UR10, -R0 ;  /* 0x0000000a1e1e7c23 */ /* 0x000fe20008010800 */
[----:B------:R-:W-:Y:S01]  /*35e0*/  SHF.R.U32.HI R10, RZ, 0x18, R10 ;  /* 0x00000018ff0a7819 */ /* 0x000fe2000001160a */
[----:B------:R-:W-:Y:S01]  /*35f0*/  @!P0 FADD.FTZ R171, -R171, -RZ ;  /* 0x800000ffabab8221 */ /* 0x000fe20000010100 */
[----:B------:R-:W-:Y:S01]  /*3600*/  LOP3.LUT R4, R8, 0xff, RZ, 0xc0, !PT ;  /* 0x000000ff08047812 */ /* 0x000fe200078ec0ff */
[----:B------:R-:W-:Y:S01]  /*3610*/  @!P2 FADD.FTZ R236, -R236, -RZ ;  /* 0x800000ffececa221 */ /* 0x000fe20000010100 */
[----:B------:R-:W-:Y:S03]  /*3620*/  ISETP.LE.U32.AND P0, PT, R10, UR11, PT ;  /* 0x0000000b0a007c0c */ /* 0x000fe6000bf03070 */
[----:B------:R-:W-:Y:S01]  /*3630*/  MUFU.EX2 R150, R32 ;  /* 0x0000002000967308 */ /* 0x000fe20000000800 */
[----:B------:R-:W-:Y:S01]  /*3640*/  ISETP.LE.U32.AND P2, PT, R4, UR11, PT ;  /* 0x0000000b04007c0c */ /* 0x000fe2000bf43070 */
[--C-:B------:R-:W-:Y:S01]  /*3650*/  FFMA.FTZ R26, R26, UR10, -R0.reuse ;  /* 0x0000000a1a1a7c23 */ /* 0x100fe20008010800 */
[----:B------:R-:W-:Y:S01]  /*3660*/  SHF.R.U32.HI R4, RZ, 0x8, R15 ;  /* 0x00000008ff047819 */ /* 0x000fe2000001160f */
[----:B------:R-:W-:Y:S01]  /*3670*/  @!P3 FADD.FTZ R237, -R237, -RZ ;  /* 0x800000ffededb221 */ /* 0x000fe20000010100 */
[----:B------:R-:W-:Y:S01]  /*3680*/  LOP3.LUT R5, R146, 0xff, RZ, 0xc0, !PT ;  /* 0x000000ff92057812 */ /* 0x000fe200078ec0ff */
[----:B------:R-:W-:Y:S01]  /*3690*/  FFMA.FTZ R27, R27, UR10, -R0 ;  /* 0x0000000a1b1b7c23 */ /* 0x000fe20008010800 */
[----:B------:R-:W-:Y:S03]  /*36a0*/  LOP3.LUT R4, R4, 0xffff, RZ, 0xc0, !PT ;  /* 0x0000ffff04047812 */ /* 0x000fe600078ec0ff */
[----:B------:R-:W-:Y:S01]  /*36b0*/  MUFU.EX2 R146, R2 ;  /* 0x0000000200927308 */ /* 0x000fe20000000800 */
[----:B------:R-:W-:Y:S01]  /*36c0*/  SHF.R.U32.HI R6, RZ, 0x10, R14 ;  /* 0x00000010ff067819 */ /* 0x000fe2000001160e */
[----:B------:R-:W-:Y:S01]  /*36d0*/  FFMA.FTZ R0, R31, UR10, -R0 ;  /* 0x0000000a1f007c23 */ /* 0x000fe20008010800 */
[----:B------:R-:W-:Y:S01]  /*36e0*/  ISETP.LE.U32.AND P3, PT, R4, UR11, PT ;  /* 0x0000000b04007c0c */ /* 0x000fe2000bf63070 */
[----:B------:R-:W-:Y:S01]  /*36f0*/  @!P0 FADD.FTZ R238, -R238, -RZ ;  /* 0x800000ffeeee8221 */ /* 0x000fe20000010100 */
[----:B------:R-:W-:Y:S01]  /*3700*/  LOP3.LUT R4, R135, 0xff, RZ, 0xc0, !PT ;  /* 0x000000ff87047812 */ /* 0x000fe200078ec0ff */
[----:B------:R-:W-:Y:S01]  /*3710*/  @!P2 FADD.FTZ R240, -R240, -RZ ;  /* 0x800000fff0f0a221 */ /* 0x000fe20000010100 */
[----:B------:R-:W-:Y:S03]  /*3720*/  ISETP.LE.U32.AND P2, PT, R16, UR11, PT ;  /* 0x0000000b10007c0c */ /* 0x000fe6000bf43070 */
[----:B------:R-:W-:Y:S01]  /*3730*/  MUFU.EX2 R152, R25 ;  /* 0x0000001900987308 */ /* 0x000fe20000000800 */
[----:B------:R-:W-:Y:S02]  /*3740*/  ISETP.LE.U32.AND P0, PT, R4, UR11, PT ;  /* 0x0000000b04007c0c */ /* 0x000fe4000bf03070 */
[----:B------:R-:W-:Y:S02]  /*3750*/  SHF.R.U32.HI R4, RZ, 0x8, R145 ;  /* 0x00000008ff047819 */ /* 0x000fe40000011691 */
[----:B------:R-:W-:Y:S02]  /*3760*/  ISETP.LE.U32.AND P1, PT, R9, UR11, PT ;  /* 0x0000000b09007c0c */ /* 0x000fe4000bf23070 */
[----:B------:R-:W-:Y:S01]  /*3770*/  LOP3.LUT R4, R4, 0xffff, RZ, 0xc0, !PT ;  /* 0x0000ffff04047812 */ /* 0x000fe200078ec0ff */
[----:B---3--:R-:W-:Y:S01]  /*3780*/  @!P3 FADD.FTZ R168, -R168, -RZ ;  /* 0x800000ffa8a8b221 */ /* 0x008fe20000010100 */
[----:B------:R-:W-:Y:S01]  /*3790*/  ISETP.LE.U32.AND P6, PT, R11, UR11, PT ;  /* 0x0000000b0b007c0c */ /* 0x000fe2000bfc3070 */
[----:B------:R-:W-:Y:S01]  /*37a0*/  MUFU.EX2 R154, R26 ;  /* 0x0000001a009a7308 */ /* 0x000fe20000000800 */
[----:B------:R-:W-:Y:S01]  /*37b0*/  ISETP.LE.U32.AND P3, PT, R142, UR11, PT ;  /* 0x0000000b8e007c0c */ /* 0x000fe2000bf63070 */
[----:B------:R-:W-:Y:S01]  /*37c0*/  @!P2 FADD.FTZ R231, -R231, -RZ ;  /* 0x800000ffe7e7a221 */ /* 0x000fe20000010100 */
[----:B------:R-:W-:Y:S01]  /*37d0*/  ISETP.LE.U32.AND P2, PT, R5, UR11, PT ;  /* 0x0000000b05007c0c */ /* 0x000fe2000bf43070 */
[----:B--2---:R-:W-:Y:S01]  /*37e0*/  @!P0 FADD.FTZ R234, -R234, -RZ ;  /* 0x800000ffeaea8221 */ /* 0x004fe20000010100 */
[----:B------:R-:W-:Y:S02]  /*37f0*/  ISETP.LE.U32.AND P0, PT, R4, UR11, PT ;  /* 0x0000000b04007c0c */ /* 0x000fe4000bf03070 */
[C---:B------:R-:W-:Y:S01]  /*3800*/  LOP3.LUT R4, R14.reuse, 0xffff, RZ, 0xc0, !PT ;  /* 0x0000ffff0e047812 */ /* 0x040fe200078ec0ff */
[----:B------:R-:W-:Y:S01]  /*3810*/  @!P1 FADD.FTZ R239, -R239, -RZ ;  /* 0x800000ffefef9221 */ /* 0x000fe20000010100 */
[----:B------:R-:W-:Y:S01]  /*3820*/  LOP3.LUT R5, R14, 0xff, RZ, 0xc0, !PT ;  /* 0x000000ff0e057812 */ /* 0x000fe200078ec0ff */
[----:B------:R-:W-:Y:S01]  /*3830*/  MUFU.EX2 R153, R27 ;  /* 0x0000001b00997308 */ /* 0x000fe20000000800 */
[----:B------:R-:W-:Y:S01]  /*3840*/  SHF.R.U32.HI R4, RZ, 0x8, R4 ;  /* 0x00000008ff047819 */ /* 0x000fe20000011604 */
[----:B------:R-:W-:Y:S01]  /*3850*/  @!P6 FADD.FTZ R235, -R235, -RZ ;  /* 0x800000ffebebe221 */ /* 0x000fe20000010100 */
[----:B------:R-:W-:Y:S02]  /*3860*/  ISETP.LE.U32.AND P4, PT, R5, UR11, PT ;  /* 0x0000000b05007c0c */ /* 0x000fe4000bf83070 */
[----:B------:R-:W-:Y:S01]  /*3870*/  LOP3.LUT R4, R4, 0xffff, RZ, 0xc0, !PT ;  /* 0x0000ffff04047812 */ /* 0x000fe200078ec0ff */
[----:B------:R-:W-:Y:S01]  /*3880*/  @!P2 FADD.FTZ R166, -R166, -RZ ;  /* 0x800000ffa6a6a221 */ /* 0x000fe20000010100 */
[----:B------:R-:W-:Y:S01]  /*3890*/  LOP3.LUT R5, R6, 0xff, RZ, 0xc0, !PT ;  /* 0x000000ff06057812 */ /* 0x000fe200078ec0ff */
[----:B------:R-:W-:Y:S01]  /*38a0*/  @!P0 FADD.FTZ R164, -R164, -RZ ;  /* 0x800000ffa4a48221 */ /* 0x000fe20000010100 */
[----:B------:R-:W-:Y:S01]  /*38b0*/  ISETP.LE.U32.AND P0, PT, R4, UR11, PT ;  /* 0x0000000b04007c0c */ /* 0x000fe2000bf03070 */
[----:B------:R-:W2:Y:S01]  /*38c0*/  MUFU.EX2 R148, R28 ;  /* 0x0000001c00947308 */ /* 0x000ea20000000800 */
[----:B------:R-:W-:Y:S02]  /*38d0*/  ISETP.LE.U32.AND P2, PT, R5, UR11, PT ;  /* 0x0000000b05007c0c */ /* 0x000fe4000bf43070 */
[----:B------:R-:W-:Y:S02]  /*38e0*/  SHF.R.U32.HI R14, RZ, 0x18, R14 ;  /* 0x00000018ff0e7819 */ /* 0x000fe4000001160e */
[----:B------:R-:W-:Y:S01]  /*38f0*/  LOP3.LUT R4, R13, 0xff, RZ, 0xc0, !PT ;  /* 0x000000ff0d047812 */ /* 0x000fe200078ec0ff */
[----:B-1----:R-:W-:Y:S01]  /*3900*/  @!P4 FADD.FTZ R162, -R162, -RZ ;  /* 0x800000ffa2a2c221 */ /* 0x002fe20000010100 */
[----:B------:R-:W-:Y:S03]  /*3910*/  ISETP.LE.U32.AND P5, PT, R14, UR11, PT ;  /* 0x0000000b0e007c0c */ /* 0x000fe6000bfa3070 */
[----:B------:R-:W-:Y:S01]  /*3920*/  MUFU.EX2 R145, R30 ;  /* 0x0000001e00917308 */ /* 0x000fe20000000800 */
[----:B------:R-:W-:Y:S02]  /*3930*/  ISETP.LE.U32.AND P4, PT, R4, UR11, PT ;  /* 0x0000000b04007c0c */ /* 0x000fe4000bf83070 */
[----:B------:R-:W-:Y:S01]  /*3940*/  LOP3.LUT R4, R151, 0xff, RZ, 0xc0, !PT ;  /* 0x000000ff97047812 */ /* 0x000fe200078ec0ff */
[----:B------:R-:W-:Y:S01]  /*3950*/  @!P0 FADD.FTZ R160, -R160, -RZ ;  /* 0x800000ffa0a08221 */ /* 0x000fe20000010100 */
[----:B------:R-:W-:Y:S01]  /*3960*/  SHF.R.U32.HI R5, RZ, 0x8, R149 ;  /* 0x00000008ff057819 */ /* 0x000fe20000011695 */
[----:B------:R-:W-:Y:S01]  /*3970*/  @!P2 FADD.FTZ R163, -R163, -RZ ;  /* 0x800000ffa3a3a221 */ /* 0x000fe20000010100 */
[----:B------:R-:W-:Y:S03]  /*3980*/  ISETP.LE.U32.AND P0, PT, R147, UR11, PT ;  /* 0x0000000b93007c0c */ /* 0x000fe6000bf03070 */
[----:B------:R-:W1:Y:S01]  /*3990*/  MUFU.EX2 R151, R34 ;  /* 0x0000002200977308 */ /* 0x000e620000000800 */
[----:B------:R-:W-:Y:S01]  /*39a0*/  ISETP.LE.U32.AND P2, PT, R4, UR11, PT ;  /* 0x0000000b04007c0c */ /* 0x000fe2000bf43070 */
[----:B--2---:R-:W-:Y:S01]  /*39b0*/  @!P3 FADD.FTZ R148, -R148, -RZ ;  /* 0x800000ff9494b221 */ /* 0x004fe20000010100 */
[----:B------:R-:W-:Y:S01]  /*39c0*/  LOP3.LUT R4, R5, 0xffff, RZ, 0xc0, !PT ;  /* 0x0000ffff05047812 */ /* 0x000fe200078ec0ff */
[----:B------:R-:W-:Y:S01]  /*39d0*/  @!P5 FADD.FTZ R161, -R161, -RZ ;  /* 0x800000ffa1a1d221 */ /* 0x000fe20000010100 */
[----:B------:R-:W-:Y:S01]  /*39e0*/  ISETP.LE.U32.AND P1, PT, R143, UR11, PT ;  /* 0x0000000b8f007c0c */ /* 0x000fe2000bf23070 */
[----:B------:R-:W-:Y:S01]  /*39f0*/  @!P4 FADD.FTZ R155, -R155, -RZ ;  /* 0x800000ff9b9bc221 */ /* 0x000fe20000010100 */
[----:B------:R-:W-:Y:S03]  /*3a00*/  ISETP.LE.U32.AND P5, PT, R4, UR11, PT ;  /* 0x0000000b04007c0c */ /* 0x000fe6000bfa3070 */
[----:B------:R-:W2:Y:S01]  /*3a10*/  MUFU.EX2 R147, R133 ;  /* 0x0000008500937308 */ /* 0x000ea20000000800 */
[--C-:B------:R-:W-:Y:S02]  /*3a20*/  SHF.R.U32.HI R5, RZ, 0x18, R13.reuse ;  /* 0x00000018ff057819 */ /* 0x100fe4000001160d */
[----:B------:R-:W-:Y:S02]  /*3a30*/  SHF.R.U32.HI R4, RZ, 0x10, R13 ;  /* 0x00000010ff047819 */ /* 0x000fe4000001160d */
[----:B------:R-:W-:Y:S02]  /*3a40*/  ISETP.LE.U32.AND P4, PT, R5, UR11, PT ;  /* 0x0000000b05007c0c */ /* 0x000fe4000bf83070 */
[----:B------:R-:W-:Y:S03]  /*3a50*/  LOP3.LUT R4, R4, 0xff, RZ, 0xc0, !PT ;  /* 0x000000ff04047812 */ /* 0x000fe600078ec0ff */
[----:B------:R-:W3:Y:S01]  /*3a60*/  MUFU.EX2 R149, R132 ;  /* 0x0000008400957308 */ /* 0x000ee20000000800 */
[----:B------:R-:W-:Y:S01]  /*3a70*/  LOP3.LUT R5, R241, 0xff, RZ, 0xc0, !PT ;  /* 0x000000fff1057812 */ /* 0x000fe200078ec0ff */
[----:B------:R-:W-:Y:S01]  /*3a80*/  @!P1 FADD.FTZ R150, -R150, -RZ ;  /* 0x800000ff96969221 */ /* 0x000fe20000010100 */
[----:B------:R-:W-:Y:S01]  /*3a90*/  LOP3.LUT R13, R13, 0xffff, RZ, 0xc0, !PT ;  /* 0x0000ffff0d0d7812 */ /* 0x000fe200078ec0ff */
[----:B-1----:R-:W-:Y:S01]  /*3aa0*/  @!P2 FADD.FTZ R151, -R151, -RZ ;  /* 0x800000ff9797a221 */ /* 0x002fe20000010100 */
[----:B------:R-:W-:Y:S02]  /*3ab0*/  ISETP.LE.U32.AND P1, PT, R5, UR11, PT ;  /* 0x0000000b05007c0c */ /* 0x000fe4000bf23070 */
[----:B------:R-:W-:Y:S01]  /*3ac0*/  SHF.R.U32.HI R5, RZ, 0x8, R242 ;  /* 0x00000008ff057819 */ /* 0x000fe200000116f2 */
[----:B--2---:R-:W-:Y:S01]  /*3ad0*/  @!P5 FADD.FTZ R147, -R147, -RZ ;  /* 0x800000ff9393d221 */ /* 0x004fe20000010100 */
[----:B------:R-:W-:Y:S01]  /*3ae0*/  ISETP.LE.U32.AND P5, PT, R4, UR11, PT ;  /* 0x0000000b04007c0c */ /* 0x000fe2000bfa3070 */
[----:B------:R-:W-:Y:S01]  /*3af0*/  @!P4 FADD.FTZ R153, -R153, -RZ ;  /* 0x800000ff9999c221 */ /* 0x000fe20000010100 */
[----:B------:R-:W-:Y:S02]  /*3b00*/  SHF.R.U32.HI R4, RZ, 0x8, R13 ;  /* 0x00000008ff047819 */ /* 0x000fe4000001160d */
[----:B------:R-:W-:Y:S02]  /*3b10*/  LOP3.LUT R5, R5, 0xffff, RZ, 0xc0, !PT ;  /* 0x0000ffff05057812 */ /* 0x000fe400078ec0ff */
[----:B------:R-:W-:Y:S02]  /*3b20*/  LOP3.LUT R6, R4, 0xffff, RZ, 0xc0, !PT ;  /* 0x0000ffff04067812 */ /* 0x000fe400078ec0ff */
[----:B------:R-:W-:Y:S01]  /*3b30*/  F2FP.RELU.BF16.F32.PACK_AB R4, R235, R236 ;  /* 0x000000eceb04723e */ /* 0x000fe200000018ff */
[----:B------:R-:W-:Y:S01]  /*3b40*/  @!P1 FADD.FTZ R145, -R145, -RZ ;  /* 0x800000ff91919221 */ /* 0x000fe20000010100 */
[----:B------:R-:W-:Y:S02]  /*3b50*/  ISETP.LE.U32.AND P2, PT, R5, UR11, PT ;  /* 0x0000000b05007c0c */ /* 0x000fe4000bf43070 */
[----:B------:R-:W-:Y:S01]  /*3b60*/  F2FP.RELU.BF16.F32.PACK_AB R5, R171, R170 ;  /* 0x000000aaab05723e */ /* 0x000fe200000018ff */
[----:B------:R1:W-:Y:S01]  /*3b70*/  STS [R246+0x13400], R4 ;  /* 0x01340004f6007388 */ /* 0x0003e20000000800 */
[----:B------:R-:W-:Y:S01]  /*3b80*/  ISETP.LE.U32.AND P6, PT, R134, UR11, PT ;  /* 0x0000000b86007c0c */ /* 0x000fe2000bfc3070 */
[----:B------:R-:W-:Y:S01]  /*3b90*/  @!P5 FADD.FTZ R154, -R154, -RZ ;  /* 0x800000ff9a9ad221 */ /* 0x000fe20000010100 */
[----:B------:R-:W-:Y:S01]  /*3ba0*/  F2FP.RELU.BF16.F32.PACK_AB R2, R165, R166 ;  /* 0x000000a6a502723e */ /* 0x000fe200000018ff */
[----:B------:R2:W-:Y:S01]  /*3bb0*/  STS [R246+0x13000], R5 ;  /* 0x01300005f6007388 */ /* 0x0005e20000000800 */
[----:B------:R-:W-:Y:S02]  /*3bc0*/  FSETP.GE.FTZ.AND P1, PT, R160, RZ, PT ;  /* 0x000000ffa000720b */ /* 0x000fe40003f36000 */
[----:B------:R-:W-:Y:S01]  /*3bd0*/  FSETP.GE.FTZ.AND P5, PT, R171, RZ, PT ;  /* 0x000000ffab00720b */ /* 0x000fe20003fb6000 */
[----:B------:R2:W-:Y:S01]  /*3be0*/  STS [R245+0x13400], R2 ;  /* 0x01340002f5007388 */ /* 0x0005e20000000800 */
[----:B------:R-:W-:Y:S01]  /*3bf0*/  FSETP.GE.FTZ.AND P4, PT, R167, RZ, PT ;  /* 0x000000ffa700720b */ /* 0x000fe20003f96000 */
[----:B------:R-:W-:Y:S01]  /*3c00*/  @!P2 FADD.FTZ R146, -R146, -RZ ;  /* 0x800000ff9292a221 */ /* 0x000fe20000010100 */
[----:B------:R-:W-:Y:S02]  /*3c10*/  FSETP.GE.FTZ.AND P3, PT, R164, RZ, PT ;  /* 0x000000ffa400720b */ /* 0x000fe40003f76000 */
[----:B------:R-:W-:Y:S01]  /*3c20*/  FSETP.GE.FTZ.AND P2, PT, R162, RZ, PT ;  /* 0x000000ffa200720b */ /* 0x000fe20003f56000 */
[----:B------:R-:W-:Y:S01]  /*3c30*/  @!P6 FADD.FTZ R169, -R169, -RZ ;  /* 0x800000ffa9a9e221 */ /* 0x000fe20000010100 */
[----:B------:R-:W-:Y:S02]  /*3c40*/  ISETP.LE.U32.AND P6, PT, R144, UR11, PT ;  /* 0x0000000b90007c0c */ /* 0x000fe4000bfc3070 */
[----:B------:R-:W2:Y:S01]  /*3c50*/  MUFU.EX2 R144, R0 ;  /* 0x0000000000907308 */ /* 0x000ea20000000800 */
[----:B-1----:R-:W-:Y:S10]  /*3c60*/  F2FP.RELU.BF16.F32.PACK_AB R4, R164, R167 ;  /* 0x000000a7a404723e */ /* 0x002ff400000018ff */
[----:B---3--:R-:W-:Y:S01]  /*3c70*/  @!P6 FADD.FTZ R149, -R149, -RZ ;  /* 0x800000ff9595e221 */ /* 0x008fe20000010100 */
[----:B------:R-:W-:Y:S01]  /*3c80*/  ISETP.LE.U32.AND P6, PT, R6, UR11, PT ;  /* 0x0000000b06007c0c */ /* 0x000fe2000bfc3070 */
[----:B------:R1:W-:Y:S01]  /*3c90*/  STS [R245+0x13000], R4 ;  /* 0x01300004f5007388 */ /* 0x0003e20000000800 */
[----:B------:R-:W-:Y:S02]  /*3ca0*/  F2FP.RELU.BF16.F32.PACK_AB R6, R237, R239 ;  /* 0x000000efed06723e */ /* 0x000fe400000018ff */
[----:B--2---:R-:W-:Y:S01]  /*3cb0*/  F2FP.RELU.BF16.F32.PACK_AB R5, R238, R240 ;  /* 0x000000f0ee05723e */ /* 0x004fe200000018ff */
[----:B------:R-:W-:Y:S01]  /*3cc0*/  @!P0 FADD.FTZ R144, -R144, -RZ ;  /* 0x800000ff90908221 */ /* 0x000fe20000010100 */
[----:B------:R-:W-:Y:S01]  /*3cd0*/  F2FP.RELU.BF16.F32.PACK_AB R2, R161, R163 ;  /* 0x000000a3a102723e */ /* 0x000fe200000018ff */
[----:B------:R2:W-:Y:S01]  /*3ce0*/  STS [R246+0x14000], R6 ;  /* 0x01400006f6007388 */ /* 0x0005e20000000800 */
[----:B------:R-:W-:Y:S03]  /*3cf0*/  F2FP.RELU.BF16.F32.PACK_AB R0, R147, R150 ;  /* 0x000000969300723e */ /* 0x000fe600000018ff */
[----:B------:R3:W-:Y:S02]  /*3d00*/  STS [R246+0x14400], R5 ;  /* 0x01440005f6007388 */ /* 0x0007e40000000800 */
[----:B------:R-:W-:Y:S01]  /*3d10*/  @!P6 FADD.FTZ R152, -R152, -RZ ;  /* 0x800000ff9898e221 */ /* 0x000fe20000010100 */
[----:B-1----:R-:W-:Y:S02]  /*3d20*/  F2FP.RELU.BF16.F32.PACK_AB R4, R160, R162 ;  /* 0x000000a2a004723e */ /* 0x002fe400000018ff */
[----:B--2---:R-:W-:Y:S02]  /*3d30*/  F2FP.RELU.BF16.F32.PACK_AB R6, R168, R169 ;  /* 0x000000a9a806723e */ /* 0x004fe400000018ff */
[----:B---3--:R-:W-:Y:S03]  /*3d40*/  F2FP.RELU.BF16.F32.PACK_AB R5, R231, R234 ;  /* 0x000000eae705723e */ /* 0x008fe600000018ff */
        /* <DEDUP_REMOVED lines=16> */
[----:B------:R-:W1:Y:S01]  /*3e50*/  LDSM.16.M88.4 R32, [R0+0x6000] ;  /* 0x006000000020783b */ /* 0x000e620000000200 */
[C---:B----4-:R-:W-:Y:S07]  /*3e60*/  LEA R142, P0, R159.reuse, R140, 0x2 ;  /* 0x0000008c9f8e7211 */ /* 0x050fee00078010ff */
[----:B------:R-:W3:Y:S01]  /*3e70*/  LDSM.16.M88.4 R28, [R0+0x6800] ;  /* 0x00680000001c783b */ /* 0x000ee20000000200 */
[----:B------:R-:W-:Y:S01]  /*3e80*/  LEA.HI.X.SX32 R143, R159, R141, 0x2, P0 ;  /* 0x0000008d9f8f7211 */ /* 0x000fe200000f16ff */
[----:B--2---:R-:W-:Y:S01]  /*3e90*/  IMAD.IADD R2, R0, 0x1, R228 ;  /* 0x0000000100027824 */ /* 0x004fe200078e02e4 */
[----:B------:R-:W-:Y:S05]  /*3ea0*/  FSETP.GE.FTZ.AND P0, PT, R170, RZ, PT ;  /* 0x000000ffaa00720b */ /* 0x000fea0003f16000 */
[----:B------:R-:W2:Y:S04]  /*3eb0*/  LDG.E R140, desc[UR8][R142.64] ;  /* 0x000000088e8c7981 */ /* 0x000ea8000c1e1900 */
[----:B------:R-:W4:Y:S08]  /*3ec0*/  LDSM.16.M88.4 R132, [R2+0x6000] ;  /* 0x006000000284783b */ /* 0x000f300000000200 */
[----:B------:R-:W4:Y:S01]  /*3ed0*/  LDSM.16.M88.4 R136, [R2+0x6800] ;  /* 0x006800000288783b */ /* 0x000f220000000200 */
[-C--:B-1----:R-:W-:Y:S06]  /*3ee0*/  HMMA.16816.F32.BF16 R4, R32, R172.reuse, RZ ;  /* 0x000000ac2004723c */ /* 0x082fec00000418ff */
        /* <DEDUP_REMOVED lines=52> */
[----:B--2---:R-:W-:Y:S01]  /*4230*/  FADD.FTZ R0, -R140, R4 ;  /* 0x000000048c007221 */ /* 0x004fe20000010100 */
[-C--:B------:R-:W-:Y:S01]  /*4240*/  HMMA.16816.F32.BF16 R20, R132, R216.reuse, R20 ;  /* 0x000000d88414723c */ /* 0x080fe20000041814 */
[----:B------:R-:W2:Y:S03]  /*4250*/  LDG.E R4, desc[UR8][R142.64+0x20] ;  /* 0x000020088e047981 */ /* 0x000ea6000c1e1900 */
        /* <DEDUP_REMOVED lines=34> */
[C---:B--2---:R-:W-:Y:S01]  /*4480*/  FADD.FTZ R6, -R4.reuse, R6 ;  /* 0x0000000604067221 */ /* 0x044fe20000010100 */
[----:B------:R-:W-:Y:S04]  /*4490*/  FADD.FTZ R7, -R4, R7 ;  /* 0x0000000704077221 */ /* 0x000fe80000010100 */
[-C--:B------:R-:W-:Y:S02]  /*44a0*/  FSEL R32, R6, R4.reuse, P2 ;  /* 0x0000000406207208 */ /* 0x080fe40001000000 */
[----:B------:R-:W-:Y:S01]  /*44b0*/  FSEL R16, R7, R4, P1 ;  /* 0x0000000407107208 */ /* 0x000fe20000800000 */
[----:B---3--:R-:W-:Y:S06]  /*44c0*/  @!P0 BRA `(.L_x_492) ;  /* 0x0000000000488947 */ /* 0x008fec0003800000 */
[----:B------:R-:W1:Y:S01]  /*44d0*/  LDC R6, c[0x0][0x240] ;  /* 0x00009000ff067b82 */ /* 0x000e620000000800 */
[----:B------:R-:W-:Y:S04]  /*44e0*/  ULOP3.LUT UR14, UR5, 0x1, URZ, 0xc0, !UPT ;  /* 0x00000001050e7892 */ /* 0x000fe8000f8ec03f */
[----:B------:R-:W-:Y:S04]  /*44f0*/  UISETP.NE.U32.AND UP0, UPT, UR14, 0x1, UPT ;  /* 0x000000010e00788c */ /* 0x000fe8000bf05070 */
[----:B------:R-:W-:Y:S06]  /*4500*/  USEL UR14, UR53, 0x3000, !UP0 ;  /* 0x00003000350e7887 */ /* 0x000fec000c000000 */
[----:B------:R-:W-:Y:S01]  /*4510*/  VIADD R247, R247, UR14 ;  /* 0x0000000ef7f77c36 */ /* 0x000fe20008000000 */
[----:B------:R-:W-:Y:S01]  /*4520*/  IADD3 R221, R221, UR14, RZ ;  /* 0x0000000edddd7c10 */ /* 0x000fe2000fffe0ff */
[----:B-1----:R-:W-:Y:S05]  /*4530*/  IMAD.U32 R6, R6, -0x40, RZ ;  /* 0xffffffc006067824 */ /* 0x002fea00078e00ff */
[C---:B------:R-:W-:Y:S04]  /*4540*/  LEA R7, P1, R6.reuse, R250, 0x1 ;  /* 0x000000fa06077211 */ /* 0x040fe800078208ff */
[----:B------:R-:W-:Y:S02]  /*4550*/  LEA.HI.X.SX32 R6, R6, R251, 0x1, P1 ;  /* 0x000000fb06067211 */ /* 0x000fe400008f0eff */
[----:B------:R-:W-:Y:S03]  /*4560*/  MOV R250, R7 ;  /* 0x0000000700fa7202 */ /* 0x000fe60000000f00 */
[----:B------:R-:W-:Y:S05]  /*4570*/  IMAD.MOV.U32 R251, RZ, RZ, R6 ;  /* 0x000000fffffb7224 */ /* 0x000fea00078e0006 */
[----:B------:R-:W-:Y:S01]  /*4580*/  @!PT LDS RZ, [RZ] ;  /* 0x00000000fffff984 */ /* 0x000fe20000000800 */
[----:B------:R-:W-:Y:S01]  /*4590*/  @!PT LDS RZ, [RZ] ;  /* 0x00000000fffff984 */ /* 0x000fe20000000800 */
[----:B------:R-:W-:Y:S01]  /*45a0*/  @!PT LDS RZ, [RZ] ;  /* 0x00000000fffff984 */ /* 0x000fe20000000800 */
[----:B------:R1:W-:Y:S04]  /*45b0*/  LDGSTS.E.BYPASS.LTC128B.128 [R247], desc[UR8][R250.64] ;  /* 0x00000000faf77fae */ /* 0x0003e8000b901d48 */
[----:B------:R1:W-:Y:S04]  /*45c0*/  LDGSTS.E.BYPASS.LTC128B.128 [R247+0x1000], desc[UR8][R250.64+0x40] ;  /* 0x01000040faf77fae */ /* 0x0003e8000b901d48 */
[----:B------:R1:W-:Y:S04]  /*45d0*/  LDGSTS.E.BYPASS.LTC128B.128 [R247+0x2000], desc[UR8][R250.64+0x80] ;  /* 0x02000080faf77fae */ /* 0x0003e8000b901d48 */
[----:B------:R-:W0:Y:S02]  /*45e0*/  LDGDEPBAR ;  /* 0x00000000000079af */ /* 0x000e240000000000 */
.L_x_492:
[----:B------:R2:W-:Y:S01]  /*45f0*/  STS [R246+0xf000], R5 ;  /* 0x00f00005f6007388 */ /* 0x0005e20000000800 */
[----:B------:R-:W-:Y:S01]  /*4600*/  FADD.FTZ R6, -R4, R19 ;  /* 0x0000001304067221 */ /* 0x000fe20000010100 */
[----:B------:R-:W-:Y:S01]  /*4610*/  FSETP.GE.FTZ.AND P4, PT, R165, RZ, PT ;  /* 0x000000ffa500720b */ /* 0x000fe20003f96000 */
[----:B------:R-:W-:Y:S01]  /*4620*/  FMUL.FTZ R33, R236, R32 ;  /* 0x00000020ec217220 */ /* 0x000fe20000410000 */
[----:B------:R-:W-:Y:S01]  /*4630*/  FSETP.GE.FTZ.AND P1, PT, R166, RZ, PT ;  /* 0x000000ffa600720b */ /* 0x000fe20003f36000 */
[----:B------:R-:W-:Y:S01]  /*4640*/  FMUL.FTZ R32, R235, R16 ;  /* 0x00000010eb207220 */ /* 0x000fe20000410000 */
[----:B------:R-:W-:Y:S01]  /*4650*/  FSEL R6, R6, R4, P4 ;  /* 0x0000000406067208 */ /* 0x000fe20002000000 */
[C---:B------:R-:W-:Y:S01]  /*4660*/  FADD.FTZ R22, -R4.reuse, R22 ;  /* 0x0000001604167221 */ /* 0x040fe20000010100 */
[----:B------:R-:W-:Y:S01]  /*4670*/  FSETP.GE.FTZ.AND P3, PT, R163, RZ, PT ;  /* 0x000000ffa300720b */ /* 0x000fe20003f76000 */
[----:B------:R-:W-:Y:S01]  /*4680*/  FADD.FTZ R16, -R4, R23 ;  /* 0x0000001704107221 */ /* 0x000fe20000010100 */
[----:B------:R-:W-:Y:S01]  /*4690*/  FSETP.GE.FTZ.AND P2, PT, R161, RZ, PT ;  /* 0x000000ffa100720b */ /* 0x000fe20003f56000 */
[----:B------:R-:W-:Y:S01]  /*46a0*/  FMUL.FTZ R165, R165, R6 ;  /* 0x00000006a5a57220 */ /* 0x000fe20000410000 */
[----:B------:R-:W-:Y:S01]  /*46b0*/  F2FP.BF16.F32.PACK_AB R6, R32, R33 ;  /* 0x000000212006723e */ /* 0x000fe200000010ff */
[----:B------:R-:W-:Y:S01]  /*46c0*/  FADD.FTZ R7, -R4, R34 ;  /* 0x0000002204077221 */ /* 0x000fe20000010100 */
[-C--:B------:R-:W-:Y:S01]  /*46d0*/  FSEL R16, R16, R4.reuse, P2 ;  /* 0x0000000410107208 */ /* 0x080fe20001000000 */
[----:B-----5:R-:W-:Y:S01]  /*46e0*/  FADD.FTZ R13, -R2, R13 ;  /* 0x0000000d020d7221 */ /* 0x020fe20000010100 */
[----:B------:R-:W-:Y:S01]  /*46f0*/  FSETP.GE.FTZ.AND P2, PT, R151, RZ, PT ;  /* 0x000000ff9700720b */ /* 0x000fe20003f56000 */
[----:B------:R3:W-:Y:S01]  /*4700*/  STS [R246+0xf400], R6 ;  /* 0x00f40006f6007388 */ /* 0x0007e20000000800 */
[----:B------:R-:W-:Y:S01]  /*4710*/  FSETP.GE.FTZ.AND P4, PT, R155, RZ, PT ;  /* 0x000000ff9b00720b */ /* 0x000fe20003f96000 */
[C---:B------:R-:W-:Y:S01]  /*4720*/  FADD.FTZ R10, -R0.reuse, R10 ;  /* 0x0000000a000a7221 */ /* 0x040fe20000010100 */
[-C--:B------:R-:W-:Y:S01]  /*4730*/  FSEL R7, R7, R4.reuse, P2 ;  /* 0x0000000407077208 */ /* 0x080fe20001000000 */
[C---:B------:R-:W-:Y:S01]  /*4740*/  FADD.FTZ R11, -R0.reuse, R11 ;  /* 0x0000000b000b7221 */ /* 0x040fe20000010100 */
[----:B------:R-:W-:Y:S01]  /*4750*/  FSETP.GE.FTZ.AND P2, PT, R237, RZ, PT ;  /* 0x000000ffed00720b */ /* 0x000fe20003f56000 */
[----:B------:R-:W-:Y:S01]  /*4760*/  FADD.FTZ R15, -R0, R15 ;  /* 0x0000000f000f7221 */ /* 0x000fe20000010100 */
[----:B------:R-:W-:Y:S01]  /*4770*/  FSETP.GE.FTZ.AND P5, PT, R231, RZ, PT ;  /* 0x000000ffe700720b */ /* 0x000fe20003fb6000 */
[----:B--2---:R-:W-:Y:S01]  /*4780*/  FADD.FTZ R5, -R4, R18 ;  /* 0x0000001204057221 */ /* 0x004fe20000010100 */
[----:B------:R-:W-:Y:S01]  /*4790*/  FMUL.FTZ R151, R151, R7 ;  /* 0x0000000797977220 */ /* 0x000fe20000410000 */
[----:B------:R-:W-:Y:S01]  /*47a0*/  FADD.FTZ R7, -R2, R8 ;  /* 0x0000000802077221 */ /* 0x000fe20000010100 */
[----:B------:R-:W-:Y:S01]  /*47b0*/  STS [R245+0xf000], R17 ;  /* 0x00f00011f5007388 */ /* 0x000fe20000000800 */
[----:B------:R-:W-:Y:S01]  /*47c0*/  FADD.FTZ R26, -R0, R26 ;  /* 0x0000001a001a7221 */ /* 0x000fe20000010100 */
[----:B------:R-:W-:Y:S01]  /*47d0*/  FSEL R5, R5, R4, P1 ;  /* 0x0000000405057208 */ /* 0x000fe20000800000 */
[----:B------:R-:W-:Y:S01]  /*47e0*/  FMUL.FTZ R16, R161, R16 ;  /* 0x00000010a1107220 */ /* 0x000fe20000410000 */
[----:B------:R-:W-:Y:S01]  /*47f0*/  FSETP.GE.FTZ.AND P1, PT, R149, RZ, PT ;  /* 0x000000ff9500720b */ /* 0x000fe20003f36000 */
[----:B------:R-:W2:Y:S01]  /*4800*/  LDC R140, c[0x0][0x2dc] ;  /* 0x0000b700ff8c7b82 */ /* 0x000ea20000000800 */
[----:B------:R-:W-:Y:S01]  /*4810*/  F2FP.BF16.F32.PACK_AB R20, R20, R150 ;  /* 0x000000961414723e */ /* 0x000fe200000010ff */
[----:B------:R-:W-:Y:S01]  /*4820*/  FMUL.FTZ R166, R166, R5 ;  /* 0x00000005a6a67220 */ /* 0x000fe20000410000 */
[----:B------:R-:W-:Y:S02]  /*4830*/  FSEL R5, R22, R4, P3 ;  /* 0x0000000416057208 */ /* 0x000fe40001800000 */
        /* <DEDUP_REMOVED lines=14> */
[----:B------:R-:W-:Y:S02]  /*4920*/  FSETP.GE.FTZ.AND P3, PT, R152, RZ, PT ;  /* 0x000000ff9800720b */ /* 0x000fe40003f76000 */
        /* <DEDUP_REMOVED lines=11> */
[----:B------:R-:W-:Y:S01]  /*49e0*/  F2FP.BF16.F32.PACK_AB R7, R13, R169 ;  /* 0x000000a90d07723e */ /* 0x000fe200000010ff */
[----:B---3--:R-:W-:Y:S01]  /*49f0*/  FMUL.FTZ R5, R237, R6 ;  /* 0x00000006ed057220 */ /* 0x008fe20000410000 */
[----:B------:R-:W-:Y:S01]  /*4a00*/  FADD.FTZ R6, -R2, R25 ;  /* 0x0000001902067221 */ /* 0x000fe20000010100 */
[----:B------:R-:W-:Y:S01]  /*4a10*/  FMUL.FTZ R4, R148, R4 ;  /* 0x0000000494047220 */ /* 0x000fe20000410000 */
[----:B------:R-:W-:Y:S02]  /*4a20*/  FSETP.GE.FTZ.AND P4, PT, R154, RZ, PT ;  /* 0x000000ff9a00720b */ /* 0x000fe40003f96000 */
[----:B------:R-:W-:Y:S02]  /*4a30*/  F2FP.BF16.F32.PACK_AB R5, R5, R8 ;  /* 0x000000080505723e */ /* 0x000fe400000010ff */
[----:B------:R-:W-:Y:S01]  /*4a40*/  FSEL R6, R6, R2, P3 ;  /* 0x0000000206067208 */ /* 0x000fe20001800000 */
[----:B------:R-:W-:Y:S01]  /*4a50*/  @P1 FADD.FTZ R2, -R2, R29 ;  /* 0x0000001d02021221 */ /* 0x000fe20000010100 */
[----:B------:R-:W-:Y:S01]  /*4a60*/  FSETP.GE.FTZ.AND P1, PT, R238, RZ, PT ;  /* 0x000000ffee00720b */ /* 0x000fe20003f36000 */
[----:B------:R3:W-:Y:S01]  /*4a70*/  STS [R246+0x10000], R5 ;  /* 0x01000005f6007388 */ /* 0x0007e20000000800 */
[----:B------:R-:W-:Y:S01]  /*4a80*/  FSETP.GE.FTZ.AND P3, PT, R153, RZ, PT ;  /* 0x000000ff9900720b */ /* 0x000fe20003f76000 */
[----:B------:R-:W-:Y:S01]  /*4a90*/  FMUL.FTZ R8, R146, R2 ;  /* 0x0000000292087220 */ /* 0x000fe20000410000 */
[-C--:B------:R-:W-:Y:S01]  /*4aa0*/  FSEL R2, R10, R0.reuse, P2 ;  /* 0x000000000a027208 */ /* 0x080fe20001000000 */
[----:B------:R-:W-:Y:S01]  /*4ab0*/  FADD.FTZ R10, -R0, R14 ;  /* 0x0000000e000a7221 */ /* 0x000fe20000010100 */
[----:B------:R-:W-:Y:S01]  /*4ac0*/  FSEL R11, R11, R0, P1 ;  /* 0x000000000b0b7208 */ /* 0x000fe20000800000 */
[----:B------:R-:W-:Y:S01]  /*4ad0*/  FMUL.FTZ R6, R152, R6 ;  /* 0x0000000698067220 */ /* 0x000fe20000410000 */
[----:B------:R-:W-:Y:S01]  /*4ae0*/  F2FP.BF16.F32.PACK_AB R8, R8, R4 ;  /* 0x000000040808723e */ /* 0x000fe200000010ff */
[----:B------:R-:W-:Y:S01]  /*4af0*/  FADD.FTZ R4, -R0, R27 ;  /* 0x0000001b00047221 */ /* 0x000fe20000010100 */
[----:B------:R-:W-:Y:S01]  /*4b00*/  FSETP.GE.FTZ.AND P2, PT, R234, RZ, PT ;  /* 0x000000ffea00720b */ /* 0x000fe20003f56000 */
[----:B------:R-:W-:Y:S01]  /*4b10*/  FMUL.FTZ R14, R240, R2 ;  /* 0x00000002f00e7220 */ /* 0x000fe20000410000 */
[----:B------:R-:W-:Y:S01]  /*4b20*/  FMUL.FTZ R13, R238, R11 ;  /* 0x0000000bee0d7220 */ /* 0x000fe20000410000 */
[----:B------:R-:W-:Y:S01]  /*4b30*/  FADD.FTZ R2, -R0, R30 ;  /* 0x0000001e00027221 */ /* 0x000fe20000010100 */
[-C--:B------:R-:W-:Y:S02]  /*4b40*/  FSEL R10, R10, R0.reuse, P2 ;  /* 0x000000000a0a7208 */ /* 0x080fe40001000000 */
[-C--:B------:R-:W-:Y:S02]  /*4b50*/  FSEL R11, R15, R0.reuse, P5 ;  /* 0x000000000f0b7208 */ /* 0x080fe40002800000 */
[----:B------:R-:W-:Y:S01]  /*4b60*/  FSEL R4, R4, R0, P3 ;  /* 0x0000000004047208 */ /* 0x000fe20001800000 */
[----:B------:R-:W-:Y:S01]  /*4b70*/  FMUL.FTZ R12, R234, R10 ;  /* 0x0000000aea0c7220 */ /* 0x000fe20000410000 */
[----:B------:R-:W-:Y:S01]  /*4b80*/  FSETP.GE.FTZ.AND P2, PT, R145, RZ, PT ;  /* 0x000000ff9100720b */ /* 0x000fe20003f56000 */
[----:B------:R-:W-:Y:S01]  /*4b90*/  FMUL.FTZ R11, R231, R11 ;  /* 0x0000000be70b7220 */ /* 0x000fe20000410000 */
[----:B------:R-:W-:Y:S01]  /*4ba0*/  FSETP.GE.FTZ.AND P1, PT, R144, RZ, PT ;  /* 0x000000ff9000720b */ /* 0x000fe20003f36000 */
[----:B------:R-:W-:Y:S01]  /*4bb0*/  FMUL.FTZ R153, R153, R4 ;  /* 0x0000000499997220 */ /* 0x000fe20000410000 */
[----:B------:R-:W-:Y:S02]  /*4bc0*/  FSEL R2, R2, R0, P2 ;  /* 0x0000000002027208 */ /* 0x000fe40001000000 */
[----:B------:R-:W-:Y:S02]  /*4bd0*/  F2FP.BF16.F32.PACK_AB R4, R13, R14 ;  /* 0x0000000e0d04723e */ /* 0x000fe400000010ff */
[----:B------:R-:W-:Y:S01]  /*4be0*/  FSEL R10, R26, R0, P4 ;  /* 0x000000001a0a7208 */ /* 0x000fe20002000000 */
[----:B------:R-:W-:Y:S01]  /*4bf0*/  FMUL.FTZ R145, R145, R2 ;  /* 0x0000000291917220 */ /* 0x000fe20000410000 */
[----:B------:R-:W-:Y:S01]  /*4c00*/  F2FP.BF16.F32.PACK_AB R2, R11, R12 ;  /* 0x0000000c0b02723e */ /* 0x000fe200000010ff */
[----:B------:R-:W-:Y:S01]  /*4c10*/  STS [R246+0x10400], R4 ;  /* 0x01040004f6007388 */ /* 0x000fe20000000800 */
[----:B------:R-:W-:Y:S01]  /*4c20*/  F2FP.BF16.F32.PACK_AB R16, R16, R163 ;  /* 0x000000a31010723e */ /* 0x000fe200000010ff */
[----:B------:R-:W-:Y:S01]  /*4c30*/  FMUL.FTZ R10, R154, R10 ;  /* 0x0000000a9a0a7220 */ /* 0x000fe20000410000 */
[----:B------:R-:W-:Y:S02]  /*4c40*/  F2FP.BF16.F32.PACK_AB R9, R149, R151 ;  /* 0x000000979509723e */ /* 0x000fe400000010ff */
[----:B------:R-:W-:Y:S01]  /*4c50*/  STS [R245+0x10000], R7 ;  /* 0x01000007f5007388 */ /* 0x000fe20000000800 */
[----:B------:R-:W-:Y:S01]  /*4c60*/  @P1 FADD.FTZ R0, -R0, R31 ;  /* 0x0000001f00001221 */ /* 0x000fe20000010100 */
[----:B------:R-:W-:Y:S03]  /*4c70*/  F2FP.BF16.F32.PACK_AB R6, R6, R155 ;  /* 0x0000009b0606723e */ /* 0x000fe600000010ff */
[----:B------:R2:W-:Y:S01]  /*4c80*/  STS [R245+0x10400], R2 ;  /* 0x01040002f5007388 */ /* 0x0005e20000000800 */
[----:B------:R-:W-:Y:S01]  /*4c90*/  FMUL.FTZ R144, R144, R0 ;  /* 0x0000000090907220 */ /* 0x000fe20000410000 */
[----:B------:R-:W-:Y:S03]  /*4ca0*/  F2FP.BF16.F32.PACK_AB R0, R153, R10 ;  /* 0x0000000a9900723e */ /* 0x000fe600000010ff */
[----:B------:R-:W-:Y:S01]  /*4cb0*/  STS [R244+0xf000], R21 ;  /* 0x00f00015f4007388 */ /* 0x000fe20000000800 */
[----:B---3--:R-:W-:Y:S04]  /*4cc0*/  F2FP.BF16.F32.PACK_AB R5, R144, R145 ;  /* 0x000000919005723e */ /* 0x008fe800000010ff */
[----:B------:R-:W-:Y:S05]  /*4cd0*/  STS [R244+0xf400], R16 ;  /* 0x00f40010f4007388 */ /* 0x000fea0000000800 */
[----:B------:R-:W-:Y:S05]  /*4ce0*/  STS [R243+0xf000], R20 ;  /* 0x00f00014f3007388 */ /* 0x000fea0000000800 */
[----:B------:R-:W-:Y:S05]  /*4cf0*/  STS [R243+0xf400], R9 ;  /* 0x00f40009f3007388 */ /* 0x000fea0000000800 */
[----:B------:R-:W-:Y:S05]  /*4d00*/  STS [R244+0x10000], R6 ;  /* 0x01000006f4007388 */ /* 0x000fea0000000800 */
[----:B------:R3:W-:Y:S01]  /*4d10*/  STS [R244+0x10400], R0 ;  /* 0x01040000f4007388 */ /* 0x0007e20000000800 */
[----:B--2---:R-:W-:Y:S04]  /*4d20*/  IMAD R2, R140, UR51, RZ ;  /* 0x000000338c027c24 */ /* 0x004fe8000f8e02ff */
[----:B------:R-:W-:Y:S01]  /*4d30*/  STS [R243+0x10000], R8 ;  /* 0x01000008f3007388 */ /* 0x000fe20000000800 */
[----:B------:R-:W-:Y:S04]  /*4d40*/  IMAD.U32 R2, R2, -0x40, RZ ;  /* 0xffffffc002027824 */ /* 0x000fe800078e00ff */
[----:B------:R-:W-:Y:S01]  /*4d50*/  STS [R243+0x10400], R5 ;  /* 0x01040005f3007388 */ /* 0x000fe20000000800 */
[----:B------:R-:W-:Y:S01]  /*4d60*/  BAR.SYNC.DEFER_BLOCKING 0x0 ;  /* 0x0000000000007b1d */ /* 0x000fe20000010000 */
[C---:B------:R-:W-:Y:S04]  /*4d70*/  LEA R232, P1, R2.reuse, R232, 0x2 ;  /* 0x000000e802e87211 */ /* 0x040fe800078210ff */
[----:B------:R-:W-:Y:S02]  /*4d80*/  LEA.HI.X.SX32 R233, R2, R233, 0x2, P1 ;  /* 0x000000e902e97211 */ /* 0x000fe400008f16ff */
[----:B---3--:R-:W-:Y:S01]  /*4d90*/  LEA R0, R229, UR4, 0x1 ;  /* 0x00000004e5007c11 */ /* 0x008fe2000f8e08ff */
[----:B------:R-:W-:Y:S05]  /*4da0*/  LDSM.16.MT88.4 R4, [R3+0x13000] ;  /* 0x013000000304783b */ /* 0x000fea0000004200 */
[----:B------:R-:W2:Y:S05]  /*4db0*/  LDSM.16.MT88.4 R8, [R0+0x6000] ;  /* 0x006000000008783b */ /* 0x000eaa0000004200 */
[----:B------:R-:W3:Y:S05]  /*4dc0*/  LDSM.16.MT88.4 R12, [R3+0x15000] ;  /* 0x01500000030c783b */ /* 0x000eea0000004200 */
[----:B------:R-:W4:Y:S05]  /*4dd0*/  LDSM.16.MT88.4 R16, [R0+0x7000] ;  /* 0x007000000010783b */ /* 0x000f2a0000004200 */
[----:B------:R-:W1:Y:S05]  /*4de0*/  LDSM.16.MT88.4 R20, [R0+0x8000] ;  /* 0x008000000014783b */ /* 0x000e6a0000004200 */
[----:B------:R-:W-:Y:S05]  /*4df0*/  LDSM.16.MT88.4 R24, [R3+0x13800] ;  /* 0x013800000318783b */ /* 0x000fea0000004200 */
[----:B------:R-:W1:Y:S05]  /*4e00*/  LDSM.16.MT88.4 R28, [R0+0x6400] ;  /* 0x00640000001c783b */ /* 0x000e6a0000004200 */
[----:B------:R-:W1:Y:S05]  /*4e10*/  LDSM.16.MT88.4 R32, [R3+0x15800] ;  /* 0x015800000320783b */ /* 0x000e6a0000004200 */
[----:B------:R-:W1:Y:S01]  /*4e20*/  LDSM.16.MT88.4 R132, [R0+0x7400] ;  /* 0x007400000084783b */ /* 0x000e620000004200 */
[-C--:B--2---:R-:W-:Y:S04]  /*4e30*/  HMMA.16816.F32.BF16 R36, R4, R8.reuse, R36 ;  /* 0x000000080424723c */ /* 0x084fe80000041824 */
[----:B------:R-:W2:Y:S02]  /*4e40*/  LDSM.16.MT88.4 R136, [R0+0x8400] ;  /* 0x008400000088783b */ /* 0x000ea40000004200 */
        /* <DEDUP_REMOVED lines=14> */
[----:B------:R-:W1:Y:S05]  /*4f30*/  LDSM.16.MT88.4 R4, [R3+0x14000] ;  /* 0x014000000304783b */ /* 0x000e6a0000004200 */
        /* <DEDUP_REMOVED lines=46> */
[----:B------:R-:W2:Y:S01]  /*5220*/  LDL R140, [R1+0x24] ;  /* 0x00002400018c7983 */ /* 0x000ea20000100800 */
        /* <DEDUP_REMOVED lines=14> */
.L_x_493:
[----:B------:R-:W2:Y:S01]  /*5310*/  LDL R4, [R1+0x4] ;  /* 0x0000040001047983 */ /* 0x000ea20000100800 */
[----:B------:R-:W-:Y:S01]  /*5320*/  IMAD.MOV.U32 R7, RZ, RZ, 0x4 ;  /* 0x00000004ff077424 */ /* 0x000fe200078e00ff */
[----:B------:R-:W-:Y:S02]  /*5330*/  @UP1 UIADD3 UR16, UP0, UR6, -0x100, URZ ;  /* 0xffffff0006101890 */ /* 0x000fe4000ff1e03f */
[----:B-1----:R-:W3:Y:S02]  /*5340*/  LDL R2, [R1+0x8] ;  /* 0x0000080001027983 */ /* 0x002ee40000100800 */
[----:B------:R-:W-:Y:S02]  /*5350*/  @UP1 UIADD3.X UR14, UR7, -0x1, URZ, UP0, !UPT ;  /* 0xffffffff070e1890 */ /* 0x000fe400087fe43f */
[----:B------:R-:W4:Y:S04]  /*5360*/  LDL R6, [R1] ;  /* 0x0000000001067983 */ /* 0x000f280000100800 */
[----:B------:R-:W-:Y:S04]  /*5370*/  LDSM.16.M88.4 R24, [R224] ;  /* 0x00000000e018783b */ /* 0x000fe80000000200 */
[----:B------:R-:W1:Y:S04]  /*5380*/  LDSM.16.MT88.4 R8, [R0+0x9000] ;  /* 0x009000000008783b */ /* 0x000e680000004200 */
        /* <DEDUP_REMOVED lines=8> */
[----:B------:R-:W1:Y:S01]  /*5410*/  LDSM.16.MT88.4 R152, [R0+0xb800] ;  /* 0x00b800000098783b */ /* 0x000e620000004200 */
[----:B----4-:R-:W-:Y:S02]  /*5420*/  IMAD.MOV.U32 R162, RZ, RZ, R6 ;  /* 0x000000ffffa27224 */ /* 0x010fe400078e0006 */
[----:B--2---:R-:W-:Y:S02]  /*5430*/  IMAD.MOV.U32 R5, RZ, RZ, R4 ;  /* 0x000000ffff057224 */ /* 0x004fe400078e0004 */
[----:B---3--:R-:W-:Y:S02]  /*5440*/  IMAD.MOV.U32 R4, RZ, RZ, R2 ;  /* 0x000000ffff047224 */ /* 0x008fe400078e0002 */
[----:B------:R-:W-:Y:S02]  /*5450*/  @P0 VIADD R2, R159, 0xffffffc0 ;  /* 0xffffffc09f020836 */ /* 0x000fe40000000000 */
[----:B------:R-:W-:Y:S01]  /*5460*/  IMAD.MOV.U32 R163, RZ, RZ, R5 ;  /* 0x000000ffffa37224 */ /* 0x000fe200078e0005 */
[----:B------:R-:W-:Y:S01]  /*5470*/  LDSM.16.MT88.4 R156, [R0+0xbc00] ;  /* 0x00bc0000009c783b */ /* 0x000fe20000004200 */
[----:B------:R-:W-:Y:S01]  /*5480*/  @P0 IMAD.WIDE R160, R2, R7, UR6 ;  /* 0x0000000602a00e25 */ /* 0x000fe2000f8e0207 */
[----:B------:R-:W-:Y:S01]  /*5490*/  @UP1 UMOV UR7, UR14 ;  /* 0x0000000e00071c82 */ /* 0x000fe20008000000 */
[----:B------:R-:W-:Y:S02]  /*54a0*/  ULOP3.LUT UR14, UR5, 0x1, URZ, 0xc0, !UPT ;  /* 0x00000001050e7892 */ /* 0x000fe4000f8ec03f */
[----:B------:R-:W-:Y:S01]  /*54b0*/  IMAD.MOV.U32 R164, RZ, RZ, R4 ;  /* 0x000000ffffa47224 */ /* 0x000fe200078e0004 */
[----:B------:R-:W2:Y:S01]  /*54c0*/  @P0 LDG.E R162, desc[UR8][R160.64+0x80] ;  /* 0x00008008a0a20981 */ /* 0x000ea2000c1e1900 */
[C---:B-1----:R-:W-:Y:S01]  /*54d0*/  HMMA.16816.F32.BF16 R4, R24.reuse, R8, RZ ;  /* 0x000000081804723c */ /* 0x042fe200000418ff */
[----:B------:R-:W-:Y:S01]  /*54e0*/  IMAD.U32 R2, RZ, RZ, UR34 ;  /* 0x00000022ff027e24 */ /* 0x000fe2000f8e00ff */
[----:B------:R-:W-:Y:S01]  /*54f0*/  UISETP.NE.U32.AND UP0, UPT, UR14, 0x1, UPT ;  /* 0x000000010e00788c */ /* 0x000fe2000bf05070 */
[----:B------:R-:W3:Y:S01]  /*5500*/  @P0 LDG.E R163, desc[UR8][R160.64+0x20] ;  /* 0x00002008a0a30981 */ /* 0x000ee2000c1e1900 */
[----:B------:R-:W-:Y:S02]  /*5510*/  @UP1 UMOV UR6, UR16 ;  /* 0x0000001000061c82 */ /* 0x000fe40008000000 */
[C---:B------:R-:W-:Y:S01]  /*5520*/  HMMA.16816.F32.BF16 R8, R24.reuse, R10, RZ ;  /* 0x0000000a1808723c */ /* 0x040fe200000418ff */
[----:B------:R-:W4:Y:S04]  /*5530*/  @P0 LDG.E R164, desc[UR8][R160.64] ;  /* 0x00000008a0a40981 */ /* 0x000f28000c1e1900 */
[----:B------:R1:W5:Y:S01]  /*5540*/  @P0 LDG.E R252, desc[UR8][R160.64+0xa0] ;  /* 0x0000a008a0fc0981 */ /* 0x000362000c1e1900 */
        /* <DEDUP_REMOVED lines=53> */
[----:B------:R1:W1:Y:S04]  /*58a0*/  LDSM.16.MT88.4 R32, [R0+0xec00] ;  /* 0x00ec00000020783b */ /* 0x0002680000004200 */
[----:B------:R-:W-:Y:S01]  /*58b0*/  LDSM.16.MT88.4 R136, [R220+0x2400] ;  /* 0x00240000dc88783b */ /* 0x000fe20000004200 */
[C---:B------:R-:W-:Y:S06]  /*58c0*/  HMMA.16816.F32.BF16 R4, R132.reuse, R148, R4 ;  /* 0x000000948404723c */ /* 0x040fec0000041804 */
[C---:B------:R-:W-:Y:S06]  /*58d0*/  HMMA.16816.F32.BF16 R8, R132.reuse, R150, R8 ;  /* 0x000000968408723c */ /* 0x040fec0000041808 */
[C---:B------:R-:W-:Y:S06]  /*58e0*/  HMMA.16816.F32.BF16 R12, R132.reuse, R152, R12 ;  /* 0x00000098840c723c */ /* 0x040fec000004180c */
[C---:B------:R-:W-:Y:S01]  /*58f0*/  HMMA.16816.F32.BF16 R16, R132.reuse, R154, R16 ;  /* 0x0000009a8410723c */ /* 0x040fe20000041810 */
[----:B-1----:R-:W-:Y:S05]  /*5900*/  IMAD.U32 R0, RZ, RZ, UR15 ;  /* 0x0000000fff007e24 */ /* 0x002fea000f8e00ff */
[C---:B------:R-:W-:Y:S06]  /*5910*/  HMMA.16816.F32.BF16 R20, R132.reuse, R28, R20 ;  /* 0x0000001c8414723c */ /* 0x040fec0000041814 */
[----:B------:R-:W-:Y:S01]  /*5920*/  HMMA.16816.F32.BF16 R24, R132, R30, R24 ;  /* 0x0000001e8418723c */ /* 0x000fe20000041818 */
[----:B------:R-:W-:Y:S01]  /*5930*/  LDSM.16.MT88.4 R132, [R220+0x1400] ;  /* 0x00140000dc84783b */ /* 0x000fe20000004200 */
[----:B------:R-:W-:Y:S04]  /*5940*/  IMAD.U32 R28, RZ, RZ, UR15 ;  /* 0x0000000fff1c7e24 */ /* 0x000fe8000f8e00ff */
[C---:B------:R-:W-:Y:S01]  /*5950*/  HMMA.16816.F32.BF16 R4, R140.reuse, R144, R4 ;  /* 0x000000908c04723c */ /* 0x040fe20000041804 */
[----:B------:R-:W-:Y:S04]  /*5960*/  IMAD.U32 R30, RZ, RZ, UR34 ;  /* 0x00000022ff1e7e24 */ /* 0x000fe8000f8e00ff */
[-C--:B------:R-:W-:Y:S01]  /*5970*/  LEA R28, P2, R28, R232.reuse, 0x2 ;  /* 0x000000e81c1c7211 */ /* 0x080fe200078410ff */
[C---:B------:R-:W-:Y:S01]  /*5980*/  HMMA.16816.F32.BF16 R8, R140.reuse, R146, R8 ;  /* 0x000000928c08723c */ /* 0x040fe20000041808 */
[----:B------:R-:W-:Y:S04]  /*5990*/  IMAD.U32 R31, RZ, RZ, UR17 ;  /* 0x00000011ff1f7e24 */ /* 0x000fe8000f8e00ff */
[-C--:B------:R-:W-:Y:S01]  /*59a0*/  LEA.HI.X.SX32 R29, R0, R233.reuse, 0x2, P2 ;  /* 0x000000e9001d7211 */ /* 0x080fe200010f16ff */
[C---:B------:R-:W-:Y:S01]  /*59b0*/  HMMA.16816.F32.BF16 R12, R140.reuse, R156, R12 ;  /* 0x0000009c8c0c723c */ /* 0x040fe2000004180c */
[----:B------:R-:W-:Y:S05]  /*59c0*/  IMAD.U32 R0, RZ, RZ, UR33 ;  /* 0x00000021ff007e24 */ /* 0x000fea000f8e00ff */
[C---:B------:R-:W-:Y:S05]  /*59d0*/  HMMA.16816.F32.BF16 R16, R140.reuse, R158, R16 ;  /* 0x0000009e8c10723c */ /* 0x040fea0000041810 */
[----:B------:R1:W-:Y:S01]  /*59e0*/  REDG.E.ADD.F32.FTZ.RN.STRONG.GPU desc[UR8][R232.64], R4 ;  /* 0x00000004e80079a6 */ /* 0x0003e2000c10f388 */
[C---:B------:R-:W-:Y:S03]  /*59f0*/  HMMA.16816.F32.BF16 R20, R140.reuse, R32, R20 ;  /* 0x000000208c14723c */ /* 0x040fe60000041814 */
[----:B------:R3:W-:Y:S03]  /*5a00*/  REDG.E.ADD.F32.FTZ.RN.STRONG.GPU desc[UR8][R28.64], R5 ;  /* 0x000000051c0079a6 */ /* 0x0007e6000c10f388 */
[----:B------:R-:W-:Y:S01]  /*5a10*/  HMMA.16816.F32.BF16 R24, R140, R34, R24 ;  /* 0x000000228c18723c */ /* 0x000fe20000041818 */
[----:B------:R-:W-:Y:S04]  /*5a20*/  MOV R32, UR17 ;  /* 0x0000001100207c02 */ /* 0x000fe80008000f00 */
[-C--:B------:R-:W-:Y:S06]  /*5a30*/  LEA R32, P1, R32, R232.reuse, 0x2 ;  /* 0x000000e820207211 */ /* 0x080fec00078210ff */
[-C--:B------:R-:W-:Y:S05]  /*5a40*/  LEA.HI.X.SX32 R33, R31, R233.reuse, 0x2, P1 ;  /* 0x000000e91f217211 */ /* 0x080fea00008f16ff */
[----:B------:R4:W-:Y:S04]  /*5a50*/  REDG.E.ADD.F32.FTZ.RN.STRONG.GPU desc[UR8][R32.64], R6 ;  /* 0x00000006200079a6 */ /* 0x0009e8000c10f388 */
[----:B--2---:R-:W-:Y:S01]  /*5a60*/  @P0 STL [R1], R162 ;  /* 0x000000a201000387 */ /* 0x004fe20000100800 */
[----:B-1----:R-:W-:Y:S03]  /*5a70*/  IMAD.U32 R4, RZ, RZ, UR30 ;  /* 0x0000001eff047e24 */ /* 0x002fe6000f8e00ff */
[----:B---3--:R-:W-:Y:S01]  /*5a80*/  @P0 STL [R1+0x4], R163 ;  /* 0x000004a301000387 */ /* 0x008fe20000100800 */
[----:B------:R-:W-:Y:S03]  /*5a90*/  IMAD.U32 R5, RZ, RZ, UR32 ;  /* 0x00000020ff057e24 */ /* 0x000fe6000f8e00ff */
[----:B----4-:R-:W-:Y:S01]  /*5aa0*/  @P0 STL [R1+0x8], R164 ;  /* 0x000008a401000387 */ /* 0x010fe20000100800 */
[-C--:B------:R-:W-:Y:S04]  /*5ab0*/  LEA R30, P0, R30, R232.reuse, 0x2 ;  /* 0x000000e81e1e7211 */ /* 0x080fe800078010ff */
[-C--:B------:R-:W-:Y:S01]  /*5ac0*/  LEA.HI.X.SX32 R31, R2, R233.reuse, 0x2, P0 ;  /* 0x000000e9021f7211 */ /* 0x080fe200000f16ff */
[----:B------:R-:W-:Y:S04]  /*5ad0*/  IMAD.U32 R2, RZ, RZ, UR31 ;  /* 0x0000001fff027e24 */ /* 0x000fe8000f8e00ff */
[----:B------:R1:W-:Y:S01]  /*5ae0*/  REDG.E.ADD.F32.FTZ.RN.STRONG.GPU desc[UR8][R30.64], R7 ;  /* 0x000000071e0079a6 */ /* 0x0003e2000c10f388 */
[----:B------:R-:W-:Y:S01]  /*5af0*/  IMAD.U32 R32, RZ, RZ, UR33 ;  /* 0x00000021ff207e24 */ /* 0x000fe2000f8e00ff */
[----:B------:R-:W-:Y:S04]  /*5b00*/  MOV R6, UR31 ;  /* 0x0000001f00067c02 */ /* 0x000fe80008000f00 */
[-C--:B------:R-:W-:Y:S02]  /*5b10*/  LEA R32, P0, R32, R232.reuse, 0x2 ;  /* 0x000000e820207211 */ /* 0x080fe400078010ff */
[-C--:B------:R-:W-:Y:S02]  /*5b20*/  LEA R6, P1, R6, R232.reuse, 0x2 ;  /* 0x000000e806067211 */ /* 0x080fe400078210ff */
[-C--:B------:R-:W-:Y:S01]  /*5b30*/  LEA.HI.X.SX32 R33, R0, R233.reuse, 0x2, P0 ;  /* 0x000000e900217211 */ /* 0x080fe200000f16ff */
[----:B------:R-:W-:Y:S01]  /*5b40*/  IMAD.U32 R0, RZ, RZ, UR30 ;  /* 0x0000001eff007e24 */ /* 0x000fe2000f8e00ff */
[-C--:B------:R-:W-:Y:S03]  /*5b50*/  LEA R4, P0, R4, R232.reuse, 0x2 ;  /* 0x000000e804047211 */ /* 0x080fe600078010ff */
[----:B------:R2:W-:Y:S04]  /*5b60*/  REDG.E.ADD.F32.FTZ.RN.STRONG.GPU desc[UR8][R32.64], R8 ;  /* 0x00000008200079a6 */ /* 0x0005e8000c10f388 */
[----:B------:R-:W-:Y:S01]  /*5b70*/  LDSM.16.MT88.4 R32, [R3+0x11800] ;  /* 0x011800000320783b */ /* 0x000fe20000004200 */
[----:B-1----:R-:W-:Y:S01]  /*5b80*/  IMAD.U32 R30, RZ, RZ, UR32 ;  /* 0x00000020ff1e7e24 */ /* 0x002fe2000f8e00ff */
[-C--:B------:R-:W-:Y:S01]  /*5b90*/  LEA.HI.X.SX32 R7, R2, R233.reuse, 0x2, P1 ;  /* 0x000000e902077211 */ /* 0x080fe200008f16ff */
[----:B------:R-:W-:Y:S03]  /*5ba0*/  IMAD.U32 R2, RZ, RZ, UR25 ;  /* 0x00000019ff027e24 */ /* 0x000fe6000f8e00ff */
[-C--:B------:R-:W-:Y:S04]  /*5bb0*/  LEA R30, P2, R30, R232.reuse, 0x2 ;  /* 0x000000e81e1e7211 */ /* 0x080fe800078410ff */
[-C--:B------:R-:W-:Y:S02]  /*5bc0*/  LEA.HI.X.SX32 R31, R5, R233.reuse, 0x2, P2 ;  /* 0x000000e9051f7211 */ /* 0x080fe400010f16ff */
[-C--:B------:R-:W-:Y:S01]  /*5bd0*/  LEA.HI.X.SX32 R5, R0, R233.reuse, 0x2, P0 ;  /* 0x000000e900057211 */ /* 0x080fe200000f16ff */
[----:B------:R-:W-:Y:S02]  /*5be0*/  IMAD.U32 R0, RZ, RZ, UR27 ;  /* 0x0000001bff007e24 */ /* 0x000fe4000f8e00ff */
[----:B------:R-:W-:Y:S04]  /*5bf0*/  REDG.E.ADD.F32.FTZ.RN.STRONG.GPU desc[UR8][R30.64], R9 ;  /* 0x000000091e0079a6 */ /* 0x000fe8000c10f388 */
[----:B------:R1:W-:Y:S01]  /*5c00*/  REDG.E.ADD.F32.FTZ.RN.STRONG.GPU desc[UR8][R6.64], R10 ;  /* 0x0000000a060079a6 */ /* 0x0003e2000c10f388 */
[----:B--2---:R-:W-:Y:S03]  /*5c10*/  MOV R8, UR26 ;  /* 0x0000001a00087c02 */ /* 0x004fe60008000f00 */
[----:B------:R2:W-:Y:S01]  /*5c20*/  REDG.E.ADD.F32.FTZ.RN.STRONG.GPU desc[UR8][R4.64], R11 ;  /* 0x0000000b040079a6 */ /* 0x0005e2000c10f388 */
[-C--:B------:R-:W-:Y:S03]  /*5c30*/  LEA R8, P2, R8, R232.reuse, 0x2 ;  /* 0x000000e808087211 */ /* 0x080fe600078410ff */
[----:B------:R-:W-:Y:S04]  /*5c40*/  REDG.E.ADD.F32.FTZ.RN.STRONG.GPU desc[UR8][R232.64+0x80], R12 ;  /* 0x0000800ce80079a6 */ /* 0x000fe8000c10f388 */
[----:B------:R-:W-:Y:S01]  /*5c50*/  REDG.E.ADD.F32.FTZ.RN.STRONG.GPU desc[UR8][R28.64+0x80], R13 ;  /* 0x0000800d1c0079a6 */ /* 0x000fe2000c10f388 */
[----:B-1----:R-:W-:Y:S02]  /*5c60*/  IMAD.U32 R10, RZ, RZ, UR27 ;  /* 0x0000001bff0a7e24 */ /* 0x002fe4000f8e00ff */
[----:B------:R-:W-:Y:S02]  /*5c70*/  IMAD.U32 R6, RZ, RZ, UR25 ;  /* 0x00000019ff067e24 */ /* 0x000fe4000f8e00ff */
[----:B--2---:R-:W-:Y:S01]  /*5c80*/  IMAD.U32 R5, RZ, RZ, UR26 ;  /* 0x0000001aff057e24 */ /* 0x004fe2000f8e00ff */
[-C--:B------:R-:W-:Y:S01]  /*5c90*/  LEA R10, P0, R10, R232.reuse, 0x2 ;  /* 0x000000e80a0a7211 */ /* 0x080fe200078010ff */
[----:B------:R-:W-:Y:S01]  /*5ca0*/  IMAD.U32 R4, RZ, RZ, UR24 ;  /* 0x00000018ff047e24 */ /* 0x000fe2000f8e00ff */
        /* <DEDUP_REMOVED lines=9> */
[----:B------:R2:W-:Y:S01]  /*5d40*/  REDG.E.ADD.F32.FTZ.RN.STRONG.GPU desc[UR8][R8.64], R15 ;  /* 0x0000000f080079a6 */ /* 0x0005e2000c10f388 */
[----:B------:R-:W-:Y:S03]  /*5d50*/  MOV R0, UR18 ;  /* 0x0000001200007c02 */ /* 0x000fe60008000f00 */
[----:B------:R3:W-:Y:S04]  /*5d60*/  REDG.E.ADD.F32.FTZ.RN.STRONG.GPU desc[UR8][R6.64], R16 ;  /* 0x00000010060079a6 */ /* 0x0007e8000c10f388 */
[----:B------:R4:W-:Y:S04]  /*5d70*/  REDG.E.ADD.F32.FTZ.RN.STRONG.GPU desc[UR8][R4.64], R17 ;  /* 0x00000011040079a6 */ /* 0x0009e8000c10f388 */
[----:B------:R-:W-:Y:S01]  /*5d80*/  LDSM.16.MT88.4 R12, [R3+0x11000] ;  /* 0x01100000030c783b */ /* 0x000fe20000004200 */
[----:B-1----:R-:W-:Y:S02]  /*5d90*/  IMAD.U32 R10, RZ, RZ, UR21 ;  /* 0x00000015ff0a7e24 */ /* 0x002fe4000f8e00ff */
[----:B--2---:R-:W-:Y:S02]  /*5da0*/  IMAD.U32 R8, RZ, RZ, UR28 ;  /* 0x0000001cff087e24 */ /* 0x004fe4000f8e00ff */
[----:B---3--:R-:W-:Y:S03]  /*5db0*/  IMAD.U32 R6, RZ, RZ, UR23 ;  /* 0x00000017ff067e24 */ /* 0x008fe6000f8e00ff */
[-C--:B------:R-:W-:Y:S01]  /*5dc0*/  LEA R8, P0, R8, R232.reuse, 0x2 ;  /* 0x000000e808087211 */ /* 0x080fe200078010ff */
[----:B------:R-:W-:Y:S01]  /*5dd0*/  IMAD.U32 R7, RZ, RZ, UR23 ;  /* 0x00000017ff077e24 */ /* 0x000fe2000f8e00ff */
[-C--:B----4-:R-:W-:Y:S01]  /*5de0*/  LEA R4, P1, R0, R232.reuse, 0x2 ;  /* 0x000000e800047211 */ /* 0x090fe200078210ff */
[----:B------:R-:W-:Y:S03]  /*5df0*/  IMAD.U32 R0, RZ, RZ, UR28 ;  /* 0x0000001cff007e24 */ /* 0x000fe6000f8e00ff */
[-C--:B------:R-:W-:Y:S01]  /*5e00*/  LEA.HI.X.SX32 R5, R2, R233.reuse, 0x2, P1 ;  /* 0x000000e902057211 */ /* 0x080fe200008f16ff */
[----:B------:R-:W-:Y:S01]  /*5e10*/  IMAD.U32 R2, RZ, RZ, UR22 ;  /* 0x00000016ff027e24 */ /* 0x000fe2000f8e00ff */
[-C--:B------:R-:W-:Y:S02]  /*5e20*/  LEA.HI.X.SX32 R9, R0, R233.reuse, 0x2, P0 ;  /* 0x000000e900097211 */ /* 0x080fe400000f16ff */
[-C--:B------:R-:W-:Y:S01]  /*5e30*/  LEA R6, P1, R6, R232.reuse, 0x2 ;  /* 0x000000e806067211 */ /* 0x080fe200078210ff */
[----:B------:R1:W-:Y:S01]  /*5e40*/  REDG.E.ADD.F32.FTZ.RN.STRONG.GPU desc[UR8][R4.64], R18 ;  /* 0x00000012040079a6 */ /* 0x0003e2000c10f388 */
[----:B------:R-:W-:Y:S02]  /*5e50*/  MOV R0, UR22 ;  /* 0x0000001600007c02 */ /* 0x000fe40008000f00 */
[-C--:B------:R-:W-:Y:S01]  /*5e60*/  LEA.HI.X.SX32 R7, R7, R233.reuse, 0x2, P1 ;  /* 0x000000e907077211 */ /* 0x080fe200008f16ff */
[----:B------:R2:W-:Y:S04]  /*5e70*/  REDG.E.ADD.F32.FTZ.RN.STRONG.GPU desc[UR8][R8.64], R19 ;  /* 0x00000013080079a6 */ /* 0x0005e8000c10f388 */
[----:B------:R-:W-:Y:S04]  /*5e80*/  REDG.E.ADD.F32.FTZ.RN.STRONG.GPU desc[UR8][R232.64+0x100], R20 ;  /* 0x00010014e80079a6 */ /* 0x000fe8000c10f388 */
[----:B------:R-:W-:Y:S04]  /*5e90*/  REDG.E.ADD.F32.FTZ.RN.STRONG.GPU desc[UR8][R28.64+0x100], R21 ;  /* 0x000100151c0079a6 */ /* 0x000fe8000c10f388 */
[----:B------:R3:W-:Y:S04]  /*5ea0*/  REDG.E.ADD.F32.FTZ.RN.STRONG.GPU desc[UR8][R6.64], R22 ;  /* 0x00000016060079a6 */ /* 0x0007e8000c10f388 */
[----:B------:R-:W-:Y:S04]  /*5eb0*/  LDSM.16.MT88.4 R16, [R220+0x1000] ;  /* 0x00100000dc10783b */ /* 0x000fe80000004200 */
[----:B------:R-:W-:Y:S01]  /*5ec0*/  LDSM.16.MT88.4 R28, [R3+0xf800] ;  /* 0x00f80000031c783b */ /* 0x000fe20000004200 */
[-C--:B-1----:R-:W-:Y:S02]  /*5ed0*/  LEA R4, P0, R2, R232.reuse, 0x2 ;  /* 0x000000e802047211 */ /* 0x082fe400078010ff */
[----:B------:R-:W-:Y:S02]  /*5ee0*/  MOV R2, UR19 ;  /* 0x0000001300027c02 */ /* 0x000fe40008000f00 */
[-C--:B------:R-:W-:Y:S01]  /*5ef0*/  LEA.HI.X.SX32 R5, R0, R233.reuse, 0x2, P0 ;  /* 0x000000e900057211 */ /* 0x080fe200000f16ff */
[----:B--2---:R-:W-:Y:S01]  /*5f00*/  IMAD.U32 R8, RZ, RZ, UR20 ;  /* 0x00000014ff087e24 */ /* 0x004fe2000f8e00ff */
[-C--:B------:R-:W-:Y:S01]  /*5f10*/  LEA R10, P0, R10, R232.reuse, 0x2 ;  /* 0x000000e80a0a7211 */ /* 0x080fe200078010ff */
[----:B------:R-:W-:Y:S02]  /*5f20*/  IMAD.U32 R0, RZ, RZ, UR21 ;  /* 0x00000015ff007e24 */ /* 0x000fe4000f8e00ff */
[----:B------:R1:W-:Y:S01]  /*5f30*/  REDG.E.ADD.F32.FTZ.RN.STRONG.GPU desc[UR8][R4.64], R23 ;  /* 0x00000017040079a6 */ /* 0x0003e2000c10f388 */
[-C--:B------:R-:W-:Y:S02]  /*5f40*/  LEA R8, P2, R8, R232.reuse, 0x2 ;  /* 0x000000e808087211 */ /* 0x080fe400078410ff */
[-C--:B------:R-:W-:Y:S01]  /*5f50*/  LEA.HI.X.SX32 R11, R0, R233.reuse, 0x2, P0 ;  /* 0x000000e9000b7211 */ /* 0x080fe200000f16ff */
[----:B------:R-:W-:Y:S01]  /*5f60*/  IMAD.U32 R0, RZ, RZ, UR29 ;  /* 0x0000001dff007e24 */ /* 0x000fe2000f8e00ff */
[----:B------:R-:W-:Y:S01]  /*5f70*/  LDSM.16.MT88.4 R20, [R220+0x2000] ;  /* 0x00200000dc14783b */ /* 0x000fe20000004200 */
[----:B---3--:R-:W-:Y:S03]  /*5f80*/  IMAD.U32 R6, RZ, RZ, UR19 ;  /* 0x00000013ff067e24 */ /* 0x008fe6000f8e00ff */
[----:B------:R-:W-:Y:S02]  /*5f90*/  REDG.E.ADD.F32.FTZ.RN.STRONG.GPU desc[UR8][R10.64], R24 ;  /* 0x000000180a0079a6 */ /* 0x000fe4000c10f388 */
[-C--:B------:R-:W-:Y:S04]  /*5fa0*/  LEA R6, P1, R6, R232.reuse, 0x2 ;  /* 0x000000e806067211 */ /* 0x080fe800078210ff */
[-C--:B------:R-:W-:Y:S02]  /*5fb0*/  LEA.HI.X.SX32 R7, R2, R233.reuse, 0x2, P1 ;  /* 0x000000e902077211 */ /* 0x080fe400008f16ff */
[----:B------:R-:W-:Y:S01]  /*5fc0*/  ISETP.LT.AND P1, PT, RZ, UR5, PT ;  /* 0x00000005ff007c0c */ /* 0x000fe2000bf21270 */
[----:B------:R-:W-:Y:S01]  /*5fd0*/  UIADD3 UR5, UR5, -0x1, URZ ;  /* 0xffffffff05057890 */ /* 0x000fe2000fffe03f */
[----:B-1----:R-:W-:Y:S02]  /*5fe0*/  IMAD.U32 R5, RZ, RZ, UR20 ;  /* 0x00000014ff057e24 */ /* 0x002fe4000f8e00ff */
[----:B------:R-:W-:Y:S03]  /*5ff0*/  IMAD.U32 R4, RZ, RZ, UR29 ;  /* 0x0000001dff047e24 */ /* 0x000fe6000f8e00ff */
[-C--:B------:R-:W-:Y:S02]  /*6000*/  LEA.HI.X.SX32 R9, R5, R233.reuse, 0x2, P2 ;  /* 0x000000e905097211 */ /* 0x080fe400010f16ff */
[----:B------:R-:W-:Y:S03]  /*6010*/  LEA R4, P0, R4, R232, 0x2 ;  /* 0x000000e804047211 */ /* 0x000fe600078010ff */
[----:B------:R-:W-:Y:S01]  /*6020*/  REDG.E.ADD.F32.FTZ.RN.STRONG.GPU desc[UR8][R8.64], R25 ;  /* 0x00000019080079a6 */ /* 0x000fe2000c10f388 */
[----:B------:R-:W-:Y:S01]  /*6030*/  LEA.HI.X.SX32 R5, R0, R233, 0x2, P0 ;  /* 0x000000e900057211 */ /* 0x000fe200000f16ff */
[C---:B------:R-:W-:Y:S01]  /*6040*/  VIADD R0, R220.reuse, 0xffffd000 ;  /* 0xffffd000dc007836 */ /* 0x040fe20000000000 */
[----:B------:R-:W-:Y:S01]  /*6050*/  PLOP3.LUT P0, PT, PT, PT, UP0, 0x80, 0x0 ;  /* 0x000000000000781c */ /* 0x000fe20003f0f008 */
[----:B------:R-:W-:Y:S01]  /*6060*/  REDG.E.ADD.F32.FTZ.RN.STRONG.GPU desc[UR8][R6.64], R26 ;  /* 0x0000001a060079a6 */ /* 0x000fe2000c10f388 */
[----:B------:R-:W-:Y:S03]  /*6070*/  @UP1 UIADD3 UR13, UP0, UR13, -0x100, URZ ;  /* 0xffffff000d0d1890 */ /* 0x000fe6000ff1e03f */
[----:B------:R-:W-:Y:S01]  /*6080*/  REDG.E.ADD.F32.FTZ.RN.STRONG.GPU desc[UR8][R4.64], R27 ;  /* 0x0000001b040079a6 */ /* 0x000fe2000c10f388 */
[----:B------:R-:W-:Y:S03]  /*6090*/  @UP1 UIADD3.X UR12, UR12, -0x1, URZ, UP0, !UPT ;  /* 0xffffffff0c0c1890 */ /* 0x000fe600087fe43f */
[----:B------:R-:W-:Y:S04]  /*60a0*/  LDSM.16.MT88.4 R4, [R3+0xf000] ;  /* 0x00f000000304783b */ /* 0x000fe80000004200 */
[----:B------:R-:W1:Y:S01]  /*60b0*/  LDSM.16.MT88.4 R8, [R220] ;  /* 0x00000000dc08783b */ /* 0x000e620000004200 */
[----:B------:R-:W-:Y:S03]  /*60c0*/  @P0 VIADD R0, R220, 0x3000 ;  /* 0x00003000dc000836 */ /* 0x000fe60000000000 */
        /* <DEDUP_REMOVED lines=16> */
[----:B------:R-:W1:Y:S04]  /*61d0*/  LDSM.16.MT88.4 R4, [R3+0x10000] ;  /* 0x010000000304783b */ /* 0x000e680000004200 */
[----:B------:R-:W3:Y:S01]  /*61e0*/  LDSM.16.MT88.4 R20, [R220+0x2800] ;  /* 0x00280000dc14783b */ /* 0x000ee20000004200 */
[-C--:B--2---:R-:W-:Y:S06]  /*61f0*/  HMMA.16816.F32.BF16 R84, R28, R24.reuse, R84 ;  /* 0x000000181c54723c */ /* 0x084fec0000041854 */
        /* <DEDUP_REMOVED lines=12> */
[----:B------:R-:W2:Y:S05]  /*62c0*/  LDSM.16.MT88.4 R32, [R220+0xc00] ;  /* 0x000c0000dc20783b */ /* 0x000eaa0000004200 */
[----:B------:R-:W-:Y:S01]  /*62d0*/  HMMA.16816.F32.BF16 R128, R28, R138, R128 ;  /* 0x0000008a1c80723c */ /* 0x000fe20000041880 */
[----:B------:R-:W4:Y:S04]  /*62e0*/  LDSM.16.MT88.4 R28, [R220+0x1c00] ;  /* 0x001c0000dc1c783b */ /* 0x000f280000004200 */
[----:B------:R3:W4:Y:S01]  /*62f0*/  LDSM.16.MT88.4 R136, [R220+0x2c00] ;  /* 0x002c0000dc88783b */ /* 0x0007220000004200 */
[-C--:B-1----:R-:W-:Y:S06]  /*6300*/  HMMA.16816.F32.BF16 R84, R4, R8.reuse, R84 ;  /* 0x000000080454723c */ /* 0x082fec0000041854 */
[C---:B------:R-:W-:Y:S06]  /*6310*/  HMMA.16816.F32.BF16 R88, R12.reuse, R8, R88 ;  /* 0x000000080c58723c */ /* 0x040fec0000041858 */
[-C--:B------:R-:W-:Y:S06]  /*6320*/  HMMA.16816.F32.BF16 R92, R12, R10.reuse, R92 ;  /* 0x0000000a0c5c723c */ /* 0x080fec000004185c */
[C---:B------:R-:W-:Y:S05]  /*6330*/  HMMA.16816.F32.BF16 R96, R4.reuse, R10, R96 ;  /* 0x0000000a0460723c */ /* 0x040fea0000041860 */
[----:B---3--:R-:W-:Y:S01]  /*6340*/  IMAD.MOV.U32 R220, RZ, RZ, R0 ;  /* 0x000000ffffdc7224 */ /* 0x008fe200078e0000 */
        /* <DEDUP_REMOVED lines=23> */
.L_x_491:
[----:B------:R-:W2:Y:S01]  /*64c0*/  LDL R140, [R1+0x1c] ;  /* 0x00001c00018c7983 */ /* 0x000ea20000100800 */
[----:B------:R-:W-:Y:S01]  /*64d0*/  ULDC UR5, c[0x0][0x390] ;  /* 0x0000e40000057ab9 */ /* 0x000fe20000000800 */
[----:B------:R-:W-:Y:S02]  /*64e0*/  ULDC UR6, c[0x0][0x38c] ;  /* 0x0000e30000067ab9 */ /* 0x000fe40000000800 */
[----:B------:R-:W3:Y:S04]  /*64f0*/  LDL R139, [R1+0x20] ;  /* 0x00002000018b7983 */ /* 0x000ee80000100800 */
[----:B------:R-:W4:Y:S04]  /*6500*/  LDL.64 R142, [R1+0x30] ;  /* 0x00003000018e7983 */ /* 0x000f280000100a00 */
[----:B------:R-:W4:Y:S01]  /*6510*/  LDL R138, [R1+0x24] ;  /* 0x00002400018a7983 */ /* 0x000f220000100800 */
        /* <DEDUP_REMOVED lines=39> */
[----:B-----5:R-:W-:Y:S01]  /*6790*/  FMUL.FTZ R12, R109, UR5 ;  /* 0x000000056d0c7c20 */ /* 0x020fe20008410000 */
        /* <DEDUP_REMOVED lines=99> */
[----:B------:R-:W-:-:S02]  /*6dd0*/  F2FP.BF16.F32.PACK_AB R43, R43, R80 ;  /* 0x000000502b2b723e */ /* 0x000fc400000010ff */
[----:B------:R-:W-:Y:S01]  /*6de0*/  F2FP.BF16.F32.PACK_AB R45, R45, R82 ;  /* 0x000000522d2d723e */ /* 0x000fe200000010ff */
[----:B------:R-:W1:Y:S01]  /*6df0*/  S2R R64, SR_TID.X ;  /* 0x0000000000407919 */ /* 0x000e620000002100 */
[----:B------:R-:W-:Y:S01]  /*6e00*/  F2FP.BF16.F32.PACK_AB R46, R46, R72 ;  /* 0x000000482e2e723e */ /* 0x000fe200000010ff */
[----:B------:R-:W-:Y:S01]  /*6e10*/  USHF.R.S32.HI UR10, URZ, 0x1f, UR55 ;  /* 0x0000001f3f0a7899 */ /* 0x000fe20008011437 */
[----:B------:R-:W-:Y:S02]  /*6e20*/  F2FP.BF16.F32.PACK_AB R47, R47, R74 ;  /* 0x0000004a2f2f723e */ /* 0x000fe400000010ff */
[----:B------:R-:W-:Y:S02]  /*6e30*/  F2FP.BF16.F32.PACK_AB R48, R48, R76 ;  /* 0x0000004c3030723e */ /* 0x000fe400000010ff */
[----:B------:R-:W-:Y:S01]  /*6e40*/  F2FP.BF16.F32.PACK_AB R49, R49, R78 ;  /* 0x0000004e3131723e */ /* 0x000fe200000010ff */
[----:B------:R-:W1:Y:S01]  /*6e50*/  S2R R65, SR_TID.X ;  /* 0x0000000000417919 */ /* 0x000e620000002100 */
[----:B------:R-:W-:Y:S01]  /*6e60*/  USHF.R.S32.HI UR7, URZ, 0x1f, UR56 ;  /* 0x0000001f3f077899 */ /* 0x000fe20008011438 */
[----:B-1----:R-:W-:-:S04]  /*6e70*/  SHF.R.S32.HI R64, RZ, 0x1f, R64 ;  /* 0x0000001fff407819 */ /* 0x002fc80000011440 */
[----:B------:R-:W-:-:S04]  /*6e80*/  LEA.HI R64, R64, R65, RZ, 0x2 ;  /* 0x0000004140407211 */ /* 0x000fc800078f10ff */
[----:B------:R-:W-:Y:S01]  /*6e90*/  SHF.R.S32.HI R64, RZ, 0x2, R64 ;  /* 0x00000002ff407819 */ /* 0x000fe20000011440 */
        /* <DEDUP_REMOVED lines=12> */
[----:B------:R2:W-:Y:S04]  /*6f60*/  STS [R140+0x3000], R16 ;  /* 0x003000108c007388 */ /* 0x0005e80000000800 */
[----:B------:R3:W-:Y:S04]  /*6f70*/  STS [R140+0x3200], R15 ;  /* 0x0032000f8c007388 */ /* 0x0007e80000000800 */
[----:B------:R-:W-:Y:S01]  /*6f80*/  STS [R139+0x3000], R12 ;  /* 0x0030000c8b007388 */ /* 0x000fe20000000800 */
[----:B-1----:R-:W1:Y:S03]  /*6f90*/  LDC.64 R18, c[0x0][0x450] ;  /* 0x00011400ff127b82 */ /* 0x002e660000000a00 */
[----:B------:R-:W-:Y:S04]  /*6fa0*/  STS [R139+0x3200], R11 ;  /* 0x0032000b8b007388 */ /* 0x000fe80000000800 */
[----:B------:R4:W-:Y:S04]  /*6fb0*/  STS [R140+0x4000], R10 ;  /* 0x0040000a8c007388 */ /* 0x0009e80000000800 */
[----:B------:R-:W-:Y:S04]  /*6fc0*/  STS [R140+0x4200], R9 ;  /* 0x004200098c007388 */ /* 0x000fe80000000800 */
[----:B------:R-:W-:Y:S01]  /*6fd0*/  STS [R139+0x4000], R6 ;  /* 0x004000068b007388 */ /* 0x000fe20000000800 */
[----:B--2---:R-:W2:Y:S03]  /*6fe0*/  LDC.64 R16, c[0x0][0x458] ;  /* 0x00011600ff107b82 */ /* 0x004ea60000000a00 */
[----:B------:R-:W-:Y:S04]  /*6ff0*/  STS [R139+0x4200], R5 ;  /* 0x004200058b007388 */ /* 0x000fe80000000800 */
[----:B------:R1:W-:Y:S01]  /*7000*/  STS [R140+0x5000], R8 ;  /* 0x005000088c007388 */ /* 0x0003e20000000800 */
[----:B---3--:R-:W3:Y:S03]  /*7010*/  LDC.64 R14, c[0x0][0x440] ;  /* 0x00011000ff0e7b82 */ /* 0x008ee60000000a00 */
[----:B------:R-:W-:Y:S04]  /*7020*/  STS [R140+0x5200], R7 ;  /* 0x005200078c007388 */ /* 0x000fe80000000800 */
[----:B------:R2:W-:Y:S01]  /*7030*/  STS [R139+0x5000], R4 ;  /* 0x005000048b007388 */ /* 0x0005e20000000800 */
[----:B----4-:R-:W4:Y:S03]  /*7040*/  LDC.64 R10, c[0x0][0x468] ;  /* 0x00011a00ff0a7b82 */ /* 0x010f260000000a00 */
[----:B------:R-:W-:Y:S04]  /*7050*/  STS [R139+0x5200], R2 ;  /* 0x005200028b007388 */ /* 0x000fe80000000800 */
[----:B------:R2:W-:Y:S01]  /*7060*/  STS [R140+0x6000], R0 ;  /* 0x006000008c007388 */ /* 0x0005e20000000800 */
[----:B------:R-:W4:Y:S03]  /*7070*/  LDC.64 R12, c[0x0][0x470] ;  /* 0x00011c00ff0c7b82 */ /* 0x000f260000000a00 */
[----:B------:R-:W-:Y:S05]  /*7080*/  STS [R140+0x6200], R33 ;  /* 0x006200218c007388 */ /* 0x000fea0000000800 */
[----:B-1----:R-:W1:Y:S01]  /*7090*/  LDC.64 R8, c[0x0][0x438] ;  /* 0x00010e00ff087b82 */ /* 0x002e620000000a00 */
[----:B------:R-:W-:Y:S04]  /*70a0*/  STS [R139+0x6000], R30 ;  /* 0x0060001e8b007388 */ /* 0x000fe80000000800 */
[----:B------:R-:W-:Y:S04]  /*70b0*/  STS [R139+0x6200], R29 ;  /* 0x0062001d8b007388 */ /* 0x000fe80000000800 */
[----:B------:R-:W-:Y:S04]  /*70c0*/  STS [R140+0x7000], R32 ;  /* 0x007000208c007388 */ /* 0x000fe80000000800 */
[----:B------:R-:W-:Y:S04]  /*70d0*/  STS [R140+0x7200], R31 ;  /* 0x0072001f8c007388 */ /* 0x000fe80000000800 */
[----:B------:R-:W-:Y:S04]  /*70e0*/  STS [R139+0x7000], R28 ;  /* 0x0070001c8b007388 */ /* 0x000fe80000000800 */
[----:B------:R-:W-:Y:S04]  /*70f0*/  STS [R139+0x7200], R27 ;  /* 0x0072001b8b007388 */ /* 0x000fe80000000800 */
[----:B------:R-:W-:Y:S01]  /*7100*/  STS [R140+0x8000], R34 ;  /* 0x008000228c007388 */ /* 0x000fe20000000800 */
[----:B------:R-:W-:-:S03]  /*7110*/  SHF.R.S32.HI R5, RZ, 0x1f, R142 ;  /* 0x0000001fff057819 */ /* 0x000fc6000001148e */
[----:B------:R-:W-:Y:S01]  /*7120*/  STS [R140+0x8200], R36 ;  /* 0x008200248c007388 */ /* 0x000fe20000000800 */
[----:B--2---:R-:W-:-:S03]  /*7130*/  MOV R4, R142 ;  /* 0x0000008e00047202 */ /* 0x004fc60000000f00 */
[----:B------:R-:W-:Y:S01]  /*7140*/  STS [R139+0x8000], R35 ;  /* 0x008000238b007388 */ /* 0x000fe20000000800 */
[----:B------:R-:W-:-:S03]  /*7150*/  IMAD R0, R18, UR50, RZ ;  /* 0x0000003212007c24 */ /* 0x000fc6000f8e02ff */
[----:B------:R-:W-:Y:S04]  /*7160*/  STS [R139+0x8200], R37 ;  /* 0x008200258b007388 */ /* 0x000fe80000000800 */
[----:B------:R-:W-:Y:S04]  /*7170*/  STS [R140+0x9000], R39 ;  /* 0x009000278c007388 */ /* 0x000fe80000000800 */
[----:B------:R-:W-:Y:S01]  /*7180*/  STS [R140+0x9200], R38 ;  /* 0x009200268c007388 */ /* 0x000fe20000000800 */
[----:B------:R-:W-:-:S03]  /*7190*/  IMAD R0, R19, UR49, R0 ;  /* 0x0000003113007c24 */ /* 0x000fc6000f8e0200 */
[----:B------:R-:W-:Y:S01]  /*71a0*/  STS [R139+0x9000], R42 ;  /* 0x0090002a8b007388 */ /* 0x000fe20000000800 */
[----:B------:R-:W-:-:S03]  /*71b0*/  IMAD.WIDE.U32 R6, R18, UR49, R4 ;  /* 0x0000003112067c25 */ /* 0x000fc6000f8e0004 */
[----:B------:R-:W-:Y:S04]  /*71c0*/  STS [R139+0x9200], R41 ;  /* 0x009200298b007388 */ /* 0x000fe80000000800 */
[----:B------:R-:W-:Y:S04]  /*71d0*/  STS [R140+0xa000], R40 ;  /* 0x00a000288c007388 */ /* 0x000fe80000000800 */
[----:B------:R-:W-:Y:S04]  /*71e0*/  STS [R140+0xa200], R44 ;  /* 0x00a2002c8c007388 */ /* 0x000fe80000000800 */
[----:B------:R-:W-:Y:S01]  /*71f0*/  STS [R139+0xa000], R43 ;  /* 0x00a0002b8b007388 */ /* 0x000fe20000000800 */
[----:B------:R-:W-:-:S03]  /*7200*/  IADD3 R7, R7, R0, RZ ;  /* 0x0000000007077210 */ /* 0x000fc60007ffe0ff */
[----:B------:R-:W-:Y:S01]  /*7210*/  STS [R139+0xa200], R45 ;  /* 0x00a2002d8b007388 */ /* 0x000fe20000000800 */
[----:B-1----:R-:W-:-:S03]  /*7220*/  IMAD R0, R8, UR10, RZ ;  /* 0x0000000a08007c24 */ /* 0x002fc6000f8e02ff */
[----:B------:R-:W-:Y:S04]  /*7230*/  STS [R140+0xb000], R46 ;  /* 0x00b0002e8c007388 */ /* 0x000fe80000000800 */
[----:B------:R-:W-:Y:S04]  /*7240*/  STS [R140+0xb200], R47 ;  /* 0x00b2002f8c007388 */ /* 0x000fe80000000800 */
[----:B------:R-:W-:Y:S04]  /*7250*/  STS [R139+0xb000], R48 ;  /* 0x00b000308b007388 */ /* 0x000fe80000000800 */
[----:B------:R-:W-:Y:S01]  /*7260*/  STS [R139+0xb200], R49 ;  /* 0x00b200318b007388 */ /* 0x000fe20000000800 */
[----:B------:R-:W-:-:S02]  /*7270*/  IMAD R9, R9, UR55, R0 ;  /* 0x0000003709097c24 */ /* 0x000fc4000f8e0200 */
[C---:B------:R-:W-:Y:S02]  /*7280*/  IMAD R0, R16.reuse, UR50, RZ ;  /* 0x0000003210007c24 */ /* 0x040fe4000f8e02ff */
[----:B------:R-:W-:-:S04]  /*7290*/  IMAD.WIDE.U32 R4, R16, UR49, R4 ;  /* 0x0000003110047c25 */ /* 0x000fc8000f8e0004 */
[----:B------:R-:W-:Y:S02]  /*72a0*/  IMAD R0, R17, UR49, R0 ;  /* 0x0000003111007c24 */ /* 0x000fe4000f8e0200 */
[----:B------:R-:W-:-:S03]  /*72b0*/  IMAD.WIDE.U32 R6, R8, UR55, R6 ;  /* 0x0000003708067c25 */ /* 0x000fc6000f8e0006 */
[----:B------:R-:W-:Y:S01]  /*72c0*/  IADD3 R5, R5, R0, RZ ;  /* 0x0000000005057210 */ /* 0x000fe20007ffe0ff */
[----:B---3--:R-:W-:Y:S01]  /*72d0*/  IMAD R0, R14, UR10, RZ ;  /* 0x0000000a0e007c24 */ /* 0x008fe2000f8e02ff */
[----:B------:R-:W-:Y:S01]  /*72e0*/  IADD3 R7, R7, R9, RZ ;  /* 0x0000000907077210 */ /* 0x000fe20007ffe0ff */
[----:B----4-:R-:W-:Y:S02]  /*72f0*/  IMAD R2, R10, UR7, RZ ;  /* 0x000000070a027c24 */ /* 0x010fe4000f8e02ff */
[----:B------:R-:W-:Y:S01]  /*7300*/  IMAD R8, R15, UR55, R0 ;  /* 0x000000370f087c24 */ /* 0x000fe2000f8e0200 */
[----:B------:R-:W-:Y:S01]  /*7310*/  LEA R0, R138, UR4, 0x1 ;  /* 0x000000048a007c11 */ /* 0x000fe2000f8e08ff */
[----:B------:R-:W-:Y:S01]  /*7320*/  BAR.SYNC.DEFER_BLOCKING 0x0 ;  /* 0x0000000000007b1d */ /* 0x000fe20000010000 */
[----:B------:R-:W-:Y:S02]  /*7330*/  IMAD R2, R11, UR56, R2 ;  /* 0x000000380b027c24 */ /* 0x000fe4000f8e0202 */
[----:B------:R-:W-:-:S04]  /*7340*/  IMAD.WIDE.U32 R6, R10, UR56, R6 ;  /* 0x000000380a067c25 */ /* 0x000fc8000f8e0006 */
[----:B------:R-:W-:Y:S01]  /*7350*/  IMAD.WIDE.U32 R4, R14, UR55, R4 ;  /* 0x000000370e047c25 */ /* 0x000fe2000f8e0004 */
[----:B------:R-:W-:-:S03]  /*7360*/  IADD3 R7, R7, R2, RZ ;  /* 0x0000000207077210 */ /* 0x000fc60007ffe0ff */
[C---:B------:R-:W-:Y:S01]  /*7370*/  IMAD R2, R12.reuse, UR7, RZ ;  /* 0x000000070c027c24 */ /* 0x040fe2000f8e02ff */
[----:B------:R-:W-:Y:S01]  /*7380*/  IADD3 R5, R5, R8, RZ ;  /* 0x0000000805057210 */ /* 0x000fe20007ffe0ff */
[----:B------:R-:W-:Y:S02]  /*7390*/  ULDC.64 UR6, c[0x0][0x3f0] ;  /* 0x0000fc0000067ab9 */ /* 0x000fe40000000a00 */
[----:B------:R-:W-:Y:S01]  /*73a0*/  IMAD R8, R13, UR56, R2 ;  /* 0x000000380d087c24 */ /* 0x000fe2000f8e0202 */
[----:B------:R-:W1:Y:S04]  /*73b0*/  LDS.128 R60, [R0+0x9000] ;  /* 0x00900000003c7984 */ /* 0x000e680000000c00 */
[----:B------:R-:W2:Y:S04]  /*73c0*/  LDS.128 R56, [R0+0xb000] ;  /* 0x00b0000000387984 */ /* 0x000ea80000000c00 */
[----:B------:R-:W3:Y:S01]  /*73d0*/  LDS.128 R52, [R0+0xd000] ;  /* 0x00d0000000347984 */ /* 0x000ee20000000c00 */
[----:B------:R-:W-:-:S03]  /*73e0*/  IMAD.WIDE.U32 R10, R12, UR56, R4 ;  /* 0x000000380c0a7c25 */ /* 0x000fc6000f8e0004 */
        /* <DEDUP_REMOVED lines=40> */
.L_x_488:
        /* <DEDUP_REMOVED lines=11> */
.L_x_495:
[----:B------:R-:W-:Y:S05]  /*7720*/  EXIT ;  /* 0x000000000000794d */ /* 0x000fea0003800000 */
.L_x_497:
        /* <DEDUP_REMOVED lines=13> */
.L_x_1292:


//--------------------- .text._ZN5flash44flash_bwd_dq_dk_dv_loop_seqk_parallel_kernelI23Flash_bwd_kernel_traitsILi96ELi64ELi128ELi8ELi2ELi4ELi4ELb1ELb0EN7cutlass10bfloat16_tE19Flash_kernel_traitsILi96ELi64ELi128ELi8ES3_EELb0ELb0ELb0ELb0ELb1ELb1ELb1EEEvNS_16Flash_bwd_paramsE --------------------------
	.section	.text._ZN5flash44flash_bwd_dq_dk_dv_loop_seqk_parallel_kernelI23Flash_bwd_kernel_traitsILi96ELi64ELi128ELi8ELi2ELi4ELi4ELb1ELb0EN7cutlass10bfloat16_tE19Flash_kernel_traitsILi96ELi64ELi128ELi8ES3_EELb0ELb0ELb0ELb0ELb1ELb1ELb1EEEvNS_16Flash_bwd_paramsE,"ax",@progbits
	.align	128
        .global         _ZN5flash44flash_bwd_dq_dk_dv_loop_seqk_parallel_kernelI23Flash_bwd_kernel_traitsILi96ELi64ELi128ELi8ELi2ELi4ELi4ELb1ELb0EN7cutlass10bfloat16_tE19Flash_kernel_traitsILi96ELi64ELi128ELi8ES3_EELb0ELb0ELb0ELb0ELb1ELb1ELb1EEEvNS_16Flash_bwd_paramsE
        .type           _ZN5flash44flash_bwd_dq_dk_dv_loop_seqk_parallel_kernelI23Flash_bwd_kernel_traitsILi96ELi64ELi128ELi8ELi2ELi4ELi4ELb1ELb0EN7cutlass10bfloat16_tE19Flash_kernel_traitsILi96ELi64ELi128ELi8ES3_EELb0ELb0ELb0ELb0ELb1ELb1ELb1EEEvNS_16Flash_bwd_paramsE,@function
        .size           _ZN5flash44flash_bwd_dq_dk_dv_loop_seqk_parallel_kernelI23Flash_bwd_kernel_traitsILi96ELi64ELi128ELi8ELi2ELi4ELi4ELb1ELb0EN7cutlass10bfloat16_tE19Flash_kernel_traitsILi96ELi64ELi128ELi8ES3_EELb0ELb0ELb0ELb0ELb1ELb1ELb1EEEvNS_16Flash_bwd_paramsE,(.L_x_1293 - _ZN5flash44flash_bwd_dq_dk_dv_loop_seqk_parallel_kernelI23Flash_bwd_kernel_traitsILi96ELi64ELi128ELi8ELi2ELi4ELi4ELb1ELb0EN7cutlass10bfloat16_tE19Flash_kernel_traitsILi96ELi64ELi128ELi8ES3_EELb0ELb0ELb0ELb0ELb1ELb1ELb1EEEvNS_16Flash_bwd_paramsE)
        .other          _ZN5flash44flash_bwd_dq_dk_dv_loop_seqk_parallel_kernelI23Flash_bwd_kernel_traitsILi96ELi64ELi128ELi8ELi2ELi4ELi4ELb1ELb0EN7cutlass10bfloat16_tE19Flash_kernel_traitsILi96ELi64ELi128ELi8ES3_EELb0ELb0ELb0ELb0ELb1ELb1ELb1EEEvNS_16Flash_bwd_paramsE,@"STO_CUDA_ENTRY STV_DEFAULT"
_ZN5flash44flash_bwd_dq_dk_dv_loop_seqk_parallel_kernelI23Flash_bwd_kernel_traitsILi96ELi64ELi128ELi8ELi2ELi4ELi4ELb1ELb0EN7cutlass10bfloat16_tE19Flash_kernel_traitsILi96ELi64ELi128ELi8ES3_EELb0ELb0ELb0ELb0ELb1ELb1ELb1EEEvNS_16Flash_bwd_paramsE:
.text._ZN5flash44flash_bwd_dq_dk_dv_loop_seqk_parallel_kernelI23Flash_bwd_kernel_traitsILi96ELi64ELi128ELi8ELi2ELi4ELi4ELb1ELb0EN7cutlass10bfloat16_tE19Flash_kernel_traitsILi96ELi64ELi128ELi8ES3_EELb0ELb0ELb0ELb0ELb1ELb1ELb1EEEvNS_16Flash_bwd_paramsE:
        /* <DEDUP_REMOVED lines=18> */
[----:B------:R-:W-:Y:S01]  /*0120*/  ULDC.64 UR14, c[0x0][0x300] ;  /* 0x0000c000000e7ab9 */ /* 0x000fe20000000a00 */
[----:B------:R-:W-:Y:S01]  /*0130*/  ULDC.64 UR12, c[0x0][0x308] ;  /* 0x0000c200000c7ab9 */ /* 0x000fe20000000a00 */
[----:B------:R-:W3:Y:S08]  /*0140*/  S2UR UR18, SR_CTAID.Y ;  /* 0x00000000001279c3 */ /* 0x000ef00000002600 */
[----:B------:R-:W4:Y:S01]  /*0150*/  S2UR UR20, SR_CTAID.Z ;  /* 0x00000000001479c3 */ /* 0x000f220000002700 */
[----:B--2---:R-:W-:-:S07]  /*0160*/  ULEA UR5, UR5, UR4, 0x18 ;  /* 0x0000000405057291 */ /* 0x004fce000f8ec03f */
[----:B------:R-:W2:Y:S01]  /*0170*/  S2UR UR17, SR_CTAID.Z ;  /* 0x00000000001179c3 */ /* 0x000ea20000002700 */
[----:B------:R-:W-:Y:S02]  /*0180*/  UIADD3 UR6, UR5, 0x9000, URZ ;  /* 0x0000900005067890 */ /* 0x000fe4000fffe03f */
[----:B------:R-:W-:Y:S01]  /*0190*/  UIADD3 UR4, UR5, 0xf000, URZ ;  /* 0x0000f00005047890 */ /* 0x000fe2000fffe03f */
[----:B-1----:R-:W-:Y:S01]  /*01a0*/  SHF.R.S32.HI R3, RZ, 0x1f, R9 ;  /* 0x0000001fff037819 */ /* 0x002fe20000011409 */
[----:B---3--:R-:W-:-:S03]  /*01b0*/  USHF.R.S32.HI UR27, URZ, 0x1f, UR18 ;  /* 0x0000001f3f1b7899 */ /* 0x008fc60008011412 */
[----:B------:R-:W1:Y:S01]  /*01c0*/  S2UR UR16, SR_CTAID.Y ;  /* 0x00000000001079c3 */ /* 0x000e620000002600 */
[----:B------:R-:W-:Y:S01]  /*01d0*/  UIMAD.WIDE UR40, UR18, 0x80, URZ ;  /* 0x00000080122878a5 */ /* 0x000fe2000f8e023f */
[CC--:B------:R-:W-:Y:S02]  /*01e0*/  LEA.HI R4, R3.reuse, R9.reuse, RZ, 0x4 ;  /* 0x0000000903047211 */ /* 0x0c0fe400078f20ff */
[CC--:B------:R-:W-:Y:S02]  /*01f0*/  LEA.HI R2, R3.reuse, R9.reuse, RZ, 0x5 ;  /* 0x0000000903027211 */ /* 0x0c0fe400078f28ff */
[----:B------:R-:W-:Y:S01]  /*0200*/  SHF.R.S32.HI R0, RZ, 0x4, R4 ;  /* 0x00000004ff007819 */ /* 0x000fe20000011404 */
[----:B----4-:R-:W-:Y:S01]  /*0210*/  USHF.R.S32.HI UR26, URZ, 0x1f, UR20 ;  /* 0x0000001f3f1a7899 */ /* 0x010fe20008011414 */
[CC--:B------:R-:W-:Y:S02]  /*0220*/  LEA.HI R5, R3.reuse, R9.reuse, RZ, 0x2 ;  /* 0x0000000903057211 */ /* 0x0c0fe400078f10ff */
[----:B------:R-:W-:-:S02]  /*0230*/  LEA.HI R19, R3, R9, RZ, 0x3 ;  /* 0x0000000903137211 */ /* 0x000fc400078f18ff */
[CC--:B------:R-:W-:Y:S02]  /*0240*/  LEA.HI R12, R3.reuse, R9.reuse, RZ, 0x6 ;  /* 0x00000009030c7211 */ /* 0x0c0fe400078f30ff */
[----:B------:R-:W-:Y:S02]  /*0250*/  LEA.HI R14, R3, R9, RZ, 0x7 ;  /* 0x00000009030e7211 */ /* 0x000fe400078f38ff */
[----:B------:R-:W-:Y:S01]  /*0260*/  LOP3.LUT R3, R2, 0xffffffe0, RZ, 0xc0, !PT ;  /* 0xffffffe002037812 */ /* 0x000fe200078ec0ff */
[----:B--2---:R-:W-:Y:S01]  /*0270*/  USHF.R.S32.HI UR25, URZ, 0x1f, UR17 ;  /* 0x0000001f3f197899 */ /* 0x004fe20008011411 */
[C---:B------:R-:W-:Y:S02]  /*0280*/  LOP3.LUT R6, R4.reuse, 0xfffffff0, RZ, 0xc0, !PT ;  /* 0xfffffff004067812 */ /* 0x040fe400078ec0ff */
[----:B------:R-:W-:Y:S01]  /*0290*/  LEA.HI R4, R4, R0, RZ, 0x1 ;  /* 0x0000000004047211 */ /* 0x000fe200078f08ff */
[----:B------:R-:W-:Y:S01]  /*02a0*/  IMAD.IADD R3, R9, 0x1, -R3 ;  /* 0x0000000109037824 */ /* 0x000fe200078e0a03 */
[----:B------:R-:W-:-:S02]  /*02b0*/  LOP3.LUT R7, R19, 0xfffffff8, RZ, 0xc0, !PT ;  /* 0xfffffff813077812 */ /* 0x000fc400078ec0ff */
[----:B------:R-:W-:Y:S01]  /*02c0*/  LOP3.LUT R4, R4, 0xfffffffe, RZ, 0xc0, !PT ;  /* 0xfffffffe04047812 */ /* 0x000fe200078ec0ff */
[----:B-1----:R-:W-:Y:S01]  /*02d0*/  USHF.R.S32.HI UR24, URZ, 0x1f, UR16 ;  /* 0x0000001f3f187899 */ /* 0x002fe20008011410 */
        /* <DEDUP_REMOVED lines=13> */
[----:B------:R-:W-:Y:S01]  /*03b0*/  LEA.HI R2, R4, R0, RZ, 0x2 ;  /* 0x0000000004027211 */ /* 0x000fe200078f10ff */
[----:B------:R-:W-:Y:S01]  /*03c0*/  STL [R1+0x58], R16 ;  /* 0x0000581001007387 */ /* 0x000fe20000100800 */
        /* <DEDUP_REMOVED lines=9> */
[----:B------:R-:W-:Y:S01]  /*0460*/  IMAD.IADD R11, R0, 0x1, -R2 ;  /* 0x00000001000b7824 */ /* 0x000fe200078e0a02 */
[----:B------:R-:W-:Y:S01]  /*0470*/  LOP3.LUT R2, R10, 0x3fffffe, RZ, 0xc0, !PT ;  /* 0x03fffffe0a027812 */ /* 0x000fe200078ec0ff */
[----:B------:R-:W-:Y:S01]  /*0480*/  IMAD R8, R0, 0x8, R3 ;  /* 0x0000000800087824 */ /* 0x000fe200078e0203 */
[----:B------:R-:W-:-:S02]  /*0490*/  LOP3.LUT R0, R4, 0xc0, RZ, 0xc0, !PT ;  /* 0x000000c004007812 */ /* 0x000fc400078ec0ff */
[----:B------:R-:W-:Y:S01]  /*04a0*/  SHF.R.S32.HI R3, RZ, 0x1f, R5 ;  /* 0x0000001fff037819 */ /* 0x000fe20000011405 */
[----:B------:R-:W-:Y:S01]  /*04b0*/  IMAD.IADD R4, R13, 0x1, -R2 ;  /* 0x000000010d047824 */ /* 0x000fe200078e0a02 */
[----:B------:R-:W-:Y:S02]  /*04c0*/  SHF.R.U32.HI R6, RZ, 0x3, R0 ;  /* 0x00000003ff067819 */ /* 0x000fe40000011600 */
[----:B------:R-:W-:Y:S01]  /*04d0*/  LOP3.LUT R5, R0, 0x18, R16, 0xf8, !PT ;  /* 0x0000001800057812 */ /* 0x000fe200078ef810 */
[----:B------:R-:W-:Y:S01]  /*04e0*/  IMAD R0, R9, 0x4, R18 ;  /* 0x0000000409007824 */ /* 0x000fe200078e0212 */
[----:B------:R-:W-:Y:S02]  /*04f0*/  LEA.HI R3, R3, R15, RZ, 0x3 ;  /* 0x0000000f03037211 */ /* 0x000fe400078f18ff */
[----:B------:R-:W-:Y:S01]  /*0500*/  LOP3.LUT R5, R5, R6, RZ, 0x3c, !PT ;  /* 0x0000000605057212 */ /* 0x000fe200078e3cff */
[----:B------:R-:W-:Y:S01]  /*0510*/  IMAD R222, R0, 0x8, R4 ;  /* 0x0000000800de7824 */ /* 0x000fe200078e0204 */
[----:B------:R-:W-:-:S02]  /*0520*/  SHF.R.S32.HI R4, RZ, 0x1f, R7 ;  /* 0x0000001fff047819 */ /* 0x000fc40000011407 */
[-C--:B------:R-:W-:Y:S01]  /*0530*/  LEA.HI R2, R7, R7.reuse, RZ, 0x1 ;  /* 0x0000000707027211 */ /* 0x080fe200078f08ff */
[----:B------:R-:W-:Y:S01]  /*0540*/  IMAD.U32 R5, R8, 0x20, R5 ;  /* 0x0000002008057824 */ /* 0x000fe200078e0005 */
[----:B------:R-:W-:Y:S02]  /*0550*/  LEA.HI R8, R4, R7, RZ, 0x3 ;  /* 0x0000000704087211 */ /* 0x000fe400078f18ff */
[----:B------:R-:W-:Y:S02]  /*0560*/  LOP3.LUT R0, R3, 0xfffffff8, RZ, 0xc0, !PT ;  /* 0xfffffff803007812 */ /* 0x000fe400078ec0ff */
[--C-:B------:R-:W-:Y:S01]  /*0570*/  SHF.R.S32.HI R6, RZ, 0x1, R2.reuse ;  /* 0x00000001ff067819 */ /* 0x100fe20000011402 */
[----:B------:R1:W-:Y:S01]  /*0580*/  STL [R1+0x44], R5 ;  /* 0x0000440501007387 */ /* 0x0003e20000100800 */
[----:B------:R-:W-:Y:S01]  /*0590*/  SHF.R.S32.HI R3, RZ, 0x1f, R2 ;  /* 0x0000001fff037819 */ /* 0x000fe20000011402 */
[----:B------:R-:W-:Y:S01]  /*05a0*/  IMAD.IADD R0, R15, 0x1, -R0 ;  /* 0x000000010f007824 */ /* 0x000fe200078e0a00 */
[----:B------:R-:W-:-:S02]  /*05b0*/  LOP3.LUT R4, R2, 0x7fffffe, RZ, 0xc0, !PT ;  /* 0x07fffffe02047812 */ /* 0x000fc400078ec0ff */
[----:B------:R-:W-:Y:S02]  /*05c0*/  LOP3.LUT R2, R8, 0xfffffff8, RZ, 0xc0, !PT ;  /* 0xfffffff808027812 */ /* 0x000fe400078ec0ff */
[C---:B------:R-:W-:Y:S01]  /*05d0*/  LOP3.LUT P4, RZ, R0.reuse, 0x2, RZ, 0xc0, !PT ;  /* 0x0000000200ff7812 */ /* 0x040fe2000788c0ff */
[C---:B------:R-:W-:Y:S01]  /*05e0*/  IMAD.IADD R15, R7.reuse, 0x1, -R4 ;  /* 0x00000001070f7824 */ /* 0x040fe200078e0a04 */
[----:B------:R-:W-:Y:S01]  /*05f0*/  SHF.R.S32.HI R12, RZ, 0x7, R14 ;  /* 0x00000007ff0c7819 */ /* 0x000fe2000001140e */
[----:B------:R-:W-:Y:S01]  /*0600*/  IMAD.IADD R17, R7, 0x1, -R2 ;  /* 0x0000000107117824 */ /* 0x000fe200078e0a02 */
[----:B------:R-:W-:Y:S01]  /*0610*/  SHF.R.S32.HI R2, RZ, 0x1, R10 ;  /* 0x00000001ff027819 */ /* 0x000fe2000001140a */
[----:B------:R-:W-:Y:S01]  /*0620*/  IMAD.SHL.U32 R14, R9, 0x20, RZ ;  /* 0x00000020090e7824 */ /* 0x000fe200078e00ff */
[----:B------:R-:W-:Y:S01]  /*0630*/  LEA.HI R10, R0, R0, RZ, 0x1 ;  /* 0x00000000000a7211 */ /* 0x000fe200078f08ff */
[----:B------:R-:W-:Y:S01]  /*0640*/  IMAD.SHL.U32 R7, R20, 0x2, RZ ;  /* 0x0000000214077824 */ /* 0x000fe200078e00ff */
[C---:B------:R-:W-:Y:S01]  /*0650*/  LOP3.LUT P6, RZ, R2.reuse, 0x2, RZ, 0xc0, !PT ;  /* 0x0000000202ff7812 */ /* 0x040fe200078cc0ff */
[----:B------:R-:W-:Y:S01]  /*0660*/  IMAD.SHL.U32 R4, R2, 0x40, RZ ;  /* 0x0000004002047824 */ /* 0x000fe200078e00ff */
[----:B------:R-:W-:Y:S01]  /*0670*/  LOP3.LUT R2, R10, 0x3fffffe, RZ, 0xc0, !PT ;  /* 0x03fffffe0a027812 */ /* 0x000fe200078ec0ff */
[----:B------:R-:W-:Y:S01]  /*0680*/  IMAD R9, R11, 0x200, R7 ;  /* 0x000002000b097824 */ /* 0x000fe200078e0207 */
[----:B------:R-:W-:-:S02]  /*0690*/  SEL R223, R228, 0xffffffe0, !P6 ;  /* 0xffffffe0e4df7807 */ /* 0x000fc40007000000 */
[----:B-1----:R-:W-:Y:S02]  /*06a0*/  LEA.HI R5, R3, R6, RZ, 0x2 ;  /* 0x0000000603057211 */ /* 0x002fe400078f10ff */
[----:B------:R-:W-:Y:S02]  /*06b0*/  LOP3.LUT R3, R0, 0x1, RZ, 0xc0, !PT ;  /* 0x0000000100037812 */ /* 0x000fe400078ec0ff */
[----:B------:R-:W-:Y:S02]  /*06c0*/  LOP3.LUT R5, R5, 0xfffffffc, RZ, 0xc0, !PT ;  /* 0xfffffffc05057812 */ /* 0x000fe400078ec0ff */
[----:B------:R-:W-:Y:S01]  /*06d0*/  ISETP.NE.U32.AND P5, PT, R3, 0x1, PT ;  /* 0x000000010300780c */ /* 0x000fe20003fa5070 */
[----:B------:R-:W-:Y:S02]  /*06e0*/  IMAD.SHL.U32 R3, R13, 0x40, RZ ;  /* 0x000000400d037824 */ /* 0x000fe400078e00ff */
[----:B------:R-:W-:Y:S01]  /*06f0*/  IMAD.IADD R16, R6, 0x1, -R5 ;  /* 0x0000000106107824 */ /* 0x000fe200078e0a05 */
[----:B------:R-:W-:Y:S01]  /*0700*/  R2P PR, R17, 0x6 ;  /* 0x0000000611007804 */ /* 0x000fe20000000000 */
[----:B------:R-:W-:Y:S01]  /*0710*/  IMAD.SHL.U32 R5, R11, 0x10, RZ ;  /* 0x000000100b057824 */ /* 0x000fe200078e00ff */
[----:B------:R-:W-:Y:S01]  /*0720*/  LOP3.LUT R6, R3, 0x1c0, RZ, 0xc0, !PT ;  /* 0x000001c003067812 */ /* 0x000fe200078ec0ff */
[----:B------:R-:W-:Y:S01]  /*0730*/  IMAD.IADD R13, R0, 0x1, -R2 ;  /* 0x00000001000d7824 */ /* 0x000fe200078e0a02 */
[----:B------:R-:W-:Y:S01]  /*0740*/  LOP3.LUT R2, R4, 0xc0, RZ, 0xc0, !PT ;  /* 0x000000c004027812 */ /* 0x000fe200078ec0ff */
[----:B------:R-:W-:Y:S01]  /*0750*/  IMAD.SHL.U32 R0, R0, 0x40, RZ ;  /* 0x0000004000007824 */ /* 0x000fe200078e00ff */
[----:B------:R-:W-:Y:S01]  /*0760*/  SHF.R.S32.HI R3, RZ, 0x3, R8 ;  /* 0x00000003ff037819 */ /* 0x000fe20000011408 */
[----:B------:R-:W-:Y:S01]  /*0770*/  IMAD R13, R13, 0x20, R9 ;  /* 0x000000200d0d7824 */ /* 0x000fe200078e0209 */
[----:B------:R-:W-:-:S02]  /*0780*/  LOP3.LUT R4, R6, 0x30, R5, 0xf8, !PT ;  /* 0x0000003006047812 */ /* 0x000fc400078ef805 */
[----:B------:R-:W-:Y:S01]  /*0790*/  LOP3.LUT R0, R0, 0x1c0, RZ, 0xc0, !PT ;  /* 0x000001c000007812 */ /* 0x000fe200078ec0ff */
[----:B------:R-:W-:Y:S01]  /*07a0*/  IMAD R15, R3, 0x8, R15 ;  /* 0x00000008030f7824 */ /* 0x000fe200078e020f */
[----:B------:R-:W-:Y:S01]  /*07b0*/  LOP3.LUT R8, R4, 0x8, R19, 0xf8, !PT ;  /* 0x0000000804087812 */ /* 0x000fe200078ef813 */
[----:B------:R-:W-:Y:S01]  /*07c0*/  IMAD R224, R11, 0x2, R3 ;  /* 0x000000020be07824 */ /* 0x000fe200078e0203 */
[----:B------:R-:W-:Y:S02]  /*07d0*/  LOP3.LUT R5, R2, 0x8, R19, 0xf8, !PT ;  /* 0x0000000802057812 */ /* 0x000fe400078ef813 */
[----:B------:R-:W-:Y:S02]  /*07e0*/  SHF.R.U32.HI R4, RZ, 0x3, R2 ;  /* 0x00000003ff047819 */ /* 0x000fe40000011602 */
[----:B------:R-:W-:Y:S02]  /*07f0*/  LOP3.LUT R3, R0, 0x20, R14, 0xf8, !PT ;  /* 0x0000002000037812 */ /* 0x000fe400078ef80e */
[----:B------:R-:W-:Y:S01]  /*0800*/  SHF.R.U32.HI R2, RZ, 0x3, R0 ;  /* 0x00000003ff027819 */ /* 0x000fe20000011600 */
[----:B------:R-:W-:Y:S01]  /*0810*/  IMAD R0, R12, 0x1000, R7 ;  /* 0x000010000c007824 */ /* 0x000fe200078e0207 */
[----:B------:R-:W-:-:S02]  /*0820*/  LOP3.LUT R4, R5, R4, RZ, 0x3c, !PT ;  /* 0x0000000405047212 */ /* 0x000fc400078e3cff */
        /* <DEDUP_REMOVED lines=8> */
[----:B------:R-:W-:Y:S01]  /*08b0*/  SEL R226, R226, 0x40, P2 ;  /* 0x00000040e2e27807 */ /* 0x000fe20001000000 */
[----:B------:R-:W-:Y:S01]  /*08c0*/  IMAD.SHL.U32 R4, R17, 0x40, RZ ;  /* 0x0000004011047824 */ /* 0x000fe200078e00ff */
        /* <DEDUP_REMOVED lines=11> */
[----:B------:R-:W-:Y:S01]  /*0980*/  IMAD.IADD R223, R223, 0x1, R222 ;  /* 0x00000001dfdf7824 */ /* 0x000fe200078e02de */
[----:B------:R-:W-:-:S02]  /*0990*/  LOP3.LUT R3, R3, 0x8, RZ, 0xc0, !PT ;  /* 0x0000000803037812 */ /* 0x000fc400078ec0ff */
[----:B------:R-:W-:Y:S02]  /*09a0*/  LOP3.LUT R0, R0, 0xc0, RZ, 0xc0, !PT ;  /* 0x000000c000007812 */ /* 0x000fe400078ec0ff */
[----:B------:R-:W-:Y:S02]  /*09b0*/  SHF.R.U32.HI R9, RZ, 0x3, R4 ;  /* 0x00000003ff097819 */ /* 0x000fe40000011604 */
[----:B------:R-:W-:Y:S02]  /*09c0*/  SHF.R.U32.HI R6, RZ, 0x3, R2 ;  /* 0x00000003ff067819 */ /* 0x000fe40000011602 */
[----:B------:R-:W-:Y:S02]  /*09d0*/  SHF.R.U32.HI R8, RZ, 0x3, R0 ;  /* 0x00000003ff087819 */ /* 0x000fe40000011600 */
[----:B------:R-:W-:Y:S02]  /*09e0*/  LOP3.LUT R10, R7, 0x10, R10, 0xf8, !PT ;  /* 0x00000010070a7812 */ /* 0x000fe400078ef80a */
[----:B------:R-:W-:-:S02]  /*09f0*/  LOP3.LUT R9, R9, R4, R3, 0x1e, !PT ;  /* 0x0000000409097212 */ /* 0x000fc400078e1e03 */
[----:B------:R-:W-:Y:S02]  /*0a00*/  SHF.R.S32.HI R4, RZ, 0x2, R22 ;  /* 0x00000002ff047819 */ /* 0x000fe40000011416 */
[----:B------:R-:W-:Y:S01]  /*0a10*/  LOP3.LUT R3, R6, R2, R3, 0x1e, !PT ;  /* 0x0000000206037212 */ /* 0x000fe200078e1e03 */
[----:B------:R-:W-:Y:S01]  /*0a20*/  IMAD.U32 R224, R224, 0x200, R9 ;  /* 0x00000200e0e07824 */ /* 0x000fe200078e0009 */
[----:B------:R-:W-:Y:S01]  /*0a30*/  LOP3.LUT R8, R8, R0, R7, 0x1e, !PT ;  /* 0x0000000008087212 */ /* 0x000fe200078e1e07 */
[----:B------:R-:W-:Y:S01]  /*0a40*/  IMAD.SHL.U32 R0, R15, 0x20, RZ ;  /* 0x000000200f007824 */ /* 0x000fe200078e00ff */
[----:B------:R-:W-:Y:S01]  /*0a50*/  LOP3.LUT R2, R6, R10, R2, 0x1e, !PT ;  /* 0x0000000a06027212 */ /* 0x000fe200078e1e02 */
[----:B------:R-:W-:Y:S01]  /*0a60*/  IMAD R23, R21, 0x10, R4 ;  /* 0x0000001015177824 */ /* 0x000fe200078e0204 */
[----:B------:R-:W-:Y:S01]  /*0a70*/  LEA R7, R11, UR5, 0x1 ;  /* 0x000000050b077c11 */ /* 0x000fe2000f8e08ff */
[----:B------:R-:W-:Y:S01]  /*0a80*/  IMAD R4, R21, 0x200, R0 ;  /* 0x0000020015047824 */ /* 0x000fe200078e0200 */
[----:B------:R-:W-:Y:S01]  /*0a90*/  LEA R224, R224, UR4, 0x1 ;  /* 0x00000004e0e07c11 */ /* 0x000fe2000f8e08ff */
[----:B------:R-:W-:Y:S01]  /*0aa0*/  IMAD.IADD R229, R0, 0x1, R2 ;  /* 0x0000000100e57824 */ /* 0x000fe200078e0202 */
[----:B------:R-:W-:Y:S01]  /*0ab0*/  STL [R1+0x60], R23 ;  /* 0x0000601701007387 */ /* 0x000fe20000100800 */
[----:B------:R-:W-:Y:S01]  /*0ac0*/  VIADD R0, R23, 0xffffffc0 ;  /* 0xffffffc017007836 */ /* 0x000fe20000000000 */
[----:B------:R-:W-:Y:S01]  /*0ad0*/  LOP3.LUT P0, RZ, R16, 0x2, RZ, 0xc0, !PT ;  /* 0x0000000210ff7812 */ /* 0x000fe2000780c0ff */
[----:B------:R-:W-:Y:S01]  /*0ae0*/  IMAD.IADD R230, R4, 0x1, R3 ;  /* 0x0000000104e67824 */ /* 0x000fe200078e0203 */
[----:B------:R-:W-:Y:S01]  /*0af0*/  LEA R3, R5, UR5, 0x1 ;  /* 0x0000000505037c11 */ /* 0x000fe2000f8e08ff */
[----:B------:R-:W-:Y:S01]  /*0b00*/  IMAD.MOV.U32 R4, RZ, RZ, -0x10 ;  /* 0xfffffff0ff047424 */ /* 0x000fe200078e00ff */
[----:B------:R-:W-:Y:S01]  /*0b10*/  SHF.R.S32.HI R2, RZ, 0x1f, R0 ;  /* 0x0000001fff027819 */ /* 0x000fe20000011400 */
[----:B------:R-:W-:Y:S01]  /*0b20*/  IMAD.IADD R8, R8, 0x1, R13 ;  /* 0x0000000108087824 */ /* 0x000fe200078e020d */
[----:B------:R-:W-:Y:S01]  /*0b30*/  SEL R228, R228, 0xffffffe0, !P0 ;  /* 0xffffffe0e4e47807 */ /* 0x000fe20004000000 */
[C---:B------:R-:W-:Y:S01]  /*0b40*/  VIADD R6, R7.reuse, 0x20 ;  /* 0x0000002007067836 */ /* 0x040fe20000000000 */
[C---:B------:R-:W-:Y:S01]  /*0b50*/  SHF.L.U64.HI R2, R0.reuse, 0x2, R2 ;  /* 0x0000000200027819 */ /* 0x040fe20000010202 */
[----:B------:R-:W-:Y:S01]  /*0b60*/  IMAD.SHL.U32 R0, R0, 0x4, RZ ;  /* 0x0000000400007824 */ /* 0x000fe200078e00ff */
[----:B------:R-:W-:Y:S01]  /*0b70*/  SEL R4, R4, 0x10, !P5 ;  /* 0x0000001004047807 */ /* 0x000fe20006800000 */
[----:B------:R-:W-:-:S02]  /*0b80*/  @P4 VIADD R6, R7, 0xffffffe0 ;  /* 0xffffffe007064836 */ /* 0x000fc40000000000 */
[----:B------:R1:W-:Y:S01]  /*0b90*/  STL [R1+0x54], R2 ;  /* 0x0000540201007387 */ /* 0x0003e20000100800 */
[C---:B------:R-:W-:Y:S02]  /*0ba0*/  IMAD.IADD R225, R224.reuse, 0x1, R225 ;  /* 0x00000001e0e17824 */ /* 0x040fe400078e02e1 */
[--C-:B------:R-:W-:Y:S01]  /*0bb0*/  IMAD.IADD R227, R224, 0x1, R226.reuse ;  /* 0x00000001e0e37824 */ /* 0x100fe200078e02e2 */
[----:B------:R2:W-:Y:S01]  /*0bc0*/  STL [R1+0x50], R0 ;  /* 0x0000500001007387 */ /* 0x0005e20000100800 */
[----:B------:R-:W-:-:S03]  /*0bd0*/  IMAD.IADD R226, R225, 0x1, R226 ;  /* 0x00000001e1e27824 */ /* 0x000fc600078e02e2 */
[----:B------:R-:W-:Y:S01]  /*0be0*/  STL [R1+0x10], R7 ;  /* 0x0000100701007387 */ /* 0x000fe20000100800 */
[----:B-1----:R-:W-:Y:S01]  /*0bf0*/  LEA R2, R8, UR6, 0x1 ;  /* 0x0000000608027c11 */ /* 0x002fe2000f8e08ff */
[----:B--2---:R-:W-:-:S04]  /*0c00*/  IMAD.IADD R0, R7, 0x1, R4 ;  /* 0x0000000107007824 */ /* 0x004fc800078e0204 */
[----:B------:R-:W-:Y:S01]  /*0c10*/  STL [R1+0x3c], R2 ;  /* 0x00003c0201007387 */ /* 0x000fe20000100800 */
[----:B------:R-:W-:-:S03]  /*0c20*/  IMAD.IADD R4, R4, 0x1, R6 ;  /* 0x0000000104047824 */ /* 0x000fc600078e0206 */
[----:B------:R1:W-:Y:S04]  /*0c30*/  STL [R1+0xc], R0 ;  /* 0x00000c0001007387 */ /* 0x0003e80000100800 */
[----:B------:R2:W-:Y:S04]  /*0c40*/  STL [R1+0x8], R6 ;  /* 0x0000080601007387 */ /* 0x0005e80000100800 */
[----:B------:R2:W-:Y:S01]  /*0c50*/  STL [R1+0x4], R4 ;  /* 0x0000040401007387 */ /* 0x0005e20000100800 */
[C---:B-1----:R-:W-:Y:S02]  /*0c60*/  VIADD R0, R2.reuse, 0x20 ;  /* 0x0000002002007836 */ /* 0x042fe40000000000 */
[----:B------:R-:W-:-:S05]  /*0c70*/  @P3 VIADD R0, R2, 0xffffffe0 ;  /* 0xffffffe002003836 */ /* 0x000fca0000000000 */
[----:B------:R2:W-:Y:S02]  /*0c80*/  STL [R1+0x40], R0 ;  /* 0x0000400001007387 */ /* 0x0005e40000100800 */
.L_x_506:
        /* <DEDUP_REMOVED lines=95> */
.L_x_499:
[----:B------:R-:W-:Y:S01]  /*1280*/  UIMAD UR37, UR18, UR31, UR20 ;  /* 0x0000001f122572a4 */ /* 0x000fe2000f8e0214 */
[----:B------:R-:W-:-:S03]  /*1290*/  ULDC UR29, c[0x0][0x2d4] ;  /* 0x0000b500001d7ab9 */ /* 0x000fc60000000800 */
[----:B------:R-:W-:-:S12]  /*12a0*/  UIMAD UR37, UR37, UR29, URZ ;  /* 0x0000001d252572a4 */ /* 0x000fd8000f8e023f */
.L_x_500:
[----:B------:R-:W2:Y:S01]  /*12b0*/  LDL.64 R4, [R1+0x58] ;  /* 0x0000580001047983 */ /* 0x000ea20000100a00 */
[----:B------:R-:W1:Y:S03]  /*12c0*/  LDC.64 R16, c[0x0][0x250] ;  /* 0x00009400ff107b82 */ /* 0x000e660000000a00 */
[----:B------:R-:W2:Y:S04]  /*12d0*/  LDL.64 R34, [R1+0x58] ;  /* 0x0000580001227983 */ /* 0x000ea80000100a00 */
[----:B------:R-:W3:Y:S01]  /*12e0*/  LDL R30, [R1+0x44] ;  /* 0x00004400011e7983 */ /* 0x000ee20000100800 */
        /* <DEDUP_REMOVED lines=54> */
[----:B------:R-:W-:Y:S02]  /*1650*/  ULDC.64 UR6, c[0x0][0x260] ;  /* 0x0000980000067ab9 */ /* 0x000fe40000000a00 */
[----:B------:R-:W-:Y:S02]  /*1660*/  IMAD.MOV.U32 R14, RZ, RZ, R10 ;  /* 0x000000ffff0e7224 */ /* 0x000fe400078e000a */
        /* <DEDUP_REMOVED lines=32> */
[----:B------:R-:W-:Y:S01]  /*1870*/  UIMAD UR45, UR26, UR8, URZ ;  /* 0x000000081a2d72a4 */ /* 0x000fe2000f8e023f */
[----:B------:R-:W-:-:S02]  /*1880*/  IMAD.MOV.U32 R8, RZ, RZ, R12 ;  /* 0x000000ffff087224 */ /* 0x000fc400078e000c */
[----:B---3--:R-:W-:Y:S01]  /*1890*/  IMAD.IADD R5, R11, 0x1, R16 ;  /* 0x000000010b057824 */ /* 0x008fe200078e0210 */
[----:B------:R-:W-:Y:S01]  /*18a0*/  UIMAD UR44, UR26, UR10, URZ ;  /* 0x0000000a1a2c72a4 */ /* 0x000fe2000f8e023f */
[----:B------:R-:W-:Y:S01]  /*18b0*/  IMAD.MOV.U32 R4, RZ, RZ, R10 ;  /* 0x000000ffff047224 */ /* 0x000fe200078e000a */
[----:B------:R-:W0:Y:S01]  /*18c0*/  LDGDEPBAR ;  /* 0x00000000000079af */ /* 0x000e220000000000 */
[C---:B-1----:R-:W-:Y:S02]  /*18d0*/  IMAD R16, R18.reuse, UR27, RZ ;  /* 0x0000001b12107c24 */ /* 0x042fe4000f8e02ff */
[----:B------:R-:W-:-:S04]  /*18e0*/  IMAD.WIDE.U32 R10, R18, UR18, R14 ;  /* 0x00000012120a7c25 */ /* 0x000fc8000f8e000e */
[----:B--2---:R-:W-:-:S04]  /*18f0*/  IMAD.WIDE.U32 R6, R31, R22, R4 ;  /* 0x000000161f067225 */ /* 0x004fc800078e0004 */
[----:B------:R-:W-:Y:S01]  /*1900*/  IMAD.IADD R0, R7, 0x1, R0 ;  /* 0x0000000107007824 */ /* 0x000fe200078e0200 */
[C---:B------:R-:W-:Y:S01]  /*1910*/  LEA R4, P0, R6.reuse, UR6, 0x1 ;  /* 0x0000000606047c11 */ /* 0x040fe2000f8008ff */
[----:B------:R-:W-:Y:S01]  /*1920*/  IMAD R16, R19, UR18, R16 ;  /* 0x0000001213107c24 */ /* 0x000fe2000f8e0210 */
[----:B------:R-:W-:Y:S02]  /*1930*/  ULEA.HI UR6, UR39, UR39, URZ, 0x1 ;  /* 0x0000002727067291 */ /* 0x000fe4000f8f083f */
[----:B------:R-:W-:Y:S01]  /*1940*/  LEA.HI.X R5, R6, UR7, R0, 0x1, P0 ;  /* 0x0000000706057c11 */ /* 0x000fe200080f0c00 */
[----:B------:R-:W-:Y:S02]  /*1950*/  IMAD.IADD R7, R11, 0x1, R16 ;  /* 0x000000010b077824 */ /* 0x000fe400078e0210 */
[----:B------:R-:W-:Y:S02]  /*1960*/  IMAD.U32 R11, RZ, RZ, UR10 ;  /* 0x0000000aff0b7e24 */ /* 0x000fe4000f8e00ff */
[----:B------:R-:W-:Y:S01]  /*1970*/  IMAD.MOV.U32 R6, RZ, RZ, R10 ;  /* 0x000000ffff067224 */ /* 0x000fe200078e000a */
[----:B------:R-:W-:-:S03]  /*1980*/  ULOP3.LUT UR6, UR6, 0xfffffffe, URZ, 0xc0, !UPT ;  /* 0xfffffffe06067892 */ /* 0x000fc6000f8ec03f */
[----:B------:R-:W-:Y:S01]  /*1990*/  IMAD.WIDE.U32 R10, R11, UR20, R6 ;  /* 0x000000140b0a7c25 */ /* 0x000fe2000f8e0006 */
[----:B------:R-:W-:Y:S01]  /*19a0*/  UIADD3 UR6, UR39, -UR6, URZ ;  /* 0x8000000627067290 */ /* 0x000fe2000fffe03f */
[----:B------:R-:W-:Y:S02]  /*19b0*/  UMOV UR10, UR46 ;  /* 0x0000002e000a7c82 */ /* 0x000fe40008000000 */
[----:B------:R-:W-:Y:S02]  /*19c0*/  IMAD.IADD R9, R13, 0x1, R17 ;  /* 0x000000010d097824 */ /* 0x000fe400078e0211 */
[----:B------:R-:W-:Y:S01]  /*19d0*/  IMAD.U32 R12, RZ, RZ, UR8 ;  /* 0x00000008ff0c7e24 */ /* 0x000fe2000f8e00ff */
[----:B------:R-:W-:Y:S02]  /*19e0*/  UIMAD UR45, UR20, UR9, UR45 ;  /* 0x00000009142d72a4 */ /* 0x000fe4000f8e022d */
[----:B------:R-:W-:Y:S01]  /*19f0*/  UIMAD UR44, UR20, UR11, UR44 ;  /* 0x0000000b142c72a4 */ /* 0x000fe2000f8e022c */
[----:B------:R-:W-:Y:S01]  /*1a00*/  IMAD.WIDE.U32 R12, R12, UR20, R8 ;  /* 0x000000140c0c7c25 */ /* 0x000fe2000f8e0008 */
[----:B------:R-:W-:Y:S01]  /*1a10*/  UISETP.NE.AND UP0, UPT, UR6, 0x1, UPT ;  /* 0x000000010600788c */ /* 0x000fe2000bf05270 */
[----:B------:R-:W-:-:S02]  /*1a20*/  UMOV UR11, UR47 ;  /* 0x0000002f000b7c82 */ /* 0x000fc40008000000 */
[----:B------:R-:W-:Y:S01]  /*1a30*/  ULDC.64 UR6, c[0x0][0x3e0] ;  /* 0x0000f80000067ab9 */ /* 0x000fe20000000a00 */
[----:B------:R-:W-:Y:S01]  /*1a40*/  VIADD R14, R30, 0x1800 ;  /* 0x000018001e0e7836 */ /* 0x000fe20000000000 */
[----:B------:R-:W-:Y:S01]  /*1a50*/  LEA R26, P2, R12, UR6, 0x1 ;  /* 0x000000060c1a7c11 */ /* 0x000fe2000f8408ff */
[----:B------:R-:W-:Y:S01]  /*1a60*/  ULDC.64 UR8, c[0x0][0x210] ;  /* 0x0000840000087ab9 */ /* 0x000fe20000000a00 */
[----:B------:R-:W-:Y:S01]  /*1a70*/  VIADD R9, R11, UR44 ;  /* 0x0000002c0b097c36 */ /* 0x000fe20008000000 */
[----:B------:R-:W-:-:S04]  /*1a80*/  LEA R24, P3, R10, UR8, 0x1 ;  /* 0x000000080a187c11 */ /* 0x000fc8000f8608ff */
[----:B------:R-:W-:Y:S02]  /*1a90*/  LEA.HI.X R25, R10, UR9, R9, 0x1, P3 ;  /* 0x000000090a197c11 */ /* 0x000fe400098f0c09 */
[----:B------:R-:W-:-:S04]  /*1aa0*/  LEA R8, P1, R22, R4, 0x7 ;  /* 0x0000000416087211 */ /* 0x000fc800078238ff */
[----:B------:R-:W-:Y:S01]  /*1ab0*/  LEA.HI.X R9, R22, R5, R23, 0x7, P1 ;  /* 0x0000000516097211 */ /* 0x000fe200008f3c17 */
[----:B------:R-:W-:Y:S02]  /*1ac0*/  UIMAD UR46, UR31, UR30, URZ ;  /* 0x0000001e1f2e72a4 */ /* 0x000fe4000f8e023f */
[----:B------:R-:W-:-:S04]  /*1ad0*/  USHF.R.S32.HI UR6, URZ, 0x1f, UR30 ;  /* 0x0000001f3f067899 */ /* 0x000fc8000801141e */
[----:B------:R-:W-:Y:S02]  /*1ae0*/  UIMAD UR6, UR6, UR31, URZ ;  /* 0x0000001f060672a4 */ /* 0x000fe4000f8e023f */
        /* <DEDUP_REMOVED lines=29> */
[----:B------:R-:W-:Y:S01]  /*1cc0*/  UIMAD.WIDE UR44, UR18, UR29, UR42 ;  /* 0x0000001d122c72a5 */ /* 0x000fe2000f8e022a */
[----:B------:R-:W5:Y:S02]  /*1cd0*/  LDG.E R12, desc[UR22][R6.64+0x80] ;  /* 0x00008016060c7981 */ /* 0x000f64000c1e1900 */
[----:B------:R-:W-:Y:S02]  /*1ce0*/  LEA R10, R0, UR5, 0x1 ;  /* 0x00000005000a7c11 */ /* 0x000fe4000f8e08ff */
        /* <DEDUP_REMOVED lines=11> */
[----:B------:R2:W-:Y:S04]  /*1da0*/  LDGSTS.E.BYPASS.LTC128B.128 [R2+0xe000], desc[UR22][R8.64+0x80] ;  /* 0x0e00008008027fae */ /* 0x0005e8000b901d56 */
[----:B------:R-:W0:Y:S01]  /*1db0*/  LDGDEPBAR ;  /* 0x00000000000079af */ /* 0x000e220000000000 */
[----:B-1----:R-:W1:Y:S01]  /*1dc0*/  S2R R4, SR_TID.X ;  /* 0x0000000000047919 */ /* 0x002e620000002100 */
[----:B------:R-:W-:-:S04]  /*1dd0*/  USHF.L.U32 UR7, UR46, 0x6, URZ ;  /* 0x000000062e077899 */ /* 0x000fc8000800063f */
[----:B------:R-:W-:Y:S02]  /*1de0*/  USHF.R.S32.HI UR8, URZ, 0x1f, UR7 ;  /* 0x0000001f3f087899 */ /* 0x000fe40008011407 */
[----:B------:R-:W-:Y:S01]  /*1df0*/  UIADD3 UR34, UP0, UR44, UR34, URZ ;  /* 0x000000222c227290 */ /* 0x000fe2000ff1e03f */
[----:B------:R-:W5:Y:S01]  /*1e00*/  LDG.E R8, desc[UR22][R6.64] ;  /* 0x0000001606087981 */ /* 0x000f62000c1e1900 */
[----:B------:R-:W-:-:S04]  /*1e10*/  DEPBAR.LE SB0, 0x1 ;  /* 0x000080400000791a */ /* 0x000fc80000000000 */
[----:B------:R3:W5:Y:S01]  /*1e20*/  LDG.E R9, desc[UR22][R6.64+0xa0] ;  /* 0x0000a01606097981 */ /* 0x000762000c1e1900 */
[----:B-1----:R-:W-:Y:S01]  /*1e30*/  SHF.R.S32.HI R0, RZ, 0x1f, R4 ;  /* 0x0000001fff007819 */ /* 0x002fe20000011404 */
[----:B------:R-:W-:Y:S01]  /*1e40*/  UIADD3.X UR33, UR45, UR33, URZ, UP0, !UPT ;  /* 0x000000212d217290 */ /* 0x000fe200087fe43f */
[----:B------:R-:W-:Y:S02]  /*1e50*/  BAR.SYNC.DEFER_BLOCKING 0x0 ;  /* 0x0000000000007b1d */ /* 0x000fe40000010000 */
[----:B------:R-:W-:-:S04]  /*1e60*/  LEA.HI R0, R0, R4, RZ, 0x5 ;  /* 0x0000000400007211 */ /* 0x000fc800078f28ff */
[----:B--2---:R-:W-:Y:S02]  /*1e70*/  LOP3.LUT R2, R0, 0xffffffe0, RZ, 0xc0, !PT ;  /* 0xffffffe000027812 */ /* 0x004fe400078ec0ff */
[----:B------:R-:W-:-:S03]  /*1e80*/  SHF.R.S32.HI R0, RZ, 0x5, R0 ;  /* 0x00000005ff007819 */ /* 0x000fc60000011400 */
[----:B------:R-:W-:Y:S02]  /*1e90*/  IMAD.IADD R2, R4, 0x1, -R2 ;  /* 0x0000000104027824 */ /* 0x000fe400078e0a02 */
[----:B------:R-:W-:Y:S02]  /*1ea0*/  IMAD.U32 R4, RZ, RZ, UR38 ;  /* 0x00000026ff047e24 */ /* 0x000fe4000f8e00ff */
[----:B------:R-:W-:Y:S02]  /*1eb0*/  IMAD R0, R0, UR46, R2 ;  /* 0x0000002e00007c24 */ /* 0x000fe4000f8e0202 */
[----:B------:R-:W-:-:S03]  /*1ec0*/  IMAD.U32 R2, RZ, RZ, UR35 ;  /* 0x00000023ff027e24 */ /* 0x000fc6000f8e00ff */
[----:B------:R-:W-:Y:S02]  /*1ed0*/  IADD3 R4, P2, P1, R0, UR7, R4 ;  /* 0x0000000700047c10 */ /* 0x000fe4000f95e004 */
[----:B------:R-:W-:Y:S01]  /*1ee0*/  SHF.R.S32.HI R0, RZ, 0x1f, R0 ;  /* 0x0000001fff007819 */ /* 0x000fe20000011400 */
[----:B------:R-:W-:Y:S01]  /*1ef0*/  UIMAD UR6, UR6, UR34, URZ ;  /* 0x00000022060672a4 */ /* 0x000fe2000f8e023f */
[----:B---3--:R-:W-:Y:S01]  /*1f00*/  IMAD.U32 R6, RZ, RZ, UR48 ;  /* 0x00000030ff067e24 */ /* 0x008fe2000f8e00ff */
[----:B------:R1:W-:Y:S01]  /*1f10*/  STL.64 [R1+0x18], R26 ;  /* 0x0000181a01007387 */ /* 0x0003e20000100a00 */
[----:B------:R-:W-:Y:S01]  /*1f20*/  IADD3.X R0, R0, UR8, R2, P2, P1 ;  /* 0x0000000800007c10 */ /* 0x000fe200097e2402 */
[----:B------:R-:W-:Y:S01]  /*1f30*/  UIMAD UR33, UR33, UR48, UR6 ;  /* 0x00000030212172a4 */ /* 0x000fe2000f8e0206 */
[----:B------:R-:W-:Y:S01]  /*1f40*/  IADD3 R4, P1, R4, R28, RZ ;  /* 0x0000001c04047210 */ /* 0x000fe20007f3e0ff */
[----:B------:R-:W-:Y:S01]  /*1f50*/  UISETP.GE.AND UP0, UPT, UR32, 0x1, UPT ;  /* 0x000000012000788c */ /* 0x000fe2000bf06270 */
[----:B------:R-:W-:Y:S01]  /*1f60*/  IMAD.U32 R7, RZ, RZ, UR49 ;  /* 0x00000031ff077e24 */ /* 0x000fe2000f8e00ff */
[----:B------:R-:W-:Y:S01]  /*1f70*/  ULDC.64 UR6, c[0x0][0x400] ;  /* 0x0001000000067ab9 */ /* 0x000fe20000000a00 */
[----:B------:R1:W-:Y:S01]  /*1f80*/  STL.64 [R1+0x20], R24 ;  /* 0x0000201801007387 */ /* 0x0003e20000100a00 */
[----:B------:R-:W-:Y:S01]  /*1f90*/  IMAD.X R5, R0, 0x1, R29, P1 ;  /* 0x0000000100057824 */ /* 0x000fe200008e061d */
[----:B------:R-:W-:-:S02]  /*1fa0*/  ULDC.64 UR8, c[0x0][0x478] ;  /* 0x00011e0000087ab9 */ /* 0x000fc40000000a00 */
[----:B------:R1:W2:Y:S01]  /*1fb0*/  LDSM.16.M88.4 R172, [R222+0xf000] ;  /* 0x00f00000deac783b */ /* 0x0002a20000000200 */
[----:B------:R-:W-:-:S03]  /*1fc0*/  IMAD.WIDE.U32 R4, R6, UR34, R4 ;  /* 0x0000002206047c25 */ /* 0x000fc6000f8e0004 */
[----:B------:R1:W3:Y:S01]  /*1fd0*/  LDSM.16.M88.4 R176, [R222+0xf400] ;  /* 0x00f40000deb0783b */ /* 0x0002e20000000200 */
[----:B------:R-:W-:Y:S01]  /*1fe0*/  VIADD R0, R5, UR33 ;  /* 0x0000002105007c36 */ /* 0x000fe20008000000 */
[C---:B------:R-:W-:Y:S02]  /*1ff0*/  LEA R232, P1, R4.reuse, UR6, 0x2 ;  /* 0x0000000604e87c11 */ /* 0x040fe4000f8210ff */
[----:B------:R1:W4:Y:S02]  /*2000*/  LDSM.16.M88.4 R180, [R223+0xf000] ;  /* 0x00f00000dfb4783b */ /* 0x0003240000000200 */
[----:B------:R-:W-:Y:S02]  /*2010*/  LEA.HI.X R233, R4, UR7, R0, 0x2, P1 ;  /* 0x0000000704e97c11 */ /* 0x000fe400088f1400 */
[----:B------:R-:W-:Y:S01]  /*2020*/  PLOP3.LUT P1, PT, PT, PT, UP0, 0x80, 0x0 ;  /* 0x000000000000781c */ /* 0x000fe20003f2f008 */
[----:B------:R1:W1:Y:S01]  /*2030*/  LDSM.16.M88.4 R184, [R223+0xf400] ;  /* 0x00f40000dfb8783b */ /* 0x0002620000000200 */
[----:B------:R-:W-:-:S03]  /*2040*/  UIMAD.WIDE UR44, UR37, 0x4, UR8 ;  /* 0x00000004252c78a5 */ /* 0x000fc6000f8e0208 */
[----:B------:R1:W1:Y:S01]  /*2050*/  LDSM.16.M88.4 R188, [R222+0x11000] ;  /* 0x01100000debc783b */ /* 0x0002620000000200 */
[----:B------:R-:W-:-:S03]  /*2060*/  CS2R R100, SRZ ;  /* 0x0000000000647805 */ /* 0x000fc6000001ff00 */
        /* <DEDUP_REMOVED lines=39> */
[----:B-1234-:R-:W-:Y:S06]  /*22e0*/  @!P1 BRA `(.L_x_501) ;  /* 0x0000003c00909947 */ /* 0x01efec0003800000 */
[----:B------:R-:W-:Y:S01]  /*22f0*/  STL [R1+0x28], R10 ;  /* 0x0000280a01007387 */ /* 0x000fe20000100800 */
[C---:B------:R-:W-:Y:S01]  /*2300*/  SHF.L.U64.HI R0, R21.reuse, 0x2, R15 ;  /* 0x0000000215007819 */ /* 0x040fe2000001020f */
[----:B------:R-:W-:Y:S01]  /*2310*/  USHF.L.U32 UR51, UR46, 0x4, URZ ;  /* 0x000000042e337899 */ /* 0x000fe2000800063f */
[----:B------:R-:W-:Y:S01]  /*2320*/  SHF.L.U32 R4, R21, 0x2, RZ ;  /* 0x0000000215047819 */ /* 0x000fe200000006ff */
[----:B-----5:R-:W-:Y:S01]  /*2330*/  STL [R1+0x38], R8 ;  /* 0x0000380801007387 */ /* 0x020fe20000100800 */
[----:B------:R-:W-:Y:S01]  /*2340*/  USHF.L.U32 UR52, UR46, 0x3, URZ ;  /* 0x000000032e347899 */ /* 0x000fe2000800063f */
[----:B------:R-:W-:Y:S01]  /*2350*/  VIADD R2, R229, 0x1800 ;  /* 0x00001800e5027836 */ /* 0x000fe20000000000 */
[----:B------:R-:W-:Y:S01]  /*2360*/  UIADD3 UR36, UR51, 0x20, URZ ;  /* 0x0000002033247890 */ /* 0x000fe2000fffe03f */
[----:B------:R-:W-:Y:S01]  /*2370*/  STL [R1+0x34], R11 ;  /* 0x0000340b01007387 */ /* 0x000fe20000100800 */
[----:B------:R-:W-:Y:S01]  /*2380*/  UIADD3 UR33, UR51, 0x40, URZ ;  /* 0x0000004033217890 */ /* 0x000fe2000fffe03f */
[----:B------:R-:W-:Y:S01]  /*2390*/  IMAD.MOV.U32 R127, RZ, RZ, RZ ;  /* 0x000000ffff7f7224 */ /* 0x000fe200078e00ff */
[----:B------:R-:W-:Y:S01]  /*23a0*/  UIADD3 UR35, UR52, UR36, URZ ;  /* 0x0000002434237290 */ /* 0x000fe2000fffe03f */
[----:B------:R-:W-:Y:S01]  /*23b0*/  STL [R1+0x30], R12 ;  /* 0x0000300c01007387 */ /* 0x000fe20000100800 */
[----:B------:R-:W-:Y:S01]  /*23c0*/  UIADD3 UR32, UR52, UR33, URZ ;  /* 0x0000002134207290 */ /* 0x000fe2000fffe03f */
[----:B------:R-:W-:Y:S01]  /*23d0*/  SEL R2, R2, R229, !P0 ;  /* 0x000000e502027207 */ /* 0x000fe20004000000 */
[----:B------:R-:W-:Y:S01]  /*23e0*/  UIADD3 UR34, UR52, UR35, URZ ;  /* 0x0000002334227290 */ /* 0x000fe2000fffe03f */
[----:B------:R-:W-:Y:S01]  /*23f0*/  STL [R1+0x2c], R9 ;  /* 0x00002c0901007387 */ /* 0x000fe20000100800 */
[----:B------:R-:W-:-:S02]  /*2400*/  UIADD3 UR31, UR52, UR32, URZ ;  /* 0x00000020341f7290 */ /* 0x000fc4000fffe03f */
[----:B------:R-:W-:Y:S01]  /*2410*/  UIADD3 UR9, UR52, UR34, URZ ;  /* 0x0000002234097290 */ /* 0x000fe2000fffe03f */
[----:B------:R1:W-:Y:S01]  /*2420*/  STL [R1+0x4c], R0 ;  /* 0x00004c0001007387 */ /* 0x0003e20000100800 */
[----:B------:R-:W-:Y:S02]  /*2430*/  UIADD3 UR30, UR52, UR31, URZ ;  /* 0x0000001f341e7290 */ /* 0x000fe4000fffe03f */
[----:B------:R-:W-:Y:S01]  /*2440*/  UIADD3 UR8, UR52, UR9, URZ ;  /* 0x0000000934087290 */ /* 0x000fe2000fffe03f */
[----:B------:R2:W-:Y:S01]  /*2450*/  STL [R1+0x48], R4 ;  /* 0x0000480401007387 */ /* 0x0005e20000100800 */
[----:B------:R-:W-:Y:S02]  /*2460*/  UIADD3 UR29, UR52, UR30, URZ ;  /* 0x0000001e341d7290 */ /* 0x000fe4000fffe03f */
[----:B------:R-:W-:Y:S02]  /*2470*/  UIMAD UR50, UR46, 0x18, URZ ;  /* 0x000000182e3278a4 */ /* 0x000fe4000f8e023f */
[----:B------:R-:W-:-:S02]  /*2480*/  USHF.L.U32 UR49, UR46, 0x5, URZ ;  /* 0x000000052e317899 */ /* 0x000fc4000800063f */
[----:B------:R-:W-:Y:S02]  /*2490*/  UIMAD UR48, UR46, 0x28, URZ ;  /* 0x000000282e3078a4 */ /* 0x000fe4000f8e023f */
[----:B------:R-:W-:Y:S02]  /*24a0*/  UIMAD UR47, UR46, 0x30, URZ ;  /* 0x000000302e2f78a4 */ /* 0x000fe4000f8e023f */
[----:B------:R-:W-:Y:S01]  /*24b0*/  UIMAD UR46, UR46, 0x38, URZ ;  /* 0x000000382e2e78a4 */ /* 0x000fe2000f8e023f */
[----:B------:R-:W-:Y:S01]  /*24c0*/  ULDC UR38, c[0x0][0x270] ;  /* 0x00009c0000267ab9 */ /* 0x000fe20000000800 */
[----:B------:R-:W-:Y:S02]  /*24d0*/  UIADD3 UR7, UR52, UR8, URZ ;  /* 0x0000000834077290 */ /* 0x000fe4000fffe03f */
[----:B------:R-:W-:Y:S01]  /*24e0*/  UIADD3 UR6, UR52, UR29, URZ ;  /* 0x0000001d34067290 */ /* 0x000fe2000fffe03f */
[----:B-1----:R-:W-:-:S05]  /*24f0*/  VIADD R0, R230, 0x1800 ;  /* 0x00001800e6007836 */ /* 0x002fca0000000000 */
[----:B------:R-:W-:Y:S02]  /*2500*/  SEL R0, R0, R230, !P0 ;  /* 0x000000e600007207 */ /* 0x000fe40004000000 */
[----:B------:R-:W-:Y:S01]  /*2510*/  LEA R220, R2, UR5, 0x1 ;  /* 0x0000000502dc7c11 */ /* 0x000fe2000f8e08ff */
[----:B------:R-:W-:Y:S01]  /*2520*/  ULDC UR43, c[0x0][0x39c] ;  /* 0x0000e700002b7ab9 */ /* 0x000fe20000000800 */
[----:B------:R-:W-:Y:S01]  /*2530*/  LEA R221, R0, UR5, 0x1 ;  /* 0x0000000500dd7c11 */ /* 0x000fe2000f8e08ff */
[----:B--2---:R-:W-:-:S06]  /*2540*/  ULDC UR42, c[0x0][0x2ec] ;  /* 0x0000bb00002a7ab9 */ /* 0x004fcc0000000800 */
.L_x_504:
[----:B------:R-:W0:Y:S01]  /*2550*/  LDGDEPBAR ;  /* 0x00000000000079af */ /* 0x000e220000000000 */
[----:B------:R-:W-:Y:S01]  /*2560*/  IADD3 R0, R228, R221, RZ ;  /* 0x000000dde4007210 */ /* 0x000fe20007ffe0ff */
[----:B------:R-:W-:Y:S06]  /*2570*/  UISETP.GE.AND UP2, UPT, UR39, 0x1, UPT ;  /* 0x000000012700788c */ /* 0x000fec000bf46270 */
[----:B------:R-:W2:Y:S04]  /*2580*/  LDL R236, [R1+0x38] ;  /* 0x0000380001ec7983 */ /* 0x000ea80000100800 */
[----:B------:R-:W3:Y:S01]  /*2590*/  LDL R2, [R1+0x34] ;  /* 0x0000340001027983 */ /* 0x000ee20000100800 */
[----:B------:R-:W-:Y:S03]  /*25a0*/  PLOP3.LUT P1, PT, PT, PT, UP2, 0x80, 0x0 ;  /* 0x000000000000781c */ /* 0x000fe60003f2f028 */
[----:B------:R-:W4:Y:S04]  /*25b0*/  LDL R235, [R1+0x30] ;  /* 0x0000300001eb7983 */ /* 0x000f280000100800 */
[----:B------:R-:W4:Y:S04]  /*25c0*/  LDL R234, [R1+0x2c] ;  /* 0x00002c0001ea7983 */ /* 0x000f280000100800 */
        /* <DEDUP_REMOVED lines=51> */
[----:B------:R-:W3:Y:S01]  /*2900*/  LDSM.16.M88.4 R148, [R222+0xd000] ;  /* 0x00d00000de94783b */ /* 0x000ee20000000200 */
[C---:B------:R-:W-:Y:S06]  /*2910*/  HMMA.16816.F32.BF16 R8, R132.reuse, R156, R8 ;  /* 0x0000009c8408723c */ /* 0x040fec0000041808 */
[-C--:B------:R-:W-:Y:S06]  /*2920*/  HMMA.16816.F32.BF16 R12, R132, R158.reuse, R12 ;  /* 0x0000009e840c723c */ /* 0x080fec000004180c */
[C---:B------:R-:W-:Y:S01]  /*2930*/  HMMA.16816.F32.BF16 R16, R152.reuse, R158, R16 ;  /* 0x0000009e9810723c */ /* 0x040fe20000041810 */
[----:B------:R-:W-:Y:S05]  /*2940*/  LDSM.16.M88.4 R156, [R0+0x2000] ;  /* 0x00200000009c783b */ /* 0x000fea0000000200 */
[-C--:B------:R-:W-:Y:S06]  /*2950*/  HMMA.16816.F32.BF16 R20, R152, R160.reuse, R20 ;  /* 0x000000a09814723c */ /* 0x080fec0000041814 */
[C---:B------:R-:W-:Y:S06]  /*2960*/  HMMA.16816.F32.BF16 R24, R132.reuse, R160, R24 ;  /* 0x000000a08418723c */ /* 0x040fec0000041818 */
[-C--:B------:R-:W-:Y:S01]  /*2970*/  HMMA.16816.F32.BF16 R28, R132, R162.reuse, R28 ;  /* 0x000000a2841c723c */ /* 0x080fe2000004181c */
[----:B------:R-:W4:Y:S05]  /*2980*/  LDSM.16.M88.4 R132, [R221+0x2800] ;  /* 0x00280000dd84783b */ /* 0x000f2a0000000200 */
[----:B------:R-:W-:Y:S03]  /*2990*/  HMMA.16816.F32.BF16 R32, R152, R162, R32 ;  /* 0x000000a29820723c */ /* 0x000fe60000041820 */
[----:B------:R-:W4:Y:S03]  /*29a0*/  LDSM.16.M88.4 R152, [R222+0xd400] ;  /* 0x00d40000de98783b */ /* 0x000f260000000200 */
[-C--:B-1----:R-:W-:Y:S05]  /*29b0*/  HMMA.16816.F32.BF16 R4, R164, R168.reuse, R4 ;  /* 0x000000a8a404723c */ /* 0x082fea0000041804 */
[----:B------:R-:W1:Y:S01]  /*29c0*/  LDSM.16.M88.4 R160, [R223+0xd000] ;  /* 0x00d00000dfa0783b */ /* 0x000e620000000200 */
[C---:B------:R-:W-:Y:S04]  /*29d0*/  HMMA.16816.F32.BF16 R8, R136.reuse, R168, R8 ;  /* 0x000000a88808723c */ /* 0x040fe80000041808 */
[----:B--2---:R-:W-:Y:S02]  /*29e0*/  FSETP.NEU.FTZ.AND P0, PT, R236, -INF , PT ;  /* 0xff800000ec00780b */ /* 0x004fe40003f1d000 */
[-C--:B------:R-:W-:Y:S06]  /*29f0*/  HMMA.16816.F32.BF16 R12, R136, R170.reuse, R12 ;  /* 0x000000aa880c723c */ /* 0x080fec000004180c */
[C---:B------:R-:W-:Y:S06]  /*2a00*/  HMMA.16816.F32.BF16 R16, R164.reuse, R170, R16 ;  /* 0x000000aaa410723c */ /* 0x040fec0000041810 */
[-C--:B------:R-:W-:Y:S06]  /*2a10*/  HMMA.16816.F32.BF16 R20, R164, R140.reuse, R20 ;  /* 0x0000008ca414723c */ /* 0x080fec0000041814 */
[C---:B------:R-:W-:Y:S06]  /*2a20*/  HMMA.16816.F32.BF16 R24, R136.reuse, R140, R24 ;  /* 0x0000008c8818723c */ /* 0x040fec0000041818 */
[-C--:B------:R-:W-:Y:S01]  /*2a30*/  HMMA.16816.F32.BF16 R28, R136, R142.reuse, R28 ;  /* 0x0000008e881c723c */ /* 0x080fe2000004181c */
[----:B------:R-:W2:Y:S05]  /*2a40*/  LDSM.16.M88.4 R136, [R0+0x2800] ;  /* 0x002800000088783b */ /* 0x000eaa0000000200 */
        /* <DEDUP_REMOVED lines=8> */
[----:B------:R-:W-:Y:S06]  /*2ad0*/  HMMA.16816.F32.BF16 R32, R144, R154, R32 ;  /* 0x0000009a9020723c */ /* 0x000fec0000041820 */
[-C--:B-1----:R-:W-:Y:S06]  /*2ae0*/  HMMA.16816.F32.BF16 R4, R156, R160.reuse, R4 ;  /* 0x000000a09c04723c */ /* 0x082fec0000041804 */
[C---:B--2---:R-:W-:Y:S06]  /*2af0*/  HMMA.16816.F32.BF16 R8, R136.reuse, R160, R8 ;  /* 0x000000a08808723c */ /* 0x044fec0000041808 */
        /* <DEDUP_REMOVED lines=11> */
[----:B------:R-:W-:Y:S01]  /*2bb0*/  MUFU.TANH R49, R5 ;  /* 0x0000000500317308 */ /* 0x000fe20000002400 */
        /* <DEDUP_REMOVED lines=9> */
[----:B------:R-:W-:Y:S10]  /*2c50*/  MUFU.TANH R42, R6 ;  /* 0x00000006002a7308 */ /* 0x000ff40000002400 */
[----:B------:R3:W-:Y:S01]  /*2c60*/  MUFU.TANH R247, R8 ;  /* 0x0000000800f77308 */ /* 0x0007e20000002400 */
[----:B--2---:R-:W-:Y:S05]  /*2c70*/  FMUL.FTZ R9, R236, 1.4426950216293334961 ;  /* 0x3fb8aa3bec097820 */ /* 0x004fea0000410000 */
[----:B------:R-:W-:Y:S04]  /*2c80*/  FSEL R9, R9, RZ, P0 ;  /* 0x000000ff09097208 */ /* 0x000fe80000000000 */
[----:B------:R2:W-:Y:S01]  /*2c90*/  MUFU.TANH R41, R7 ;  /* 0x0000000700297308 */ /* 0x0005e20000002400 */
[C---:B------:R-:W-:Y:S01]  /*2ca0*/  FSETP.NEU.FTZ.AND P0, PT, R2.reuse, -INF , PT ;  /* 0xff8000000200780b */ /* 0x040fe20003f1d000 */
[--C-:B-1----:R-:W-:Y:S08]  /*2cb0*/  FFMA.FTZ R0, R141, UR42, -R9.reuse ;  /* 0x0000002a8d007c23 */ /* 0x102ff00008010809 */
[----:B------:R-:W1:Y:S01]  /*2cc0*/  MUFU.TANH R231, R10 ;  /* 0x0000000a00e77308 */ /* 0x000e620000002400 */
[----:B---3--:R-:W-:Y:S01]  /*2cd0*/  FMUL.FTZ R8, R2, 1.4426950216293334961 ;  /* 0x3fb8aa3b02087820 */ /* 0x008fe20000410000 */
[C---:B------:R-:W-:Y:S04]  /*2ce0*/  FMUL.FTZ R2, R235.reuse, 1.4426950216293334961 ;  /* 0x3fb8aa3beb027820 */ /* 0x040fe80000410000 */
[----:B------:R-:W-:Y:S04]  /*2cf0*/  FSEL R8, R8, RZ, P0 ;  /* 0x000000ff08087208 */ /* 0x000fe80000000000 */
[----:B------:R3:W-:Y:S01]  /*2d00*/  MUFU.EX2 R153, R0 ;  /* 0x0000000000997308 */ /* 0x0007e20000000800 */
[----:B--2---:R-:W2:Y:S01]  /*2d10*/  LDSM.16.M88.4 R4, [R223+0xd400] ;  /* 0x00d40000df04783b */ /* 0x004ea20000000200 */
[----:B------:R-:W-:Y:S04]  /*2d20*/  FSETP.NEU.FTZ.AND P0, PT, R235, -INF , PT ;  /* 0xff800000eb00780b */ /* 0x000fe80003f1d000 */
[----:B------:R-:W-:Y:S04]  /*2d30*/  FSEL R2, R2, RZ, P0 ;  /* 0x000000ff02027208 */ /* 0x000fe80000000000 */
[----:B------:R4:W2:Y:S01]  /*2d40*/  MUFU.TANH R242, R12 ;  /* 0x0000000c00f27308 */ /* 0x0008a20000002400 */
[----:B-1----:R1:W-:Y:S01]  /*2d50*/  STL [R1], R231 ;  /* 0x000000e701007387 */ /* 0x0023e20000100800 */
[----:B------:R-:W-:Y:S01]  /*2d60*/  FSETP.NEU.FTZ.AND P0, PT, R234, -INF , PT ;  /* 0xff800000ea00780b */ /* 0x000fe20003f1d000 */
[----:B------:R-:W-:Y:S02]  /*2d70*/  FFMA.FTZ R10, R247, UR42, -R2 ;  /* 0x0000002af70a7c23 */ /* 0x000fe40008010802 */
[----:B------:R-:W2:Y:S05]  /*2d80*/  LDL R142, [R1+0x48] ;  /* 0x00004800018e7983 */ /* 0x000eaa0000100800 */
[----:B------:R1:W-:Y:S01]  /*2d90*/  MUFU.TANH R241, R13 ;  /* 0x0000000d00f17308 */ /* 0x0003e20000002400 */
[--C-:B---3--:R-:W-:Y:S01]  /*2da0*/  FFMA.FTZ R0, R49, UR42, -R9.reuse ;  /* 0x0000002a31007c23 */ /* 0x108fe20008010809 */
[----:B------:R-:W3:Y:S08]  /*2db0*/  LDL R140, [R1+0x4c] ;  /* 0x00004c00018c7983 */ /* 0x000ef00000100800 */
[----:B------:R2:W2:Y:S01]  /*2dc0*/  MUFU.EX2 R162, R0 ;  /* 0x0000000000a27308 */ /* 0x0004a20000000800 */
[----:B----4-:R-:W4:Y:S09]  /*2dd0*/  LDL R12, [R1+0x8] ;  /* 0x00000800010c7983 */ /* 0x010f320000100800 */
[----:B------:R2:W2:Y:S01]  /*2de0*/  MUFU.TANH R251, R14 ;  /* 0x0000000e00fb7308 */ /* 0x0004a20000002400 */
[----:B-1----:R-:W4:Y:S09]  /*2df0*/  LDL R13, [R1+0xc] ;  /* 0x00000c00010d7983 */ /* 0x002f320000100800 */
[----:B------:R-:W1:Y:S01]  /*2e00*/  MUFU.TANH R250, R15 ;  /* 0x0000000f00fa7308 */ /* 0x000e620000002400 */
[-C--:B--2---:R-:W-:Y:S03]  /*2e10*/  HMMA.16816.F32.BF16 R20, R156, R4.reuse, R20 ;  /* 0x000000049c14723c */ /* 0x084fe60000041814 */
[----:B------:R-:W-:Y:S03]  /*2e20*/  FFMA.FTZ R0, R42, UR42, -R8 ;  /* 0x0000002a2a007c23 */ /* 0x000fe60008010808 */
[C---:B------:R-:W-:Y:S03]  /*2e30*/  HMMA.16816.F32.BF16 R24, R136.reuse, R4, R24 ;  /* 0x000000048818723c */ /* 0x040fe60000041818 */
[----:B------:R2:W-:Y:S01]  /*2e40*/  MUFU.EX2 R163, R0 ;  /* 0x0000000000a37308 */ /* 0x0005e20000000800 */
[----:B------:R-:W4:Y:S02]  /*2e50*/  LDL R14, [R1+0x10] ;  /* 0x00001000010e7983 */ /* 0x000f240000100800 */
[-C--:B------:R-:W-:Y:S07]  /*2e60*/  HMMA.16816.F32.BF16 R28, R136, R6.reuse, R28 ;  /* 0x00000006881c723c */ /* 0x080fee000004181c */
[----:B------:R-:W1:Y:S01]  /*2e70*/  MUFU.TANH R48, R16 ;  /* 0x0000001000307308 */ /* 0x000e620000002400 */
[----:B------:R-:W-:Y:S03]  /*2e80*/  FFMA.FTZ R4, R242, UR42, -R2 ;  /* 0x0000002af2047c23 */ /* 0x000fe60008010802 */
[----:B------:R-:W-:Y:S01]  /*2e90*/  F2FP.BF16.F32.PACK_AB R5, R162, R153 ;  /* 0x00000099a205723e */ /* 0x000fe200000010ff */
[----:B------:R-:W-:Y:S05]  /*2ea0*/  HMMA.16816.F32.BF16 R32, R156, R6, R32 ;  /* 0x000000069c20723c */ /* 0x000fea0000041820 */
[----:B------:R1:W-:Y:S01]  /*2eb0*/  MUFU.EX2 R170, R4 ;  /* 0x0000000400aa7308 */ /* 0x0003e20000000800 */
[----:B--2---:R-:W-:Y:S01]  /*2ec0*/  FFMA.FTZ R0, R41, UR42, -R8 ;  /* 0x0000002a29007c23 */ /* 0x004fe20008010808 */
[----:B------:R-:W-:Y:S01]  /*2ed0*/  FMUL.FTZ R20, R20, UR43 ;  /* 0x0000002b14147c20 */ /* 0x000fe20008410000 */
[----:B------:R-:W-:Y:S03]  /*2ee0*/  FMUL.FTZ R21, R21, UR43 ;  /* 0x0000002b15157c20 */ /* 0x000fe60008410000 */
[----:B------:R-:W-:Y:S01]  /*2ef0*/  FMUL.FTZ R22, R22, UR43 ;  /* 0x0000002b16167c20 */ /* 0x000fe20008410000 */
[----:B------:R-:W-:Y:S03]  /*2f00*/  FMUL.FTZ R23, R23, UR43 ;  /* 0x0000002b17177c20 */ /* 0x000fe60008410000 */
[----:B------:R-:W2:Y:S01]  /*2f10*/  MUFU.TANH R47, R17 ;  /* 0x00000011002f7308 */ /* 0x000ea20000002400 */
[----:B------:R-:W-:Y:S01]  /*2f20*/  FMUL.FTZ R24, R24, UR43 ;  /* 0x0000002b18187c20 */ /* 0x000fe20008410000 */
[----:B------:R-:W-:Y:S01]  /*2f30*/  FMUL.FTZ R25, R25, UR43 ;  /* 0x0000002b19197c20 */ /* 0x000fe20008410000 */
[----:B------:R-:W-:Y:S01]  /*2f40*/  FMUL.FTZ R26, R26, UR43 ;  /* 0x0000002b1a1a7c20 */ /* 0x000fe20008410000 */
[----:B------:R-:W-:Y:S01]  /*2f50*/  FMUL.FTZ R27, R27, UR43 ;  /* 0x0000002b1b1b7c20 */ /* 0x000fe20008410000 */
[----:B------:R-:W-:Y:S01]  /*2f60*/  FMUL.FTZ R28, R28, UR43 ;  /* 0x0000002b1c1c7c20 */ /* 0x000fe20008410000 */
[----:B------:R-:W-:Y:S01]  /*2f70*/  FMUL.FTZ R29, R29, UR43 ;  /* 0x0000002b1d1d7c20 */ /* 0x000fe20008410000 */
[----:B------:R-:W-:Y:S03]  /*2f80*/  FMUL.FTZ R30, R30, UR43 ;  /* 0x0000002b1e1e7c20 */ /* 0x000fe60008410000 */
[----:B------:R1:W-:Y:S02]  /*2f90*/  MUFU.EX2 R164, R0 ;  /* 0x0000000000a47308 */ /* 0x0003e40000000800 */
[----:B-1----:R-:W-:Y:S01]  /*2fa0*/  FFMA.FTZ R4, R241, UR42, -R2 ;  /* 0x0000002af1047c23 */ /* 0x002fe20008010802 */
[----:B------:R-:W-:Y:S01]  /*2fb0*/  FMUL.FTZ R31, R31, UR43 ;  /* 0x0000002b1f1f7c20 */ /* 0x000fe20008410000 */
[----:B------:R-:W-:Y:S01]  /*2fc0*/  FMUL.FTZ R32, R32, UR43 ;  /* 0x0000002b20207c20 */ /* 0x000fe20008410000 */
[----:B------:R-:W-:Y:S01]  /*2fd0*/  FMUL.FTZ R34, R34, UR43 ;  /* 0x0000002b22227c20 */ /* 0x000fe20008410000 */
[----:B------:R-:W-:Y:S01]  /*2fe0*/  FMUL.FTZ R33, R33, UR43 ;  /* 0x0000002b21217c20 */ /* 0x000fe20008410000 */
[----:B------:R-:W-:Y:S03]  /*2ff0*/  FMUL.FTZ R35, R35, UR43 ;  /* 0x0000002b23237c20 */ /* 0x000fe60008410000 */
[----:B------:R-:W1:Y:S10]  /*3000*/  MUFU.TANH R40, R18 ;  /* 0x0000001200287308 */ /* 0x000e740000002400 */
[----:B------:R1:W-:Y:S01]  /*3010*/  MUFU.EX2 R169, R4 ;  /* 0x0000000400a97308 */ /* 0x0003e20000000800 */
[----:B------:R-:W-:Y:S05]  /*3020*/  FMUL.FTZ R0, R234, 1.4426950216293334961 ;  /* 0x3fb8aa3bea007820 */ /* 0x000fea0000410000 */
[----:B------:R-:W-:Y:S04]  /*3030*/  FSEL R0, R0, RZ, P0 ;  /* 0x000000ff00007208 */ /* 0x000fe80000000000 */
[----:B------:R-:W2:Y:S10]  /*3040*/  MUFU.TANH R39, R19 ;  /* 0x0000001300277308 */ /* 0x000eb40000002400 */
[----:B------:R1:W-:Y:S02]  /*3050*/  MUFU.TANH R252, R11 ;  /* 0x0000000b00fc7308 */ /* 0x0003e40000002400 */
[--C-:B-1----:R-:W-:Y:S08]  /*3060*/  FFMA.FTZ R4, R251, UR42, -R0.reuse ;  /* 0x0000002afb047c23 */ /* 0x102ff00008010800 */
[----:B------:R1:W-:Y:S10]  /*3070*/  MUFU.EX2 R244, R4 ;  /* 0x0000000400f47308 */ /* 0x0003f40000000800 */
[----:B------:R-:W2:Y:S01]  /*3080*/  MUFU.TANH R46, R20 ;  /* 0x00000014002e7308 */ /* 0x000ea20000002400 */
[----:B------:R-:W4:Y:S09]  /*3090*/  LDL R11, [R1+0x4] ;  /* 0x00000400010b7983 */ /* 0x000f320000100800 */
[----:B------:R-:W2:Y:S01]  /*30a0*/  MUFU.TANH R45, R21 ;  /* 0x00000015002d7308 */ /* 0x000ea20000002400 */
[----:B-1----:R-:W-:Y:S09]  /*30b0*/  FFMA.FTZ R4, R250, UR42, -R0 ;  /* 0x0000002afa047c23 */ /* 0x002ff20008010800 */
[----:B------:R1:W-:Y:S10]  /*30c0*/  MUFU.EX2 R243, R4 ;  /* 0x0000000400f37308 */ /* 0x0003f40000000800 */
[----:B------:R-:W3:Y:S10]  /*30d0*/  MUFU.TANH R38, R22 ;  /* 0x0000001600267308 */ /* 0x000ef40000002400 */
[----:B------:R2:W-:Y:S01]  /*30e0*/  MUFU.EX2 R237, R10 ;  /* 0x0000000a00ed7308 */ /* 0x0005e20000000800 */
[--C-:B-1----:R-:W-:Y:S09]  /*30f0*/  FFMA.FTZ R4, R48, UR42, -R9.reuse ;  /* 0x0000002a30047c23 */ /* 0x102ff20008010809 */
[----:B------:R1:W-:Y:S10]  /*3100*/  MUFU.EX2 R150, R4 ;  /* 0x0000000400967308 */ /* 0x0003f40000000800 */
[----:B------:R-:W-:Y:S01]  /*3110*/  MUFU.TANH R37, R23 ;  /* 0x0000001700257308 */ /* 0x000fe20000002400 */
[----:B--2---:R-:W-:Y:S09]  /*3120*/  FFMA.FTZ R10, R246, UR42, -R2 ;  /* 0x0000002af60a7c23 */ /* 0x004ff20008010802 */
[----:B------:R2:W-:Y:S01]  /*3130*/  MUFU.EX2 R236, R10 ;  /* 0x0000000a00ec7308 */ /* 0x0005e20000000800 */
[--C-:B-1----:R-:W-:Y:S09]  /*3140*/  FFMA.FTZ R4, R47, UR42, -R9.reuse ;  /* 0x0000002a2f047c23 */ /* 0x102ff20008010809 */
[----:B------:R1:W-:Y:S10]  /*3150*/  MUFU.EX2 R149, R4 ;  /* 0x0000000400957308 */ /* 0x0003f40000000800 */
[----:B------:R-:W-:Y:S01]  /*3160*/  MUFU.TANH R171, R25 ;  /* 0x0000001900ab7308 */ /* 0x000fe20000002400 */
[----:B--2---:R-:W-:Y:S09]  /*3170*/  FFMA.FTZ R10, R231, UR42, -R0 ;  /* 0x0000002ae70a7c23 */ /* 0x004ff20008010800 */
[----:B------:R-:W-:Y:S01]  /*3180*/  MUFU.TANH R231, R24 ;  /* 0x0000001800e77308 */ /* 0x000fe20000002400 */
[--C-:B-1----:R-:W-:Y:S09]  /*3190*/  FFMA.FTZ R4, R40, UR42, -R8.reuse ;  /* 0x0000002a28047c23 */ /* 0x102ff20008010808 */
[----:B------:R1:W-:Y:S10]  /*31a0*/  MUFU.EX2 R161, R4 ;  /* 0x0000000400a17308 */ /* 0x0003f40000000800 */
[----:B------:R-:W-:Y:S10]  /*31b0*/  MUFU.TANH R245, R26 ;  /* 0x0000001a00f57308 */ /* 0x000ff40000002400 */
        /* <DEDUP_REMOVED lines=11> */
[----:B------:R-:W1:Y:S10]  /*3270*/  MUFU.TANH R238, R30 ;  /* 0x0000001e00ee7308 */ /* 0x000e740000002400 */
[----:B------:R2:W-:Y:S01]  /*3280*/  MUFU.EX2 R249, R10 ;  /* 0x0000000a00f97308 */ /* 0x0005e20000000800 */
[----:B---3--:R-:W-:Y:S09]  /*3290*/  FFMA.FTZ R4, R38, UR42, -R8 ;  /* 0x0000002a26047c23 */ /* 0x008ff20008010808 */
[----:B------:R3:W-:Y:S01]  /*32a0*/  MUFU.EX2 R154, R4 ;  /* 0x00000004009a7308 */ /* 0x0007e20000000800 */
[--C-:B-1----:R-:W-:Y:S01]  /*32b0*/  FFMA.FTZ R6, R238, UR42, -R0.reuse ;  /* 0x0000002aee067c23 */ /* 0x102fe20008010800 */
[----:B------:R-:W-:Y:S04]  /*32c0*/  IADD3 R144, P0, R142, UR44, RZ ;  /* 0x0000002c8e907c10 */ /* 0x000fe8000ff1e0ff */
[----:B------:R-:W-:Y:S04]  /*32d0*/  IADD3.X R145, R140, UR45, RZ, P0, !PT ;  /* 0x0000002d8c917c10 */ /* 0x000fe800087fe4ff */
[----:B------:R1:W-:Y:S01]  /*32e0*/  MUFU.EX2 R167, R6 ;  /* 0x0000000600a77308 */ /* 0x0003e20000000800 */
[----:B--2---:R-:W-:Y:S01]  /*32f0*/  FFMA.FTZ R10, R252, UR42, -R0 ;  /* 0x0000002afc0a7c23 */ /* 0x004fe20008010800 */
[----:B------:R-:W2:Y:S04]  /*3300*/  LDG.E R142, desc[UR22][R144.64] ;  /* 0x00000016908e7981 */ /* 0x000ea8000c1e1900 */
[----:B------:R-:W5:Y:S04]  /*3310*/  LDG.E R140, desc[UR22][R144.64+0x80] ;  /* 0x00008016908c7981 */ /* 0x000f68000c1e1900 */
[----:B------:R-:W-:Y:S01]  /*3320*/  MUFU.EX2 R248, R10 ;  /* 0x0000000a00f87308 */ /* 0x000fe20000000800 */
[----:B---3--:R-:W-:Y:S09]  /*3330*/  FFMA.FTZ R4, R37, UR42, -R8 ;  /* 0x0000002a25047c23 */ /* 0x008ff20008010808 */
[----:B------:R3:W-:Y:S01]  /*3340*/  MUFU.EX2 R155, R4 ;  /* 0x00000004009b7308 */ /* 0x0007e20000000800 */
[----:B-1----:R-:W-:Y:S09]  /*3350*/  F2FP.BF16.F32.PACK_AB R6, R236, R237 ;  /* 0x000000edec06723e */ /* 0x002ff200000010ff */
[----:B------:R-:W-:Y:S01]  /*3360*/  MUFU.TANH R43, R33 ;  /* 0x00000021002b7308 */ /* 0x000fe20000002400 */
[----:B----4-:R1:W-:Y:S09]  /*3370*/  STS [R14+0x13000], R5 ;  /* 0x013000050e007388 */ /* 0x0103f20000000800 */
[----:B------:R-:W4:Y:S01]  /*3380*/  MUFU.TANH R239, R31 ;  /* 0x0000001f00ef7308 */ /* 0x000f220000002400 */
[--C-:B---3--:R-:W-:Y:S09]  /*3390*/  FFMA.FTZ R4, R231, UR42, -R2.reuse ;  /* 0x0000002ae7047c23 */ /* 0x108ff20008010802 */
[----:B------:R3:W-:Y:S10]  /*33a0*/  MUFU.EX2 R159, R4 ;  /* 0x00000004009f7308 */ /* 0x0007f40000000800 */
[----:B------:R-:W4:Y:S01]  /*33b0*/  MUFU.TANH R3, R35 ;  /* 0x0000002300037308 */ /* 0x000f220000002400 */
[----:B-1----:R-:W-:Y:S01]  /*33c0*/  F2FP.BF16.F32.PACK_AB R5, R160, R161 ;  /* 0x000000a1a005723e */ /* 0x002fe200000010ff */
[----:B---3--:R-:W-:Y:S08]  /*33d0*/  FFMA.FTZ R4, R171, UR42, -R2 ;  /* 0x0000002aab047c23 */ /* 0x008ff00008010802 */
[----:B------:R1:W-:Y:S02]  /*33e0*/  MUFU.EX2 R158, R4 ;  /* 0x00000004009e7308 */ /* 0x0003e40000000800 */
[--C-:B-1----:R-:W-:Y:S08]  /*33f0*/  FFMA.FTZ R4, R245, UR42, -R0.reuse ;  /* 0x0000002af5047c23 */ /* 0x102ff00008010800 */
[----:B------:R1:W-:Y:S02]  /*3400*/  MUFU.EX2 R235, R4 ;  /* 0x0000000400eb7308 */ /* 0x0003e40000000800 */
[--C-:B-1----:R-:W-:Y:S01]  /*3410*/  FFMA.FTZ R4, R240, UR42, -R0.reuse ;  /* 0x0000002af0047c23 */ /* 0x102fe20008010800 */
[----:B----4-:R-:W-:Y:S07]  /*3420*/  FFMA.FTZ R0, R239, UR42, -R0 ;  /* 0x0000002aef007c23 */ /* 0x010fee0008010800 */
[----:B------:R1:W-:Y:S10]  /*3430*/  MUFU.EX2 R234, R4 ;  /* 0x0000000400ea7308 */ /* 0x0003f40000000800 */
[----:B------:R-:W-:Y:S01]  /*3440*/  MUFU.EX2 R166, R0 ;  /* 0x0000000000a67308 */ /* 0x000fe20000000800 */
[--C-:B-1----:R-:W-:Y:S01]  /*3450*/  FFMA.FTZ R4, R165, UR42, -R2.reuse ;  /* 0x0000002aa5047c23 */ /* 0x102fe20008010802 */
[----:B------:R-:W-:Y:S08]  /*3460*/  FFMA.FTZ R2, R168, UR42, -R2 ;  /* 0x0000002aa8027c23 */ /* 0x000ff00008010802 */
[----:B------:R1:W-:Y:S10]  /*3470*/  MUFU.EX2 R157, R4 ;  /* 0x00000004009d7308 */ /* 0x0003f40000000800 */
[----:B------:R3:W-:Y:S01]  /*3480*/  MUFU.EX2 R156, R2 ;  /* 0x00000002009c7308 */ /* 0x0007e20000000800 */
[----:B-1----:R-:W-:Y:S05]  /*3490*/  F2FP.BF16.F32.PACK_AB R4, R164, R163 ;  /* 0x000000a3a404723e */ /* 0x002fea00000010ff */
[----:B------:R1:W-:Y:S01]  /*34a0*/  STS [R14+0x13400], R4 ;  /* 0x013400040e007388 */ /* 0x0003e20000000800 */
[--C-:B---3--:R-:W-:Y:S01]  /*34b0*/  FFMA.FTZ R2, R44, UR42, -R9.reuse ;  /* 0x0000002a2c027c23 */ /* 0x108fe20008010809 */
[----:B------:R-:W-:Y:S03]  /*34c0*/  FFMA.FTZ R9, R43, UR42, -R9 ;  /* 0x0000002a2b097c23 */ /* 0x000fe60008010809 */
[----:B------:R3:W-:Y:S10]  /*34d0*/  MUFU.EX2 R143, R2 ;  /* 0x00000002008f7308 */ /* 0x0007f40000000800 */
[----:B------:R-:W-:Y:S01]  /*34e0*/  MUFU.EX2 R146, R9 ;  /* 0x0000000900927308 */ /* 0x000fe20000000800 */
[--C-:B---3--:R-:W-:Y:S01]  /*34f0*/  FFMA.FTZ R2, R36, UR42, -R8.reuse ;  /* 0x0000002a24027c23 */ /* 0x108fe20008010808 */
[----:B-1----:R-:W-:Y:S01]  /*3500*/  F2FP.BF16.F32.PACK_AB R4, R248, R249 ;  /* 0x000000f9f804723e */ /* 0x002fe200000010ff */
[----:B------:R-:W-:Y:S07]  /*3510*/  FFMA.FTZ R8, R3, UR42, -R8 ;  /* 0x0000002a03087c23 */ /* 0x000fee0008010808 */
[----:B------:R1:W-:Y:S10]  /*3520*/  MUFU.EX2 R152, R2 ;  /* 0x0000000200987308 */ /* 0x0003f40000000800 */
[----:B------:R-:W3:Y:S01]  /*3530*/  MUFU.EX2 R151, R8 ;  /* 0x0000000800977308 */ /* 0x000ee20000000800 */
[----:B-1----:R-:W-:Y:S05]  /*3540*/  F2FP.BF16.F32.PACK_AB R2, R149, R150 ;  /* 0x000000969502723e */ /* 0x002fea00000010ff */
[----:B------:R1:W-:Y:S01]  /*3550*/  STS [R13+0x13000], R2 ;  /* 0x013000020d007388 */ /* 0x0003e20000000800 */
[----:B---3--:R-:W-:Y:S03]  /*3560*/  F2FP.BF16.F32.PACK_AB R0, R151, R152 ;  /* 0x000000989700723e */ /* 0x008fe600000010ff */
[----:B------:R3:W-:Y:S04]  /*3570*/  STS [R13+0x13400], R5 ;  /* 0x013400050d007388 */ /* 0x0007e80000000800 */
[----:B------:R4:W-:Y:S04]  /*3580*/  STS [R14+0x14000], R6 ;  /* 0x014000060e007388 */ /* 0x0009e80000000800 */
[----:B------:R4:W-:Y:S01]  /*3590*/  STS [R14+0x14400], R4 ;  /* 0x014400040e007388 */ /* 0x0009e20000000800 */
[----:B-1----:R-:W-:Y:S02]  /*35a0*/  F2FP.BF16.F32.PACK_AB R2, R169, R170 ;  /* 0x000000aaa902723e */ /* 0x002fe400000010ff */
[----:B---3--:R-:W-:Y:S03]  /*35b0*/  F2FP.BF16.F32.PACK_AB R5, R148, R147 ;  /* 0x000000939405723e */ /* 0x008fe600000010ff */
[----:B------:R1:W-:Y:S01]  /*35c0*/  STS [R13+0x14000], R2 ;  /* 0x014000020d007388 */ /* 0x0003e20000000800 */
[----:B----4-:R-:W-:Y:S02]  /*35d0*/  F2FP.BF16.F32.PACK_AB R6, R243, R244 ;  /* 0x000000f4f306723e */ /* 0x010fe400000010ff */
[----:B------:R-:W-:Y:S03]  /*35e0*/  F2FP.BF16.F32.PACK_AB R4, R155, R154 ;  /* 0x0000009a9b04723e */ /* 0x000fe600000010ff */
[----:B------:R3:W-:Y:S04]  /*35f0*/  STS [R13+0x14400], R6 ;  /* 0x014400060d007388 */ /* 0x0007e80000000800 */
[----:B------:R4:W-:Y:S04]  /*3600*/  STS [R12+0x13000], R5 ;  /* 0x013000050c007388 */ /* 0x0009e80000000800 */
[----:B------:R2:W-:Y:S01]  /*3610*/  STS [R12+0x13400], R4 ;  /* 0x013400040c007388 */ /* 0x0005e20000000800 */
[----:B-1----:R-:W-:Y:S05]  /*3620*/  F2FP.BF16.F32.PACK_AB R2, R146, R143 ;  /* 0x0000008f9202723e */ /* 0x002fea00000010ff */
[----:B------:R1:W-:Y:S01]  /*3630*/  STS [R11+0x13000], R2 ;  /* 0x013000020b007388 */ /* 0x0003e20000000800 */
[----:B---3--:R-:W-:Y:S03]  /*3640*/  F2FP.BF16.F32.PACK_AB R6, R158, R159 ;  /* 0x0000009f9e06723e */ /* 0x008fe600000010ff */
[----:B------:R3:W-:Y:S01]  /*3650*/  STS [R11+0x13400], R0 ;  /* 0x013400000b007388 */ /* 0x0007e20000000800 */
[----:B----4-:R-:W-:Y:S03]  /*3660*/  F2FP.BF16.F32.PACK_AB R5, R234, R235 ;  /* 0x000000ebea05723e */ /* 0x010fe600000010ff */
[----:B------:R-:W-:Y:S01]  /*3670*/  STS [R12+0x14000], R6 ;  /* 0x014000060c007388 */ /* 0x000fe20000000800 */
[----:B--2---:R-:W-:Y:S03]  /*3680*/  F2FP.BF16.F32.PACK_AB R4, R156, R157 ;  /* 0x0000009d9c04723e */ /* 0x004fe600000010ff */
[----:B------:R-:W-:Y:S04]  /*3690*/  STS [R12+0x14400], R5 ;  /* 0x014400050c007388 */ /* 0x000fe80000000800 */
[----:B------:R-:W-:Y:S01]  /*36a0*/  STS [R11+0x14000], R4 ;  /* 0x014000040b007388 */ /* 0x000fe20000000800 */
[----:B-1----:R-:W-:Y:S02]  /*36b0*/  F2FP.BF16.F32.PACK_AB R2, R166, R167 ;  /* 0x000000a7a602723e */ /* 0x002fe400000010ff */
[----:B---3--:R-:W-:Y:S03]  /*36c0*/  LEA R0, R230, UR5, 0x1 ;  /* 0x00000005e6007c11 */ /* 0x008fe6000f8e08ff */
        /* <DEDUP_REMOVED lines=44> */
[----:B--2---:R-:W5:Y:S01]  /*3990*/  LDG.E R0, desc[UR22][R144.64+0xa0] ;  /* 0x0000a01690007981 */ /* 0x004f62000c1e1900 */
[-C--:B-1----:R-:W-:Y:S06]  /*39a0*/  HMMA.16816.F32.BF16 R4, R136, R204.reuse, R4 ;  /* 0x000000cc8804723c */ /* 0x082fec0000041804 */
[C---:B---3--:R-:W-:Y:S06]  /*39b0*/  HMMA.16816.F32.BF16 R8, R132.reuse, R204, R8 ;  /* 0x000000cc8408723c */ /* 0x048fec0000041808 */
[-C--:B------:R-:W-:Y:S06]  /*39c0*/  HMMA.16816.F32.BF16 R12, R132, R206.reuse, R12 ;  /* 0x000000ce840c723c */ /* 0x080fec000004180c */
[C---:B------:R-:W-:Y:S06]  /*39d0*/  HMMA.16816.F32.BF16 R16, R136.reuse, R206, R16 ;  /* 0x000000ce8810723c */ /* 0x040fec0000041810 */
[-C--:B------:R-:W-:Y:S06]  /*39e0*/  HMMA.16816.F32.BF16 R20, R136, R208.reuse, R20 ;  /* 0x000000d08814723c */ /* 0x080fec0000041814 */
[C---:B------:R-:W-:Y:S06]  /*39f0*/  HMMA.16816.F32.BF16 R24, R132.reuse, R208, R24 ;  /* 0x000000d08418723c */ /* 0x040fec0000041818 */
[-C--:B------:R-:W-:Y:S06]  /*3a00*/  HMMA.16816.F32.BF16 R28, R132, R210.reuse, R28 ;  /* 0x000000d2841c723c */ /* 0x080fec000004181c */
[----:B------:R-:W-:Y:S01]  /*3a10*/  HMMA.16816.F32.BF16 R32, R136, R210, R32 ;  /* 0x000000d28820723c */ /* 0x000fe20000041820 */
[----:B------:R-:W-:Y:S04]  /*3a20*/  LDSM.16.M88.4 R136, [R2+0x8800] ;  /* 0x008800000288783b */ /* 0x000fe80000000200 */
[----:B------:R-:W-:Y:S04]  /*3a30*/  MOV R135, R141 ;  /* 0x0000008d00877202 */ /* 0x000fe80000000f00 */
[----:B------:R1:W2:Y:S02]  /*3a40*/  LDG.E R141, desc[UR22][R144.64+0x20] ;  /* 0x00002016908d7981 */ /* 0x0002a4000c1e1900 */
[----:B-1----:R-:W-:Y:S02]  /*3a50*/  MOV R145, R135 ;  /* 0x0000008700917202 */ /* 0x002fe40000000f00 */
[----:B------:R-:W1:Y:S02]  /*3a60*/  LDSM.16.M88.4 R132, [R2+0x8000] ;  /* 0x008000000284783b */ /* 0x000e640000000200 */
[-C--:B-1----:R-:W-:Y:S06]  /*3a70*/  HMMA.16816.F32.BF16 R4, R132, R212.reuse, R4 ;  /* 0x000000d48404723c */ /* 0x082fec0000041804 */
[C---:B------:R-:W-:Y:S06]  /*3a80*/  HMMA.16816.F32.BF16 R8, R136.reuse, R212, R8 ;  /* 0x000000d48808723c */ /* 0x040fec0000041808 */
[-C--:B------:R-:W-:Y:S06]  /*3a90*/  HMMA.16816.F32.BF16 R12, R136, R214.reuse, R12 ;  /* 0x000000d6880c723c */ /* 0x080fec000004180c */
[C---:B------:R-:W-:Y:S06]  /*3aa0*/  HMMA.16816.F32.BF16 R16, R132.reuse, R214, R16 ;  /* 0x000000d68410723c */ /* 0x040fec0000041810 */
[-C--:B------:R-:W-:Y:S05]  /*3ab0*/  HMMA.16816.F32.BF16 R20, R132, R216.reuse, R20 ;  /* 0x000000d88414723c */ /* 0x080fea0000041814 */
[C---:B------:R-:W-:Y:S01]  /*3ac0*/  FADD.FTZ R4, -R142.reuse, R4 ;  /* 0x000000048e047221 */ /* 0x040fe20000010100 */
[C---:B------:R-:W-:Y:S05]  /*3ad0*/  HMMA.16816.F32.BF16 R24, R136.reuse, R216, R24 ;  /* 0x000000d88818723c */ /* 0x040fea0000041818 */
[----:B------:R-:W-:Y:S01]  /*3ae0*/  FMUL.FTZ R4, R153, R4 ;  /* 0x0000000499047220 */ /* 0x000fe20000410000 */
[-C--:B------:R-:W-:Y:S05]  /*3af0*/  HMMA.16816.F32.BF16 R28, R136, R218.reuse, R28 ;  /* 0x000000da881c723c */ /* 0x080fea000004181c */
[C---:B------:R-:W-:Y:S01]  /*3b00*/  FADD.FTZ R2, -R142.reuse, R5 ;  /* 0x000000058e027221 */ /* 0x040fe20000010100 */
[----:B------:R-:W-:Y:S05]  /*3b10*/  HMMA.16816.F32.BF16 R32, R132, R218, R32 ;  /* 0x000000da8420723c */ /* 0x000fea0000041820 */
[----:B------:R-:W-:Y:S01]  /*3b20*/  FFMA.FTZ R136, -R49, R49, 1 ;  /* 0x3f80000031887423 */ /* 0x000fe20000010131 */
[----:B------:R-:W-:Y:S01]  /*3b30*/  FADD.FTZ R20, -R142, R20 ;  /* 0x000000148e147221 */ /* 0x000fe20000010100 */
[----:B------:R1:W5:Y:S01]  /*3b40*/  LDL.LU R49, [R1+0x9c] ;  /* 0x00009c0001317983 */ /* 0x0003620000300800 */
[----:B------:R-:W-:Y:S03]  /*3b50*/  FFMA.FTZ R132, -R48, R48, 1 ;  /* 0x3f80000030847423 */ /* 0x000fe60000010130 */
[----:B------:R1:W5:Y:S01]  /*3b60*/  LDL.LU R48, [R1+0x98] ;  /* 0x0000980001307983 */ /* 0x0003620000300800 */
[----:B------:R-:W-:Y:S01]  /*3b70*/  FFMA.FTZ R133, -R46, R46, 1 ;  /* 0x3f8000002e857423 */ /* 0x000fe2000001012e */
[----:B------:R-:W-:Y:S01]  /*3b80*/  FMUL.FTZ R132, R132, UR43 ;  /* 0x0000002b84847c20 */ /* 0x000fe20008410000 */
[----:B------:R-:W-:Y:S01]  /*3b90*/  FFMA.FTZ R5, -R145, R145, 1 ;  /* 0x3f80000091057423 */ /* 0x000fe20000010191 */
[----:B------:R-:W-:Y:S01]  /*3ba0*/  FMUL.FTZ R2, R162, R2 ;  /* 0x00000002a2027220 */ /* 0x000fe20000410000 */
[----:B------:R-:W-:Y:S01]  /*3bb0*/  FMUL.FTZ R133, R133, UR43 ;  /* 0x0000002b85857c20 */ /* 0x000fe20008410000 */
[----:B------:R-:W-:Y:S01]  /*3bc0*/  FMUL.FTZ R136, R136, UR43 ;  /* 0x0000002b88887c20 */ /* 0x000fe20008410000 */
[----:B------:R-:W-:Y:S03]  /*3bd0*/  FMUL.FTZ R5, R5, UR43 ;  /* 0x0000002b05057c20 */ /* 0x000fe60008410000 */
[----:B------:R-:W-:Y:S01]  /*3be0*/  FMUL.FTZ R2, R136, R2 ;  /* 0x0000000288027220 */ /* 0x000fe20000410000 */
[----:B------:R-:W-:Y:S01]  /*3bf0*/  FMUL.FTZ R4, R5, R4 ;  /* 0x0000000405047220 */ /* 0x000fe20000410000 */
[C---:B------:R-:W-:Y:S01]  /*3c00*/  FADD.FTZ R5, -R142.reuse, R16 ;  /* 0x000000108e057221 */ /* 0x040fe20000010100 */
[C---:B------:R-:W-:Y:S01]  /*3c10*/  FADD.FTZ R33, -R142.reuse, R33 ;  /* 0x000000218e217221 */ /* 0x040fe20000010100 */
[----:B------:R-:W-:Y:S02]  /*3c20*/  FADD.FTZ R16, -R142, R17 ;  /* 0x000000118e107221 */ /* 0x000fe40000010100 */
[----:B------:R-:W-:Y:S01]  /*3c30*/  F2FP.BF16.F32.PACK_AB R2, R2, R4 ;  /* 0x000000040202723e */ /* 0x000fe200000010ff */
[----:B------:R-:W-:Y:S01]  /*3c40*/  FMUL.FTZ R4, R147, R20 ;  /* 0x0000001493047220 */ /* 0x000fe20000410000 */
[----:B------:R-:W-:Y:S01]  /*3c50*/  FFMA.FTZ R20, -R47, R47, 1 ;  /* 0x3f8000002f147423 */ /* 0x000fe2000001012f */
[----:B------:R-:W-:Y:S01]  /*3c60*/  FMUL.FTZ R16, R149, R16 ;  /* 0x0000001095107220 */ /* 0x000fe20000410000 */
[----:B------:R1:W5:Y:S01]  /*3c70*/  LDL.LU R47, [R1+0x94] ;  /* 0x00009400012f7983 */ /* 0x0003620000300800 */
[----:B------:R-:W-:Y:S01]  /*3c80*/  FMUL.FTZ R17, R150, R5 ;  /* 0x0000000596117220 */ /* 0x000fe20000410000 */
[----:B------:R-:W-:Y:S01]  /*3c90*/  FMUL.FTZ R20, R20, UR43 ;  /* 0x0000002b14147c20 */ /* 0x000fe20008410000 */
[----:B------:R-:W-:Y:S01]  /*3ca0*/  FADD.FTZ R5, -R142, R21 ;  /* 0x000000158e057221 */ /* 0x000fe20000010100 */
[----:B------:R1:W5:Y:S01]  /*3cb0*/  LDL.LU R46, [R1+0x90] ;  /* 0x00009000012e7983 */ /* 0x0003620000300800 */
[----:B------:R-:W-:Y:S01]  /*3cc0*/  FFMA.FTZ R21, -R45, R45, 1 ;  /* 0x3f8000002d157423 */ /* 0x000fe2000001012d */
[----:B------:R-:W-:Y:S01]  /*3cd0*/  FMUL.FTZ R132, R132, R17 ;  /* 0x0000001184847220 */ /* 0x000fe20000410000 */
[----:B------:R-:W-:Y:S01]  /*3ce0*/  FMUL.FTZ R17, R20, R16 ;  /* 0x0000001014117220 */ /* 0x000fe20000410000 */
[----:B------:R1:W5:Y:S01]  /*3cf0*/  LDL.LU R45, [R1+0x8c] ;  /* 0x00008c00012d7983 */ /* 0x0003620000300800 */
[----:B------:R-:W-:Y:S01]  /*3d00*/  FFMA.FTZ R16, -R44, R44, 1 ;  /* 0x3f8000002c107423 */ /* 0x000fe2000001012c */
[----:B------:R-:W-:Y:S01]  /*3d10*/  FFMA.FTZ R20, -R43, R43, 1 ;  /* 0x3f8000002b147423 */ /* 0x000fe2000001012b */
[----:B------:R-:W-:Y:S01]  /*3d20*/  FMUL.FTZ R133, R133, R4 ;  /* 0x0000000485857220 */ /* 0x000fe20000410000 */
[----:B------:R1:W5:Y:S01]  /*3d30*/  LDL.LU R44, [R1+0x88] ;  /* 0x00008800012c7983 */ /* 0x0003620000300800 */
[----:B------:R-:W-:Y:S01]  /*3d40*/  FADD.FTZ R4, -R142, R32 ;  /* 0x000000208e047221 */ /* 0x000fe20000010100 */
[----:B------:R-:W-:Y:S01]  /*3d50*/  FFMA.FTZ R32, -R41, R41, 1 ;  /* 0x3f80000029207423 */ /* 0x000fe20000010129 */
[----:B------:R-:W-:Y:S01]  /*3d60*/  FMUL.FTZ R5, R148, R5 ;  /* 0x0000000594057220 */ /* 0x000fe20000410000 */
[----:B------:R1:W5:Y:S01]  /*3d70*/  LDL.LU R43, [R1+0x84] ;  /* 0x00008400012b7983 */ /* 0x0003620000300800 */
[----:B------:R-:W-:Y:S01]  /*3d80*/  FMUL.FTZ R4, R143, R4 ;  /* 0x000000048f047220 */ /* 0x000fe20000410000 */
[----:B------:R-:W-:Y:S01]  /*3d90*/  FMUL.FTZ R32, R32, UR43 ;  /* 0x0000002b20207c20 */ /* 0x000fe20008410000 */
[----:B------:R-:W-:Y:S01]  /*3da0*/  FMUL.FTZ R16, R16, UR43 ;  /* 0x0000002b10107c20 */ /* 0x000fe20008410000 */
[----:B------:R-:W-:Y:S01]  /*3db0*/  FMUL.FTZ R21, R21, UR43 ;  /* 0x0000002b15157c20 */ /* 0x000fe20008410000 */
[----:B------:R-:W-:Y:S02]  /*3dc0*/  FMUL.FTZ R20, R20, UR43 ;  /* 0x0000002b14147c20 */ /* 0x000fe40008410000 */
[----:B------:R-:W-:Y:S01]  /*3dd0*/  FMUL.FTZ R16, R16, R4 ;  /* 0x0000000410107220 */ /* 0x000fe20000410000 */
[----:B------:R-:W-:Y:S01]  /*3de0*/  FMUL.FTZ R21, R21, R5 ;  /* 0x0000000515157220 */ /* 0x000fe20000410000 */
[----:B------:R-:W-:Y:S01]  /*3df0*/  FMUL.FTZ R5, R146, R33 ;  /* 0x0000002192057220 */ /* 0x000fe20000410000 */
[----:B------:R-:W-:Y:S03]  /*3e00*/  FFMA.FTZ R33, -R3, R3, 1 ;  /* 0x3f80000003217423 */ /* 0x000fe60000010103 */
[----:B------:R-:W-:Y:S01]  /*3e10*/  FMUL.FTZ R20, R20, R5 ;  /* 0x0000000514147220 */ /* 0x000fe20000410000 */
[----:B------:R-:W-:Y:S01]  /*3e20*/  F2FP.BF16.F32.PACK_AB R5, R17, R132 ;  /* 0x000000841105723e */ /* 0x000fe200000010ff */
[----:B------:R-:W-:Y:S01]  /*3e30*/  FMUL.FTZ R33, R33, UR43 ;  /* 0x0000002b21217c20 */ /* 0x000fe20008410000 */
[----:B------:R-:W-:Y:S02]  /*3e40*/  F2FP.BF16.F32.PACK_AB R21, R21, R133 ;  /* 0x000000851515723e */ /* 0x000fe400000010ff */
[----:B------:R-:W-:Y:S01]  /*3e50*/  F2FP.BF16.F32.PACK_AB R20, R20, R16 ;  /* 0x000000101414723e */ /* 0x000fe200000010ff */
[C---:B--2---:R-:W-:Y:S01]  /*3e60*/  FADD.FTZ R4, -R141.reuse, R7 ;  /* 0x000000078d047221 */ /* 0x044fe20000010100 */
[----:B------:R-:W-:Y:S01]  /*3e70*/  FFMA.FTZ R7, -R42, R42, 1 ;  /* 0x3f8000002a077423 */ /* 0x000fe2000001012a */
[C---:B------:R-:W-:Y:S01]  /*3e80*/  FADD.FTZ R17, -R141.reuse, R23 ;  /* 0x000000178d117221 */ /* 0x040fe20000010100 */
[----:B------:R1:W5:Y:S01]  /*3e90*/  LDL.LU R42, [R1+0x80] ;  /* 0x00008000012a7983 */ /* 0x0003620000300800 */
[----:B------:R-:W-:Y:S01]  /*3ea0*/  FFMA.FTZ R23, -R40, R40, 1 ;  /* 0x3f80000028177423 */ /* 0x000fe20000010128 */
[C---:B------:R-:W-:Y:S01]  /*3eb0*/  FADD.FTZ R19, -R141.reuse, R19 ;  /* 0x000000138d137221 */ /* 0x040fe20000010100 */
[----:B------:R-:W-:Y:S01]  /*3ec0*/  FADD.FTZ R16, -R141, R22 ;  /* 0x000000168d107221 */ /* 0x000fe20000010100 */
[----:B------:R1:W5:Y:S01]  /*3ed0*/  LDL.LU R41, [R1+0x7c] ;  /* 0x00007c0001297983 */ /* 0x0003620000300800 */
[----:B------:R-:W-:Y:S01]  /*3ee0*/  FFMA.FTZ R22, -R39, R39, 1 ;  /* 0x3f80000027167423 */ /* 0x000fe20000010127 */
[----:B------:R-:W-:Y:S01]  /*3ef0*/  FMUL.FTZ R4, R164, R4 ;  /* 0x00000004a4047220 */ /* 0x000fe20000410000 */
[----:B------:R-:W-:Y:S01]  /*3f00*/  FMUL.FTZ R7, R7, UR43 ;  /* 0x0000002b07077c20 */ /* 0x000fe20008410000 */
[----:B------:R1:W5:Y:S01]  /*3f10*/  LDL.LU R40, [R1+0x78] ;  /* 0x0000780001287983 */ /* 0x0003620000300800 */
[----:B------:R-:W-:Y:S01]  /*3f20*/  FADD.FTZ R6, -R141, R6 ;  /* 0x000000068d067221 */ /* 0x000fe20000010100 */
[----:B------:R-:W-:Y:S01]  /*3f30*/  FMUL.FTZ R4, R32, R4 ;  /* 0x0000000420047220 */ /* 0x000fe20000410000 */
[----:B------:R-:W-:Y:S01]  /*3f40*/  FFMA.FTZ R32, -R36, R36, 1 ;  /* 0x3f80000024207423 */ /* 0x000fe20000010124 */
[----:B------:R1:W5:Y:S01]  /*3f50*/  LDL.LU R39, [R1+0x74] ;  /* 0x0000740001277983 */ /* 0x0003620000300800 */
[----:B------:R-:W-:Y:S01]  /*3f60*/  FMUL.FTZ R6, R163, R6 ;  /* 0x00000006a3067220 */ /* 0x000fe20000410000 */
[----:B------:R-:W-:Y:S01]  /*3f70*/  FMUL.FTZ R23, R23, UR43 ;  /* 0x0000002b17177c20 */ /* 0x000fe20008410000 */
[----:B------:R-:W-:Y:S01]  /*3f80*/  FMUL.FTZ R22, R22, UR43 ;  /* 0x0000002b16167c20 */ /* 0x000fe20008410000 */
[----:B------:R-:W-:Y:S01]  /*3f90*/  FADD.FTZ R34, -R141, R34 ;  /* 0x000000228d227221 */ /* 0x000fe20000010100 */
[----:B------:R-:W-:Y:S01]  /*3fa0*/  FMUL.FTZ R6, R7, R6 ;  /* 0x0000000607067220 */ /* 0x000fe20000410000 */
[----:B------:R-:W-:Y:S01]  /*3fb0*/  FADD.FTZ R7, -R141, R18 ;  /* 0x000000128d077221 */ /* 0x000fe20000010100 */
[----:B------:R-:W-:Y:S01]  /*3fc0*/  FFMA.FTZ R18, -R37, R37, 1 ;  /* 0x3f80000025127423 */ /* 0x000fe20000010125 */
[----:B------:R-:W-:Y:S01]  /*3fd0*/  FADD.FTZ R35, -R141, R35 ;  /* 0x000000238d237221 */ /* 0x000fe20000010100 */
[----:B------:R-:W-:Y:S01]  /*3fe0*/  FMUL.FTZ R16, R154, R16 ;  /* 0x000000109a107220 */ /* 0x000fe20000410000 */
[----:B------:R-:W-:Y:S01]  /*3ff0*/  F2FP.BF16.F32.PACK_AB R4, R4, R6 ;  /* 0x000000060404723e */ /* 0x000fe200000010ff */
[----:B------:R-:W-:Y:S01]  /*4000*/  FMUL.FTZ R6, R160, R19 ;  /* 0x00000013a0067220 */ /* 0x000fe20000410000 */
[----:B------:R-:W-:Y:S01]  /*4010*/  FFMA.FTZ R19, -R38, R38, 1 ;  /* 0x3f80000026137423 */ /* 0x000fe20000010126 */
[----:B------:R-:W-:Y:S01]  /*4020*/  FMUL.FTZ R7, R161, R7 ;  /* 0x00000007a1077220 */ /* 0x000fe20000410000 */
[----:B------:R1:W5:Y:S01]  /*4030*/  LDL.LU R38, [R1+0x70] ;  /* 0x0000700001267983 */ /* 0x0003620000300800 */
[----:B------:R-:W-:Y:S01]  /*4040*/  FMUL.FTZ R17, R155, R17 ;  /* 0x000000119b117220 */ /* 0x000fe20000410000 */
[----:B------:R-:W-:Y:S01]  /*4050*/  FMUL.FTZ R22, R22, R6 ;  /* 0x0000000616167220 */ /* 0x000fe20000410000 */
[----:B------:R-:W-:Y:S01]  /*4060*/  FMUL.FTZ R23, R23, R7 ;  /* 0x0000000717177220 */ /* 0x000fe20000410000 */
[----:B------:R1:W5:Y:S01]  /*4070*/  LDL.LU R37, [R1+0x6c] ;  /* 0x00006c0001257983 */ /* 0x0003620000300800 */
[----:B------:R-:W-:Y:S01]  /*4080*/  FMUL.FTZ R19, R19, UR43 ;  /* 0x0000002b13137c20 */ /* 0x000fe20008410000 */
[----:B------:R-:W-:Y:S01]  /*4090*/  FMUL.FTZ R18, R18, UR43 ;  /* 0x0000002b12127c20 */ /* 0x000fe20008410000 */
        /* <DEDUP_REMOVED lines=9> */
[----:B------:R-:W-:Y:S06]  /*4130*/  @!P1 BRA `(.L_x_502) ;  /* 0x0000000000589947 */ /* 0x000fec0003800000 */
[----:B------:R-:W2:Y:S01]  /*4140*/  LDL.LU.64 R134, [R1+0x20] ;  /* 0x0000200001867983 */ /* 0x000ea20000300a00 */
[----:B------:R-:W3:Y:S01]  /*4150*/  LDC R6, c[0x0][0x240] ;  /* 0x00009000ff067b82 */ /* 0x000ee20000000800 */
[----:B------:R-:W-:Y:S02]  /*4160*/  ULOP3.LUT UR37, UR39, 0x1, URZ, 0xc0, !UPT ;  /* 0x0000000127257892 */ /* 0x000fe4000f8ec03f */
[----:B------:R-:W4:Y:S02]  /*4170*/  LDL.LU R132, [R1+0x28] ;  /* 0x0000280001847983 */ /* 0x000f240000300800 */
[----:B------:R-:W-:Y:S04]  /*4180*/  UISETP.NE.U32.AND UP0, UPT, UR37, 0x1, UPT ;  /* 0x000000012500788c */ /* 0x000fe8000bf05070 */
[----:B------:R-:W-:Y:S06]  /*4190*/  USEL UR37, UR19, 0x3000, !UP0 ;  /* 0x0000300013257887 */ /* 0x000fec000c000000 */
[----:B------:R-:W-:Y:S01]  /*41a0*/  VIADD R221, R221, UR37 ;  /* 0x00000025dddd7c36 */ /* 0x000fe20008000000 */
[----:B----4-:R-:W-:Y:S01]  /*41b0*/  IADD3 R132, R132, UR37, RZ ;  /* 0x0000002584847c10 */ /* 0x010fe2000fffe0ff */
[----:B---3--:R-:W-:Y:S04]  /*41c0*/  IMAD.U32 R6, R6, -0x40, RZ ;  /* 0xffffffc006067824 */ /* 0x008fe800078e00ff */
[----:B------:R3:W-:Y:S01]  /*41d0*/  STL [R1+0x28], R132 ;  /* 0x0000288401007387 */ /* 0x0007e20000100800 */
[C---:B--2---:R-:W-:Y:S04]  /*41e0*/  LEA R7, P0, R6.reuse, R134, 0x1 ;  /* 0x0000008606077211 */ /* 0x044fe800078008ff */
        /* <DEDUP_REMOVED lines=9> */
[----:B------:R3:W-:Y:S04]  /*4280*/  STL.64 [R1+0x20], R32 ;  /* 0x0000202001007387 */ /* 0x0007e80000100a00 */
[----:B------:R-:W0:Y:S02]  /*4290*/  LDGDEPBAR ;  /* 0x00000000000079af */ /* 0x000e240000000000 */
.L_x_502:
[----:B---3--:R-:W2:Y:S01]  /*42a0*/  LDL.LU R32, [R1] ;  /* 0x0000000001207983 */ /* 0x008ea20000300800 */
[C---:B-----5:R-:W-:Y:S01]  /*42b0*/  FADD.FTZ R8, -R140.reuse, R8 ;  /* 0x000000088c087221 */ /* 0x060fe20000010100 */
[----:B------:R-:W-:Y:S01]  /*42c0*/  FADD.FTZ R9, -R140, R9 ;  /* 0x000000098c097221 */ /* 0x000fe20000010100 */
[----:B------:R-:W-:Y:S01]  /*42d0*/  FFMA.FTZ R7, -R246, R246, 1 ;  /* 0x3f800000f6077423 */ /* 0x000fe200000101f6 */
[----:B------:R-:W3:Y:S01]  /*42e0*/  LDL R35, [R1+0x10] ;  /* 0x0000100001237983 */ /* 0x000ee20000100800 */
[----:B------:R-:W-:Y:S01]  /*42f0*/  FADD.FTZ R12, -R140, R12 ;  /* 0x0000000c8c0c7221 */ /* 0x000fe20000010100 */
[----:B------:R-:W-:Y:S01]  /*4300*/  FFMA.FTZ R6, -R242, R242, 1 ;  /* 0x3f800000f2067423 */ /* 0x000fe200000101f2 */
[----:B------:R-:W-:Y:S01]  /*4310*/  FMUL.FTZ R9, R236, R9 ;  /* 0x00000009ec097220 */ /* 0x000fe20000410000 */
[----:B------:R-:W4:Y:S01]  /*4320*/  LDL R34, [R1+0xc] ;  /* 0x00000c0001227983 */ /* 0x000f220000100800 */
[----:B------:R-:W-:Y:S01]  /*4330*/  FMUL.FTZ R7, R7, UR43 ;  /* 0x0000002b07077c20 */ /* 0x000fe20008410000 */
[----:B------:R-:W-:Y:S01]  /*4340*/  F2FP.BF16.F32.PACK_AB R16, R16, R18 ;  /* 0x000000121010723e */ /* 0x000fe200000010ff */
[----:B------:R-:W-:Y:S01]  /*4350*/  FMUL.FTZ R12, R170, R12 ;  /* 0x0000000caa0c7220 */ /* 0x000fe20000410000 */
[----:B------:R-:W-:Y:S01]  /*4360*/  FMUL.FTZ R6, R6, UR43 ;  /* 0x0000002b06067c20 */ /* 0x000fe20008410000 */
[----:B------:R-:W-:Y:S01]  /*4370*/  FADD.FTZ R25, -R140, R25 ;  /* 0x000000198c197221 */ /* 0x000fe20000010100 */
[----:B------:R-:W2:Y:S01]  /*4380*/  LDL R33, [R1+0x8] ;  /* 0x0000080001217983 */ /* 0x000ea20000100800 */
[----:B------:R-:W-:Y:S01]  /*4390*/  F2FP.BF16.F32.PACK_AB R17, R17, R19 ;  /* 0x000000131111723e */ /* 0x000fe200000010ff */
[----:B------:R-:W-:Y:S01]  /*43a0*/  FMUL.FTZ R12, R6, R12 ;  /* 0x0000000c060c7220 */ /* 0x000fe20000410000 */
[----:B------:R-:W-:Y:S01]  /*43b0*/  FFMA.FTZ R6, -R165, R165, 1 ;  /* 0x3f800000a5067423 */ /* 0x000fe200000101a5 */
[----:B------:R-:W-:Y:S01]  /*43c0*/  FMUL.FTZ R25, R158, R25 ;  /* 0x000000199e197220 */ /* 0x000fe20000410000 */
[----:B------:R-:W-:Y:S01]  /*43d0*/  FADD.FTZ R11, -R0, R11 ;  /* 0x0000000b000b7221 */ /* 0x000fe20000010100 */
[----:B------:R-:W-:Y:S01]  /*43e0*/  FADD.FTZ R28, -R140, R28 ;  /* 0x0000001c8c1c7221 */ /* 0x000fe20000010100 */
[C---:B------:R-:W-:Y:S01]  /*43f0*/  FADD.FTZ R10, -R0.reuse, R10 ;  /* 0x0000000a000a7221 */ /* 0x040fe20000010100 */
[C---:B------:R-:W-:Y:S01]  /*4400*/  FADD.FTZ R14, -R0.reuse, R14 ;  /* 0x0000000e000e7221 */ /* 0x040fe20000010100 */
[C---:B------:R-:W-:Y:S01]  /*4410*/  FADD.FTZ R26, -R0.reuse, R26 ;  /* 0x0000001a001a7221 */ /* 0x040fe20000010100 */
[----:B------:R-:W-:Y:S01]  /*4420*/  FMUL.FTZ R28, R157, R28 ;  /* 0x0000001c9d1c7220 */ /* 0x000fe20000410000 */
[C---:B------:R-:W-:Y:S01]  /*4430*/  FADD.FTZ R27, -R0.reuse, R27 ;  /* 0x0000001b001b7221 */ /* 0x040fe20000010100 */
[----:B------:R-:W-:Y:S01]  /*4440*/  FADD.FTZ R30, -R0, R30 ;  /* 0x0000001e001e7221 */ /* 0x000fe20000010100 */
[----:B------:R-:W-:Y:S01]  /*4450*/  FMUL.FTZ R14, R244, R14 ;  /* 0x0000000ef40e7220 */ /* 0x000fe20000410000 */
[----:B------:R-:W-:Y:S01]  /*4460*/  FADD.FTZ R24, -R140, R24 ;  /* 0x000000188c187221 */ /* 0x000fe20000010100 */
[----:B------:R-:W-:Y:S01]  /*4470*/  FMUL.FTZ R26, R235, R26 ;  /* 0x0000001aeb1a7220 */ /* 0x000fe20000410000 */
[----:B------:R-:W-:Y:S01]  /*4480*/  FMUL.FTZ R30, R167, R30 ;  /* 0x0000001ea71e7220 */ /* 0x000fe20000410000 */
[----:B------:R-:W-:Y:S01]  /*4490*/  FMUL.FTZ R27, R234, R27 ;  /* 0x0000001bea1b7220 */ /* 0x000fe20000410000 */
[----:B------:R-:W-:Y:S01]  /*44a0*/  FMUL.FTZ R24, R159, R24 ;  /* 0x000000189f187220 */ /* 0x000fe20000410000 */
[----:B---3--:R3:W-:Y:S04]  /*44b0*/  STS [R35+0xf000], R2 ;  /* 0x00f0000223007388 */ /* 0x0087e80000000800 */
[----:B------:R1:W-:Y:S04]  /*44c0*/  STS [R35+0xf400], R4 ;  /* 0x00f4000423007388 */ /* 0x0003e80000000800 */
[----:B----4-:R4:W-:Y:S01]  /*44d0*/  STS [R34+0xf000], R5 ;  /* 0x00f0000522007388 */ /* 0x0109e20000000800 */
[----:B---3--:R-:W-:Y:S01]  /*44e0*/  F2FP.BF16.F32.PACK_AB R2, R22, R23 ;  /* 0x000000171602723e */ /* 0x008fe200000010ff */
[----:B-1----:R-:W-:Y:S01]  /*44f0*/  FADD.FTZ R4, -R140, R13 ;  /* 0x0000000d8c047221 */ /* 0x002fe20000010100 */
[----:B------:R-:W-:Y:S01]  /*4500*/  FMUL.FTZ R13, R237, R8 ;  /* 0x00000008ed0d7220 */ /* 0x000fe20000410000 */
[----:B------:R-:W-:Y:S02]  /*4510*/  FFMA.FTZ R8, -R247, R247, 1 ;  /* 0x3f800000f7087423 */ /* 0x000fe400000101f7 */
[----:B------:R1:W-:Y:S01]  /*4520*/  STS [R34+0xf400], R2 ;  /* 0x00f4000222007388 */ /* 0x0003e20000000800 */
[----:B----4-:R-:W-:Y:S01]  /*4530*/  FFMA.FTZ R5, -R241, R241, 1 ;  /* 0x3f800000f1057423 */ /* 0x010fe200000101f1 */
[----:B------:R-:W-:Y:S01]  /*4540*/  FMUL.FTZ R4, R169, R4 ;  /* 0x00000004a9047220 */ /* 0x000fe20000410000 */
[----:B------:R-:W-:Y:S02]  /*4550*/  FMUL.FTZ R8, R8, UR43 ;  /* 0x0000002b08087c20 */ /* 0x000fe40008410000 */
[----:B------:R-:W-:Y:S02]  /*4560*/  FMUL.FTZ R5, R5, UR43 ;  /* 0x0000002b05057c20 */ /* 0x000fe40008410000 */
[----:B------:R-:W-:Y:S01]  /*4570*/  FMUL.FTZ R18, R8, R13 ;  /* 0x0000000d08127220 */ /* 0x000fe20000410000 */
[----:B------:R-:W-:Y:S01]  /*4580*/  FMUL.FTZ R13, R7, R9 ;  /* 0x00000009070d7220 */ /* 0x000fe20000410000 */
[----:B------:R-:W-:Y:S01]  /*4590*/  FFMA.FTZ R7, -R171, R171, 1 ;  /* 0x3f800000ab077423 */ /* 0x000fe200000101ab */
[----:B------:R-:W-:Y:S01]  /*45a0*/  FFMA.FTZ R8, -R231, R231, 1 ;  /* 0x3f800000e7087423 */ /* 0x000fe200000101e7 */
[----:B------:R-:W-:Y:S01]  /*45b0*/  FMUL.FTZ R9, R5, R4 ;  /* 0x0000000405097220 */ /* 0x000fe20000410000 */
[----:B------:R-:W-:Y:S01]  /*45c0*/  FADD.FTZ R4, -R140, R29 ;  /* 0x0000001d8c047221 */ /* 0x000fe20000010100 */
[----:B------:R-:W-:Y:S01]  /*45d0*/  FMUL.FTZ R7, R7, UR43 ;  /* 0x0000002b07077c20 */ /* 0x000fe20008410000 */
[----:B------:R-:W-:Y:S01]  /*45e0*/  FMUL.FTZ R19, R8, UR43 ;  /* 0x0000002b08137c20 */ /* 0x000fe20008410000 */
[----:B------:R-:W-:Y:S01]  /*45f0*/  FMUL.FTZ R8, R6, UR43 ;  /* 0x0000002b06087c20 */ /* 0x000fe20008410000 */
[----:B------:R-:W-:Y:S01]  /*4600*/  FFMA.FTZ R5, -R168, R168, 1 ;  /* 0x3f800000a8057423 */ /* 0x000fe200000101a8 */
[----:B------:R-:W-:Y:S01]  /*4610*/  FMUL.FTZ R6, R7, R25 ;  /* 0x0000001907067220 */ /* 0x000fe20000410000 */
[----:B------:R-:W-:Y:S01]  /*4620*/  F2FP.BF16.F32.PACK_AB R7, R9, R12 ;  /* 0x0000000c0907723e */ /* 0x000fe200000010ff */
[----:B------:R-:W-:Y:S01]  /*4630*/  FMUL.FTZ R12, R248, R11 ;  /* 0x0000000bf80c7220 */ /* 0x000fe20000410000 */
[----:B--2---:R-:W-:Y:S01]  /*4640*/  FFMA.FTZ R11, -R32, R32, 1 ;  /* 0x3f800000200b7423 */ /* 0x004fe20000010120 */
[----:B------:R-:W-:Y:S01]  /*4650*/  FMUL.FTZ R4, R156, R4 ;  /* 0x000000049c047220 */ /* 0x000fe20000410000 */
[----:B------:R-:W2:Y:S01]  /*4660*/  LDL R32, [R1+0x4] ;  /* 0x0000040001207983 */ /* 0x000ea20000100800 */
[----:B------:R-:W-:Y:S01]  /*4670*/  FMUL.FTZ R5, R5, UR43 ;  /* 0x0000002b05057c20 */ /* 0x000fe20008410000 */
[----:B------:R-:W-:Y:S01]  /*4680*/  FMUL.FTZ R8, R8, R28 ;  /* 0x0000001c08087220 */ /* 0x000fe20000410000 */
[----:B-1----:R-:W-:Y:S01]  /*4690*/  F2FP.BF16.F32.PACK_AB R2, R13, R18 ;  /* 0x000000120d02723e */ /* 0x002fe200000010ff */
[----:B------:R-:W-:Y:S01]  /*46a0*/  FMUL.FTZ R13, R249, R10 ;  /* 0x0000000af90d7220 */ /* 0x000fe20000410000 */
[----:B------:R-:W-:Y:S01]  /*46b0*/  FMUL.FTZ R4, R5, R4 ;  /* 0x0000000405047220 */ /* 0x000fe20000410000 */
[----:B------:R-:W-:Y:S01]  /*46c0*/  FFMA.FTZ R5, -R250, R250, 1 ;  /* 0x3f800000fa057423 */ /* 0x000fe200000101fa */
[----:B------:R-:W-:Y:S01]  /*46d0*/  FMUL.FTZ R11, R11, UR43 ;  /* 0x0000002b0b0b7c20 */ /* 0x000fe20008410000 */
[----:B------:R1:W-:Y:S01]  /*46e0*/  STS [R35+0x10000], R2 ;  /* 0x0100000223007388 */ /* 0x0003e20000000800 */
[----:B------:R-:W-:Y:S01]  /*46f0*/  FFMA.FTZ R10, -R252, R252, 1 ;  /* 0x3f800000fc0a7423 */ /* 0x000fe200000101fc */
[----:B------:R-:W-:Y:S01]  /*4700*/  F2FP.BF16.F32.PACK_AB R8, R4, R8 ;  /* 0x000000080408723e */ /* 0x000fe200000010ff */
[C---:B------:R-:W-:Y:S01]  /*4710*/  FADD.FTZ R4, -R0.reuse, R15 ;  /* 0x0000000f00047221 */ /* 0x040fe20000010100 */
[----:B------:R-:W-:Y:S01]  /*4720*/  FMUL.FTZ R5, R5, UR43 ;  /* 0x0000002b05057c20 */ /* 0x000fe20008410000 */
[----:B------:R-:W-:Y:S01]  /*4730*/  FMUL.FTZ R13, R11, R13 ;  /* 0x0000000d0b0d7220 */ /* 0x000fe20000410000 */
[----:B------:R-:W-:Y:S01]  /*4740*/  FADD.FTZ R0, -R0, R31 ;  /* 0x0000001f00007221 */ /* 0x000fe20000010100 */
[----:B------:R-:W-:Y:S01]  /*4750*/  FMUL.FTZ R4, R243, R4 ;  /* 0x00000004f3047220 */ /* 0x000fe20000410000 */
[----:B------:R-:W-:Y:S01]  /*4760*/  FMUL.FTZ R10, R10, UR43 ;  /* 0x0000002b0a0a7c20 */ /* 0x000fe20008410000 */
[----:B------:R-:W-:Y:S01]  /*4770*/  FFMA.FTZ R9, -R251, R251, 1 ;  /* 0x3f800000fb097423 */ /* 0x000fe200000101fb */
[----:B------:R-:W-:Y:S01]  /*4780*/  FMUL.FTZ R0, R166, R0 ;  /* 0x00000000a6007220 */ /* 0x000fe20000410000 */
[----:B------:R-:W-:Y:S01]  /*4790*/  FMUL.FTZ R11, R5, R4 ;  /* 0x00000004050b7220 */ /* 0x000fe20000410000 */
[----:B------:R-:W-:Y:S01]  /*47a0*/  FFMA.FTZ R5, -R238, R238, 1 ;  /* 0x3f800000ee057423 */ /* 0x000fe200000101ee */
[----:B------:R-:W-:Y:S01]  /*47b0*/  FFMA.FTZ R4, -R239, R239, 1 ;  /* 0x3f800000ef047423 */ /* 0x000fe200000101ef */
[----:B------:R-:W-:Y:S01]  /*47c0*/  FMUL.FTZ R12, R10, R12 ;  /* 0x0000000c0a0c7220 */ /* 0x000fe20000410000 */
[----:B------:R-:W-:Y:S01]  /*47d0*/  FMUL.FTZ R9, R9, UR43 ;  /* 0x0000002b09097c20 */ /* 0x000fe20008410000 */
[----:B------:R-:W-:Y:S01]  /*47e0*/  FMUL.FTZ R5, R5, UR43 ;  /* 0x0000002b05057c20 */ /* 0x000fe20008410000 */
[----:B------:R-:W-:Y:S01]  /*47f0*/  FMUL.FTZ R4, R4, UR43 ;  /* 0x0000002b04047c20 */ /* 0x000fe20008410000 */
[----:B------:R-:W-:Y:S01]  /*4800*/  FFMA.FTZ R10, -R245, R245, 1 ;  /* 0x3f800000f50a7423 */ /* 0x000fe200000101f5 */
[----:B------:R-:W-:Y:S01]  /*4810*/  FMUL.FTZ R14, R9, R14 ;  /* 0x0000000e090e7220 */ /* 0x000fe20000410000 */
[----:B------:R-:W-:Y:S01]  /*4820*/  FMUL.FTZ R30, R5, R30 ;  /* 0x0000001e051e7220 */ /* 0x000fe20000410000 */
[----:B------:R-:W-:Y:S01]  /*4830*/  FMUL.FTZ R5, R4, R0 ;  /* 0x0000000004057220 */ /* 0x000fe20000410000 */
[----:B------:R-:W-:Y:S01]  /*4840*/  F2FP.BF16.F32.PACK_AB R4, R12, R13 ;  /* 0x0000000d0c04723e */ /* 0x000fe200000010ff */
[----:B------:R-:W-:Y:S01]  /*4850*/  FFMA.FTZ R9, -R240, R240, 1 ;  /* 0x3f800000f0097423 */ /* 0x000fe200000101f0 */
[----:B------:R-:W-:Y:S01]  /*4860*/  FMUL.FTZ R24, R19, R24 ;  /* 0x0000001813187220 */ /* 0x000fe20000410000 */
[----:B-1----:R-:W-:Y:S01]  /*4870*/  F2FP.BF16.F32.PACK_AB R2, R11, R14 ;  /* 0x0000000e0b02723e */ /* 0x002fe200000010ff */
[----:B------:R-:W-:Y:S01]  /*4880*/  FMUL.FTZ R10, R10, UR43 ;  /* 0x0000002b0a0a7c20 */ /* 0x000fe20008410000 */
[----:B------:R-:W-:Y:S01]  /*4890*/  STS [R35+0x10400], R4 ;  /* 0x0104000423007388 */ /* 0x000fe20000000800 */
[----:B------:R-:W-:Y:S01]  /*48a0*/  FMUL.FTZ R9, R9, UR43 ;  /* 0x0000002b09097c20 */ /* 0x000fe20008410000 */
[----:B------:R-:W-:Y:S01]  /*48b0*/  F2FP.BF16.F32.PACK_AB R6, R6, R24 ;  /* 0x000000180606723e */ /* 0x000fe200000010ff */
[----:B------:R-:W-:Y:S01]  /*48c0*/  FMUL.FTZ R26, R10, R26 ;  /* 0x0000001a0a1a7220 */ /* 0x000fe20000410000 */
[----:B------:R-:W-:Y:S01]  /*48d0*/  STS [R34+0x10000], R7 ;  /* 0x0100000722007388 */ /* 0x000fe20000000800 */
[----:B------:R-:W-:Y:S01]  /*48e0*/  FMUL.FTZ R27, R9, R27 ;  /* 0x0000001b091b7220 */ /* 0x000fe20000410000 */
[----:B------:R-:W-:Y:S02]  /*48f0*/  F2FP.BF16.F32.PACK_AB R5, R5, R30 ;  /* 0x0000001e0505723e */ /* 0x000fe400000010ff */
[----:B------:R1:W-:Y:S02]  /*4900*/  STS [R34+0x10400], R2 ;  /* 0x0104000222007388 */ /* 0x0003e40000000800 */
[----:B------:R-:W-:Y:S02]  /*4910*/  F2FP.BF16.F32.PACK_AB R0, R27, R26 ;  /* 0x0000001a1b00723e */ /* 0x000fe400000010ff */
[----:B------:R-:W-:Y:S04]  /*4920*/  STS [R33+0xf000], R21 ;  /* 0x00f0001521007388 */ /* 0x000fe80000000800 */
[----:B------:R-:W-:Y:S01]  /*4930*/  STS [R33+0xf400], R17 ;  /* 0x00f4001121007388 */ /* 0x000fe20000000800 */
[----:B-1----:R-:W1:Y:S02]  /*4940*/  LDC R2, c[0x0][0x2dc] ;  /* 0x0000b700ff027b82 */ /* 0x002e640000000800 */
[----:B-1----:R-:W-:Y:S05]  /*4950*/  IMAD R2, R2, UR38, RZ ;  /* 0x0000002602027c24 */ /* 0x002fea000f8e02ff */
[----:B------:R-:W-:Y:S04]  /*4960*/  LEA R2, -R2, RZ, 0x6 ;  /* 0x000000ff02027211 */ /* 0x000fe800078e31ff */
[C---:B------:R-:W-:Y:S04]  /*4970*/  LEA R232, P0, R2.reuse, R232, 0x2 ;  /* 0x000000e802e87211 */ /* 0x040fe800078010ff */
[----:B------:R-:W-:Y:S01]  /*4980*/  LEA.HI.X.SX32 R233, R2, R233, 0x2, P0 ;  /* 0x000000e902e97211 */ /* 0x000fe200000f16ff */
[----:B--2---:R-:W-:Y:S04]  /*4990*/  STS [R32+0xf000], R20 ;  /* 0x00f0001420007388 */ /* 0x004fe80000000800 */
        /* <DEDUP_REMOVED lines=9> */
[----:B------:R-:W2:Y:S04]  /*4a30*/  LDSM.16.MT88.4 R12, [R3+0x15000] ;  /* 0x01500000030c783b */ /* 0x000ea80000004200 */
[----:B------:R-:W3:Y:S04]  /*4a40*/  LDSM.16.MT88.4 R16, [R0+0x7000] ;  /* 0x007000000010783b */ /* 0x000ee80000004200 */
[----:B------:R-:W4:Y:S04]  /*4a50*/  LDSM.16.MT88.4 R20, [R0+0x8000] ;  /* 0x008000000014783b */ /* 0x000f280000004200 */
[----:B------:R-:W-:Y:S04]  /*4a60*/  LDSM.16.MT88.4 R24, [R3+0x13800] ;  /* 0x013800000318783b */ /* 0x000fe80000004200 */
[----:B------:R-:W4:Y:S04]  /*4a70*/  LDSM.16.MT88.4 R28, [R0+0x6400] ;  /* 0x00640000001c783b */ /* 0x000f280000004200 */
[----:B------:R-:W4:Y:S04]  /*4a80*/  LDSM.16.MT88.4 R32, [R3+0x15800] ;  /* 0x015800000320783b */ /* 0x000f280000004200 */
[----:B------:R-:W4:Y:S04]  /*4a90*/  LDSM.16.MT88.4 R132, [R0+0x7400] ;  /* 0x007400000084783b */ /* 0x000f280000004200 */
[----:B------:R-:W4:Y:S01]  /*4aa0*/  LDSM.16.MT88.4 R136, [R0+0x8400] ;  /* 0x008400000088783b */ /* 0x000f220000004200 */
        /* <DEDUP_REMOVED lines=62> */
[----:B------:R-:W2:Y:S01]  /*4e90*/  LDL.LU.64 R142, [R1+0x18] ;  /* 0x00001800018e7983 */ /* 0x000ea20000300a00 */
[----:B------:R-:W1:Y:S03]  /*4ea0*/  LDC R4, c[0x0][0x420] ;  /* 0x00010800ff047b82 */ /* 0x000e660000000800 */
[----:B------:R-:W3:Y:S02]  /*4eb0*/  LDL R140, [R1+0x44] ;  /* 0x00004400018c7983 */ /* 0x000ee40000100800 */
[----:B---3--:R-:W-:Y:S01]  /*4ec0*/  LEA R2, R140, UR5, 0x1 ;  /* 0x000000058c027c11 */ /* 0x008fe2000f8e08ff */
[----:B-1----:R-:W-:Y:S05]  /*4ed0*/  IMAD.U32 R4, R4, -0x40, RZ ;  /* 0xffffffc004047824 */ /* 0x002fea00078e00ff */
[C---:B--2---:R-:W-:Y:S04]  /*4ee0*/  LEA R5, P0, R4.reuse, R142, 0x1 ;  /* 0x0000008e04057211 */ /* 0x044fe800078008ff */
[----:B------:R-:W-:Y:S04]  /*4ef0*/  LEA.HI.X.SX32 R4, R4, R143, 0x1, P0 ;  /* 0x0000008f04047211 */ /* 0x000fe800000f0eff */
[-C--:B------:R-:W-:Y:S04]  /*4f00*/  LOP3.LUT R5, R5, R4.reuse, RZ, 0x3c, !PT ;  /* 0x0000000405057212 */ /* 0x080fe800078e3cff */
[C---:B------:R-:W-:Y:S04]  /*4f10*/  LOP3.LUT R4, R5.reuse, R4, RZ, 0x3c, !PT ;  /* 0x0000000405047212 */ /* 0x040fe800078e3cff */
[----:B------:R-:W-:Y:S05]  /*4f20*/  LOP3.LUT R5, R5, R4, RZ, 0x3c, !PT ;  /* 0x0000000405057212 */ /* 0x000fea00078e3cff */
[----:B------:R-:W-:Y:S01]  /*4f30*/  @!PT LDS RZ, [RZ] ;  /* 0x00000000fffff984 */ /* 0x000fe20000000800 */
[----:B------:R-:W-:Y:S01]  /*4f40*/  @!PT LDS RZ, [RZ] ;  /* 0x00000000fffff984 */ /* 0x000fe20000000800 */
[----:B------:R-:W-:Y:S01]  /*4f50*/  @!PT LDS RZ, [RZ] ;  /* 0x00000000fffff984 */ /* 0x000fe20000000800 */
[----:B------:R1:W-:Y:S04]  /*4f60*/  LDGSTS.E.BYPASS.LTC128B.128 [R2+0x6000], desc[UR22][R4.64] ;  /* 0x0600000004027fae */ /* 0x0003e8000b901d56 */
[----:B------:R1:W-:Y:S04]  /*4f70*/  LDGSTS.E.BYPASS.LTC128B.128 [R2+0x7000], desc[UR22][R4.64+0x40] ;  /* 0x0700004004027fae */ /* 0x0003e8000b901d56 */
[----:B------:R1:W-:Y:S04]  /*4f80*/  LDGSTS.E.BYPASS.LTC128B.128 [R2+0x8000], desc[UR22][R4.64+0x80] ;  /* 0x0800008004027fae */ /* 0x0003e8000b901d56 */
[----:B------:R1:W-:Y:S04]  /*4f90*/  STL.64 [R1+0x18], R4 ;  /* 0x0000180401007387 */ /* 0x0003e80000100a00 */
[----:B------:R-:W0:Y:S02]  /*4fa0*/  LDGDEPBAR ;  /* 0x00000000000079af */ /* 0x000e240000000000 */
.L_x_503:
[----:B------:R-:W2:Y:S01]  /*4fb0*/  LDL R164, [R1+0x50] ;  /* 0x0000500001a47983 */ /* 0x000ea20000100800 */
[----:B------:R-:W-:Y:S03]  /*4fc0*/  ULOP3.LUT UR37, UR39, 0x1, URZ, 0xc0, !UPT ;  /* 0x0000000127257892 */ /* 0x000fe6000f8ec03f */
[----:B------:R-:W3:Y:S01]  /*4fd0*/  LDL R163, [R1+0x54] ;  /* 0x0000540001a37983 */ /* 0x000ee20000100800 */
[----:B------:R-:W-:Y:S02]  /*4fe0*/  UISETP.NE.U32.AND UP0, UPT, UR37, 0x1, UPT ;  /* 0x000000012500788c */ /* 0x000fe4000bf05070 */
[----:B------:R-:W-:Y:S01]  /*4ff0*/  UIADD3 UR37, UR39, -0x1, URZ ;  /* 0xffffffff27257890 */ /* 0x000fe2000fffe03f */
[----:B-1----:R-:W4:Y:S04]  /*5000*/  LDL R2, [R1+0x2c] ;  /* 0x00002c0001027983 */ /* 0x002f280000100800 */
[----:B------:R-:W5:Y:S04]  /*5010*/  LDL R160, [R1+0x30] ;  /* 0x0000300001a07983 */ /* 0x000f680000100800 */
[----:B------:R-:W-:Y:S04]  /*5020*/  LDSM.16.M88.4 R24, [R224] ;  /* 0x00000000e018783b */ /* 0x000fe80000000200 */
[----:B------:R-:W1:Y:S04]  /*5030*/  LDSM.16.MT88.4 R8, [R0+0x9000] ;  /* 0x009000000008783b */ /* 0x000e680000004200 */
[----:B------:R-:W5:Y:S04]  /*5040*/  LDL R161, [R1+0x34] ;  /* 0x0000340001a17983 */ /* 0x000f680000100800 */
[----:B------:R-:W5:Y:S04]  /*5050*/  LDL R162, [R1+0x38] ;  /* 0x0000380001a27983 */ /* 0x000f680000100800 */
        /* <DEDUP_REMOVED lines=9> */
[----:B------:R-:W-:Y:S01]  /*50f0*/  LDSM.16.M88.4 R152, [R226] ;  /* 0x00000000e298783b */ /* 0x000fe20000000200 */
[C---:B------:R-:W-:Y:S03]  /*5100*/  HMMA.16816.F32.BF16 R8, R24.reuse, R10, RZ ;  /* 0x0000000a1808723c */ /* 0x040fe600000418ff */
[----:B------:R-:W-:Y:S03]  /*5110*/  LDSM.16.MT88.4 R156, [R0+0x9c00] ;  /* 0x009c0000009c783b */ /* 0x000fe60000004200 */
[C---:B------:R-:W-:Y:S06]  /*5120*/  HMMA.16816.F32.BF16 R12, R24.reuse, R16, RZ ;  /* 0x00000010180c723c */ /* 0x040fec00000418ff */
[C---:B------:R-:W-:Y:S06]  /*5130*/  HMMA.16816.F32.BF16 R16, R24.reuse, R18, RZ ;  /* 0x000000121810723c */ /* 0x040fec00000418ff */
[C---:B------:R-:W-:Y:S06]  /*5140*/  HMMA.16816.F32.BF16 R20, R24.reuse, R28, RZ ;  /* 0x0000001c1814723c */ /* 0x040fec00000418ff */
[----:B------:R-:W-:Y:S01]  /*5150*/  HMMA.16816.F32.BF16 R24, R24, R30, RZ ;  /* 0x0000001e1818723c */ /* 0x000fe200000418ff */
[----:B------:R-:W1:Y:S05]  /*5160*/  LDSM.16.MT88.4 R28, [R0+0xb800] ;  /* 0x00b80000001c783b */ /* 0x000e6a0000004200 */
[C---:B------:R-:W-:Y:S06]  /*5170*/  HMMA.16816.F32.BF16 R4, R32.reuse, R132, R4 ;  /* 0x000000842004723c */ /* 0x040fec0000041804 */
[C---:B------:R-:W-:Y:S01]  /*5180*/  HMMA.16816.F32.BF16 R8, R32.reuse, R134, R8 ;  /* 0x000000862008723c */ /* 0x040fe20000041808 */
[----:B------:R-:W1:Y:S05]  /*5190*/  LDSM.16.MT88.4 R132, [R0+0xd800] ;  /* 0x00d800000084783b */ /* 0x000e6a0000004200 */
[C---:B------:R-:W-:Y:S06]  /*51a0*/  HMMA.16816.F32.BF16 R12, R32.reuse, R136, R12 ;  /* 0x00000088200c723c */ /* 0x040fec000004180c */
[C---:B------:R-:W-:Y:S01]  /*51b0*/  HMMA.16816.F32.BF16 R16, R32.reuse, R138, R16 ;  /* 0x0000008a2010723c */ /* 0x040fe20000041810 */
[----:B------:R-:W-:Y:S05]  /*51c0*/  LDSM.16.MT88.4 R136, [R0+0xdc00] ;  /* 0x00dc00000088783b */ /* 0x000fea0000004200 */
        /* <DEDUP_REMOVED lines=23> */
[----:B------:R-:W-:Y:S01]  /*5340*/  LDSM.16.MT88.4 R152, [R0+0xa800] ;  /* 0x00a800000098783b */ /* 0x000fe20000004200 */
[C---:B-1----:R-:W-:Y:S06]  /*5350*/  HMMA.16816.F32.BF16 R4, R140.reuse, R148, R4 ;  /* 0x000000948c04723c */ /* 0x042fec0000041804 */
        /* <DEDUP_REMOVED lines=14> */
[----:B------:R-:W5:Y:S05]  /*5440*/  LDSM.16.MT88.4 R32, [R0+0xcc00] ;  /* 0x00cc00000020783b */ /* 0x000f6a0000004200 */
[C---:B--2---:R-:W-:Y:S06]  /*5450*/  HMMA.16816.F32.BF16 R20, R144.reuse, R136, R20 ;  /* 0x000000889014723c */ /* 0x044fec0000041814 */
[----:B------:R-:W-:Y:S01]  /*5460*/  HMMA.16816.F32.BF16 R24, R144, R138, R24 ;  /* 0x0000008a9018723c */ /* 0x000fe20000041818 */
[----:B------:R2:W5:Y:S04]  /*5470*/  LDSM.16.MT88.4 R136, [R0+0xec00] ;  /* 0x00ec00000088783b */ /* 0x0005680000004200 */
[----:B------:R-:W-:Y:S01]  /*5480*/  LDSM.16.MT88.4 R144, [R220+0x1c00] ;  /* 0x001c0000dc90783b */ /* 0x000fe20000004200 */
[C---:B-1----:R-:W-:Y:S06]  /*5490*/  HMMA.16816.F32.BF16 R4, R148.reuse, R152, R4 ;  /* 0x000000989404723c */ /* 0x042fec0000041804 */
[C---:B------:R-:W-:Y:S06]  /*54a0*/  HMMA.16816.F32.BF16 R8, R148.reuse, R154, R8 ;  /* 0x0000009a9408723c */ /* 0x040fec0000041808 */
[C---:B------:R-:W-:Y:S06]  /*54b0*/  HMMA.16816.F32.BF16 R12, R148.reuse, R28, R12 ;  /* 0x0000001c940c723c */ /* 0x040fec000004180c */
[C---:B------:R-:W-:Y:S01]  /*54c0*/  HMMA.16816.F32.BF16 R16, R148.reuse, R30, R16 ;  /* 0x0000001e9410723c */ /* 0x040fe20000041810 */
[----:B--2---:R-:W-:Y:S05]  /*54d0*/  IMAD.U32 R0, RZ, RZ, UR52 ;  /* 0x00000034ff007e24 */ /* 0x004fea000f8e00ff */
[C---:B------:R-:W-:Y:S01]  /*54e0*/  HMMA.16816.F32.BF16 R20, R148.reuse, R132, R20 ;  /* 0x000000849414723c */ /* 0x040fe20000041814 */
[----:B------:R-:W-:Y:S04]  /*54f0*/  IMAD.U32 R30, RZ, RZ, UR50 ;  /* 0x00000032ff1e7e24 */ /* 0x000fe8000f8e00ff */
[----:B------:R-:W-:Y:S01]  /*5500*/  @P1 IADD3 R28, P0, R164, UR10, RZ ;  /* 0x0000000aa41c1c10 */ /* 0x000fe2000ff1e0ff */
[----:B------:R-:W-:Y:S01]  /*5510*/  HMMA.16816.F32.BF16 R24, R148, R134, R24 ;  /* 0x000000869418723c */ /* 0x000fe20000041818 */
[----:B------:R-:W-:Y:S01]  /*5520*/  LDSM.16.MT88.4 R132, [R220+0x1400] ;  /* 0x00140000dc84783b */ /* 0x000fe20000004200 */
[----:B------:R-:W-:Y:S01]  /*5530*/  IMAD.U32 R31, RZ, RZ, UR51 ;  /* 0x00000033ff1f7e24 */ /* 0x000fe2000f8e00ff */
[----:B------:R-:W-:Y:S02]  /*5540*/  @UP2 UIADD3 UR10, UP1, UR10, -0x100, URZ ;  /* 0xffffff000a0a2890 */ /* 0x000fe4000ff3e03f */
[----:B---3--:R-:W-:Y:S01]  /*5550*/  @P1 IADD3.X R29, R163, UR11, RZ, P0, !PT ;  /* 0x0000000ba31d1c10 */ /* 0x008fe200087fe4ff */
[C---:B------:R-:W-:Y:S01]  /*5560*/  HMMA.16816.F32.BF16 R4, R140.reuse, R156, R4 ;  /* 0x0000009c8c04723c */ /* 0x040fe20000041804 */
[----:B------:R-:W-:Y:S03]  /*5570*/  @UP2 UIADD3.X UR11, UR11, -0x1, URZ, UP1, !UPT ;  /* 0xffffffff0b0b2890 */ /* 0x000fe60008ffe43f */
[----:B----4-:R-:W2:Y:S01]  /*5580*/  @P1 LDG.E R2, desc[UR22][R28.64+0xa0] ;  /* 0x0000a0161c021981 */ /* 0x010ea2000c1e1900 */
[-C--:B------:R-:W-:Y:S01]  /*5590*/  LEA R30, P0, R30, R232.reuse, 0x2 ;  /* 0x000000e81e1e7211 */ /* 0x080fe200078010ff */
[C---:B------:R-:W-:Y:S02]  /*55a0*/  HMMA.16816.F32.BF16 R8, R140.reuse, R158, R8 ;  /* 0x0000009e8c08723c */ /* 0x040fe40000041808 */
[----:B-----5:R-:W3:Y:S04]  /*55b0*/  @P1 LDG.E R160, desc[UR22][R28.64+0x80] ;  /* 0x000080161ca01981 */ /* 0x020ee8000c1e1900 */
[C---:B------:R-:W-:Y:S01]  /*55c0*/  HMMA.16816.F32.BF16 R12, R140.reuse, R32, R12 ;  /* 0x000000208c0c723c */ /* 0x040fe2000004180c */
[----:B------:R-:W4:Y:S04]  /*55d0*/  @P1 LDG.E R161, desc[UR22][R28.64+0x20] ;  /* 0x000020161ca11981 */ /* 0x000f28000c1e1900 */
[----:B------:R1:W5:Y:S01]  /*55e0*/  @P1 LDG.E R162, desc[UR22][R28.64] ;  /* 0x000000161ca21981 */ /* 0x000362000c1e1900 */
[C---:B------:R-:W-:Y:S01]  /*55f0*/  HMMA.16816.F32.BF16 R16, R140.reuse, R34, R16 ;  /* 0x000000228c10723c */ /* 0x040fe20000041810 */
[----:B------:R-:W-:Y:S04]  /*5600*/  IMAD.U32 R32, RZ, RZ, UR51 ;  /* 0x00000033ff207e24 */ /* 0x000fe8000f8e00ff */
[----:B------:R1:W-:Y:S01]  /*5610*/  REDG.E.ADD.F32.FTZ.RN.STRONG.GPU desc[UR22][R232.64], R4 ;  /* 0x00000004e80079a6 */ /* 0x0003e2000c10f396 */
[C---:B------:R-:W-:Y:S06]  /*5620*/  HMMA.16816.F32.BF16 R20, R140.reuse, R136, R20 ;  /* 0x000000888c14723c */ /* 0x040fec0000041814 */
[----:B------:R-:W-:Y:S01]  /*5630*/  HMMA.16816.F32.BF16 R24, R140, R138, R24 ;  /* 0x0000008a8c18723c */ /* 0x000fe20000041818 */
[----:B------:R-:W-:Y:S04]  /*5640*/  LDSM.16.MT88.4 R136, [R220+0x2400] ;  /* 0x00240000dc88783b */ /* 0x000fe80000004200 */
[----:B------:R-:W-:Y:S01]  /*5650*/  LDSM.16.MT88.4 R140, [R220+0x1800] ;  /* 0x00180000dc8c783b */ /* 0x000fe20000004200 */
[----:B-1----:R-:W-:Y:S05]  /*5660*/  IMAD.U32 R28, RZ, RZ, UR52 ;  /* 0x00000034ff1c7e24 */ /* 0x002fea000f8e00ff */
[-C--:B------:R-:W-:Y:S01]  /*5670*/  LEA R28, P2, R28, R232.reuse, 0x2 ;  /* 0x000000e81c1c7211 */ /* 0x080fe200078410ff */
[----:B------:R-:W-:Y:S03]  /*5680*/  IMAD.U32 R4, RZ, RZ, UR46 ;  /* 0x0000002eff047e24 */ /* 0x000fe6000f8e00ff */
[-C--:B------:R-:W-:Y:S01]  /*5690*/  LEA.HI.X.SX32 R29, R0, R233.reuse, 0x2, P2 ;  /* 0x000000e9001d7211 */ /* 0x080fe200010f16ff */
[----:B------:R-:W-:Y:S04]  /*56a0*/  IMAD.U32 R0, RZ, RZ, UR49 ;  /* 0x00000031ff007e24 */ /* 0x000fe8000f8e00ff */
[----:B------:R1:W-:Y:S02]  /*56b0*/  REDG.E.ADD.F32.FTZ.RN.STRONG.GPU desc[UR22][R28.64], R5 ;  /* 0x000000051c0079a6 */ /* 0x0003e4000c10f396 */
[----:B-1----:R-:W-:Y:S02]  /*56c0*/  IMAD.U32 R5, RZ, RZ, UR48 ;  /* 0x00000030ff057e24 */ /* 0x002fe4000f8e00ff */
[----:B--2---:R1:W-:Y:S04]  /*56d0*/  @P1 STL [R1+0x2c], R2 ;  /* 0x00002c0201001387 */ /* 0x0043e80000100800 */
[----:B---3--:R-:W-:Y:S04]  /*56e0*/  @P1 STL [R1+0x30], R160 ;  /* 0x000030a001001387 */ /* 0x008fe80000100800 */
[----:B----4-:R-:W-:Y:S04]  /*56f0*/  @P1 STL [R1+0x34], R161 ;  /* 0x000034a101001387 */ /* 0x010fe80000100800 */
[----:B-----5:R-:W-:Y:S01]  /*5700*/  @P1 STL [R1+0x38], R162 ;  /* 0x000038a201001387 */ /* 0x020fe20000100800 */
[-C--:B------:R-:W-:Y:S04]  /*5710*/  LEA R32, P1, R32, R232.reuse, 0x2 ;  /* 0x000000e820207211 */ /* 0x080fe800078210ff */
[-C--:B------:R-:W-:Y:S05]  /*5720*/  LEA.HI.X.SX32 R33, R31, R233.reuse, 0x2, P1 ;  /* 0x000000e91f217211 */ /* 0x080fea00008f16ff */
[----:B------:R2:W-:Y:S01]  /*5730*/  REDG.E.ADD.F32.FTZ.RN.STRONG.GPU desc[UR22][R32.64], R6 ;  /* 0x00000006200079a6 */ /* 0x0005e2000c10f396 */
[----:B-1----:R-:W-:Y:S05]  /*5740*/  IMAD.U32 R2, RZ, RZ, UR50 ;  /* 0x00000032ff027e24 */ /* 0x002fea000f8e00ff */
[-C--:B------:R-:W-:Y:S01]  /*5750*/  LEA.HI.X.SX32 R31, R2, R233.reuse, 0x2, P0 ;  /* 0x000000e9021f7211 */ /* 0x080fe200000f16ff */
[----:B------:R-:W-:Y:S04]  /*5760*/  IMAD.U32 R2, RZ, RZ, UR47 ;  /* 0x0000002fff027e24 */ /* 0x000fe8000f8e00ff */
[----:B------:R1:W-:Y:S01]  /*5770*/  REDG.E.ADD.F32.FTZ.RN.STRONG.GPU desc[UR22][R30.64], R7 ;  /* 0x000000071e0079a6 */ /* 0x0003e2000c10f396 */
[----:B--2---:R-:W-:Y:S02]  /*5780*/  IMAD.U32 R32, RZ, RZ, UR49 ;  /* 0x00000031ff207e24 */ /* 0x004fe4000f8e00ff */
[----:B------:R-:W-:Y:S03]  /*5790*/  IMAD.U32 R6, RZ, RZ, UR47 ;  /* 0x0000002fff067e24 */ /* 0x000fe6000f8e00ff */
[-C--:B------:R-:W-:Y:S02]  /*57a0*/  LEA R32, P0, R32, R232.reuse, 0x2 ;  /* 0x000000e820207211 */ /* 0x080fe400078010ff */
[-C--:B------:R-:W-:Y:S02]  /*57b0*/  LEA R6, P1, R6, R232.reuse, 0x2 ;  /* 0x000000e806067211 */ /* 0x080fe400078210ff */
[-C--:B------:R-:W-:Y:S01]  /*57c0*/  LEA.HI.X.SX32 R33, R0, R233.reuse, 0x2, P0 ;  /* 0x000000e900217211 */ /* 0x080fe200000f16ff */
[----:B------:R-:W-:Y:S01]  /*57d0*/  IMAD.U32 R0, RZ, RZ, UR46 ;  /* 0x0000002eff007e24 */ /* 0x000fe2000f8e00ff */
[-C--:B------:R-:W-:Y:S01]  /*57e0*/  LEA R4, P0, R4, R232.reuse, 0x2 ;  /* 0x000000e804047211 */ /* 0x080fe200078010ff */
[----:B-1----:R-:W-:Y:S01]  /*57f0*/  IMAD.U32 R30, RZ, RZ, UR48 ;  /* 0x00000030ff1e7e24 */ /* 0x002fe2000f8e00ff */
[-C--:B------:R-:W-:Y:S01]  /*5800*/  LEA.HI.X.SX32 R7, R2, R233.reuse, 0x2, P1 ;  /* 0x000000e902077211 */ /* 0x080fe200008f16ff */
[----:B------:R1:W-:Y:S01]  /*5810*/  REDG.E.ADD.F32.FTZ.RN.STRONG.GPU desc[UR22][R32.64], R8 ;  /* 0x00000008200079a6 */ /* 0x0003e2000c10f396 */
[----:B------:R-:W-:Y:S02]  /*5820*/  IMAD.U32 R2, RZ, RZ, UR35 ;  /* 0x00000023ff027e24 */ /* 0x000fe4000f8e00ff */
[-C--:B------:R-:W-:Y:S01]  /*5830*/  LEA R30, P2, R30, R232.reuse, 0x2 ;  /* 0x000000e81e1e7211 */ /* 0x080fe200078410ff */
[----:B------:R-:W-:Y:S03]  /*5840*/  LDSM.16.MT88.4 R32, [R3+0x11800] ;  /* 0x011800000320783b */ /* 0x000fe60000004200 */
[-C--:B------:R-:W-:Y:S02]  /*5850*/  LEA.HI.X.SX32 R31, R5, R233.reuse, 0x2, P2 ;  /* 0x000000e9051f7211 */ /* 0x080fe400010f16ff */
[-C--:B------:R-:W-:Y:S01]  /*5860*/  LEA.HI.X.SX32 R5, R0, R233.reuse, 0x2, P0 ;  /* 0x000000e900057211 */ /* 0x080fe200000f16ff */
[----:B------:R-:W-:Y:S02]  /*5870*/  IMAD.U32 R0, RZ, RZ, UR34 ;  /* 0x00000022ff007e24 */ /* 0x000fe4000f8e00ff */
[----:B------:R-:W-:Y:S04]  /*5880*/  REDG.E.ADD.F32.FTZ.RN.STRONG.GPU desc[UR22][R30.64], R9 ;  /* 0x000000091e0079a6 */ /* 0x000fe8000c10f396 */
[----:B------:R2:W-:Y:S04]  /*5890*/  REDG.E.ADD.F32.FTZ.RN.STRONG.GPU desc[UR22][R6.64], R10 ;  /* 0x0000000a060079a6 */ /* 0x0005e8000c10f396 */
[----:B------:R3:W-:Y:S04]  /*58a0*/  REDG.E.ADD.F32.FTZ.RN.STRONG.GPU desc[UR22][R4.64], R11 ;  /* 0x0000000b040079a6 */ /* 0x0007e8000c10f396 */
[----:B------:R4:W-:Y:S01]  /*58b0*/  REDG.E.ADD.F32.FTZ.RN.STRONG.GPU desc[UR22][R232.64+0x80], R12 ;  /* 0x0000800ce80079a6 */ /* 0x0009e2000c10f396 */
[----:B-1----:R-:W-:Y:S03]  /*58c0*/  IMAD.U32 R8, RZ, RZ, UR36 ;  /* 0x00000024ff087e24 */ /* 0x002fe6000f8e00ff */
[----:B------:R-:W-:Y:S02]  /*58d0*/  REDG.E.ADD.F32.FTZ.RN.STRONG.GPU desc[UR22][R28.64+0x80], R13 ;  /* 0x0000800d1c0079a6 */ /* 0x000fe4000c10f396 */
        /* <DEDUP_REMOVED lines=108> */
[----:B-----5:R-:W-:Y:S01]  /*5fa0*/  IMAD.MOV.U32 R220, RZ, RZ, R0 ;  /* 0x000000ffffdc7224 */ /* 0x020fe200078e0000 */
        /* <DEDUP_REMOVED lines=24> */
.L_x_501:
[----:B------:R-:W2:Y:S01]  /*6130*/  LDL R28, [R1+0x3c] ;  /* 0x00003c00011c7983 */ /* 0x000ea20000100800 */
[----:B------:R-:W-:-:S03]  /*6140*/  ULDC UR6, c[0x0][0x390] ;  /* 0x0000e40000067ab9 */ /* 0x000fc60000000800 */
        /* <DEDUP_REMOVED lines=71> */
[----:B------:R-:W-:Y:S01]  /*65c0*/  ULDC.64 UR6, c[0x0][0x3f0] ;  /* 0x0000fc0000067ab9 */ /* 0x000fe20000000a00 */
        /* <DEDUP_REMOVED lines=28> */
[----:B------:R-:W-:Y:S01]  /*6790*/  F2FP.BF16.F32.PACK_AB R78, R79, R78 ;  /* 0x0000004e4f4e723e */ /* 0x000fe200000010ff */
[----:B------:R-:W1:Y:S01]  /*67a0*/  S2R R65, SR_TID.X ;  /* 0x0000000000417919 */ /* 0x000e620000002100 */
[----:B--2---:R-:W-:Y:S04]  /*67b0*/  STS [R28], R25 ;  /* 0x000000191c007388 */ /* 0x004fe80000000800 */
[----:B------:R-:W-:Y:S04]  /*67c0*/  STS [R28+0x200], R24 ;  /* 0x000200181c007388 */ /* 0x000fe80000000800 */
[----:B---3--:R-:W-:Y:S04]  /*67d0*/  STS [R27], R21 ;  /* 0x000000151b007388 */ /* 0x008fe80000000800 */
[----:B------:R-:W-:Y:S04]  /*67e0*/  STS [R27+0x200], R20 ;  /* 0x000200141b007388 */ /* 0x000fe80000000800 */
[----:B------:R-:W-:Y:S04]  /*67f0*/  STS [R28+0x1000], R23 ;  /* 0x001000171c007388 */ /* 0x000fe80000000800 */
[----:B------:R-:W-:Y:S04]  /*6800*/  STS [R28+0x1200], R22 ;  /* 0x001200161c007388 */ /* 0x000fe80000000800 */
[----:B------:R-:W-:Y:S04]  /*6810*/  STS [R27+0x1000], R19 ;  /* 0x001000131b007388 */ /* 0x000fe80000000800 */
[----:B------:R2:W-:Y:S04]  /*6820*/  STS [R27+0x1200], R18 ;  /* 0x001200121b007388 */ /* 0x0005e80000000800 */
[----:B------:R-:W-:Y:S04]  /*6830*/  STS [R28+0x2000], R17 ;  /* 0x002000111c007388 */ /* 0x000fe80000000800 */
[----:B------:R3:W-:Y:S04]  /*6840*/  STS [R28+0x2200], R16 ;  /* 0x002200101c007388 */ /* 0x0007e80000000800 */
[----:B------:R-:W-:Y:S04]  /*6850*/  STS [R27+0x2000], R13 ;  /* 0x0020000d1b007388 */ /* 0x000fe80000000800 */
[----:B------:R1:W-:Y:S04]  /*6860*/  STS [R27+0x2200], R12 ;  /* 0x0022000c1b007388 */ /* 0x0003e80000000800 */
[----:B------:R-:W-:Y:S04]  /*6870*/  STS [R28+0x3000], R15 ;  /* 0x0030000f1c007388 */ /* 0x000fe80000000800 */
[----:B------:R4:W-:Y:S01]  /*6880*/  STS [R28+0x3200], R14 ;  /* 0x0032000e1c007388 */ /* 0x0009e20000000800 */
[----:B--2---:R-:W2:Y:S03]  /*6890*/  LDC.64 R18, c[0x0][0x450] ;  /* 0x00011400ff127b82 */ /* 0x004ea60000000a00 */
[----:B------:R-:W-:Y:S04]  /*68a0*/  STS [R27+0x3000], R11 ;  /* 0x0030000b1b007388 */ /* 0x000fe80000000800 */
[----:B------:R4:W-:Y:S01]  /*68b0*/  STS [R27+0x3200], R10 ;  /* 0x0032000a1b007388 */ /* 0x0009e20000000800 */
[----:B---3--:R-:W3:Y:S03]  /*68c0*/  LDC.64 R16, c[0x0][0x458] ;  /* 0x00011600ff107b82 */ /* 0x008ee60000000a00 */
[----:B------:R-:W-:Y:S04]  /*68d0*/  STS [R28+0x4000], R9 ;  /* 0x004000091c007388 */ /* 0x000fe80000000800 */
[----:B------:R2:W-:Y:S01]  /*68e0*/  STS [R28+0x4200], R8 ;  /* 0x004200081c007388 */ /* 0x0005e20000000800 */
[----:B-1----:R-:W1:Y:S03]  /*68f0*/  LDC.64 R12, c[0x0][0x470] ;  /* 0x00011c00ff0c7b82 */ /* 0x002e660000000a00 */
[----:B------:R3:W-:Y:S04]  /*6900*/  STS [R27+0x4000], R5 ;  /* 0x004000051b007388 */ /* 0x0007e80000000800 */
[----:B------:R3:W-:Y:S01]  /*6910*/  STS [R27+0x4200], R4 ;  /* 0x004200041b007388 */ /* 0x0007e20000000800 */
[----:B----4-:R-:W4:Y:S03]  /*6920*/  LDC.64 R14, c[0x0][0x440] ;  /* 0x00011000ff0e7b82 */ /* 0x010f260000000a00 */
[----:B------:R-:W-:Y:S04]  /*6930*/  STS [R28+0x5000], R7 ;  /* 0x005000071c007388 */ /* 0x000fe80000000800 */
[----:B------:R-:W-:Y:S01]  /*6940*/  STS [R28+0x5200], R6 ;  /* 0x005200061c007388 */ /* 0x000fe20000000800 */
[----:B------:R-:W1:Y:S03]  /*6950*/  LDC.64 R10, c[0x0][0x468] ;  /* 0x00011a00ff0a7b82 */ /* 0x000e660000000a00 */
[----:B------:R-:W-:Y:S04]  /*6960*/  STS [R27+0x5000], R2 ;  /* 0x005000021b007388 */ /* 0x000fe80000000800 */
[----:B------:R3:W-:Y:S01]  /*6970*/  STS [R27+0x5200], R0 ;  /* 0x005200001b007388 */ /* 0x0007e20000000800 */
[----:B--2---:R-:W2:Y:S03]  /*6980*/  LDC.64 R8, c[0x0][0x438] ;  /* 0x00010e00ff087b82 */ /* 0x004ea60000000a00 */
[----:B------:R-:W-:Y:S04]  /*6990*/  STS [R28+0x6000], R36 ;  /* 0x006000241c007388 */ /* 0x000fe80000000800 */
[----:B------:R-:W-:Y:S04]  /*69a0*/  STS [R28+0x6200], R38 ;  /* 0x006200261c007388 */ /* 0x000fe80000000800 */
[----:B------:R-:W-:Y:S04]  /*69b0*/  STS [R27+0x6000], R48 ;  /* 0x006000301b007388 */ /* 0x000fe80000000800 */
[----:B------:R-:W-:Y:S04]  /*69c0*/  STS [R27+0x6200], R50 ;  /* 0x006200321b007388 */ /* 0x000fe80000000800 */
[----:B------:R-:W-:Y:S04]  /*69d0*/  STS [R28+0x7000], R40 ;  /* 0x007000281c007388 */ /* 0x000fe80000000800 */
[----:B------:R-:W-:Y:S04]  /*69e0*/  STS [R28+0x7200], R42 ;  /* 0x0072002a1c007388 */ /* 0x000fe80000000800 */
[----:B------:R-:W-:Y:S04]  /*69f0*/  STS [R27+0x7000], R44 ;  /* 0x0070002c1b007388 */ /* 0x000fe80000000800 */
[----:B------:R-:W-:Y:S01]  /*6a00*/  STS [R27+0x7200], R46 ;  /* 0x0072002e1b007388 */ /* 0x000fe20000000800 */
[----:B---3--:R-:W-:-:S03]  /*6a10*/  SHF.R.S32.HI R5, RZ, 0x1f, R30 ;  /* 0x0000001fff057819 */ /* 0x008fc6000001141e */
[----:B------:R-:W-:Y:S01]  /*6a20*/  STS [R28+0x8000], R52 ;  /* 0x008000341c007388 */ /* 0x000fe20000000800 */
[----:B------:R-:W-:-:S03]  /*6a30*/  MOV R4, R30 ;  /* 0x0000001e00047202 */ /* 0x000fc60000000f00 */
[----:B------:R-:W-:Y:S01]  /*6a40*/  STS [R28+0x8200], R54 ;  /* 0x008200361c007388 */ /* 0x000fe20000000800 */
[----:B------:R-:W-:-:S03]  /*6a50*/  IMAD R0, R18, UR4, RZ ;  /* 0x0000000412007c24 */ /* 0x000fc6000f8e02ff */
[----:B------:R3:W-:Y:S04]  /*6a60*/  STS [R27+0x8000], R64 ;  /* 0x008000401b007388 */ /* 0x0007e80000000800 */
[----:B------:R-:W-:Y:S04]  /*6a70*/  STS [R27+0x8200], R66 ;  /* 0x008200421b007388 */ /* 0x000fe80000000800 */
[----:B------:R-:W-:Y:S01]  /*6a80*/  STS [R28+0x9000], R56 ;  /* 0x009000381c007388 */ /* 0x000fe20000000800 */
[----:B------:R-:W-:-:S03]  /*6a90*/  IMAD R0, R19, UR28, R0 ;  /* 0x0000001c13007c24 */ /* 0x000fc6000f8e0200 */
[----:B------:R-:W-:Y:S01]  /*6aa0*/  STS [R28+0x9200], R58 ;  /* 0x0092003a1c007388 */ /* 0x000fe20000000800 */
[----:B------:R-:W-:-:S03]  /*6ab0*/  IMAD.WIDE.U32 R6, R18, UR28, R4 ;  /* 0x0000001c12067c25 */ /* 0x000fc6000f8e0004 */
[----:B------:R-:W-:Y:S04]  /*6ac0*/  STS [R27+0x9000], R60 ;  /* 0x0090003c1b007388 */ /* 0x000fe80000000800 */
[----:B------:R-:W-:Y:S04]  /*6ad0*/  STS [R27+0x9200], R62 ;  /* 0x0092003e1b007388 */ /* 0x000fe80000000800 */
[----:B------:R-:W-:Y:S01]  /*6ae0*/  STS [R28+0xa000], R68 ;  /* 0x00a000441c007388 */ /* 0x000fe20000000800 */
[----:B---3--:R-:W3:Y:S03]  /*6af0*/  S2R R64, SR_TID.X ;  /* 0x0000000000407919 */ /* 0x008ee60000002100 */
[----:B------:R-:W-:Y:S01]  /*6b00*/  STS [R28+0xa200], R70 ;  /* 0x00a200461c007388 */ /* 0x000fe20000000800 */
[----:B------:R-:W-:-:S03]  /*6b10*/  IADD3 R7, R7, R0, RZ ;  /* 0x0000000007077210 */ /* 0x000fc60007ffe0ff */
[----:B------:R-:W-:Y:S01]  /*6b20*/  STS [R27+0xa000], R80 ;  /* 0x00a000501b007388 */ /* 0x000fe20000000800 */
[----:B--2---:R-:W-:-:S03]  /*6b30*/  IMAD R0, R8, UR24, RZ ;  /* 0x0000001808007c24 */ /* 0x004fc6000f8e02ff */
[----:B------:R-:W-:Y:S04]  /*6b40*/  STS [R27+0xa200], R82 ;  /* 0x00a200521b007388 */ /* 0x000fe80000000800 */
[----:B------:R-:W-:Y:S04]  /*6b50*/  STS [R28+0xb000], R72 ;  /* 0x00b000481c007388 */ /* 0x000fe80000000800 */
[----:B------:R-:W-:Y:S04]  /*6b60*/  STS [R28+0xb200], R74 ;  /* 0x00b2004a1c007388 */ /* 0x000fe80000000800 */
[----:B------:R-:W-:Y:S01]  /*6b70*/  STS [R27+0xb000], R76 ;  /* 0x00b0004c1b007388 */ /* 0x000fe20000000800 */
[----:B------:R-:W-:-:S03]  /*6b80*/  IMAD R9, R9, UR16, R0 ;  /* 0x0000001009097c24 */ /* 0x000fc6000f8e0200 */
[----:B------:R-:W-:Y:S01]  /*6b90*/  STS [R27+0xb200], R78 ;  /* 0x00b2004e1b007388 */ /* 0x000fe20000000800 */
[----:B------:R-:W-:-:S04]  /*6ba0*/  IMAD.WIDE.U32 R6, R8, UR16, R6 ;  /* 0x0000001008067c25 */ /* 0x000fc8000f8e0006 */
[----:B------:R-:W-:Y:S01]  /*6bb0*/  IMAD R0, R16, UR4, RZ ;  /* 0x0000000410007c24 */ /* 0x000fe2000f8e02ff */
[----:B------:R-:W-:Y:S01]  /*6bc0*/  IADD3 R7, R7, R9, RZ ;  /* 0x0000000907077210 */ /* 0x000fe20007ffe0ff */
[----:B-1----:R-:W-:Y:S02]  /*6bd0*/  IMAD R2, R10, UR25, RZ ;  /* 0x000000190a027c24 */ /* 0x002fe4000f8e02ff */
[----:B------:R-:W-:-:S04]  /*6be0*/  IMAD.WIDE.U32 R4, R16, UR28, R4 ;  /* 0x0000001c10047c25 */ /* 0x000fc8000f8e0004 */
[----:B------:R-:W-:Y:S02]  /*6bf0*/  IMAD R0, R17, UR28, R0 ;  /* 0x0000001c11007c24 */ /* 0x000fe4000f8e0200 */
[----:B------:R-:W-:Y:S02]  /*6c00*/  IMAD R2, R11, UR17, R2 ;  /* 0x000000110b027c24 */ /* 0x000fe4000f8e0202 */
[----:B------:R-:W-:Y:S01]  /*6c10*/  IMAD.WIDE.U32 R6, R10, UR17, R6 ;  /* 0x000000110a067c25 */ /* 0x000fe2000f8e0006 */
[----:B------:R-:W-:-:S03]  /*6c20*/  IADD3 R5, R5, R0, RZ ;  /* 0x0000000005057210 */ /* 0x000fc60007ffe0ff */
[----:B----4-:R-:W-:Y:S01]  /*6c30*/  IMAD R0, R14, UR24, RZ ;  /* 0x000000180e007c24 */ /* 0x010fe2000f8e02ff */
[----:B------:R-:W-:-:S03]  /*6c40*/  IADD3 R7, R7, R2, RZ ;  /* 0x0000000207077210 */ /* 0x000fc60007ffe0ff */
[----:B------:R-:W-:Y:S01]  /*6c50*/  IMAD R2, R15, UR16, R0 ;  /* 0x000000100f027c24 */ /* 0x000fe2000f8e0200 */
[----:B------:R-:W-:Y:S01]  /*6c60*/  LEA R0, R26, UR5, 0x1 ;  /* 0x000000051a007c11 */ /* 0x000fe2000f8e08ff */
[----:B------:R-:W-:Y:S01]  /*6c70*/  BAR.SYNC.DEFER_BLOCKING 0x0 ;  /* 0x0000000000007b1d */ /* 0x000fe20000010000 */
[----:B------:R-:W-:Y:S01]  /*6c80*/  IMAD.WIDE.U32 R4, R14, UR16, R4 ;  /* 0x000000100e047c25 */ /* 0x000fe2000f8e0004 */
[----:B---3--:R-:W-:-:S03]  /*6c90*/  SHF.R.S32.HI R64, RZ, 0x1f, R64 ;  /* 0x0000001fff407819 */ /* 0x008fc60000011440 */
        /* <DEDUP_REMOVED lines=49> */
.L_x_498:
        /* <DEDUP_REMOVED lines=11> */
.L_x_505:
[----:B------:R-:W-:Y:S05]  /*7060*/  EXIT ;  /* 0x000000000000794d */ /* 0x000fea0003800000 */
.L_x_507:
        /* <DEDUP_REMOVED lines=9> */
.L_x_1293:


//--------------------- .text._ZN5flash44flash_bwd_dq_dk_dv_loop_seqk_parallel_kernelI23Flash_bwd_kernel_traitsILi96ELi64ELi128ELi8ELi2ELi4ELi4ELb1ELb0EN7cutlass10bfloat16_tE19Flash_kernel_traitsILi96ELi64ELi128ELi8ES3_EELb1ELb0ELb0ELb1ELb0ELb0ELb0EEEvNS_16Flash_bwd_paramsE --------------------------
	.section	.text._ZN5flash44flash_bwd_dq_dk_dv_loop_seqk_parallel_kernelI23Flash_bwd_kernel_traitsILi96ELi64ELi128ELi8ELi2ELi4ELi4ELb1ELb0EN7cutlass10bfloat16_tE19Flash_kernel_traitsILi96ELi64ELi128ELi8ES3_EELb1ELb0ELb0ELb1ELb0ELb0ELb0EEEvNS_16Flash_bwd_paramsE,"ax",@progbits
	.align	128
        .global         _ZN5flash44flash_bwd_dq_dk_dv_loop_seqk_parallel_kernelI23Flash_bwd_kernel_traitsILi96ELi64ELi128ELi8ELi2ELi4ELi4ELb1ELb0EN7cutlass10bfloat16_tE19Flash_kernel_traitsILi96ELi64ELi128ELi8ES3_EELb1ELb0ELb0ELb1ELb0ELb0ELb0EEEvNS_16Flash_bwd_paramsE
        .type           _ZN5flash44flash_bwd_dq_dk_dv_loop_seqk_parallel_kernelI23Flash_bwd_kernel_traitsILi96ELi64ELi128ELi8ELi2ELi4ELi4ELb1ELb0EN7cutlass10bfloat16_tE19Flash_kernel_traitsILi96ELi64ELi128ELi8ES3_EELb1ELb0ELb0ELb1ELb0ELb0ELb0EEEvNS_16Flash_bwd_paramsE,@function
        .size           _ZN5flash44flash_bwd_dq_dk_dv_loop_seqk_parallel_kernelI23Flash_bwd_kernel_traitsILi96ELi64ELi128ELi8ELi2ELi4ELi4ELb1ELb0EN7cutlass10bfloat16_tE19Flash_kernel_traitsILi96ELi64ELi128ELi8ES3_EELb1ELb0ELb0ELb1ELb0ELb0ELb0EEEvNS_16Flash_bwd_paramsE,(.L_x_1294 - _ZN5flash44flash_bwd_dq_dk_dv_loop_seqk_parallel_kernelI23Flash_bwd_kernel_traitsILi96ELi64ELi128ELi8ELi2ELi4ELi4ELb1ELb0EN7cutlass10bfloat16_tE19Flash_kernel_traitsILi96ELi64ELi128ELi8ES3_EELb1ELb0ELb0ELb1ELb0ELb0ELb0EEEvNS_16Flash_bwd_paramsE)
        .other          _ZN5flash44flash_bwd_dq_dk_dv_loop_seqk_parallel_kernelI23Flash_bwd_kernel_traitsILi96ELi64ELi128ELi8ELi2ELi4ELi4ELb1ELb0EN7cutlass10bfloat16_tE19Flash_kernel_traitsILi96ELi64ELi128ELi8ES3_EELb1ELb0ELb0ELb1ELb0ELb0ELb0EEEvNS_16Flash_bwd_paramsE,@"STO_CUDA_ENTRY STV_DEFAULT"
_ZN5flash44flash_bwd_dq_dk_dv_loop_seqk_parallel_kernelI23Flash_bwd_kernel_traitsILi96ELi64ELi128ELi8ELi2ELi4ELi4ELb1ELb0EN7cutlass10bfloat16_tE19Flash_kernel_traitsILi96ELi64ELi128ELi8ES3_EELb1ELb0ELb0ELb1ELb0ELb0ELb0EEEvNS_16Flash_bwd_paramsE:
.text._ZN5flash44flash_bwd_dq_dk_dv_loop_seqk_parallel_kernelI23Flash_bwd_kernel_traitsILi96ELi64ELi128ELi8ELi2ELi4ELi4ELb1ELb0EN7cutlass10bfloat16_tE19Flash_kernel_traitsILi96ELi64ELi128ELi8ES3_EELb1ELb0ELb0ELb1ELb0ELb0ELb0EEEvNS_16Flash_bwd_paramsE:
        /* <DEDUP_REMOVED lines=63> */
[----:B------:R-:W-:Y:S01]  /*03f0*/  LOP3.LUT R4, R0, 0x18, R24, 0xf8, !PT ;  /* 0x0000001800047812 */ /* 0x000fe200078ef818 */
[----:B------:R-:W-:Y:S01]  /*0400*/  STL [R1+0x18], R24 ;  /* 0x0000181801007387 */ /* 0x000fe20000100800 */
        /* <DEDUP_REMOVED lines=10> */
[----:B------:R-:W-:Y:S02]  /*04b0*/  SHF.R.S32.HI R10, RZ, 0x1f, R7 ;  /* 0x0000001fff0a7819 */ /* 0x000fe40000011407 */
[----:B------:R-:W-:Y:S02]  /*04c0*/  LOP3.LUT R2, R2, 0xfffffff8, RZ, 0xc0, !PT ;  /* 0xfffffff802027812 */ /* 0x000fe400078ec0ff */
[--C-:B------:R-:W-:Y:S02]  /*04d0*/  SHF.R.S32.HI R5, RZ, 0x1, R0.reuse ;  /* 0x00000001ff057819 */ /* 0x100fe40000011400 */
[----:B------:R-:W-:Y:S01]  /*04e0*/  SHF.R.S32.HI R4, RZ, 0x1f, R0 ;  /* 0x0000001fff047819 */ /* 0x000fe20000011400 */
[----:B------:R-:W-:Y:S01]  /*04f0*/  IMAD.IADD R2, R9, 0x1, -R2 ;  /* 0x0000000109027824 */ /* 0x000fe200078e0a02 */
[----:B------:R-:W-:-:S02]  /*0500*/  LEA.HI R10, R10, R7, RZ, 0x3 ;  /* 0x000000070a0a7211 */ /* 0x000fc400078f18ff */
[----:B------:R-:W-:Y:S02]  /*0510*/  LEA.HI R4, R4, R5, RZ, 0x2 ;  /* 0x0000000504047211 */ /* 0x000fe400078f10ff */
[----:B------:R-:W-:Y:S02]  /*0520*/  LOP3.LUT R0, R0, 0x7fffffe, RZ, 0xc0, !PT ;  /* 0x07fffffe00007812 */ /* 0x000fe400078ec0ff */
[----:B------:R-:W-:Y:S02]  /*0530*/  LOP3.LUT R4, R4, 0xfffffffc, RZ, 0xc0, !PT ;  /* 0xfffffffc04047812 */ /* 0x000fe400078ec0ff */
[C---:B------:R-:W-:Y:S01]  /*0540*/  LOP3.LUT R8, R2.reuse, 0x1, RZ, 0xc0, !PT ;  /* 0x0000000102087812 */ /* 0x040fe200078ec0ff */
[----:B------:R-:W-:Y:S01]  /*0550*/  IMAD.IADD R20, R7, 0x1, -R0 ;  /* 0x0000000107147824 */ /* 0x000fe200078e0a00 */
[----:B------:R-:W-:Y:S01]  /*0560*/  LOP3.LUT P2, RZ, R2, 0x2, RZ, 0xc0, !PT ;  /* 0x0000000202ff7812 */ /* 0x000fe2000784c0ff */
[----:B------:R-:W-:Y:S01]  /*0570*/  IMAD.IADD R18, R5, 0x1, -R4 ;  /* 0x0000000105127824 */ /* 0x000fe200078e0a04 */
[----:B------:R-:W-:Y:S01]  /*0580*/  ISETP.NE.U32.AND P3, PT, R8, 0x1, PT ;  /* 0x000000010800780c */ /* 0x000fe20003f65070 */
[----:B------:R-:W-:Y:S01]  /*0590*/  IMAD.SHL.U32 R4, R14, 0x40, RZ ;  /* 0x000000400e047824 */ /* 0x000fe200078e00ff */
        /* <DEDUP_REMOVED lines=99> */
[----:B------:R-:W-:Y:S01]  /*0bd0*/  IMAD.U32 R7, RZ, RZ, UR7 ;  /* 0x00000007ff077e24 */ /* 0x000fe2000f8e00ff */
[----:B------:R3:W-:Y:S01]  /*0be0*/  STL [R1+0x4c], R5 ;  /* 0x00004c0501007387 */ /* 0x0007e20000100800 */
[----:B------:R-:W-:Y:S01]  /*0bf0*/  IMAD.IADD R247, R247, 0x1, R249 ;  /* 0x00000001f7f77824 */ /* 0x000fe200078e02f9 */
[----:B-1----:R-:W-:Y:S02]  /*0c00*/  LEA R3, R4, UR4, 0x1 ;  /* 0x0000000404037c11 */ /* 0x002fe4000f8e08ff */
[----:B--2---:R-:W-:Y:S01]  /*0c10*/  SEL R0, R2, 0xffffffc0, !P6 ;  /* 0xffffffc002007807 */ /* 0x004fe20007000000 */
[----:B------:R-:W-:-:S02]  /*0c20*/  VIADD R2, R5, 0x20 ;  /* 0x0000002005027836 */ /* 0x000fc40000000000 */
[----:B------:R-:W-:Y:S02]  /*0c30*/  @P1 VIADD R2, R5, 0xffffffe0 ;  /* 0xffffffe005021836 */ /* 0x000fe40000000000 */
[--C-:B------:R-:W-:Y:S02]  /*0c40*/  IMAD.IADD R227, R224, 0x1, R0.reuse ;  /* 0x00000001e0e37824 */ /* 0x100fe400078e0200 */
[----:B------:R-:W-:Y:S01]  /*0c50*/  IMAD.IADD R226, R225, 0x1, R0 ;  /* 0x00000001e1e27824 */ /* 0x000fe200078e0200 */
[----:B------:R3:W-:Y:S06]  /*0c60*/  STL [R1+0x50], R2 ;  /* 0x0000500201007387 */ /* 0x0007ec0000100800 */
.L_x_549:
        /* <DEDUP_REMOVED lines=67> */
.L_x_508:
        /* <DEDUP_REMOVED lines=57> */
[----:B------:R-:W-:Y:S01]  /*1430*/  UIMAD UR21, UR18, UR43, URZ ;  /* 0x0000002b121572a4 */ /* 0x000fe2000f8e023f */
[--C-:B-1----:R-:W-:Y:S01]  /*1440*/  IMAD.MOV R0, RZ, RZ, -R5.reuse ;  /* 0x000000ffff007224 */ /* 0x102fe200078e0a05 */
[----:B------:R-:W-:Y:S01]  /*1450*/  @UP0 UIADD3 UR33, UR17, UR6, URZ ;  /* 0x0000000611210290 */ /* 0x000fe2000fffe03f */
[----:B------:R-:W-:Y:S01]  /*1460*/  IMAD.MOV.U32 R4, RZ, RZ, RZ ;  /* 0x000000ffff047224 */ /* 0x000fe200078e00ff */
[----:B------:R-:W-:Y:S01]  /*1470*/  UIMAD UR6, UR11, UR12, URZ ;  /* 0x0000000c0b0672a4 */ /* 0x000fe2000f8e023f */
[----:B------:R-:W-:Y:S01]  /*1480*/  IMAD R0, R0, R6, RZ ;  /* 0x0000000600007224 */ /* 0x000fe200078e02ff */
[----:B------:R-:W-:Y:S01]  /*1490*/  UIADD3 UR5, UR13, UR5, URZ ;  /* 0x000000050d057290 */ /* 0x000fe2000fffe03f */
[----:B------:R-:W-:Y:S02]  /*14a0*/  ULDC UR34, c[0x0][0x2c4] ;  /* 0x0000b10000227ab9 */ /* 0x000fe40000000800 */
[----:B------:R-:W-:Y:S01]  /*14b0*/  IMAD.HI.U32 R0, R5, R0, R4 ;  /* 0x0000000005007227 */ /* 0x000fe200078e0004 */
[----:B------:R-:W-:-:S02]  /*14c0*/  @UP1 UIADD3 UR46, UR15, UR21, URZ ;  /* 0x000000150f2e1290 */ /* 0x000fc4000fffe03f */
[----:B------:R-:W-:Y:S01]  /*14d0*/  UIMAD.WIDE.U32 UR14, UR10, UR12, URZ ;  /* 0x0000000c0a0e72a5 */ /* 0x000fe2000f8e003f */
[----:B------:R-:W-:Y:S02]  /*14e0*/  @UP0 UMOV UR30, UR16 ;  /* 0x00000010001e0c82 */ /* 0x000fe40008000000 */
[----:B------:R-:W-:Y:S01]  /*14f0*/  IMAD.HI.U32 R0, R0, R2, RZ ;  /* 0x0000000200007227 */ /* 0x000fe200078e00ff */
[----:B------:R-:W-:Y:S02]  /*1500*/  UIMAD UR5, UR10, UR5, UR6 ;  /* 0x000000050a0572a4 */ /* 0x000fe4000f8e0206 */
[----:B------:R-:W-:Y:S02]  /*1510*/  UIMAD.WIDE.U32 UR12, UR10, UR18, URZ ;  /* 0x000000120a0c72a5 */ /* 0x000fe4000f8e003f */
[----:B------:R-:W-:Y:S01]  /*1520*/  IADD3 R4, -R0, RZ, RZ ;  /* 0x000000ff00047210 */ /* 0x000fe20007ffe1ff */
[----:B------:R-:W-:Y:S02]  /*1530*/  @UP3 UIMAD UR16, UR55, UR34, URZ ;  /* 0x00000022371032a4 */ /* 0x000fe4000f8e023f */
[----:B------:R-:W-:-:S02]  /*1540*/  ULOP3.LUT UR6, UR41, 0xffffffc0, URZ, 0xc0, !UPT ;  /* 0xffffffc029067892 */ /* 0x000fc4000f8ec03f */
[C---:B------:R-:W-:Y:S01]  /*1550*/  IMAD R2, R6.reuse, R4, R2 ;  /* 0x0000000406027224 */ /* 0x040fe200078e0202 */
[----:B------:R-:W-:Y:S02]  /*1560*/  UIADD3 UR44, UR15, UR5, URZ ;  /* 0x000000050f2c7290 */ /* 0x000fe4000fffe03f */
[----:B------:R-:W-:Y:S02]  /*1570*/  USHF.L.U64.HI UR19, UR55, 0x7, UR60 ;  /* 0x0000000737137899 */ /* 0x000fe4000801023c */
[----:B------:R-:W-:Y:S01]  /*1580*/  ISETP.GT.U32.AND P1, PT, R6, R2, PT ;  /* 0x000000020600720c */ /* 0x000fe20003f24070 */
[----:B------:R-:W-:Y:S02]  /*1590*/  USEL UR57, UR14, UR12, !UP1 ;  /* 0x0000000c0e397287 */ /* 0x000fe4000c800000 */
[----:B------:R-:W-:Y:S02]  /*15a0*/  @UP3 USEL UR5, UR16, UR18, !UP1 ;  /* 0x0000001210053287 */ /* 0x000fe4000c800000 */
[----:B------:R-:W-:Y:S01]  /*15b0*/  UIADD3 UR14, UR6, -0x40, URZ ;  /* 0xffffffc0060e7890 */ /* 0x000fe2000fffe03f */
[----:B------:R-:W-:Y:S01]  /*15c0*/  @UP3 ULDC UR17, c[0x0][0x2e4] ;  /* 0x0000b90000113ab9 */ /* 0x000fe20000000800 */
[----:B------:R-:W-:-:S02]  /*15d0*/  USEL UR19, UR19, URZ, UP2 ;  /* 0x0000003f13137287 */ /* 0x000fc40009000000 */
[----:B------:R-:W-:Y:S02]  /*15e0*/  @!UP3 UIMAD UR12, UR55, UR35, UR58 ;  /* 0x00000023370cb2a4 */ /* 0x000fe4000f8e023a */
[----:B------:R-:W-:Y:S02]  /*15f0*/  @UP3 UIMAD UR24, UR58, UR17, UR5 ;  /* 0x000000113a1832a4 */ /* 0x000fe4000f8e0205 */
[----:B------:R-:W-:Y:S01]  /*1600*/  @!P1 IMAD.IADD R2, R2, 0x1, -R6 ;  /* 0x0000000102029824 */ /* 0x000fe200078e0a06 */
[----:B------:R-:W-:Y:S01]  /*1610*/  USHF.R.S32.HI UR15, URZ, 0x1f, UR14 ;  /* 0x0000001f3f0f7899 */ /* 0x000fe2000801140e */
[----:B------:R-:W-:Y:S01]  /*1620*/  @!P1 VIADD R0, R0, 0x1 ;  /* 0x0000000100009836 */ /* 0x000fe20000000000 */
[----:B------:R-:W-:Y:S01]  /*1630*/  UIADD3 UR5, UP2, UR14, UR32, URZ ;  /* 0x000000200e057290 */ /* 0x000fe2000ff5e03f */
[----:B------:R-:W-:Y:S01]  /*1640*/  PLOP3.LUT P1, PT, PT, PT, UP0, 0x80, 0x0 ;  /* 0x000000000000781c */ /* 0x000fe20003f2f008 */
[----:B------:R-:W-:Y:S01]  /*1650*/  @!UP3 UIMAD UR24, UR12, UR34, URZ ;  /* 0x000000220c18b2a4 */ /* 0x000fe2000f8e023f */
[----:B------:R-:W-:Y:S01]  /*1660*/  ISETP.GE.U32.AND P0, PT, R2, R6, PT ;  /* 0x000000060200720c */ /* 0x000fe20003f06070 */
[----:B------:R-:W-:Y:S01]  /*1670*/  UIMAD UR6, UR11, UR18, URZ ;  /* 0x000000120b0672a4 */ /* 0x000fe2000f8e023f */
[----:B------:R-:W-:Y:S01]  /*1680*/  LOP3.LUT R2, R7, UR58, RZ, 0x3c, !PT ;  /* 0x0000003a07027c12 */ /* 0x000fe2000f8e3cff */
[----:B------:R-:W-:-:S02]  /*1690*/  UIADD3.X UR12, UR15, UR19, URZ, UP2, !UPT ;  /* 0x000000130f0c7290 */ /* 0x000fc400097fe43f */
[----:B------:R-:W-:Y:S01]  /*16a0*/  UIMAD UR11, UR11, UR5, URZ ;  /* 0x000000050b0b72a4 */ /* 0x000fe2000f8e023f */
[----:B------:R-:W-:Y:S01]  /*16b0*/  ISETP.GE.AND P2, PT, R2, RZ, PT ;  /* 0x000000ff0200720c */ /* 0x000fe20003f46270 */
[----:B------:R-:W-:Y:S01]  /*16c0*/  @UP0 UIADD3 UR25, UR51, UR53, URZ ;  /* 0x0000003533190290 */ /* 0x000fe2000fffe03f */
[----:B------:R-:W-:Y:S01]  /*16d0*/  @UP0 ULDC.64 UR20, c[0x0][0x250] ;  /* 0x0000940000140ab9 */ /* 0x000fe20000000a00 */
[----:B------:R-:W-:Y:S02]  /*16e0*/  UIMAD.WIDE.U32 UR34, UR10, UR5, URZ ;  /* 0x000000050a2272a5 */ /* 0x000fe4000f8e003f */
[----:B------:R-:W-:Y:S02]  /*16f0*/  UIMAD UR5, UR10, UR12, UR11 ;  /* 0x0000000c0a0572a4 */ /* 0x000fe4000f8e020b */
[----:B------:R-:W-:Y:S01]  /*1700*/  @P0 IADD3 R0, R0, 0x1, RZ ;  /* 0x0000000100000810 */ /* 0x000fe20007ffe0ff */
[----:B------:R-:W-:Y:S01]  /*1710*/  @UP0 UIMAD.WIDE.U32 UR10, UR25, UR20, URZ ;  /* 0x00000014190a02a5 */ /* 0x000fe2000f8e003f */
[----:B------:R-:W-:Y:S01]  /*1720*/  PLOP3.LUT P0, PT, PT, PT, UP3, 0x80, 0x0 ;  /* 0x000000000000781c */ /* 0x000fe20003f0f038 */
[----:B------:R-:W-:-:S02]  /*1730*/  @UP1 UIADD3 UR44, UR13, UR6, URZ ;  /* 0x000000060d2c1290 */ /* 0x000fc4000fffe03f */
        /* <DEDUP_REMOVED lines=25> */
.L_x_510:
        /* <DEDUP_REMOVED lines=13> */
.L_x_511:
        /* <DEDUP_REMOVED lines=11> */
.L_x_512:
[----:B------:R-:W-:Y:S02]  /*1a50*/  ULDC UR6, c[0x0][0x270] ;  /* 0x00009c0000067ab9 */ /* 0x000fe40000000800 */
[----:B------:R-:W-:-:S04]  /*1a60*/  UIMAD UR6, UR55, UR6, UR58 ;  /* 0x00000006370672a4 */ /* 0x000fc8000f8e023a */
[----:B------:R-:W-:-:S12]  /*1a70*/  UIMAD UR6, UR6, UR61, URZ ;  /* 0x0000003d060672a4 */ /* 0x000fd8000f8e023f */
.L_x_513:
[----:B------:R-:W2:Y:S01]  /*1a80*/  LDL.64 R4, [R1+0x18] ;  /* 0x0000180001047983 */ /* 0x000ea20000100a00 */
[----:B------:R-:W-:Y:S01]  /*1a90*/  ULDC.64 UR10, c[0x0][0x420] ;  /* 0x00010800000a7ab9 */ /* 0x000fe20000000a00 */
[----:B------:R-:W-:Y:S02]  /*1aa0*/  ULDC UR12, c[0x0][0x2dc] ;  /* 0x0000b700000c7ab9 */ /* 0x000fe40000000800 */
[----:B------:R1:W2:Y:S01]  /*1ab0*/  LDL.64 R24, [R1+0x18] ;  /* 0x0000180001187983 */ /* 0x0002a20000100a00 */
[----:B------:R-:W-:Y:S01]  /*1ac0*/  IMAD.U32 R0, RZ, RZ, UR10 ;  /* 0x0000000aff007e24 */ /* 0x000fe2000f8e00ff */
[----:B------:R-:W-:Y:S01]  /*1ad0*/  ULDC UR13, c[0x0][0x270] ;  /* 0x00009c00000d7ab9 */ /* 0x000fe20000000800 */
[----:B------:R-:W-:Y:S01]  /*1ae0*/  USHF.R.S32.HI UR18, URZ, 0x1f, UR58 ;  /* 0x0000001f3f127899 */ /* 0x000fe2000801143a */
[----:B------:R-:W3:Y:S01]  /*1af0*/  S2R R21, SR_TID.X ;  /* 0x0000000000157919 */ /* 0x000ee20000002100 */
[----:B------:R-:W-:Y:S01]  /*1b00*/  UIMAD UR32, UR12, UR13, URZ ;  /* 0x0000000d0c2072a4 */ /* 0x000fe2000f8e023f */
[----:B------:R-:W-:Y:S01]  /*1b10*/  BSSY B1, `(.L_x_509) ;  /* 0x000094c000017945 */ /* 0x000fe20003800000 */
[----:B------:R-:W-:Y:S01]  /*1b20*/  UIADD3 UR6, UR14, UR6, URZ ;  /* 0x000000060e067290 */ /* 0x000fe2000fffe03f */
[----:B------:R-:W-:Y:S01]  /*1b30*/  ULDC.64 UR12, c[0x0][0x428] ;  /* 0x00010a00000c7ab9 */ /* 0x000fe20000000a00 */
[----:B------:R-:W-:Y:S01]  /*1b40*/  USHF.L.U32 UR25, UR32, 0x6, URZ ;  /* 0x0000000620197899 */ /* 0x000fe2000800063f */
[----:B------:R-:W-:Y:S01]  /*1b50*/  IMAD.U32 R9, RZ, RZ, UR12 ;  /* 0x0000000cff097e24 */ /* 0x000fe2000f8e00ff */
[----:B------:R-:W-:Y:S01]  /*1b60*/  ULDC.64 UR16, c[0x0][0x478] ;  /* 0x00011e0000107ab9 */ /* 0x000fe20000000a00 */
[----:B------:R-:W-:-:S02]  /*1b70*/  UIADD3 UR24, UR14, UR24, URZ ;  /* 0x000000180e187290 */ /* 0x000fc4000fffe03f */
[----:B------:R-:W-:Y:S02]  /*1b80*/  UIMAD.WIDE UR16, UR6, 0x4, UR16 ;  /* 0x00000004061078a5 */ /* 0x000fe4000f8e0210 */
[----:B------:R-:W-:Y:S02]  /*1b90*/  USHF.R.S32.HI UR6, URZ, 0x1f, UR25 ;  /* 0x0000001f3f067899 */ /* 0x000fe40008011419 */
[----:B------:R-:W-:Y:S01]  /*1ba0*/  UISETP.GE.AND UP2, UPT, UR54, 0x1, UPT ;  /* 0x000000013600788c */ /* 0x000fe2000bf46270 */
[----:B------:R-:W-:Y:S01]  /*1bb0*/  ULDC.64 UR28, c[0x0][0x210] ;  /* 0x00008400001c7ab9 */ /* 0x000fe20000000a00 */
[----:B------:R-:W-:Y:S01]  /*1bc0*/  ULDC.64 UR26, c[0x0][0x3e0] ;  /* 0x0000f800001a7ab9 */ /* 0x000fe20000000a00 */
[----:B------:R-:W-:Y:S01]  /*1bd0*/  ULDC.64 UR38, c[0x0][0x2b0] ;  /* 0x0000ac0000267ab9 */ /* 0x000fe20000000a00 */
[----:B------:R-:W-:Y:S01]  /*1be0*/  ULEA.HI.SX32 UR35, UR41, 0xffffffff, 0x1a ;  /* 0xffffffff29237891 */ /* 0x000fe2000f8fd23f */
[----:B---3--:R-:W-:-:S04]  /*1bf0*/  SHF.R.S32.HI R8, RZ, 0x1f, R21 ;  /* 0x0000001fff087819 */ /* 0x008fc80000011415 */
[CC--:B------:R-:W-:Y:S02]  /*1c00*/  LEA.HI R2, R8.reuse, R21.reuse, RZ, 0x2 ;  /* 0x0000001508027211 */ /* 0x0c0fe400078f10ff */
[----:B------:R-:W-:Y:S02]  /*1c10*/  LEA.HI R8, R8, R21, RZ, 0x5 ;  /* 0x0000001508087211 */ /* 0x000fe400078f28ff */
[----:B------:R-:W-:-:S04]  /*1c20*/  SHF.R.S32.HI R2, RZ, 0x2, R2 ;  /* 0x00000002ff027819 */ /* 0x000fc80000011402 */
[----:B------:R-:W-:Y:S01]  /*1c30*/  SHF.R.S32.HI R23, RZ, 0x1f, R2 ;  /* 0x0000001fff177819 */ /* 0x000fe20000011402 */
[----:B--2---:R-:W-:-:S05]  /*1c40*/  IMAD.MOV.U32 R24, RZ, RZ, R4 ;  /* 0x000000ffff187224 */ /* 0x004fca00078e0004 */
[----:B------:R-:W-:Y:S02]  /*1c50*/  SHF.R.S32.HI R25, RZ, 0x1f, R24 ;  /* 0x0000001fff197819 */ /* 0x000fe40000011418 */
[----:B------:R-:W-:Y:S01]  /*1c60*/  IADD3 R4, P0, R24, UR5, RZ ;  /* 0x0000000518047c10 */ /* 0x000fe2000ff1e0ff */
[----:B------:R-:W-:Y:S02]  /*1c70*/  UIMAD UR5, UR15, UR10, URZ ;  /* 0x0000000a0f0572a4 */ /* 0x000fe4000f8e023f */
[----:B------:R1:W-:Y:S01]  /*1c80*/  STL [R1+0x1c], R25 ;  /* 0x00001c1901007387 */ /* 0x0003e20000100800 */
[----:B------:R-:W-:Y:S01]  /*1c90*/  IADD3.X R5, R25, UR45, RZ, P0, !PT ;  /* 0x0000002d19057c10 */ /* 0x000fe200087fe4ff */
[----:B------:R-:W-:Y:S01]  /*1ca0*/  UIMAD UR5, UR14, UR11, UR5 ;  /* 0x0000000b0e0572a4 */ /* 0x000fe2000f8e0205 */
[----:B------:R-:W-:Y:S01]  /*1cb0*/  IADD3 R6, P0, R2, UR14, RZ ;  /* 0x0000000e02067c10 */ /* 0x000fe2000ff1e0ff */
[----:B------:R-:W-:-:S03]  /*1cc0*/  IMAD.WIDE.U32 R4, R0, UR14, R4 ;  /* 0x0000000e00047c25 */ /* 0x000fc6000f8e0004 */
[----:B------:R-:W-:Y:S01]  /*1cd0*/  IADD3.X R0, R23, UR15, RZ, P0, !PT ;  /* 0x0000000f17007c10 */ /* 0x000fe200087fe4ff */
[----:B------:R-:W-:Y:S01]  /*1ce0*/  UIADD3 UR14, UP1, UP0, UR34, UR25, UR47 ;  /* 0x00000019220e7290 */ /* 0x000fe2000f83e02f */
[----:B------:R-:W-:Y:S01]  /*1cf0*/  VIADD R5, R5, UR5 ;  /* 0x0000000505057c36 */ /* 0x000fe20008000000 */
[----:B------:R-:W-:Y:S02]  /*1d00*/  UIMAD UR5, UR18, UR12, URZ ;  /* 0x0000000c120572a4 */ /* 0x000fe4000f8e023f */
[----:B------:R-:W-:Y:S02]  /*1d10*/  IMAD R0, R0, UR42, RZ ;  /* 0x0000002a00007c24 */ /* 0x000fe4000f8e02ff */
[----:B------:R-:W-:Y:S01]  /*1d20*/  IMAD.WIDE.U32 R4, R9, UR58, R4 ;  /* 0x0000003a09047c25 */ /* 0x000fe2000f8e0004 */
[----:B------:R-:W-:Y:S01]  /*1d30*/  UIMAD UR15, UR58, UR13, UR5 ;  /* 0x0000000d3a0f72a4 */ /* 0x000fe2000f8e0205 */
[----:B------:R-:W-:Y:S02]  /*1d40*/  LOP3.LUT R9, R8, 0xffffffe0, RZ, 0xc0, !PT ;  /* 0xffffffe008097812 */ /* 0x000fe400078ec0ff */
[C---:B------:R-:W-:Y:S01]  /*1d50*/  IMAD R0, R6.reuse, UR43, R0 ;  /* 0x0000002b06007c24 */ /* 0x040fe2000f8e0200 */
[----:B------:R-:W-:Y:S01]  /*1d60*/  ULDC.64 UR12, c[0x0][0x258] ;  /* 0x00009600000c7ab9 */ /* 0x000fe20000000a00 */
[----:B------:R-:W-:Y:S01]  /*1d70*/  IMAD.WIDE.U32 R6, R6, UR42, R24 ;  /* 0x0000002a06067c25 */ /* 0x000fe2000f8e0018 */
[----:B------:R-:W-:Y:S01]  /*1d80*/  UIMAD UR5, UR18, UR12, URZ ;  /* 0x0000000c120572a4 */ /* 0x000fe2000f8e023f */
[----:B------:R-:W-:-:S02]  /*1d90*/  SHF.R.S32.HI R8, RZ, 0x5, R8 ;  /* 0x00000005ff087819 */ /* 0x000fc40000011408 */
[----:B------:R-:W-:Y:S01]  /*1da0*/  IMAD.IADD R21, R21, 0x1, -R9 ;  /* 0x0000000115157824 */ /* 0x000fe200078e0a09 */
[----:B------:R-:W-:Y:S01]  /*1db0*/  IADD3 R6, P0, R6, UR59, RZ ;  /* 0x0000003b06067c10 */ /* 0x000fe2000ff1e0ff */
[----:B------:R-:W-:Y:S01]  /*1dc0*/  UIMAD UR13, UR58, UR13, UR5 ;  /* 0x0000000d3a0d72a4 */ /* 0x000fe2000f8e0205 */
[----:B------:R-:W-:Y:S01]  /*1dd0*/  VIADD R5, R5, UR15 ;  /* 0x0000000f05057c36 */ /* 0x000fe20008000000 */
[----:B------:R-:W-:Y:S01]  /*1de0*/  UIADD3.X UR5, UR48, UR6, UR56, UP1, UP0 ;  /* 0x0000000630057290 */ /* 0x000fe20008fe0438 */
[----:B------:R-:W-:Y:S01]  /*1df0*/  IADD3.X R7, R7, UR46, R0, P0, !PT ;  /* 0x0000002e07077c10 */ /* 0x000fe200087fe400 */
[----:B------:R-:W-:Y:S01]  /*1e00*/  UIADD3 UR6, UP1, UP0, UR50, UR14, UR57 ;  /* 0x0000000e32067290 */ /* 0x000fe2000f83e039 */
[----:B------:R-:W-:Y:S01]  /*1e10*/  IMAD.U32 R0, RZ, RZ, UR12 ;  /* 0x0000000cff007e24 */ /* 0x000fe2000f8e00ff */
[----:B------:R-:W-:Y:S01]  /*1e20*/  PLOP3.LUT P0, PT, PT, PT, UP2, 0x80, 0x0 ;  /* 0x000000000000781c */ /* 0x000fe20003f0f028 */
[----:B------:R-:W-:Y:S01]  /*1e30*/  IMAD R8, R8, UR32, R21 ;  /* 0x0000002008087c24 */ /* 0x000fe2000f8e0215 */
[----:B------:R-:W-:Y:S01]  /*1e40*/  UIADD3.X UR5, UR49, UR5, UR44, UP1, UP0 ;  /* 0x0000000531057290 */ /* 0x000fe20008fe042c */
[----:B------:R-:W-:Y:S01]  /*1e50*/  IMAD R9, R23, UR10, RZ ;  /* 0x0000000a17097c24 */ /* 0x000fe2000f8e02ff */
[----:B------:R-:W-:Y:S01]  /*1e60*/  ULDC.64 UR18, c[0x0][0x400] ;  /* 0x0001000000127ab9 */ /* 0x000fe20000000a00 */
[----:B------:R-:W-:Y:S01]  /*1e70*/  IMAD.WIDE.U32 R6, R0, UR58, R6 ;  /* 0x0000003a00067c25 */ /* 0x000fe2000f8e0006 */
[----:B------:R-:W-:Y:S01]  /*1e80*/  IADD3 R0, P1, R8, UR6, RZ ;  /* 0x0000000608007c10 */ /* 0x000fe2000ff3e0ff */
[----:B------:R-:W-:-:S02]  /*1e90*/  UIMAD.WIDE UR14, UR24, 0x4, UR38 ;  /* 0x00000004180e78a5 */ /* 0x000fc4000f8e0226 */
[----:B------:R-:W-:Y:S01]  /*1ea0*/  IMAD R9, R2, UR11, R9 ;  /* 0x0000000b02097c24 */ /* 0x000fe2000f8e0209 */
[----:B------:R-:W-:Y:S01]  /*1eb0*/  LEA.HI.X.SX32 R8, R8, UR5, 0x1, P1 ;  /* 0x0000000508087c11 */ /* 0x000fe200088f0eff */
[----:B------:R-:W-:Y:S01]  /*1ec0*/  IMAD.WIDE.U32 R4, R2, UR10, R4 ;  /* 0x0000000a02047c25 */ /* 0x000fe2000f8e0004 */
[----:B------:R-:W-:Y:S02]  /*1ed0*/  LEA R19, P1, R0, UR18, 0x2 ;  /* 0x0000001200137c11 */ /* 0x000fe4000f8210ff */
[----:B------:R-:W-:Y:S01]  /*1ee0*/  LEA R15, P3, R6, UR28, 0x1 ;  /* 0x0000001c060f7c11 */ /* 0x000fe2000f8608ff */
[----:B------:R-:W-:Y:S01]  /*1ef0*/  IMAD.IADD R5, R5, 0x1, R9 ;  /* 0x0000000105057824 */ /* 0x000fe200078e0209 */
[----:B------:R-:W-:Y:S01]  /*1f00*/  LEA R18, P2, R4, UR26, 0x1 ;  /* 0x0000001a04127c11 */ /* 0x000fe2000f8408ff */
[----:B------:R-:W-:Y:S01]  /*1f10*/  VIADD R7, R7, UR13 ;  /* 0x0000000d07077c36 */ /* 0x000fe20008000000 */
[----:B------:R-:W-:Y:S02]  /*1f20*/  LEA.HI.X R22, R0, UR19, R8, 0x2, P1 ;  /* 0x0000001300167c11 */ /* 0x000fe400088f1408 */
[----:B------:R-:W-:-:S02]  /*1f30*/  LEA.HI.X R251, R4, UR27, R5, 0x1, P2 ;  /* 0x0000001b04fb7c11 */ /* 0x000fc400090f0c05 */
        /* <DEDUP_REMOVED lines=12> */
[----:B------:R-:W-:Y:S01]  /*2000*/  ULEA.HI UR11, UR6, UR6, URZ, 0x1 ;  /* 0x00000006060b7291 */ /* 0x000fe2000f8f083f */
[----:B------:R-:W-:Y:S01]  /*2010*/  MOV R0, UR5 ;  /* 0x0000000500007c02 */ /* 0x000fe20008000f00 */
[----:B------:R-:W-:Y:S01]  /*2020*/  UIMAD UR5, UR6, -0x40, UR54 ;  /* 0xffffffc0060578a4 */ /* 0x000fe2000f8e0236 */
[----:B------:R-:W-:Y:S01]  /*2030*/  IADD3 R6, P0, R4, UR37, RZ ;  /* 0x0000002504067c10 */ /* 0x000fe2000ff1e0ff */
[----:B------:R-:W-:Y:S01]  /*2040*/  ULOP3.LUT UR11, UR11, 0xfffffffe, URZ, 0xc0, !UPT ;  /* 0xfffffffe0b0b7892 */ /* 0x000fe2000f8ec03f */
[----:B------:R-:W-:Y:S01]  /*2050*/  ISETP.GE.AND P1, PT, R2, UR10, PT ;  /* 0x0000000a02007c0c */ /* 0x000fe2000bf26270 */
[----:B------:R-:W-:Y:S01]  /*2060*/  BSSY B0, `(.L_x_515) ;  /* 0x000003a000007945 */ /* 0x000fe20003800000 */
[----:B------:R-:W-:Y:S01]  /*2070*/  IADD3.X R7, R5, UR40, R0, P0, !PT ;  /* 0x0000002805077c10 */ /* 0x000fe200087fe400 */
[----:B------:R-:W-:Y:S01]  /*2080*/  IMAD R0, R20, UR12, RZ ;  /* 0x0000000c14007c24 */ /* 0x000fe2000f8e02ff */
[----:B------:R-:W-:Y:S01]  /*2090*/  PLOP3.LUT P0, PT, PT, PT, UP4, 0x80, 0x0 ;  /* 0x000000000000781c */ /* 0x000fe20003f0f048 */
[----:B------:R-:W-:-:S12]  /*20a0*/  UIADD3 UR11, UR6, -UR11, URZ ;  /* 0x8000000b060b7290 */ /* 0x000fd8000fffe03f */
[----:B------:R-:W-:Y:S01]  /*20b0*/  @P0 BAR.SYNC.DEFER_BLOCKING 0x0 ;  /* 0x0000000000000b1d */ /* 0x000fe20000010000 */
[C---:B------:R-:W-:Y:S01]  /*20c0*/  IMAD R4, R14.reuse, UR13, R0 ;  /* 0x0000000d0e047c24 */ /* 0x040fe2000f8e0200 */
[----:B------:R-:W-:Y:S01]  /*20d0*/  UISETP.NE.AND UP0, UPT, UR11, 0x1, UPT ;  /* 0x000000010b00788c */ /* 0x000fe2000bf05270 */
[----:B------:R-:W-:Y:S01]  /*20e0*/  IMAD.WIDE.U32 R6, R14, UR12, R6 ;  /* 0x0000000c0e067c25 */ /* 0x000fe2000f8e0006 */
[----:B------:R-:W-:Y:S02]  /*20f0*/  ISETP.GE.AND P6, PT, R2, UR5, PT ;  /* 0x0000000502007c0c */ /* 0x000fe4000bfc6270 */
[----:B------:R-:W-:Y:S01]  /*2100*/  UMOV UR13, UR17 ;  /* 0x00000011000d7c82 */ /* 0x000fe20008000000 */
        /* <DEDUP_REMOVED lines=47> */
.L_x_516:
[----:B------:R-:W-:Y:S05]  /*2400*/  BSYNC B0 ;  /* 0x0000000000007941 */ /* 0x000fea0003800000 */
.L_x_515:
        /* <DEDUP_REMOVED lines=44> */
.L_x_518:
[----:B------:R-:W-:Y:S05]  /*26d0*/  BSYNC B0 ;  /* 0x0000000000007941 */ /* 0x000fea0003800000 */
.L_x_517:
[----:B-12-4-:R-:W-:Y:S01]  /*26e0*/  IMAD.MOV.U32 R8, RZ, RZ, R15 ;  /* 0x000000ffff087224 */ /* 0x016fe200078e000f */
[----:B------:R-:W0:Y:S01]  /*26f0*/  LDGDEPBAR ;  /* 0x00000000000079af */ /* 0x000e220000000000 */
[----:B------:R-:W-:Y:S01]  /*2700*/  IMAD.MOV.U32 R9, RZ, RZ, R18 ;  /* 0x000000ffff097224 */ /* 0x000fe200078e0012 */
[----:B------:R-:W-:Y:S01]  /*2710*/  IADD3 R4, R26, 0x1800, RZ ;  /* 0x000018001a047810 */ /* 0x000fe20007ffe0ff */
[----:B------:R-:W-:Y:S01]  /*2720*/  BSSY B0, `(.L_x_519) ;  /* 0x000002a000007945 */ /* 0x000fe20003800000 */
[----:B------:R1:W-:Y:S01]  /*2730*/  STL [R1], R8 ;  /* 0x0000000801007387 */ /* 0x0003e20000100800 */
[----:B------:R-:W-:-:S03]  /*2740*/  PLOP3.LUT P0, PT, PT, PT, UP0, 0x80, 0x0 ;  /* 0x000000000000781c */ /* 0x000fc60003f0f008 */
[----:B------:R1:W-:Y:S01]  /*2750*/  STL [R1+0xc], R19 ;  /* 0x00000c1301007387 */ /* 0x0003e20000100800 */
[----:B------:R-:W-:-:S03]  /*2760*/  SEL R236, R4, R26, !P0 ;  /* 0x0000001a04ec7207 */ /* 0x000fc60004000000 */
        /* <DEDUP_REMOVED lines=37> */
.L_x_520:
[----:B------:R-:W-:Y:S05]  /*29c0*/  BSYNC B0 ;  /* 0x0000000000007941 */ /* 0x000fea0003800000 */
.L_x_519:
        /* <DEDUP_REMOVED lines=17> */
.L_x_522:
        /* <DEDUP_REMOVED lines=37> */
.L_x_523:
[----:B------:R-:W-:Y:S05]  /*2d30*/  BSYNC B0 ;  /* 0x0000000000007941 */ /* 0x000fea0003800000 */
.L_x_521:
[----:B------:R-:W5:Y:S01]  /*2d40*/  LDL R17, [R1+0x2c] ;  /* 0x00002c0001117983 */ /* 0x000f620000100800 */
[----:B-12---:R-:W-:Y:S01]  /*2d50*/  IMAD.U32 R4, RZ, RZ, UR22 ;  /* 0x00000016ff047e24 */ /* 0x006fe2000f8e00ff */
        /* <DEDUP_REMOVED lines=29> */
[----:B------:R-:W5:Y:S01]  /*2f30*/  LDL R18, [R1+0x34] ;  /* 0x0000340001127983 */ /* 0x000f620000100800 */
        /* <DEDUP_REMOVED lines=22> */
[----:B-----5:R-:W-:-:S03]  /*30a0*/  ISETP.GE.AND P1, PT, R18, UR5, PT ;  /* 0x0000000512007c0c */ /* 0x020fc6000bf26270 */
        /* <DEDUP_REMOVED lines=13> */
.L_x_525:
[----:B------:R-:W-:Y:S05]  /*3180*/  BSYNC B0 ;  /* 0x0000000000007941 */ /* 0x000fea0003800000 */
.L_x_524:
        /* <DEDUP_REMOVED lines=43> */
.L_x_527:
[----:B------:R-:W-:Y:S05]  /*3440*/  BSYNC B0 ;  /* 0x0000000000007941 */ /* 0x000fea0003800000 */
.L_x_526:
[----:B------:R-:W-:Y:S01]  /*3450*/  IMAD.MOV.U32 R4, RZ, RZ, 0x4 ;  /* 0x00000004ff047424 */ /* 0x000fe200078e00ff */
[----:B------:R-:W-:Y:S01]  /*3460*/  ISETP.NE.AND P3, PT, R15, RZ, PT ;  /* 0x000000ff0f00720c */ /* 0x000fe20003f65270 */
[----:B------:R-:W-:Y:S01]  /*3470*/  IMAD.MOV.U32 R2, RZ, RZ, 0x7f800000 ;  /* 0x7f800000ff027424 */ /* 0x000fe200078e00ff */
[----:B------:R-:W-:Y:S01]  /*3480*/  ISETP.NE.AND P2, PT, R16, RZ, PT ;  /* 0x000000ff1000720c */ /* 0x000fe20003f45270 */
[----:B------:R-:W-:Y:S01]  /*3490*/  IMAD.WIDE R4, R17, R4, UR14 ;  /* 0x0000000e11047e25 */ /* 0x000fe2000f8e0204 */
[----:B------:R-:W0:Y:S01]  /*34a0*/  LDGDEPBAR ;  /* 0x00000000000079af */ /* 0x000e220000000000 */
[----:B------:R-:W-:Y:S01]  /*34b0*/  ULDC.64 UR18, c[0x0][0x3c8] ;  /* 0x0000f20000127ab9 */ /* 0x000fe20000000a00 */
[----:B------:R-:W-:Y:S01]  /*34c0*/  USHF.R.S32.HI UR10, URZ, 0x1f, UR58 ;  /* 0x0000001f3f0a7899 */ /* 0x000fe2000801143a */
[----:B-1----:R-:W-:Y:S01]  /*34d0*/  IMAD.MOV.U32 R11, RZ, RZ, 0x7f800000 ;  /* 0x7f800000ff0b7424 */ /* 0x002fe200078e00ff */
[----:B------:R-:W5:Y:S01]  /*34e0*/  @!P6 LDG.E R2, desc[UR8][R4.64+0x80] ;  /* 0x000080080402e981 */ /* 0x000f62000c1e1900 */
[----:B------:R-:W-:Y:S01]  /*34f0*/  IMAD.MOV.U32 R10, RZ, RZ, 0x7f800000 ;  /* 0x7f800000ff0a7424 */ /* 0x000fe200078e00ff */
[----:B------:R-:W-:Y:S01]  /*3500*/  UISETP.NE.U32.AND UP0, UPT, UR18, URZ, UPT ;  /* 0x0000003f1200728c */ /* 0x000fe2000bf05070 */
[----:B------:R-:W-:Y:S01]  /*3510*/  IMAD.MOV.U32 R6, RZ, RZ, 0x4 ;  /* 0x00000004ff067424 */ /* 0x000fe200078e00ff */
[----:B--2---:R-:W1:Y:S01]  /*3520*/  LDC.64 R8, c[0x0][0x3b8] ;  /* 0x0000ee00ff087b82 */ /* 0x004e620000000a00 */
[----:B------:R-:W2:Y:S01]  /*3530*/  @!P3 LDG.E R11, desc[UR8][R4.64] ;  /* 0x00000008040bb981 */ /* 0x000ea2000c1e1900 */
[----:B------:R-:W-:Y:S01]  /*3540*/  UISETP.NE.AND.EX UP0, UPT, UR19, URZ, UPT, UP0 ;  /* 0x0000003f1300728c */ /* 0x000fe2000bf05300 */
[----:B---3--:R-:W-:Y:S01]  /*3550*/  IMAD.MOV.U32 R0, RZ, RZ, 0x7f800000 ;  /* 0x7f800000ff007424 */ /* 0x008fe200078e00ff */
[----:B------:R-:W-:Y:S01]  /*3560*/  ULDC UR12, c[0x0][0x270] ;  /* 0x00009c00000c7ab9 */ /* 0x000fe20000000800 */
[----:B------:R3:W4:Y:S01]  /*3570*/  @!P2 LDG.E R10, desc[UR8][R4.64+0x20] ;  /* 0x00002008040aa981 */ /* 0x000722000c1e1900 */
[----:B------:R-:W-:Y:S01]  /*3580*/  @!P5 IMAD.WIDE R6, R14, R6, UR14 ;  /* 0x0000000e0e06de25 */ /* 0x000fe2000f8e0206 */
[----:B------:R-:W-:Y:S01]  /*3590*/  ULDC UR50, c[0x0][0x2d0] ;  /* 0x0000b40000327ab9 */ /* 0x000fe20000000800 */
[----:B------:R-:W-:-:S03]  /*35a0*/  PLOP3.LUT P1, PT, PT, PT, UP0, 0x80, 0x0 ;  /* 0x000000000000781c */ /* 0x000fc60003f2f008 */
[----:B------:R5:W4:Y:S02]  /*35b0*/  @!P5 LDG.E R0, desc[UR8][R6.64] ;  /* 0x000000080600d981 */ /* 0x000b24000c1e1900 */
[----:B------:R-:W-:Y:S01]  /*35c0*/  @UP0 ULDC.64 UR20, c[0x0][0x3d0] ;  /* 0x0000f40000140ab9 */ /* 0x000fe20000000a00 */
[----:B------:R-:W-:Y:S01]  /*35d0*/  @UP0 UMOV UR11, UR10 ;  /* 0x0000000a000b0c82 */ /* 0x000fe20008000000 */
[----:B------:R-:W-:Y:S01]  /*35e0*/  @UP0 UIMAD UR5, UR60, UR20, URZ ;  /* 0x000000143c0502a4 */ /* 0x000fe2000f8e023f */
[----:B------:R-:W-:-:S04]  /*35f0*/  DEPBAR.LE SB0, 0x1 ;  /* 0x000080400000791a */ /* 0x000fc80000000000 */
[----:B------:R-:W-:Y:S01]  /*3600*/  BAR.SYNC.DEFER_BLOCKING 0x0 ;  /* 0x0000000000007b1d */ /* 0x000fe20000010000 */
[----:B------:R-:W-:-:S05]  /*3610*/  @UP0 UIMAD UR5, UR55, UR21, UR5 ;  /* 0x00000015370502a4 */ /* 0x000fca000f8e0205 */
[----:B------:R-:W-:Y:S02]  /*3620*/  @UP0 UMOV UR10, UR58 ;  /* 0x0000003a000a0c82 */ /* 0x000fe40008000000 */
[----:B------:R-:W-:-:S04]  /*3630*/  @UP0 UIMAD.WIDE.U32 UR10, UR55, UR20, UR10 ;  /* 0x00000014370a02a5 */ /* 0x000fc8000f8e000a */
[----:B------:R-:W-:Y:S02]  /*3640*/  @UP0 ULEA UR18, UP1, UR10, UR18, 0x2 ;  /* 0x000000120a120291 */ /* 0x000fe4000f82103f */
[----:B------:R-:W-:-:S04]  /*3650*/  @UP0 UIADD3 UR5, UR11, UR5, URZ ;  /* 0x000000050b050290 */ /* 0x000fc8000fffe03f */
[----:B------:R-:W-:Y:S01]  /*3660*/  @UP0 ULEA.HI.X UR19, UR10, UR19, UR5, 0x2, UP1 ;  /* 0x000000130a130291 */ /* 0x000fe200088f1405 */
[----:B---3--:R-:W-:Y:S01]  /*3670*/  IMAD.U32 R4, RZ, RZ, UR18 ;  /* 0x00000012ff047e24 */ /* 0x008fe2000f8e00ff */
[----:B-----5:R3:W-:Y:S04]  /*3680*/  STL [R1+0x14], R2 ;  /* 0x0000140201007387 */ /* 0x0207e80000100800 */
[----:B------:R-:W-:Y:S01]  /*3690*/  IMAD.U32 R5, RZ, RZ, UR19 ;  /* 0x00000013ff057e24 */ /* 0x000fe2000f8e00ff */
[----:B------:R-:W-:Y:S01]  /*36a0*/  @UP0 ULDC UR5, c[0x0][0x2e8] ;  /* 0x0000ba0000050ab9 */ /* 0x000fe20000000800 */
[----:B------:R-:W5:Y:S01]  /*36b0*/  S2R R6, SR_TID.X ;  /* 0x0000000000067919 */ /* 0x000f620000002100 */
[----:B------:R-:W-:Y:S01]  /*36c0*/  LEA R208, R230, UR4, 0x1 ;  /* 0x00000004e6d07c11 */ /* 0x000fe2000f8e08ff */
[----:B--2---:R2:W-:Y:S04]  /*36d0*/  STL [R1+0x24], R11 ;  /* 0x0000240b01007387 */ /* 0x0045e80000100800 */
[----:B------:R-:W1:Y:S04]  /*36e0*/  LDSM.16.M88.4 R180, [R223] ;  /* 0x00000000dfb4783b */ /* 0x000e680000000200 */
[----:B------:R-:W1:Y:S04]  /*36f0*/  LDSM.16.M88.4 R184, [R223+0x400] ;  /* 0x00040000dfb8783b */ /* 0x000e680000000200 */
[----:B------:R-:W2:Y:S04]  /*3700*/  LDSM.16.M88.4 R196, [R223+0x2000] ;  /* 0x00200000dfc4783b */ /* 0x000ea80000000200 */
[----:B------:R-:W2:Y:S04]  /*3710*/  LDSM.16.M88.4 R200, [R223+0x2400] ;  /* 0x00240000dfc8783b */ /* 0x000ea80000000200 */
[----:B---3--:R-:W3:Y:S04]  /*3720*/  @P1 LDG.E R2, desc[UR8][R4.64] ;  /* 0x0000000804021981 */ /* 0x008ee8000c1e1900 */
[----:B------:R-:W3:Y:S01]  /*3730*/  LDSM.16.M88.4 R172, [R208+0xf000] ;  /* 0x00f00000d0ac783b */ /* 0x000ee20000000200 */
[----:B-----5:R-:W-:-:S03]  /*3740*/  IMAD.SHL.U32 R6, R6, 0x2, RZ ;  /* 0x0000000206067824 */ /* 0x020fc600078e00ff */
[----:B------:R-:W3:Y:S04]  /*3750*/  LDSM.16.M88.4 R176, [R208+0xf400] ;  /* 0x00f40000d0b0783b */ /* 0x000ee80000000200 */
[----:B------:R-:W3:Y:S04]  /*3760*/  LDSM.16.M88.4 R188, [R208+0x11000] ;  /* 0x01100000d0bc783b */ /* 0x000ee80000000200 */
[----:B------:R-:W3:Y:S04]  /*3770*/  LDSM.16.M88.4 R192, [R208+0x11400] ;  /* 0x01140000d0c0783b */ /* 0x000ee80000000200 */
[----:B------:R-:W3:Y:S04]  /*3780*/  LDSM.16.M88.4 R204, [R208+0x13000] ;  /* 0x01300000d0cc783b */ /* 0x000ee80000000200 */
[----:B-1----:R-:W5:Y:S04]  /*3790*/  LDG.E.64 R4, desc[UR8][R8.64+0x8] ;  /* 0x0000080808047981 */ /* 0x002f68000c1e1b00 */
[----:B----4-:R1:W-:Y:S01]  /*37a0*/  STL [R1+0x28], R10 ;  /* 0x0000280a01007387 */ /* 0x0103e20000100800 */
[----:B--2---:R-:W2:Y:S03]  /*37b0*/  S2R R11, SR_TID.X ;  /* 0x00000000000b7919 */ /* 0x004ea60000002100 */
[----:B------:R-:W4:Y:S04]  /*37c0*/  LDSM.16.M88.4 R208, [R208+0x13400] ;  /* 0x01340000d0d0783b */ /* 0x000f280000000200 */
[----:B------:R-:W2:Y:S04]  /*37d0*/  LDSM.16.M88.4 R212, [R223+0x4000] ;  /* 0x00400000dfd4783b */ /* 0x000ea80000000200 */
[----:B------:R-:W2:Y:S04]  /*37e0*/  LDSM.16.M88.4 R216, [R223+0x4400] ;  /* 0x00440000dfd8783b */ /* 0x000ea80000000200 */
[----:B------:R-:W4:Y:S01]  /*37f0*/  LDG.E.64 R8, desc[UR8][R8.64] ;  /* 0x0000000808087981 */ /* 0x000f22000c1e1b00 */
[----:B-1----:R-:W1:Y:S03]  /*3800*/  S2R R10, SR_TID.X ;  /* 0x00000000000a7919 */ /* 0x002e660000002100 */
[----:B------:R2:W-:Y:S02]  /*3810*/  STL [R1+0x20], R0 ;  /* 0x0000200001007387 */ /* 0x0005e40000100800 */
[----:B--2---:R-:W3:Y:S01]  /*3820*/  @P1 MUFU.RCP R0, UR5 ;  /* 0x0000000500001d08 */ /* 0x004ee20008001000 */
[----:B-1----:R-:W-:Y:S01]  /*3830*/  SHF.R.S32.HI R10, RZ, 0x1f, R10 ;  /* 0x0000001fff0a7819 */ /* 0x002fe2000001140a */
[----:B------:R-:W-:-:S03]  /*3840*/  UIMAD UR5, UR55, UR12, UR58 ;  /* 0x0000000c370572a4 */ /* 0x000fc6000f8e023a */
[----:B------:R-:W-:Y:S01]  /*3850*/  LEA.HI R10, R10, R11, RZ, 0x6 ;  /* 0x0000000b0a0a7211 */ /* 0x000fe200078f30ff */
[----:B------:R-:W-:-:S03]  /*3860*/  USHF.L.U32 UR5, UR5, 0x5, URZ ;  /* 0x0000000505057899 */ /* 0x000fc6000800063f */
[----:B------:R-:W-:Y:S01]  /*3870*/  SHF.R.S32.HI R10, RZ, 0x6, R10 ;  /* 0x00000006ff0a7819 */ /* 0x000fe2000001140a */
[----:B------:R-:W-:-:S04]  /*3880*/  USHF.R.S32.HI UR11, URZ, 0x1f, UR5 ;  /* 0x0000001f3f0b7899 */ /* 0x000fc80008011405 */
[----:B------:R-:W-:-:S05]  /*3890*/  IMAD.SHL.U32 R7, R10, 0x20, RZ ;  /* 0x000000200a077824 */ /* 0x000fca00078e00ff */
[----:B------:R-:W-:Y:S01]  /*38a0*/  LOP3.LUT R7, R7, 0x6, R6, 0xf8, !PT ;  /* 0x0000000607077812 */ /* 0x000fe200078ef806 */
[----:B------:R-:W-:Y:S01]  /*38b0*/  IMAD.U32 R6, RZ, RZ, UR52 ;  /* 0x00000034ff067e24 */ /* 0x000fe2000f8e00ff */
[----:B------:R-:W-:Y:S03]  /*38c0*/  STL [R1+0x10], R236 ;  /* 0x000010ec01007387 */ /* 0x000fe60000100800 */
[----:B------:R-:W-:Y:S01]  /*38d0*/  IMAD R246, R6, 0x80, R7 ;  /* 0x0000008006f67824 */ /* 0x000fe200078e0207 */
[----:B------:R-:W-:Y:S02]  /*38e0*/  USHF.L.U32 UR19, UR32, 0x4, URZ ;  /* 0x0000000420137899 */ /* 0x000fe4000800063f */
[----:B------:R-:W-:Y:S02]  /*38f0*/  USHF.L.U32 UR17, UR32, 0x3, URZ ;  /* 0x0000000320117899 */ /* 0x000fe4000800063f */
[----:B------:R-:W-:-:S02]  /*3900*/  UIADD3 UR29, UR19, 0x20, URZ ;  /* 0x00000020131d7890 */ /* 0x000fc4000fffe03f */
[----:B------:R-:W-:Y:S02]  /*3910*/  UIADD3 UR24, UR19, 0x40, URZ ;  /* 0x0000004013187890 */ /* 0x000fe4000fffe03f */
[----:B------:R-:W-:Y:S02]  /*3920*/  UIADD3 UR28, UR17, UR29, URZ ;  /* 0x0000001d111c7290 */ /* 0x000fe4000fffe03f */
[----:B------:R-:W-:Y:S02]  /*3930*/  UIADD3 UR23, UR17, UR24, URZ ;  /* 0x0000001811177290 */ /* 0x000fe4000fffe03f */
[----:B------:R-:W-:Y:S02]  /*3940*/  UIADD3 UR27, UR17, UR28, URZ ;  /* 0x0000001c111b7290 */ /* 0x000fe4000fffe03f */
[----:B------:R-:W-:Y:S02]  /*3950*/  UIADD3 UR22, UR17, UR23, URZ ;  /* 0x0000001711167290 */ /* 0x000fe4000fffe03f */
[----:B------:R-:W-:-:S02]  /*3960*/  UIADD3 UR26, UR17, UR27, URZ ;  /* 0x0000001b111a7290 */ /* 0x000fc4000fffe03f */
[----:B------:R-:W-:Y:S01]  /*3970*/  UIADD3 UR21, UR17, UR22, URZ ;  /* 0x0000001611157290 */ /* 0x000fe2000fffe03f */
[----:B------:R-:W-:Y:S01]  /*3980*/  IMAD.SHL.U32 R222, R231, 0x2, RZ ;  /* 0x00000002e7de7824 */ /* 0x000fe200078e00ff */
[----:B------:R-:W-:Y:S02]  /*3990*/  CS2R R126, SRZ ;  /* 0x00000000007e7805 */ /* 0x000fe4000001ff00 */
[----:B------:R-:W-:Y:S01]  /*39a0*/  CS2R R124, SRZ ;  /* 0x00000000007c7805 */ /* 0x000fe2000001ff00 */
[----:B------:R-:W-:Y:S01]  /*39b0*/  UIADD3 UR20, UR17, UR21, URZ ;  /* 0x0000001511147290 */ /* 0x000fe2000fffe03f */
        /* <DEDUP_REMOVED lines=46> */
[----:B------:R-:W-:Y:S02]  /*3ca0*/  UIMAD UR36, UR32, 0x18, URZ ;  /* 0x00000018202478a4 */ /* 0x000fe4000f8e023f */
[----:B------:R-:W-:Y:S02]  /*3cb0*/  USHF.L.U32 UR35, UR32, 0x5, URZ ;  /* 0x0000000520237899 */ /* 0x000fe4000800063f */
[----:B------:R-:W-:Y:S02]  /*3cc0*/  UIMAD UR34, UR32, 0x28, URZ ;  /* 0x00000028202278a4 */ /* 0x000fe4000f8e023f */
[----:B------:R-:W-:Y:S02]  /*3cd0*/  UIMAD UR33, UR32, 0x30, URZ ;  /* 0x00000030202178a4 */ /* 0x000fe4000f8e023f */
[----:B------:R-:W-:Y:S02]  /*3ce0*/  UIMAD UR32, UR32, 0x38, URZ ;  /* 0x00000038202078a4 */ /* 0x000fe4000f8e023f */
[----:B------:R-:W-:Y:S01]  /*3cf0*/  UIADD3 UR30, UR17, UR20, URZ ;  /* 0x00000014111e7290 */ /* 0x000fe2000fffe03f */
[----:B---3--:R-:W-:Y:S01]  /*3d00*/  @P1 FMUL.FTZ R0, R2, R0 ;  /* 0x0000000002001220 */ /* 0x008fe20000410000 */
[----:B------:R-:W-:-:S04]  /*3d10*/  SHF.R.S32.HI R2, RZ, 0x1f, R21 ;  /* 0x0000001fff027819 */ /* 0x000fc80000011415 */
[----:B------:R-:W-:Y:S01]  /*3d20*/  @P1 R2UR UR12, R0 ;  /* 0x00000000000c12ca */ /* 0x000fe200000e0000 */
[----:B------:R-:W-:-:S05]  /*3d30*/  VIADD R0, R231, 0x1800 ;  /* 0x00001800e7007836 */ /* 0x000fca0000000000 */
[----:B------:R-:W-:Y:S02]  /*3d40*/  SEL R0, R0, R231, !P0 ;  /* 0x000000e700007207 */ /* 0x000fe40004000000 */
[----:B-----5:R-:W-:-:S04]  /*3d50*/  IADD3 R21, P3, P2, R4, UR5, R21 ;  /* 0x0000000504157c10 */ /* 0x020fc8000fa7e015 */
[----:B------:R-:W-:Y:S01]  /*3d60*/  IADD3.X R4, R5, UR11, R2, P3, P2 ;  /* 0x0000000b05047c10 */ /* 0x000fe20009fe4402 */
[----:B------:R-:W-:-:S05]  /*3d70*/  IMAD R5, RZ, RZ, -UR25 ;  /* 0x80000019ff057e24 */ /* 0x000fca000f8e02ff */
[----:B------:R1:W-:Y:S01]  /*3d80*/  STL [R1+0x44], R5 ;  /* 0x0000440501007387 */ /* 0x0003e20000100800 */
[----:B----4-:R-:W-:Y:S02]  /*3d90*/  R2UR UR10, R8 ;  /* 0x00000000080a72ca */ /* 0x010fe400000e0000 */
[----:B------:R-:W-:Y:S02]  /*3da0*/  LEA R221, R0, UR4, 0x1 ;  /* 0x0000000400dd7c11 */ /* 0x000fe4000f8e08ff */
[----:B-1----:R-:W-:-:S09]  /*3db0*/  IADD3 R5, R17, -UR54, -R246 ;  /* 0x8000003611057c10 */ /* 0x002fd2000fffe8f6 */
[----:B------:R-:W-:Y:S01]  /*3dc0*/  LOP3.LUT R4, R4, UR10, RZ, 0x3c, !PT ;  /* 0x0000000a04047c12 */ /* 0x000fe2000f8e3cff */
[----:B------:R-:W-:-:S04]  /*3dd0*/  VIADD R0, R5, UR7 ;  /* 0x0000000705007c36 */ /* 0x000fc80008000000 */
[----:B------:R1:W-:Y:S04]  /*3de0*/  STL [R1+0x40], R4 ;  /* 0x0000400401007387 */ /* 0x0003e80000100800 */
[----:B------:R2:W-:Y:S01]  /*3df0*/  STL [R1+0x54], R0 ;  /* 0x0000540001007387 */ /* 0x0005e20000100800 */
[----:B------:R-:W-:Y:S01]  /*3e00*/  R2UR UR47, R9 ;  /* 0x00000000092f72ca */ /* 0x000fe200000e0000 */
[----:B------:R-:W-:Y:S02]  /*3e10*/  VIADD R2, R229, 0x1800 ;  /* 0x00001800e5027836 */ /* 0x000fe40000000000 */
[----:B-1----:R-:W-:-:S05]  /*3e20*/  IMAD.WIDE.U32 R4, R21, -0x2daee0ad, RZ ;  /* 0xd2511f5315047825 */ /* 0x002fca00078e00ff */
[----:B------:R2:W-:Y:S01]  /*3e30*/  STL.64 [R1+0x38], R4 ;  /* 0x0000380401007387 */ /* 0x0005e20000100a00 */
[----:B------:R-:W-:Y:S01]  /*3e40*/  UIADD3 UR11, UR31, 0x80, URZ ;  /* 0x000000801f0b7890 */ /* 0x000fe2000fffe03f */
[----:B------:R-:W-:Y:S01]  /*3e50*/  SEL R2, R2, R229, !P0 ;  /* 0x000000e502027207 */ /* 0x000fe20004000000 */
[----:B------:R-:W-:Y:S01]  /*3e60*/  UIADD3 UR25, UR17, UR26, URZ ;  /* 0x0000001a11197290 */ /* 0x000fe2000fffe03f */
[----:B------:R-:W-:Y:S02]  /*3e70*/  UMOV UR5, URZ ;  /* 0x0000003f00057c82 */ /* 0x000fe40008000000 */
[----:B------:R-:W-:Y:S01]  /*3e80*/  LEA R220, R2, UR4, 0x1 ;  /* 0x0000000402dc7c11 */ /* 0x000fe2000f8e08ff */
[----:B------:R-:W-:Y:S01]  /*3e90*/  UISETP.GE.AND UP1, UPT, UR11, UR7, UPT ;  /* 0x000000070b00728c */ /* 0x000fe2000bf26270 */
[----:B------:R-:W-:Y:S01]  /*3ea0*/  @UP0 UMOV UR5, UR12 ;  /* 0x0000000c00050c82 */ /* 0x000fe20008000000 */
[----:B------:R-:W-:Y:S02]  /*3eb0*/  UIADD3 UR46, UR47, 0x646e171e, URZ ;  /* 0x646e171e2f2e7890 */ /* 0x000fe4000fffe03f */
[----:B------:R-:W-:-:S02]  /*3ec0*/  UIADD3 UR45, UR10, -0x4ab325aa, URZ ;  /* 0xb54cda560a2d7890 */ /* 0x000fc4000fffe03f */
[----:B------:R-:W-:Y:S02]  /*3ed0*/  UIADD3 UR44, UR47, -0x56f99767, URZ ;  /* 0xa90668992f2c7890 */ /* 0x000fe4000fffe03f */
[----:B------:R-:W-:Y:S02]  /*3ee0*/  UIADD3 UR43, UR10, 0x1715609d, URZ ;  /* 0x1715609d0a2b7890 */ /* 0x000fe4000fffe03f */
[----:B------:R-:W-:Y:S02]  /*3ef0*/  UIADD3 UR42, UR47, -0x126145ec, URZ ;  /* 0xed9eba142f2a7890 */ /* 0x000fe4000fffe03f */
[----:B------:R-:W-:Y:S02]  /*3f00*/  UIADD3 UR41, UR10, 0x78dde6e4, URZ ;  /* 0x78dde6e40a297890 */ /* 0x000fe4000fffe03f */
[----:B------:R-:W-:Y:S02]  /*3f10*/  UIADD3 UR40, UR47, 0x32370b8f, URZ ;  /* 0x32370b8f2f287890 */ /* 0x000fe4000fffe03f */
[----:B------:R-:W-:-:S02]  /*3f20*/  UIADD3 UR39, UR10, -0x255992d5, URZ ;  /* 0xdaa66d2b0a277890 */ /* 0x000fc4000fffe03f */
[----:B------:R-:W-:Y:S02]  /*3f30*/  UIADD3 UR38, UR47, 0x76cf5d0a, URZ ;  /* 0x76cf5d0a2f267890 */ /* 0x000fe4000fffe03f */
[----:B------:R-:W-:Y:S02]  /*3f40*/  UIADD3 UR49, UR10, 0x3c6ef372, URZ ;  /* 0x3c6ef3720a317890 */ /* 0x000fe4000fffe03f */
[----:B------:R-:W-:Y:S02]  /*3f50*/  UIADD3 UR48, UR47, -0x4498517b, URZ ;  /* 0xbb67ae852f307890 */ /* 0x000fe4000fffe03f */
[----:B------:R-:W-:Y:S02]  /*3f60*/  UIADD3 UR37, UR10, -0x61c88647, URZ ;  /* 0x9e3779b90a257890 */ /* 0x000fe4000fffe03f */
[----:B------:R-:W-:Y:S01]  /*3f70*/  UIADD3 UR31, UR17, UR25, URZ ;  /* 0x00000019111f7290 */ /* 0x000fe2000fffe03f */
[----:B------:R-:W-:Y:S01]  /*3f80*/  ULDC.U8 UR12, c[0x0][0x388] ;  /* 0x0000e200000c7ab9 */ /* 0x000fe20000000000 */
[----:B--2---:R-:W-:-:S10]  /*3f90*/  ULDC UR11, c[0x0][0x2ec] ;  /* 0x0000bb00000b7ab9 */ /* 0x004fd40000000800 */
.L_x_530:
[----:B------:R-:W-:Y:S01]  /*3fa0*/  LEA R0, R230, UR4, 0x1 ;  /* 0x00000004e6007c11 */ /* 0x000fe2000f8e08ff */
[----:B------:R-:W0:Y:S01]  /*3fb0*/  LDGDEPBAR ;  /* 0x00000000000079af */ /* 0x000e220000000000 */
[----:B------:R-:W-:Y:S01]  /*3fc0*/  PLOP3.LUT P2, PT, PT, PT, UP1, 0x80, 0x0 ;  /* 0x000000000000781c */ /* 0x000fe20003f4f018 */
[----:B------:R-:W-:Y:S01]  /*3fd0*/  IMAD.IADD R2, R228, 0x1, R221 ;  /* 0x00000001e4027824 */ /* 0x000fe200078e02dd */
[----:B------:R-:W-:Y:S05]  /*3fe0*/  PLOP3.LUT P6, PT, PT, PT, UP1, 0x80, 0x0 ;  /* 0x000000000000781c */ /* 0x000fea0003fcf018 */
[----:B------:R-:W2:Y:S01]  /*3ff0*/  LDL R232, [R1+0x54] ;  /* 0x0000540001e87983 */ /* 0x000ea20000100800 */
[----:B------:R-:W-:Y:S01]  /*4000*/  PLOP3.LUT P4, PT, PT, PT, UP1, 0x80, 0x0 ;  /* 0x000000000000781c */ /* 0x000fe20003f8f018 */
[----:B------:R-:W-:Y:S01]  /*4010*/  UISETP.GE.AND UP2, UPT, UR6, 0x1, UPT ;  /* 0x000000010600788c */ /* 0x000fe2000bf46270 */
[----:B------:R-:W-:Y:S01]  /*4020*/  PLOP3.LUT P5, PT, PT, PT, UP1, 0x80, 0x0 ;  /* 0x000000000000781c */ /* 0x000fe20003faf018 */
[----:B------:R-:W3:Y:S01]  /*4030*/  LDL R235, [R1+0x24] ;  /* 0x0000240001eb7983 */ /* 0x000ee20000100800 */
[----:B------:R-:W-:Y:S03]  /*4040*/  PLOP3.LUT P1, PT, PT, PT, UP1, 0x80, 0x0 ;  /* 0x000000000000781c */ /* 0x000fe60003f2f018 */
[----:B------:R-:W4:Y:S01]  /*4050*/  LDL R234, [R1+0x28] ;  /* 0x0000280001ea7983 */ /* 0x000f220000100800 */
[C---:B------:R-:W-:Y:S01]  /*4060*/  @P6 ISETP.GE.AND P6, PT, R246.reuse, UR7, PT ;  /* 0x00000007f6006c0c */ /* 0x040fe2000bfc6270 */
        /* <DEDUP_REMOVED lines=50> */
[-C--:B------:R-:W-:Y:S06]  /*4390*/  HMMA.16816.F32.BF16 R12, R168, R166.reuse, R12 ;  /* 0x000000a6a80c723c */ /* 0x080fec000004180c */
[C---:B------:R-:W-:Y:S01]  /*43a0*/  HMMA.16816.F32.BF16 R16, R140.reuse, R166, R16 ;  /* 0x000000a68c10723c */ /* 0x040fe20000041810 */
[----:B------:R1:W3:Y:S01]  /*43b0*/  LDSM.16.M88.4 R164, [R2+0x2800] ;  /* 0x0028000002a4783b */ /* 0x0002e20000000200 */
[----:B------:R-:W-:Y:S04]  /*43c0*/  IMAD.U32 R0, RZ, RZ, UR6 ;  /* 0x00000006ff007e24 */ /* 0x000fe8000f8e00ff */
[-C--:B------:R-:W-:Y:S06]  /*43d0*/  HMMA.16816.F32.BF16 R20, R140, R136.reuse, R20 ;  /* 0x000000888c14723c */ /* 0x080fec0000041814 */
[C---:B------:R-:W-:Y:S06]  /*43e0*/  HMMA.16816.F32.BF16 R24, R168.reuse, R136, R24 ;  /* 0x00000088a818723c */ /* 0x040fec0000041818 */
[-C--:B------:R-:W-:Y:S05]  /*43f0*/  HMMA.16816.F32.BF16 R28, R168, R138.reuse, R28 ;  /* 0x0000008aa81c723c */ /* 0x080fea000004181c */
[C---:B------:R-:W-:Y:S01]  /*4400*/  @P1 VIADD R137, R246.reuse, 0x8 ;  /* 0x00000008f6891836 */ /* 0x040fe20000000000 */
[----:B------:R-:W-:Y:S01]  /*4410*/  PLOP3.LUT P1, PT, PT, PT, UP1, 0x80, 0x0 ;  /* 0x000000000000781c */ /* 0x000fe20003f2f018 */
[----:B------:R-:W-:Y:S01]  /*4420*/  HMMA.16816.F32.BF16 R32, R140, R138, R32 ;  /* 0x0000008a8c20723c */ /* 0x000fe20000041820 */
[----:B------:R-:W4:Y:S01]  /*4430*/  LDL R139, [R1+0x58] ;  /* 0x00005800018b7983 */ /* 0x000f220000100800 */
[----:B------:R-:W3:Y:S04]  /*4440*/  S2R R141, SR_TID.X ;  /* 0x00000000008d7919 */ /* 0x000ee80000002100 */
[-C--:B------:R-:W-:Y:S01]  /*4450*/  HMMA.16816.F32.BF16 R4, R144, R148.reuse, R4 ;  /* 0x000000949004723c */ /* 0x080fe20000041804 */
[----:B------:R-:W-:Y:S04]  /*4460*/  IMAD.U32 R140, RZ, RZ, UR6 ;  /* 0x00000006ff8c7e24 */ /* 0x000fe8000f8e00ff */
[----:B------:R-:W-:Y:S01]  /*4470*/  @P2 VIADD R138, R246, 0x1 ;  /* 0x00000001f68a2836 */ /* 0x000fe20000000000 */
[----:B------:R-:W-:Y:S01]  /*4480*/  PLOP3.LUT P2, PT, PT, PT, UP1, 0x80, 0x0 ;  /* 0x000000000000781c */ /* 0x000fe20003f4f018 */
[C---:B------:R-:W-:Y:S01]  /*4490*/  HMMA.16816.F32.BF16 R8, R156.reuse, R148, R8 ;  /* 0x000000949c08723c */ /* 0x040fe20000041808 */
[----:B------:R-:W4:Y:S03]  /*44a0*/  LDL.64 R148, [R1+0x38] ;  /* 0x0000380001947983 */ /* 0x000f260000100a00 */
[----:B--2---:R-:W-:Y:S02]  /*44b0*/  IMAD R0, R0, 0x40, R232 ;  /* 0x0000004000007824 */ /* 0x004fe400078e02e8 */
[-C--:B------:R-:W-:Y:S01]  /*44c0*/  HMMA.16816.F32.BF16 R12, R156, R150.reuse, R12 ;  /* 0x000000969c0c723c */ /* 0x080fe2000004180c */
[----:B------:R-:W2:Y:S04]  /*44d0*/  LDL R232, [R1+0x14] ;  /* 0x0000140001e87983 */ /* 0x000ea80000100800 */
[----:B-1----:R-:W-:Y:S01]  /*44e0*/  VIADD R2, R0, 0x20 ;  /* 0x0000002000027836 */ /* 0x002fe20000000000 */
[C---:B------:R-:W-:Y:S05]  /*44f0*/  HMMA.16816.F32.BF16 R16, R144.reuse, R150, R16 ;  /* 0x000000969010723c */ /* 0x040fea0000041810 */
[----:B------:R-:W-:Y:S01]  /*4500*/  @P1 VIADD R136, R246, 0x10 ;  /* 0x00000010f6881836 */ /* 0x000fe20000000000 */
[----:B------:R-:W-:Y:S01]  /*4510*/  PLOP3.LUT P1, PT, PT, PT, UP1, 0x80, 0x0 ;  /* 0x000000000000781c */ /* 0x000fe20003f2f018 */
[-C--:B------:R-:W-:Y:S04]  /*4520*/  HMMA.16816.F32.BF16 R20, R144, R132.reuse, R20 ;  /* 0x000000849014723c */ /* 0x080fe80000041814 */
[----:B---3--:R-:W-:Y:S02]  /*4530*/  SHF.R.S32.HI R141, RZ, 0x1f, R141 ;  /* 0x0000001fff8d7819 */ /* 0x008fe4000001148d */
[C---:B------:R-:W-:Y:S06]  /*4540*/  HMMA.16816.F32.BF16 R24, R156.reuse, R132, R24 ;  /* 0x000000849c18723c */ /* 0x040fec0000041818 */
[----:B------:R-:W-:Y:S01]  /*4550*/  @P1 ISETP.GE.AND P1, PT, R136, UR7, PT ;  /* 0x0000000788001c0c */ /* 0x000fe2000bf26270 */
[-C--:B------:R-:W-:Y:S01]  /*4560*/  HMMA.16816.F32.BF16 R28, R156, R134.reuse, R28 ;  /* 0x000000869c1c723c */ /* 0x080fe2000004181c */
[----:B------:R-:W3:Y:S03]  /*4570*/  LDL R157, [R1+0x40] ;  /* 0x00004000019d7983 */ /* 0x000ee60000100800 */
[C---:B------:R-:W-:Y:S02]  /*4580*/  VIADD R133, R0.reuse, 0x28 ;  /* 0x0000002800857836 */ /* 0x040fe40000000000 */
[----:B------:R-:W-:Y:S01]  /*4590*/  HMMA.16816.F32.BF16 R32, R144, R134, R32 ;  /* 0x000000869020723c */ /* 0x000fe20000041820 */
[----:B------:R-:W1:Y:S03]  /*45a0*/  S2R R144, SR_TID.X ;  /* 0x0000000000907919 */ /* 0x000e660000002100 */
[----:B------:R-:W-:Y:S01]  /*45b0*/  ISETP.GE.AND P0, PT, R133, RZ, PT ;  /* 0x000000ff8500720c */ /* 0x000fe20003f06270 */
[----:B------:R-:W-:Y:S01]  /*45c0*/  VIADD R132, R0, 0x8 ;  /* 0x0000000800847836 */ /* 0x000fe20000000000 */
[-C--:B------:R-:W-:Y:S05]  /*45d0*/  HMMA.16816.F32.BF16 R4, R152, R160.reuse, R4 ;  /* 0x000000a09804723c */ /* 0x080fea0000041804 */
[----:B------:R-:W-:Y:S01]  /*45e0*/  ISETP.GE.AND P3, PT, R132, RZ, PT ;  /* 0x000000ff8400720c */ /* 0x000fe20003f66270 */
[C---:B------:R-:W-:Y:S05]  /*45f0*/  HMMA.16816.F32.BF16 R8, R164.reuse, R160, R8 ;  /* 0x000000a0a408723c */ /* 0x040fea0000041808 */
[----:B------:R-:W-:Y:S01]  /*4600*/  @!P0 IADD3 R133, -R0, -0x28, RZ ;  /* 0xffffffd800858810 */ /* 0x000fe20007ffe1ff */
[-C--:B------:R-:W-:Y:S03]  /*4610*/  HMMA.16816.F32.BF16 R12, R164, R162.reuse, R12 ;  /* 0x000000a2a40c723c */ /* 0x080fe6000004180c */
[----:B------:R-:W-:Y:S02]  /*4620*/  ISETP.GE.AND P0, PT, R2, RZ, PT ;  /* 0x000000ff0200720c */ /* 0x000fe40003f06270 */
[----:B------:R-:W-:Y:S01]  /*4630*/  I2FP.F32.S32 R133, R133 ;  /* 0x0000008500857245 */ /* 0x000fe20000201400 */
[C---:B------:R-:W-:Y:S05]  /*4640*/  HMMA.16816.F32.BF16 R16, R152.reuse, R162, R16 ;  /* 0x000000a29810723c */ /* 0x040fea0000041810 */
[C---:B------:R-:W-:Y:S01]  /*4650*/  @!P3 IADD3 R132, -R0.reuse, -0x8, RZ ;  /* 0xfffffff80084b810 */ /* 0x040fe20007ffe1ff */
[C---:B------:R-:W-:Y:S01]  /*4660*/  VIADD R145, R0.reuse, 0xfffffff7 ;  /* 0xfffffff700917836 */ /* 0x040fe20000000000 */
[----:B------:R-:W-:Y:S01]  /*4670*/  PLOP3.LUT P3, PT, PT, PT, UP1, 0x80, 0x0 ;  /* 0x000000000000781c */ /* 0x000fe20003f6f018 */
[C---:B------:R-:W-:Y:S03]  /*4680*/  VIADD R146, R0.reuse, 0xfffffff0 ;  /* 0xfffffff000927836 */ /* 0x040fe60000000000 */
[C---:B------:R-:W-:Y:S01]  /*4690*/  @!P0 IADD3 R2, -R0.reuse, -0x20, RZ ;  /* 0xffffffe000028810 */ /* 0x040fe20007ffe1ff */
[----:B------:R-:W-:Y:S01]  /*46a0*/  FFMA.FTZ R10, R133, -UR5, R10 ;  /* 0x80000005850a7c23 */ /* 0x000fe2000801000a */
[----:B------:R-:W-:Y:S01]  /*46b0*/  IABS R133, R0 ;  /* 0x0000000000857213 */ /* 0x000fe20000000000 */
[C---:B------:R-:W-:Y:S01]  /*46c0*/  VIADD R147, R0.reuse, 0x10 ;  /* 0x0000001000937836 */ /* 0x040fe20000000000 */
[----:B------:R-:W-:Y:S01]  /*46d0*/  I2FP.F32.S32 R161, R2 ;  /* 0x0000000200a17245 */ /* 0x000fe20000201400 */
[C---:B------:R-:W-:Y:S01]  /*46e0*/  VIADD R134, R0.reuse, 0xffffffff ;  /* 0xffffffff00867836 */ /* 0x040fe20000000000 */
[----:B------:R-:W-:Y:S01]  /*46f0*/  I2FP.F32.S32 R170, R133 ;  /* 0x0000008500aa7245 */ /* 0x000fe20000201400 */
[----:B------:R-:W-:Y:S01]  /*4700*/  VIADD R133, R0, 0x7 ;  /* 0x0000000700857836 */ /* 0x000fe20000000000 */
[----:B------:R-:W-:Y:S01]  /*4710*/  PLOP3.LUT P0, PT, PT, PT, UP1, 0x80, 0x0 ;  /* 0x000000000000781c */ /* 0x000fe20003f0f018 */
[C---:B------:R-:W-:Y:S01]  /*4720*/  FFMA.FTZ R8, R161.reuse, -UR5, R8 ;  /* 0x80000005a1087c23 */ /* 0x040fe20008010008 */
[----:B------:R-:W-:Y:S01]  /*4730*/  I2FP.F32.S32 R237, R132 ;  /* 0x0000008400ed7245 */ /* 0x000fe20000201400 */
[----:B------:R-:W-:Y:S01]  /*4740*/  FFMA.FTZ R14, R161, -UR5, R14 ;  /* 0x80000005a10e7c23 */ /* 0x000fe2000801000e */
[----:B------:R-:W-:Y:S01]  /*4750*/  @P3 FSEL R10, R10, -INF , !P6 ;  /* 0xff8000000a0a3808 */ /* 0x000fe20007000000 */
[----:B------:R-:W2:Y:S01]  /*4760*/  LDL R161, [R1+0x20] ;  /* 0x0000200001a17983 */ /* 0x000ea20000100800 */
[----:B------:R-:W-:Y:S01]  /*4770*/  @P2 FSEL R8, R8, -INF , !P6 ;  /* 0xff80000008082808 */ /* 0x000fe20007000000 */
[C---:B------:R-:W-:Y:S01]  /*4780*/  FFMA.FTZ R4, R170.reuse, -UR5, R4 ;  /* 0x80000005aa047c23 */ /* 0x040fe20008010004 */
[----:B-1----:R-:W-:Y:S01]  /*4790*/  LEA.HI R141, R141, R144, RZ, 0x6 ;  /* 0x000000908d8d7211 */ /* 0x002fe200078f30ff */
[----:B------:R-:W-:Y:S01]  /*47a0*/  FFMA.FTZ R6, R237, -UR5, R6 ;  /* 0x80000005ed067c23 */ /* 0x000fe20008010006 */
[----:B------:R-:W-:Y:S01]  /*47b0*/  PLOP3.LUT P2, PT, PT, PT, UP1, 0x80, 0x0 ;  /* 0x000000000000781c */ /* 0x000fe20003f4f018 */
[----:B------:R-:W-:Y:S01]  /*47c0*/  FFMA.FTZ R18, R170, -UR5, R18 ;  /* 0x80000005aa127c23 */ /* 0x000fe20008010012 */
[----:B------:R-:W-:Y:S01]  /*47d0*/  @P4 FSEL R4, R4, -INF , !P6 ;  /* 0xff80000004044808 */ /* 0x000fe20007000000 */
[----:B------:R-:W-:Y:S01]  /*47e0*/  @P0 VIADD R135, R246, 0x9 ;  /* 0x00000009f6870836 */ /* 0x000fe20000000000 */
[----:B------:R-:W-:Y:S01]  /*47f0*/  PLOP3.LUT P4, PT, PT, PT, UP1, 0x80, 0x0 ;  /* 0x000000000000781c */ /* 0x000fe20003f8f018 */
[----:B------:R-:W-:Y:S01]  /*4800*/  VIADD R2, R0, 0x27 ;  /* 0x0000002700027836 */ /* 0x000fe20000000000 */
[----:B------:R-:W-:Y:S01]  /*4810*/  @P5 FSEL R6, R6, -INF , !P6 ;  /* 0xff80000006065808 */ /* 0x000fe20007000000 */
[----:B------:R-:W-:Y:S01]  /*4820*/  VIADD R132, R0, 0x1f ;  /* 0x0000001f00847836 */ /* 0x000fe20000000000 */
[----:B------:R-:W-:Y:S01]  /*4830*/  ISETP.GE.AND P6, PT, R134, RZ, PT ;  /* 0x000000ff8600720c */ /* 0x000fe20003fc6270 */
[C---:B------:R-:W-:Y:S01]  /*4840*/  VIADD R136, R0.reuse, 0xfffffff8 ;  /* 0xfffffff800887836 */ /* 0x040fe20000000000 */
[----:B------:R-:W-:Y:S01]  /*4850*/  ISETP.GE.AND P0, PT, R133, RZ, PT ;  /* 0x000000ff8500720c */ /* 0x000fe20003f06270 */
[----:B------:R-:W-:Y:S01]  /*4860*/  VIADD R160, R0, 0xffffffe8 ;  /* 0xffffffe800a07836 */ /* 0x000fe20000000000 */
[----:B------:R-:W-:Y:S02]  /*4870*/  PLOP3.LUT P5, PT, PT, PT, UP1, 0x80, 0x0 ;  /* 0x000000000000781c */ /* 0x000fe40003faf018 */
[----:B------:R-:W-:Y:S02]  /*4880*/  SHF.R.S32.HI R141, RZ, 0x6, R141 ;  /* 0x00000006ff8d7819 */ /* 0x000fe4000001148d */
[----:B------:R-:W-:Y:S01]  /*4890*/  @P2 ISETP.GE.AND P2, PT, R137, UR7, PT ;  /* 0x0000000789002c0c */ /* 0x000fe2000bf46270 */
[----:B------:R-:W-:Y:S01]  /*48a0*/  @P4 VIADD R143, R246, 0x11 ;  /* 0x00000011f68f4836 */ /* 0x000fe20000000000 */
[----:B------:R-:W-:Y:S01]  /*48b0*/  ISETP.GE.AND P4, PT, R2, RZ, PT ;  /* 0x000000ff0200720c */ /* 0x000fe20003f86270 */
[C---:B------:R-:W-:Y:S01]  /*48c0*/  VIADD R137, R0.reuse, 0x17 ;  /* 0x0000001700897836 */ /* 0x040fe20000000000 */
[----:B------:R-:W-:Y:S02]  /*48d0*/  PLOP3.LUT P3, PT, PT, PT, UP1, 0x80, 0x0 ;  /* 0x000000000000781c */ /* 0x000fe40003f6f018 */
[C---:B------:R-:W-:Y:S02]  /*48e0*/  @!P6 IADD3 R134, -R0.reuse, 0x1, RZ ;  /* 0x000000010086e810 */ /* 0x040fe40007ffe1ff */
[----:B------:R-:W-:Y:S02]  /*48f0*/  @!P0 IADD3 R133, -R0, -0x7, RZ ;  /* 0xfffffff900858810 */ /* 0x000fe40007ffe1ff */
[----:B------:R-:W-:Y:S02]  /*4900*/  ISETP.GE.AND P6, PT, R132, RZ, PT ;  /* 0x000000ff8400720c */ /* 0x000fe40003fc6270 */
[----:B------:R-:W-:Y:S02]  /*4910*/  PLOP3.LUT P0, PT, PT, PT, UP1, 0x80, 0x0 ;  /* 0x000000000000781c */ /* 0x000fe40003f0f018 */
[----:B------:R-:W-:Y:S02]  /*4920*/  I2FP.F32.S32 R238, R133 ;  /* 0x0000008500ee7245 */ /* 0x000fe40000201400 */
[----:B------:R-:W-:Y:S02]  /*4930*/  @!P4 IADD3 R2, -R0, -0x27, RZ ;  /* 0xffffffd90002c810 */ /* 0x000fe40007ffe1ff */
[----:B------:R-:W-:Y:S01]  /*4940*/  PLOP3.LUT P4, PT, PT, PT, UP1, 0x80, 0x0 ;  /* 0x000000000000781c */ /* 0x000fe20003f8f018 */
[----:B------:R-:W-:Y:S01]  /*4950*/  FFMA.FTZ R7, R238, -UR5, R7 ;  /* 0x80000005ee077c23 */ /* 0x000fe20008010007 */
[----:B------:R-:W-:Y:S02]  /*4960*/  I2FP.F32.S32 R2, R2 ;  /* 0x0000000200027245 */ /* 0x000fe40000201400 */
[----:B------:R-:W-:Y:S02]  /*4970*/  I2FP.F32.S32 R233, R134 ;  /* 0x0000008600e97245 */ /* 0x000fe40000201400 */
[----:B------:R-:W-:Y:S01]  /*4980*/  @!P6 IADD3 R132, -R0, -0x1f, RZ ;  /* 0xffffffe10084e810 */ /* 0x000fe20007ffe1ff */
[----:B------:R-:W-:Y:S01]  /*4990*/  @P0 VIADD R142, R246, 0x18 ;  /* 0x00000018f68e0836 */ /* 0x000fe20000000000 */
[----:B------:R-:W-:Y:S01]  /*49a0*/  PLOP3.LUT P6, PT, PT, PT, UP1, 0x80, 0x0 ;  /* 0x000000000000781c */ /* 0x000fe20003fcf018 */
[----:B------:R-:W-:Y:S01]  /*49b0*/  FFMA.FTZ R11, R2, -UR5, R11 ;  /* 0x80000005020b7c23 */ /* 0x000fe2000801000b */
[----:B------:R-:W-:Y:S01]  /*49c0*/  I2FP.F32.S32 R171, R132 ;  /* 0x0000008400ab7245 */ /* 0x000fe20000201400 */
[----:B------:R-:W-:Y:S01]  /*49d0*/  FFMA.FTZ R5, R233, -UR5, R5 ;  /* 0x80000005e9057c23 */ /* 0x000fe20008010005 */
[----:B------:R-:W-:Y:S01]  /*49e0*/  PLOP3.LUT P0, PT, PT, PT, UP1, 0x80, 0x0 ;  /* 0x000000000000781c */ /* 0x000fe20003f0f018 */
[----:B------:R-:W-:Y:S01]  /*49f0*/  IMAD.U32 R2, RZ, RZ, UR52 ;  /* 0x00000034ff027e24 */ /* 0x000fe2000f8e00ff */
[----:B------:R-:W-:Y:S01]  /*4a00*/  @P5 ISETP.GE.AND P5, PT, R138, UR7, PT ;  /* 0x000000078a005c0c */ /* 0x000fe2000bfa6270 */
[----:B------:R-:W-:Y:S01]  /*4a10*/  FFMA.FTZ R9, R171, -UR5, R9 ;  /* 0x80000005ab097c23 */ /* 0x000fe20008010009 */
[----:B------:R-:W-:Y:S01]  /*4a20*/  @P3 ISETP.GE.AND P3, PT, R135, UR7, PT ;  /* 0x0000000787003c0c */ /* 0x000fe2000bf66270 */
[----:B------:R-:W-:Y:S01]  /*4a30*/  IMAD R132, R2, 0x4, R141 ;  /* 0x0000000402847824 */ /* 0x000fe200078e028d */
[----:B------:R-:W-:Y:S01]  /*4a40*/  @P4 FSEL R5, R5, -INF , !P5 ;  /* 0xff80000005054808 */ /* 0x000fe20006800000 */
[----:B------:R-:W-:Y:S01]  /*4a50*/  VIADD R2, R0, 0x18 ;  /* 0x0000001800027836 */ /* 0x000fe20000000000 */
[----:B------:R-:W-:Y:S01]  /*4a60*/  PLOP3.LUT P4, PT, PT, PT, UP1, 0x80, 0x0 ;  /* 0x000000000000781c */ /* 0x000fe20003f8f018 */
[----:B------:R-:W-:Y:S01]  /*4a70*/  FFMA.FTZ R15, R171, -UR5, R15 ;  /* 0x80000005ab0f7c23 */ /* 0x000fe2000801000f */
[----:B------:R-:W-:Y:S01]  /*4a80*/  @P6 FSEL R7, R7, -INF , !P5 ;  /* 0xff80000007076808 */ /* 0x000fe20006800000 */
[----:B------:R-:W-:Y:S01]  /*4a90*/  FFMA.FTZ R19, R233, -UR5, R19 ;  /* 0x80000005e9137c23 */ /* 0x000fe20008010013 */
[----:B------:R-:W-:Y:S02]  /*4aa0*/  PLOP3.LUT P6, PT, PT, PT, UP1, 0x80, 0x0 ;  /* 0x000000000000781c */ /* 0x000fe40003fcf018 */
[----:B------:R-:W-:Y:S02]  /*4ab0*/  @P0 FSEL R9, R9, -INF , !P5 ;  /* 0xff80000009090808 */ /* 0x000fe40006800000 */
[----:B------:R-:W-:Y:S02]  /*4ac0*/  LOP3.LUT R132, R132, UR47, RZ, 0x3c, !PT ;  /* 0x0000002f84847c12 */ /* 0x000fe4000f8e3cff */
[----:B------:R-:W-:Y:S03]  /*4ad0*/  ISETP.GE.AND P0, PT, R2, RZ, PT ;  /* 0x000000ff0200720c */ /* 0x000fe60003f06270 */
[----:B------:R-:W-:Y:S02]  /*4ae0*/  @P4 FSEL R11, R11, -INF , !P5 ;  /* 0xff8000000b0b4808 */ /* 0x000fe40006800000 */
[----:B------:R-:W-:Y:S02]  /*4af0*/  ISETP.GE.AND P5, PT, R137, RZ, PT ;  /* 0x000000ff8900720c */ /* 0x000fe40003fa6270 */
[----:B------:R-:W-:Y:S01]  /*4b00*/  ISETP.GE.AND P4, PT, R136, RZ, PT ;  /* 0x000000ff8800720c */ /* 0x000fe20003f86270 */
[----:B------:R-:W-:Y:S01]  /*4b10*/  @P6 VIADD R144, R246, 0x19 ;  /* 0x00000019f6906836 */ /* 0x000fe20000000000 */
[----:B------:R-:W-:Y:S04]  /*4b20*/  ISETP.GE.AND P6, PT, R145, RZ, PT ;  /* 0x000000ff9100720c */ /* 0x000fe80003fc6270 */
[----:B------:R-:W-:Y:S02]  /*4b30*/  @!P0 IADD3 R2, -R0, -0x18, RZ ;  /* 0xffffffe800028810 */ /* 0x000fe40007ffe1ff */
[----:B------:R-:W-:Y:S03]  /*4b40*/  ISETP.GE.AND P0, PT, R146, RZ, PT ;  /* 0x000000ff9200720c */ /* 0x000fe60003f06270 */
[C---:B------:R-:W-:Y:S02]  /*4b50*/  @!P5 IADD3 R137, -R0.reuse, -0x17, RZ ;  /* 0xffffffe90089d810 */ /* 0x040fe40007ffe1ff */
[----:B------:R-:W-:Y:S02]  /*4b60*/  PLOP3.LUT P5, PT, PT, PT, UP1, 0x80, 0x0 ;  /* 0x000000000000781c */ /* 0x000fe40003faf018 */
[C---:B------:R-:W-:Y:S02]  /*4b70*/  @!P6 IADD3 R145, -R0.reuse, 0x9, RZ ;  /* 0x000000090091e810 */ /* 0x040fe40007ffe1ff */
[----:B------:R-:W-:Y:S02]  /*4b80*/  ISETP.GE.AND P6, PT, R147, RZ, PT ;  /* 0x000000ff9300720c */ /* 0x000fe40003fc6270 */
[C---:B------:R-:W-:Y:S02]  /*4b90*/  @!P4 IADD3 R136, -R0.reuse, 0x8, RZ ;  /* 0x000000080088c810 */ /* 0x040fe40007ffe1ff */
[----:B------:R-:W-:Y:S02]  /*4ba0*/  @!P0 IADD3 R146, -R0, 0x10, RZ ;  /* 0x0000001000928810 */ /* 0x000fe40007ffe1ff */
[----:B------:R-:W-:Y:S02]  /*4bb0*/  PLOP3.LUT P4, PT, PT, PT, UP1, 0x80, 0x0 ;  /* 0x000000000000781c */ /* 0x000fe40003f8f018 */
[----:B------:R-:W-:Y:S02]  /*4bc0*/  I2FP.F32.S32 R145, R145 ;  /* 0x0000009100917245 */ /* 0x000fe40000201400 */
[----:B------:R-:W-:Y:S02]  /*4bd0*/  @P5 ISETP.GE.AND P5, PT, R142, UR7, PT ;  /* 0x000000078e005c0c */ /* 0x000fe4000bfa6270 */
[----:B------:R-:W-:Y:S01]  /*4be0*/  I2FP.F32.S32 R146, R146 ;  /* 0x0000009200927245 */ /* 0x000fe20000201400 */
[----:B------:R-:W-:Y:S01]  /*4bf0*/  FFMA.FTZ R17, R145, -UR5, R17 ;  /* 0x8000000591117c23 */ /* 0x000fe20008010011 */
[----:B------:R-:W-:Y:S04]  /*4c00*/  @!P6 IADD3 R147, -R0, -0x10, RZ ;  /* 0xfffffff00093e810 */ /* 0x000fe80007ffe1ff */
[----:B------:R-:W-:Y:S02]  /*4c10*/  I2FP.F32.S32 R147, R147 ;  /* 0x0000009300937245 */ /* 0x000fe40000201400 */
[----:B------:R-:W-:Y:S01]  /*4c20*/  @P4 ISETP.GE.AND P4, PT, R143, UR7, PT ;  /* 0x000000078f004c0c */ /* 0x000fe2000bf86270 */
[----:B----4-:R-:W-:Y:S01]  /*4c30*/  IMAD R140, R140, 0x4, R139 ;  /* 0x000000048c8c7824 */ /* 0x010fe200078e028b */
[----:B------:R-:W-:Y:S03]  /*4c40*/  LOP3.LUT R134, R149, R132, RZ, 0x3c, !PT ;  /* 0x0000008495867212 */ /* 0x000fe600078e3cff */
[----:B------:R-:W-:Y:S01]  /*4c50*/  IMAD.WIDE.U32 R132, R140, -0x326172a9, RZ ;  /* 0xcd9e8d578c847825 */ /* 0x000fe200078e00ff */
[----:B------:R-:W-:Y:S03]  /*4c60*/  LOP3.LUT R141, R148, UR48, RZ, 0x3c, !PT ;  /* 0x00000030948d7c12 */ /* 0x000fe6000f8e3cff */
[----:B------:R-:W-:Y:S04]  /*4c70*/  IMAD.WIDE.U32 R168, R134, -0x326172a9, RZ ;  /* 0xcd9e8d5786a87825 */ /* 0x000fe800078e00ff */
[C---:B------:R-:W-:Y:S01]  /*4c80*/  VIADD R149, R0.reuse, 0xf ;  /* 0x0000000f00957836 */ /* 0x040fe20000000000 */
[----:B------:R-:W-:Y:S01]  /*4c90*/  LOP3.LUT R134, R169, UR37, R132, 0x96, !PT ;  /* 0x00000025a9867c12 */ /* 0x000fe2000f8e9684 */
[----:B------:R-:W-:Y:S01]  /*4ca0*/  VIADD R148, R0, 0xffffffef ;  /* 0xffffffef00947836 */ /* 0x000fe20000000000 */
[----:B------:R-:W-:Y:S02]  /*4cb0*/  LOP3.LUT R159, R168, UR49, RZ, 0x3c, !PT ;  /* 0x00000031a89f7c12 */ /* 0x000fe4000f8e3cff */
[----:B------:R-:W-:Y:S01]  /*4cc0*/  ISETP.GE.AND P6, PT, R149, RZ, PT ;  /* 0x000000ff9500720c */ /* 0x000fe20003fc6270 */
[----:B------:R-:W-:Y:S01]  /*4cd0*/  IMAD.WIDE.U32 R134, R134, -0x2daee0ad, RZ ;  /* 0xd2511f5386867825 */ /* 0x000fe200078e00ff */
[----:B------:R-:W-:Y:S11]  /*4ce0*/  ISETP.GE.AND P0, PT, R148, RZ, PT ;  /* 0x000000ff9400720c */ /* 0x000ff60003f06270 */
[C---:B------:R-:W-:Y:S02]  /*4cf0*/  @!P6 IADD3 R149, -R0.reuse, -0xf, RZ ;  /* 0xfffffff10095e810 */ /* 0x040fe40007ffe1ff */
[----:B------:R-:W-:Y:S02]  /*4d00*/  @!P0 IADD3 R148, -R0, 0x11, RZ ;  /* 0x0000001100948810 */ /* 0x000fe40007ffe1ff */
[----:B------:R-:W-:Y:S02]  /*4d10*/  ISETP.GE.AND P0, PT, R160, RZ, PT ;  /* 0x000000ffa000720c */ /* 0x000fe40003f06270 */
[----:B---3--:R-:W-:Y:S02]  /*4d20*/  LOP3.LUT R133, R133, R157, RZ, 0x3c, !PT ;  /* 0x0000009d85857212 */ /* 0x008fe400078e3cff */
[----:B------:R-:W-:Y:S02]  /*4d30*/  PLOP3.LUT P6, PT, PT, PT, UP1, 0x80, 0x0 ;  /* 0x000000000000781c */ /* 0x000fe40003fcf018 */
[----:B------:R-:W-:Y:S01]  /*4d40*/  I2FP.F32.S32 R148, R148 ;  /* 0x0000009400947245 */ /* 0x000fe20000201400 */
[----:B------:R-:W-:Y:S05]  /*4d50*/  IMAD.WIDE.U32 R132, R133, -0x2daee0ad, RZ ;  /* 0xd2511f5385847825 */ /* 0x000fea00078e00ff */
[----:B------:R-:W-:Y:S02]  /*4d60*/  LOP3.LUT R138, R141, R133, RZ, 0x3c, !PT ;  /* 0x000000858d8a7212 */ /* 0x000fe400078e3cff */
[----:B------:R-:W-:Y:S01]  /*4d70*/  LOP3.LUT R135, R135, UR38, R132, 0x96, !PT ;  /* 0x0000002687877c12 */ /* 0x000fe2000f8e9684 */
[----:B------:R-:W-:Y:S01]  /*4d80*/  VIADD R132, R140, 0x2 ;  /* 0x000000028c847836 */ /* 0x000fe20000000000 */
[----:B------:R-:W-:Y:S01]  /*4d90*/  @!P0 IADD3 R160, -R0, 0x18, RZ ;  /* 0x0000001800a08810 */ /* 0x000fe20007ffe1ff */
[----:B------:R-:W-:Y:S01]  /*4da0*/  IMAD.WIDE.U32 R138, R138, -0x326172a9, RZ ;  /* 0xcd9e8d578a8a7825 */ /* 0x000fe200078e00ff */
[----:B------:R-:W-:Y:S02]  /*4db0*/  @P6 ISETP.GE.AND P6, PT, R144, UR7, PT ;  /* 0x0000000790006c0c */ /* 0x000fe4000bfc6270 */
[----:B------:R-:W-:Y:S01]  /*4dc0*/  I2FP.F32.S32 R160, R160 ;  /* 0x000000a000a07245 */ /* 0x000fe20000201400 */
[----:B------:R-:W-:Y:S01]  /*4dd0*/  IMAD.WIDE.U32 R132, R132, -0x326172a9, RZ ;  /* 0xcd9e8d5784847825 */ /* 0x000fe200078e00ff */
[----:B------:R-:W-:Y:S04]  /*4de0*/  LOP3.LUT R150, R159, R139, RZ, 0x3c, !PT ;  /* 0x0000008b9f967212 */ /* 0x000fe800078e3cff */
[----:B------:R-:W-:Y:S01]  /*4df0*/  LOP3.LUT R139, R133, R157, RZ, 0x3c, !PT ;  /* 0x0000009d858b7212 */ /* 0x000fe200078e3cff */
[----:B------:R-:W-:Y:S01]  /*4e00*/  IMAD.WIDE.U32 R150, R150, -0x2daee0ad, RZ ;  /* 0xd2511f5396967825 */ /* 0x000fe200078e00ff */
[----:B------:R-:W-:Y:S04]  /*4e10*/  LOP3.LUT R142, R169, UR37, R132, 0x96, !PT ;  /* 0x00000025a98e7c12 */ /* 0x000fe8000f8e9684 */
[----:B------:R-:W-:Y:S01]  /*4e20*/  LOP3.LUT R156, R151, UR40, R134, 0x96, !PT ;  /* 0x00000028979c7c12 */ /* 0x000fe2000f8e9686 */
[----:B------:R-:W-:Y:S04]  /*4e30*/  IMAD.WIDE.U32 R134, R135, -0x326172a9, RZ ;  /* 0xcd9e8d5787867825 */ /* 0x000fe800078e00ff */
[----:B------:R-:W-:Y:S01]  /*4e40*/  IMAD.WIDE.U32 R156, R156, -0x326172a9, RZ ;  /* 0xcd9e8d579c9c7825 */ /* 0x000fe200078e00ff */
[----:B------:R-:W-:Y:S03]  /*4e50*/  LOP3.LUT R132, R135, UR39, R138, 0x96, !PT ;  /* 0x0000002787847c12 */ /* 0x000fe6000f8e968a */
[----:B------:R-:W-:Y:S01]  /*4e60*/  IMAD.WIDE.U32 R138, R139, -0x2daee0ad, RZ ;  /* 0xd2511f538b8a7825 */ /* 0x000fe200078e00ff */
[----:B------:R-:W-:Y:S03]  /*4e70*/  LOP3.LUT R168, R157, UR41, R134, 0x96, !PT ;  /* 0x000000299da87c12 */ /* 0x000fe6000f8e9686 */
[----:B------:R-:W-:Y:S01]  /*4e80*/  VIADD R157, R0, 0xffffffe7 ;  /* 0xffffffe7009d7836 */ /* 0x000fe20000000000 */
[----:B------:R-:W-:Y:S01]  /*4e90*/  LOP3.LUT R141, R141, R139, RZ, 0x3c, !PT ;  /* 0x0000008b8d8d7212 */ /* 0x000fe200078e3cff */
[----:B------:R-:W-:Y:S03]  /*4ea0*/  IMAD.WIDE.U32 R142, R142, -0x2daee0ad, RZ ;  /* 0xd2511f538e8e7825 */ /* 0x000fe600078e00ff */
[----:B------:R-:W-:Y:S01]  /*4eb0*/  ISETP.GE.AND P0, PT, R157, RZ, PT ;  /* 0x000000ff9d00720c */ /* 0x000fe20003f06270 */
[----:B------:R-:W-:Y:S01]  /*4ec0*/  IMAD.WIDE.U32 R132, R132, -0x2daee0ad, RZ ;  /* 0xd2511f5384847825 */ /* 0x000fe200078e00ff */
[----:B------:R-:W-:Y:S03]  /*4ed0*/  LOP3.LUT R158, R143, UR38, R138, 0x96, !PT ;  /* 0x000000268f9e7c12 */ /* 0x000fe6000f8e968a */
[----:B------:R-:W-:Y:S01]  /*4ee0*/  IMAD.WIDE.U32 R168, R168, -0x2daee0ad, RZ ;  /* 0xd2511f53a8a87825 */ /* 0x000fe200078e00ff */
[----:B------:R-:W-:Y:S03]  /*4ef0*/  LOP3.LUT R134, R133, UR42, R150, 0x96, !PT ;  /* 0x0000002a85867c12 */ /* 0x000fe6000f8e9696 */
[----:B------:R-:W-:Y:S01]  /*4f00*/  IMAD.WIDE.U32 R140, R141, -0x326172a9, RZ ;  /* 0xcd9e8d578d8c7825 */ /* 0x000fe200078e00ff */
[----:B------:R-:W-:Y:S03]  /*4f10*/  LOP3.LUT R132, R169, UR44, R132, 0x96, !PT ;  /* 0x0000002ca9847c12 */ /* 0x000fe6000f8e9684 */
[----:B------:R-:W-:Y:S01]  /*4f20*/  @!P0 IADD3 R157, -R0, 0x19, RZ ;  /* 0x00000019009d8810 */ /* 0x000fe20007ffe1ff */
[----:B------:R-:W-:Y:S01]  /*4f30*/  IMAD.WIDE.U32 R134, R134, -0x326172a9, RZ ;  /* 0xcd9e8d5786867825 */ /* 0x000fe200078e00ff */
[----:B------:R-:W-:Y:S02]  /*4f40*/  LOP3.LUT R150, R159, R141, RZ, 0x3c, !PT ;  /* 0x0000008d9f967212 */ /* 0x000fe400078e3cff */
[----:B------:R-:W-:Y:S01]  /*4f50*/  PLOP3.LUT P0, PT, PT, PT, UP1, 0x80, 0x0 ;  /* 0x000000000000781c */ /* 0x000fe20003f0f018 */
[----:B------:R-:W-:Y:S01]  /*4f60*/  IMAD.WIDE.U32 R158, R158, -0x326172a9, RZ ;  /* 0xcd9e8d579e9e7825 */ /* 0x000fe200078e00ff */
[----:B------:R-:W-:Y:S02]  /*4f70*/  I2FP.F32.S32 R0, R136 ;  /* 0x0000008800007245 */ /* 0x000fe40000201400 */
[----:B------:R-:W-:Y:S01]  /*4f80*/  I2FP.F32.S32 R157, R157 ;  /* 0x0000009d009d7245 */ /* 0x000fe20000201400 */
[----:B------:R-:W-:Y:S01]  /*4f90*/  IMAD.WIDE.U32 R132, R132, -0x326172a9, RZ ;  /* 0xcd9e8d5784847825 */ /* 0x000fe200078e00ff */
[----:B------:R-:W-:Y:S02]  /*4fa0*/  LOP3.LUT R138, R159, UR39, R140, 0x96, !PT ;  /* 0x000000279f8a7c12 */ /* 0x000fe4000f8e968c */
[----:B------:R-:W-:Y:S01]  /*4fb0*/  LOP3.LUT R159, R135, UR43, R156, 0x96, !PT ;  /* 0x0000002b879f7c12 */ /* 0x000fe2000f8e969c */
[----:B------:R-:W-:Y:S01]  /*4fc0*/  IMAD.WIDE.U32 R150, R150, -0x2daee0ad, RZ ;  /* 0xd2511f5396967825 */ /* 0x000fe200078e00ff */
[----:B------:R-:W-:Y:S02]  /*4fd0*/  LOP3.LUT R144, R133, UR45, R134, 0x96, !PT ;  /* 0x0000002d85907c12 */ /* 0x000fe4000f8e9686 */
[----:B------:R-:W-:Y:S01]  /*4fe0*/  LOP3.LUT R239, R132, 0xff, RZ, 0xc0, !PT ;  /* 0x000000ff84ef7812 */ /* 0x000fe200078ec0ff */
[----:B------:R-:W-:Y:S01]  /*4ff0*/  IMAD.WIDE.U32 R138, R138, -0x2daee0ad, RZ ;  /* 0xd2511f538a8a7825 */ /* 0x000fe200078e00ff */
[----:B------:R-:W-:Y:S02]  /*5000*/  SHF.R.U32.HI R241, RZ, 0x18, R132 ;  /* 0x00000018fff17819 */ /* 0x000fe40000011684 */
[----:B------:R-:W-:Y:S01]  /*5010*/  LOP3.LUT R244, R132, 0xffff, RZ, 0xc0, !PT ;  /* 0x0000ffff84f47812 */ /* 0x000fe200078ec0ff */
[----:B------:R-:W-:Y:S01]  /*5020*/  FFMA.FTZ R16, R0, -UR5, R16 ;  /* 0x8000000500107c23 */ /* 0x000fe20008010010 */
[----:B------:R-:W-:Y:S02]  /*5030*/  SHF.R.U32.HI R245, RZ, 0x10, R132 ;  /* 0x00000010fff57819 */ /* 0x000fe40000011684 */
[----:B------:R-:W-:Y:S01]  /*5040*/  I2FP.F32.S32 R156, R2 ;  /* 0x00000002009c7245 */ /* 0x000fe20000201400 */
[----:B------:R-:W1:Y:S01]  /*5050*/  LDSM.16.M88.4 R132, [R223+-0x1c00] ;  /* 0xffe40000df84783b */ /* 0x000e620000000200 */
[----:B------:R-:W-:Y:S01]  /*5060*/  LOP3.LUT R140, R151, UR40, R142, 0x96, !PT ;  /* 0x00000028978c7c12 */ /* 0x000fe2000f8e968e */
[----:B--2---:R-:W-:Y:S01]  /*5070*/  FMUL.FTZ R2, R232, 1.4426950216293334961 ;  /* 0x3fb8aa3be8027820 */ /* 0x004fe20000410000 */
[----:B------:R-:W-:Y:S01]  /*5080*/  LOP3.LUT R150, R139, UR42, R150, 0x96, !PT ;  /* 0x0000002a8b967c12 */ /* 0x000fe2000f8e9696 */
[----:B------:R-:W-:Y:S02]  /*5090*/  FFMA.FTZ R12, R156, -UR5, R12 ;  /* 0x800000059c0c7c23 */ /* 0x000fe4000801000c */
[----:B------:R-:W-:Y:S03]  /*50a0*/  IMAD.WIDE.U32 R140, R140, -0x326172a9, RZ ;  /* 0xcd9e8d578c8c7825 */ /* 0x000fe600078e00ff */
[----:B------:R-:W-:Y:S01]  /*50b0*/  @P0 FSEL R12, R12, -INF , !P2 ;  /* 0xff8000000c0c0808 */ /* 0x000fe20005000000 */
[----:B------:R-:W-:Y:S01]  /*50c0*/  IMAD.WIDE.U32 R150, R150, -0x326172a9, RZ ;  /* 0xcd9e8d5796967825 */ /* 0x000fe200078e00ff */
[----:B------:R-:W-:Y:S02]  /*50d0*/  PLOP3.LUT P0, PT, PT, PT, UP1, 0x80, 0x0 ;  /* 0x000000000000781c */ /* 0x000fe40003f0f018 */
[----:B------:R-:W-:Y:S05]  /*50e0*/  LOP3.LUT R142, R141, UR41, R158, 0x96, !PT ;  /* 0x000000298d8e7c12 */ /* 0x000fea000f8e969e */
[----:B------:R-:W-:Y:S05]  /*50f0*/  IMAD.WIDE.U32 R142, R142, -0x2daee0ad, RZ ;  /* 0xd2511f538e8e7825 */ /* 0x000fea00078e00ff */
[----:B------:R-:W-:Y:S02]  /*5100*/  LOP3.LUT R136, R143, UR44, R138, 0x96, !PT ;  /* 0x0000002c8f887c12 */ /* 0x000fe4000f8e968a */
[----:B------:R-:W-:Y:S02]  /*5110*/  @P0 FSEL R14, R14, -INF , !P2 ;  /* 0xff8000000e0e0808 */ /* 0x000fe40005000000 */
[----:B------:R-:W-:Y:S02]  /*5120*/  PLOP3.LUT P0, PT, PT, PT, UP1, 0x80, 0x0 ;  /* 0x000000000000781c */ /* 0x000fe40003f0f018 */
[----:B------:R-:W-:Y:S01]  /*5130*/  LOP3.LUT R138, R151, UR43, R140, 0x96, !PT ;  /* 0x0000002b978a7c12 */ /* 0x000fe2000f8e968c */
[----:B------:R-:W-:Y:S01]  /*5140*/  IMAD.WIDE.U32 R140, R159, -0x2daee0ad, RZ ;  /* 0xd2511f539f8c7825 */ /* 0x000fe200078e00ff */
[----:B------:R-:W-:Y:S03]  /*5150*/  I2FP.F32.S32 R151, R137 ;  /* 0x0000008900977245 */ /* 0x000fe60000201400 */
[----:B------:R-:W-:Y:S01]  /*5160*/  IMAD.WIDE.U32 R138, R138, -0x2daee0ad, RZ ;  /* 0xd2511f538a8a7825 */ /* 0x000fe200078e00ff */
[----:B------:R-:W-:Y:S02]  /*5170*/  LOP3.LUT R143, R141, UR46, R168, 0x96, !PT ;  /* 0x0000002e8d8f7c12 */ /* 0x000fe4000f8e96a8 */
[----:B------:R-:W-:Y:S01]  /*5180*/  LOP3.LUT R242, R140, 0xffff, RZ, 0xc0, !PT ;  /* 0x0000ffff8cf27812 */ /* 0x000fe200078ec0ff */
[----:B------:R-:W-:Y:S01]  /*5190*/  IMAD.WIDE.U32 R136, R136, -0x326172a9, RZ ;  /* 0xcd9e8d5788887825 */ /* 0x000fe200078e00ff */
[----:B------:R-:W-:Y:S01]  /*51a0*/  LOP3.LUT R142, R139, UR46, R142, 0x96, !PT ;  /* 0x0000002e8b8e7c12 */ /* 0x000fe2000f8e968e */
[-C--:B-1----:R-:W-:Y:S03]  /*51b0*/  HMMA.16816.F32.BF16 R20, R152, R132.reuse, R20 ;  /* 0x000000849814723c */ /* 0x082fe60000041814 */
[----:B------:R-:W-:Y:S01]  /*51c0*/  LOP3.LUT R158, R140, 0xff, RZ, 0xc0, !PT ;  /* 0x000000ff8c9e7812 */ /* 0x000fe200078ec0ff */
[----:B------:R-:W-:Y:S01]  /*51d0*/  FFMA.FTZ R13, R151, -UR5, R13 ;  /* 0x80000005970d7c23 */ /* 0x000fe2000801000d */
[----:B------:R-:W-:Y:S01]  /*51e0*/  @P0 FSEL R16, R16, -INF , !P2 ;  /* 0xff80000010100808 */ /* 0x000fe20005000000 */
[C---:B------:R-:W-:Y:S01]  /*51f0*/  HMMA.16816.F32.BF16 R24, R164.reuse, R132, R24 ;  /* 0x00000084a418723c */ /* 0x040fe20000041818 */
[----:B------:R-:W-:Y:S04]  /*5200*/  PLOP3.LUT P0, PT, PT, PT, UP1, 0x80, 0x0 ;  /* 0x000000000000781c */ /* 0x000fe80003f0f018 */
[----:B------:R-:W-:Y:S01]  /*5210*/  SHF.R.U32.HI R159, RZ, 0x18, R140 ;  /* 0x00000018ff9f7819 */ /* 0x000fe2000001168c */
[-C--:B------:R-:W-:Y:S05]  /*5220*/  HMMA.16816.F32.BF16 R28, R164, R134.reuse, R28 ;  /* 0x00000086a41c723c */ /* 0x080fea000004181c */
[----:B------:R-:W-:Y:S01]  /*5230*/  SHF.R.U32.HI R141, RZ, 0x18, R136 ;  /* 0x00000018ff8d7819 */ /* 0x000fe20000011688 */
[----:B------:R-:W-:Y:S05]  /*5240*/  HMMA.16816.F32.BF16 R32, R152, R134, R32 ;  /* 0x000000869820723c */ /* 0x000fea0000041820 */
[----:B------:R-:W-:Y:S01]  /*5250*/  SHF.R.U32.HI R243, RZ, 0x10, R140 ;  /* 0x00000010fff37819 */ /* 0x000fe2000001168c */
[----:B------:R-:W-:Y:S01]  /*5260*/  FFMA.FTZ R20, R146, -UR5, R20 ;  /* 0x8000000592147c23 */ /* 0x000fe20008010014 */
[----:B------:R-:W-:Y:S01]  /*5270*/  @P0 FSEL R18, R18, -INF , !P2 ;  /* 0xff80000012120808 */ /* 0x000fe20005000000 */
[C---:B------:R-:W-:Y:S01]  /*5280*/  FMUL.FTZ R133, R235.reuse, 1.4426950216293334961 ;  /* 0x3fb8aa3beb857820 */ /* 0x040fe20000410000 */
[----:B------:R-:W-:Y:S02]  /*5290*/  FSETP.NEU.FTZ.AND P0, PT, R235, -INF , PT ;  /* 0xff800000eb00780b */ /* 0x000fe40003f1d000 */
[----:B------:R-:W-:Y:S01]  /*52a0*/  LOP3.LUT R140, R136, 0xff, RZ, 0xc0, !PT ;  /* 0x000000ff888c7812 */ /* 0x000fe200078ec0ff */
[----:B------:R-:W-:Y:S01]  /*52b0*/  FFMA.FTZ R24, R147, -UR5, R24 ;  /* 0x8000000593187c23 */ /* 0x000fe20008010018 */
[----:B------:R-:W-:Y:S01]  /*52c0*/  FSEL R133, R133, RZ, P0 ;  /* 0x000000ff85857208 */ /* 0x000fe20000000000 */
[----:B------:R-:W-:Y:S01]  /*52d0*/  FFMA.FTZ R23, R145, -UR5, R23 ;  /* 0x8000000591177c23 */ /* 0x000fe20008010017 */
[----:B------:R-:W-:Y:S01]  /*52e0*/  FSETP.NEU.FTZ.AND P0, PT, R232, -INF , PT ;  /* 0xff800000e800780b */ /* 0x000fe20003f1d000 */
[----:B------:R-:W-:Y:S01]  /*52f0*/  FFMA.FTZ R21, R148, -UR5, R21 ;  /* 0x8000000594157c23 */ /* 0x000fe20008010015 */
[----:B------:R-:W-:Y:S01]  /*5300*/  FSETP.NEU.FTZ.AND P2, PT, R234, -INF , PT ;  /* 0xff800000ea00780b */ /* 0x000fe20003f5d000 */
[----:B------:R-:W-:Y:S01]  /*5310*/  FFMA.FTZ R28, R237, -UR5, R28 ;  /* 0x80000005ed1c7c23 */ /* 0x000fe2000801001c */
[----:B------:R-:W-:Y:S01]  /*5320*/  FSEL R2, R2, RZ, P0 ;  /* 0x000000ff02027208 */ /* 0x000fe20000000000 */
[----:B------:R1:W5:Y:S01]  /*5330*/  LDL R237, [R1+0x30] ;  /* 0x0000300001ed7983 */ /* 0x0003620000100800 */
[----:B------:R-:W-:Y:S01]  /*5340*/  PLOP3.LUT P0, PT, PT, PT, UP1, 0x80, 0x0 ;  /* 0x000000000000781c */ /* 0x000fe20003f0f018 */
[----:B------:R-:W-:Y:S01]  /*5350*/  FMUL.FTZ R132, R234, 1.4426950216293334961 ;  /* 0x3fb8aa3bea847820 */ /* 0x000fe20000410000 */
[----:B------:R-:W-:Y:S01]  /*5360*/  SHF.R.U32.HI R240, RZ, 0x10, R138 ;  /* 0x00000010fff07819 */ /* 0x000fe2000001168a */
[--C-:B------:R-:W-:Y:S01]  /*5370*/  FFMA.FTZ R5, R5, UR11, -R133.reuse ;  /* 0x0000000b05057c23 */ /* 0x100fe20008010885 */
[----:B------:R-:W-:Y:S01]  /*5380*/  FFMA.FTZ R30, R147, -UR5, R30 ;  /* 0x80000005931e7c23 */ /* 0x000fe2000801001e */
[----:B------:R-:W-:Y:S01]  /*5390*/  FFMA.FTZ R4, R4, UR11, -R133 ;  /* 0x0000000b04047c23 */ /* 0x000fe20008010885 */
[----:B------:R-:W-:Y:S01]  /*53a0*/  FSEL R132, R132, RZ, P2 ;  /* 0x000000ff84847208 */ /* 0x000fe20001000000 */
[----:B------:R-:W-:Y:S01]  /*53b0*/  FFMA.FTZ R29, R238, -UR5, R29 ;  /* 0x80000005ee1d7c23 */ /* 0x000fe2000801001d */
[----:B------:R-:W-:Y:S01]  /*53c0*/  PLOP3.LUT P2, PT, PT, PT, UP1, 0x80, 0x0 ;  /* 0x000000000000781c */ /* 0x000fe20003f4f018 */
[----:B------:R-:W-:Y:S01]  /*53d0*/  FFMA.FTZ R34, R146, -UR5, R34 ;  /* 0x8000000592227c23 */ /* 0x000fe20008010022 */
[----:B------:R-:W-:Y:S01]  /*53e0*/  FFMA.FTZ R33, R157, -UR5, R33 ;  /* 0x800000059d217c23 */ /* 0x000fe20008010021 */
[--C-:B------:R-:W-:Y:S01]  /*53f0*/  FFMA.FTZ R6, R6, UR11, -R132.reuse ;  /* 0x0000000b06067c23 */ /* 0x100fe20008010884 */
[----:B------:R-:W-:Y:S01]  /*5400*/  FFMA.FTZ R7, R7, UR11, -R132 ;  /* 0x0000000b07077c23 */ /* 0x000fe20008010884 */
[----:B------:R-:W-:Y:S01]  /*5410*/  @P0 FSEL R15, R15, -INF , !P3 ;  /* 0xff8000000f0f0808 */ /* 0x000fe20005800000 */
[----:B------:R-:W-:Y:S01]  /*5420*/  FFMA.FTZ R35, R148, -UR5, R35 ;  /* 0x8000000594237c23 */ /* 0x000fe20008010023 */
[----:B------:R-:W-:Y:S01]  /*5430*/  PLOP3.LUT P0, PT, PT, PT, UP1, 0x80, 0x0 ;  /* 0x000000000000781c */ /* 0x000fe20003f0f018 */
[--C-:B------:R-:W-:Y:S01]  /*5440*/  FFMA.FTZ R9, R9, UR11, -R2.reuse ;  /* 0x0000000b09097c23 */ /* 0x100fe20008010802 */
[----:B------:R-:W-:Y:S01]  /*5450*/  FFMA.FTZ R8, R8, UR11, -R2 ;  /* 0x0000000b08087c23 */ /* 0x000fe20008010802 */
[----:B------:R-:W-:Y:S01]  /*5460*/  FFMA.FTZ R16, R16, UR11, -R133 ;  /* 0x0000000b10107c23 */ /* 0x000fe20008010885 */
[----:B------:R-:W-:Y:S01]  /*5470*/  FFMA.FTZ R18, R18, UR11, -R132 ;  /* 0x0000000b12127c23 */ /* 0x000fe20008010884 */
[----:B------:R-:W-:Y:S01]  /*5480*/  FFMA.FTZ R12, R12, UR11, -R2 ;  /* 0x0000000b0c0c7c23 */ /* 0x000fe20008010802 */
[----:B------:R-:W-:Y:S01]  /*5490*/  @P2 FSEL R13, R13, -INF , !P3 ;  /* 0xff8000000d0d2808 */ /* 0x000fe20005800000 */
[----:B------:R-:W-:Y:S01]  /*54a0*/  MUFU.EX2 R167, R5 ;  /* 0x0000000500a77308 */ /* 0x000fe20000000800 */
[----:B------:R-:W-:Y:S01]  /*54b0*/  PLOP3.LUT P2, PT, PT, PT, UP1, 0x80, 0x0 ;  /* 0x000000000000781c */ /* 0x000fe20003f4f018 */
[----:B------:R-:W-:Y:S01]  /*54c0*/  FFMA.FTZ R32, R160, -UR5, R32 ;  /* 0x80000005a0207c23 */ /* 0x000fe20008010020 */
[----:B------:R-:W-:Y:S01]  /*54d0*/  FFMA.FTZ R22, R0, -UR5, R22 ;  /* 0x8000000500167c23 */ /* 0x000fe20008010016 */
[----:B------:R-:W-:Y:S01]  /*54e0*/  FFMA.FTZ R13, R13, UR11, -R2 ;  /* 0x0000000b0d0d7c23 */ /* 0x000fe20008010802 */
[----:B------:R-:W-:Y:S01]  /*54f0*/  FMUL.FTZ R0, R161, 1.4426950216293334961 ;  /* 0x3fb8aa3ba1007820 */ /* 0x000fe20000410000 */
[----:B------:R-:W-:Y:S01]  /*5500*/  @P0 FSEL R19, R19, -INF , !P3 ;  /* 0xff80000013130808 */ /* 0x000fe20005800000 */
[----:B------:R-:W-:Y:S01]  /*5510*/  FFMA.FTZ R26, R156, -UR5, R26 ;  /* 0x800000059c1a7c23 */ /* 0x000fe2000801001a */
[----:B------:R-:W-:Y:S02]  /*5520*/  PLOP3.LUT P0, PT, PT, PT, UP1, 0x80, 0x0 ;  /* 0x000000000000781c */ /* 0x000fe40003f0f018 */
[----:B------:R2:W-:Y:S01]  /*5530*/  MUFU.EX2 R232, R6 ;  /* 0x0000000600e87308 */ /* 0x0005e20000000800 */
[----:B------:R-:W-:Y:S01]  /*5540*/  FFMA.FTZ R27, R151, -UR5, R27 ;  /* 0x80000005971b7c23 */ /* 0x000fe2000801001b */
[----:B------:R-:W-:Y:S02]  /*5550*/  FFMA.FTZ R19, R19, UR11, -R132 ;  /* 0x0000000b13137c23 */ /* 0x000fe40008010884 */
[----:B------:R-:W-:Y:S02]  /*5560*/  @P2 FSEL R17, R17, -INF , !P3 ;  /* 0xff80000011112808 */ /* 0x000fe40005800000 */
[----:B------:R-:W-:Y:S04]  /*5570*/  FSETP.NEU.FTZ.AND P2, PT, R161, -INF , PT ;  /* 0xff800000a100780b */ /* 0x000fe80003f5d000 */
[----:B------:R3:W4:Y:S01]  /*5580*/  MUFU.EX2 R168, R4 ;  /* 0x0000000400a87308 */ /* 0x0007220000000800 */
[----:B------:R-:W-:Y:S01]  /*5590*/  PLOP3.LUT P3, PT, PT, PT, UP1, 0x80, 0x0 ;  /* 0x000000000000781c */ /* 0x000fe20003f6f018 */
[--C-:B------:R-:W-:Y:S01]  /*55a0*/  FFMA.FTZ R17, R17, UR11, -R133.reuse ;  /* 0x0000000b11117c23 */ /* 0x100fe20008010885 */
[----:B------:R-:W-:Y:S02]  /*55b0*/  FSEL R0, R0, RZ, P2 ;  /* 0x000000ff00007208 */ /* 0x000fe40001000000 */
[----:B------:R-:W-:Y:S02]  /*55c0*/  @P0 FSEL R20, R20, -INF , !P1 ;  /* 0xff80000014140808 */ /* 0x000fe40004800000 */
[----:B------:R-:W-:Y:S01]  /*55d0*/  PLOP3.LUT P0, PT, PT, PT, UP1, 0x80, 0x0 ;  /* 0x000000000000781c */ /* 0x000fe20003f0f018 */
[--C-:B------:R-:W-:Y:S01]  /*55e0*/  FFMA.FTZ R11, R11, UR11, -R0.reuse ;  /* 0x0000000b0b0b7c23 */ /* 0x100fe20008010800 */
[----:B--2---:R-:W-:Y:S01]  /*55f0*/  LOP3.LUT R6, R144, 0xff, RZ, 0xc0, !PT ;  /* 0x000000ff90067812 */ /* 0x004fe200078ec0ff */
[--C-:B------:R-:W-:Y:S01]  /*5600*/  FFMA.FTZ R14, R14, UR11, -R0.reuse ;  /* 0x0000000b0e0e7c23 */ /* 0x100fe20008010800 */
[----:B------:R-:W-:Y:S01]  /*5610*/  PLOP3.LUT P2, PT, PT, PT, UP1, 0x80, 0x0 ;  /* 0x000000000000781c */ /* 0x000fe20003f4f018 */
[--C-:B------:R-:W-:Y:S01]  /*5620*/  FFMA.FTZ R15, R15, UR11, -R0.reuse ;  /* 0x0000000b0f0f7c23 */ /* 0x100fe20008010800 */
[----:B------:R-:W-:Y:S01]  /*5630*/  I2FP.F32.S32 R5, R149 ;  /* 0x0000009500057245 */ /* 0x000fe20000201400 */
[----:B------:R-:W-:Y:S01]  /*5640*/  FFMA.FTZ R10, R10, UR11, -R0 ;  /* 0x0000000b0a0a7c23 */ /* 0x000fe20008010800 */
[----:B------:R-:W-:Y:S01]  /*5650*/  @P3 FSEL R22, R22, -INF , !P1 ;  /* 0xff80000016163808 */ /* 0x000fe20004800000 */
[----:B------:R-:W-:Y:S01]  /*5660*/  FFMA.FTZ R20, R20, UR11, -R133 ;  /* 0x0000000b14147c23 */ /* 0x000fe20008010885 */
[----:B------:R-:W-:Y:S01]  /*5670*/  PLOP3.LUT P3, PT, PT, PT, UP1, 0x80, 0x0 ;  /* 0x000000000000781c */ /* 0x000fe20003f6f018 */
[C---:B------:R-:W-:Y:S01]  /*5680*/  FFMA.FTZ R25, R5.reuse, -UR5, R25 ;  /* 0x8000000505197c23 */ /* 0x040fe20008010019 */
[----:B------:R-:W-:Y:S01]  /*5690*/  FFMA.FTZ R31, R5, -UR5, R31 ;  /* 0x80000005051f7c23 */ /* 0x000fe2000801001f */
[----:B------:R-:W-:Y:S01]  /*56a0*/  @P0 FSEL R26, R26, -INF , !P1 ;  /* 0xff8000001a1a0808 */ /* 0x000fe20004800000 */
[----:B------:R2:W1:Y:S01]  /*56b0*/  MUFU.EX2 R171, R7 ;  /* 0x0000000700ab7308 */ /* 0x0004620000000800 */
[----:B------:R-:W-:Y:S01]  /*56c0*/  PLOP3.LUT P0, PT, PT, PT, UP1, 0x80, 0x0 ;  /* 0x000000000000781c */ /* 0x000fe20003f0f018 */
[----:B------:R-:W-:Y:S01]  /*56d0*/  FFMA.FTZ R22, R22, UR11, -R132 ;  /* 0x0000000b16167c23 */ /* 0x000fe20008010884 */
[----:B------:R-:W-:Y:S01]  /*56e0*/  @P2 FSEL R24, R24, -INF , !P1 ;  /* 0xff80000018182808 */ /* 0x000fe20004800000 */
[----:B------:R-:W-:Y:S01]  /*56f0*/  FFMA.FTZ R26, R26, UR11, -R0 ;  /* 0x0000000b1a1a7c23 */ /* 0x000fe20008010800 */
[----:B------:R-:W-:Y:S02]  /*5700*/  PLOP3.LUT P1, PT, PT, PT, UP1, 0x80, 0x0 ;  /* 0x000000000000781c */ /* 0x000fe40003f2f018 */
[----:B------:R-:W-:Y:S03]  /*5710*/  PLOP3.LUT P2, PT, PT, PT, UP1, 0x80, 0x0 ;  /* 0x000000000000781c */ /* 0x000fe60003f4f018 */
[----:B------:R-:W-:Y:S01]  /*5720*/  MUFU.EX2 R170, R9 ;  /* 0x0000000900aa7308 */ /* 0x000fe20000000800 */
[----:B------:R-:W-:Y:S01]  /*5730*/  @P3 FSEL R21, R21, -INF , !P4 ;  /* 0xff80000015153808 */ /* 0x000fe20006000000 */
[----:B------:R-:W-:Y:S01]  /*5740*/  FFMA.FTZ R24, R24, UR11, -R2 ;  /* 0x0000000b18187c23 */ /* 0x000fe20008010802 */
[----:B------:R-:W-:Y:S02]  /*5750*/  SHF.R.U32.HI R5, RZ, 0x10, R144 ;  /* 0x00000010ff057819 */ /* 0x000fe40000011690 */
[----:B---3--:R-:W-:Y:S01]  /*5760*/  LOP3.LUT R4, R137, UR45, R150, 0x96, !PT ;  /* 0x0000002d89047c12 */ /* 0x008fe2000f8e9696 */
[--C-:B------:R-:W-:Y:S01]  /*5770*/  FFMA.FTZ R21, R21, UR11, -R133.reuse ;  /* 0x0000000b15157c23 */ /* 0x100fe20008010885 */
[----:B------:R-:W-:Y:S03]  /*5780*/  @P0 FSEL R25, R25, -INF , !P4 ;  /* 0xff80000019190808 */ /* 0x000fe60006000000 */
[----:B------:R-:W3:Y:S01]  /*5790*/  MUFU.EX2 R233, R8 ;  /* 0x0000000800e97308 */ /* 0x000ee20000000800 */
[----:B------:R-:W-:Y:S02]  /*57a0*/  PLOP3.LUT P0, PT, PT, PT, UP1, 0x80, 0x0 ;  /* 0x000000000000781c */ /* 0x000fe40003f0f018 */
[----:B------:R-:W-:Y:S01]  /*57b0*/  @P1 FSEL R27, R27, -INF , !P4 ;  /* 0xff8000001b1b1808 */ /* 0x000fe20006000000 */
[----:B------:R-:W-:Y:S01]  /*57c0*/  FFMA.FTZ R25, R25, UR11, -R2 ;  /* 0x0000000b19197c23 */ /* 0x000fe20008010802 */
[----:B------:R-:W-:Y:S02]  /*57d0*/  PLOP3.LUT P1, PT, PT, PT, UP1, 0x80, 0x0 ;  /* 0x000000000000781c */ /* 0x000fe40003f2f018 */
[----:B------:R-:W-:Y:S03]  /*57e0*/  @P2 FSEL R23, R23, -INF , !P4 ;  /* 0xff80000017172808 */ /* 0x000fe60006000000 */
[----:B------:R-:W-:Y:S01]  /*57f0*/  MUFU.EX2 R234, R11 ;  /* 0x0000000b00ea7308 */ /* 0x000fe20000000800 */
[----:B------:R-:W-:Y:S01]  /*5800*/  PLOP3.LUT P2, PT, PT, PT, UP1, 0x80, 0x0 ;  /* 0x000000000000781c */ /* 0x000fe20003f4f018 */
[----:B------:R-:W-:Y:S01]  /*5810*/  FFMA.FTZ R27, R27, UR11, -R0 ;  /* 0x0000000b1b1b7c23 */ /* 0x000fe20008010800 */
[----:B------:R-:W-:Y:S01]  /*5820*/  PLOP3.LUT P4, PT, PT, PT, UP1, 0x80, 0x0 ;  /* 0x000000000000781c */ /* 0x000fe20003f8f018 */
[----:B------:R-:W-:Y:S01]  /*5830*/  FFMA.FTZ R23, R23, UR11, -R132 ;  /* 0x0000000b17177c23 */ /* 0x000fe20008010884 */
[----:B------:R-:W-:Y:S02]  /*5840*/  LOP3.LUT R5, R5, 0xff, RZ, 0xc0, !PT ;  /* 0x000000ff05057812 */ /* 0x000fe400078ec0ff */
[----:B------:R-:W-:Y:S03]  /*5850*/  @P0 FSEL R30, R30, -INF , !P5 ;  /* 0xff8000001e1e0808 */ /* 0x000fe60006800000 */
[----:B------:R-:W-:Y:S01]  /*5860*/  MUFU.EX2 R165, R14 ;  /* 0x0000000e00a57308 */ /* 0x000fe20000000800 */
[----:B------:R-:W-:Y:S02]  /*5870*/  PLOP3.LUT P0, PT, PT, PT, UP1, 0x80, 0x0 ;  /* 0x000000000000781c */ /* 0x000fe40003f0f018 */
[----:B------:R-:W-:Y:S01]  /*5880*/  @P1 FSEL R32, R32, -INF , !P5 ;  /* 0xff80000020201808 */ /* 0x000fe20006800000 */
[----:B------:R-:W-:Y:S01]  /*5890*/  FFMA.FTZ R30, R30, UR11, -R0 ;  /* 0x0000000b1e1e7c23 */ /* 0x000fe20008010800 */
[----:B------:R-:W-:Y:S02]  /*58a0*/  PLOP3.LUT P1, PT, PT, PT, UP1, 0x80, 0x0 ;  /* 0x000000000000781c */ /* 0x000fe40003f2f018 */
[----:B------:R-:W-:Y:S03]  /*58b0*/  @P2 FSEL R28, R28, -INF , !P5 ;  /* 0xff8000001c1c2808 */ /* 0x000fe60006800000 */
[----:B------:R-:W-:Y:S01]  /*58c0*/  MUFU.EX2 R164, R15 ;  /* 0x0000000f00a47308 */ /* 0x000fe20000000800 */
[----:B------:R-:W-:Y:S01]  /*58d0*/  @P4 FSEL R34, R34, -INF , !P5 ;  /* 0xff80000022224808 */ /* 0x000fe20006800000 */
[--C-:B------:R-:W-:Y:S01]  /*58e0*/  FFMA.FTZ R32, R32, UR11, -R133.reuse ;  /* 0x0000000b20207c23 */ /* 0x100fe20008010885 */
[----:B------:R-:W-:Y:S01]  /*58f0*/  ISETP.LE.U32.AND P5, PT, R6, UR12, PT ;  /* 0x0000000c06007c0c */ /* 0x000fe2000bfa3070 */
[----:B------:R-:W-:Y:S01]  /*5900*/  FFMA.FTZ R28, R28, UR11, -R2 ;  /* 0x0000000b1c1c7c23 */ /* 0x000fe20008010802 */
[----:B------:R-:W-:Y:S01]  /*5910*/  LOP3.LUT R6, R144, 0xffff, RZ, 0xc0, !PT ;  /* 0x0000ffff90067812 */ /* 0x000fe200078ec0ff */
[----:B------:R-:W-:Y:S01]  /*5920*/  FFMA.FTZ R34, R34, UR11, -R132 ;  /* 0x0000000b22227c23 */ /* 0x000fe20008010884 */
[----:B------:R-:W-:Y:S03]  /*5930*/  @P0 FSEL R29, R29, -INF , !P6 ;  /* 0xff8000001d1d0808 */ /* 0x000fe60007000000 */
[----:B------:R-:W-:Y:S01]  /*5940*/  MUFU.EX2 R163, R16 ;  /* 0x0000001000a37308 */ /* 0x000fe20000000800 */
[----:B------:R-:W-:Y:S02]  /*5950*/  PLOP3.LUT P0, PT, PT, PT, UP1, 0x80, 0x0 ;  /* 0x000000000000781c */ /* 0x000fe40003f0f018 */
[----:B------:R-:W-:Y:S01]  /*5960*/  @P1 FSEL R31, R31, -INF , !P6 ;  /* 0xff8000001f1f1808 */ /* 0x000fe20007000000 */
[----:B------:R-:W-:Y:S01]  /*5970*/  FFMA.FTZ R2, R29, UR11, -R2 ;  /* 0x0000000b1d027c23 */ /* 0x000fe20008010802 */
[----:B------:R-:W-:Y:S02]  /*5980*/  PLOP3.LUT P1, PT, PT, PT, UP1, 0x80, 0x0 ;  /* 0x000000000000781c */ /* 0x000fe40003f2f018 */
[----:B------:R-:W-:Y:S01]  /*5990*/  SHF.R.U32.HI R6, RZ, 0x8, R6 ;  /* 0x00000008ff067819 */ /* 0x000fe20000011606 */
[----:B----4-:R-:W-:Y:S01]  /*59a0*/  @!P5 FADD.FTZ R168, -R168, -RZ ;  /* 0x800000ffa8a8d221 */ /* 0x010fe20000010100 */
[----:B--2---:R-:W-:Y:S01]  /*59b0*/  SHF.R.U32.HI R7, RZ, 0x18, R144 ;  /* 0x00000018ff077819 */ /* 0x004fe20000011690 */
[----:B------:R-:W-:Y:S01]  /*59c0*/  MUFU.EX2 R162, R17 ;  /* 0x0000001100a27308 */ /* 0x000fe20000000800 */
[----:B------:R-:W-:Y:S01]  /*59d0*/  ISETP.LE.U32.AND P2, PT, R241, UR12, PT ;  /* 0x0000000cf1007c0c */ /* 0x000fe2000bf43070 */
[----:B------:R-:W-:Y:S01]  /*59e0*/  FFMA.FTZ R0, R31, UR11, -R0 ;  /* 0x0000000b1f007c23 */ /* 0x000fe20008010800 */
[----:B------:R-:W-:Y:S01]  /*59f0*/  ISETP.LE.U32.AND P4, PT, R7, UR12, PT ;  /* 0x0000000c07007c0c */ /* 0x000fe2000bf83070 */
[----:B------:R-:W2:Y:S01]  /*5a00*/  LDL R241, [R1+0x2c] ;  /* 0x00002c0001f17983 */ /* 0x000ea20000100800 */
[----:B------:R-:W-:Y:S02]  /*5a10*/  @P0 FSEL R33, R33, -INF , !P6 ;  /* 0xff80000021210808 */ /* 0x000fe40007000000 */
[----:B------:R-:W-:Y:S03]  /*5a20*/  ISETP.LE.U32.AND P0, PT, R5, UR12, PT ;  /* 0x0000000c05007c0c */ /* 0x000fe6000bf03070 */
[----:B------:R-:W-:Y:S01]  /*5a30*/  MUFU.EX2 R161, R18 ;  /* 0x0000001200a17308 */ /* 0x000fe20000000800 */
[----:B------:R-:W-:Y:S01]  /*5a40*/  LOP3.LUT R5, R6, 0xffff, RZ, 0xc0, !PT ;  /* 0x0000ffff06057812 */ /* 0x000fe200078ec0ff */
[----:B------:R-:W-:Y:S01]  /*5a50*/  FFMA.FTZ R133, R33, UR11, -R133 ;  /* 0x0000000b21857c23 */ /* 0x000fe20008010885 */
[----:B------:R-:W-:Y:S02]  /*5a60*/  @P1 FSEL R35, R35, -INF , !P6 ;  /* 0xff80000023231808 */ /* 0x000fe40007000000 */
[----:B------:R-:W-:Y:S02]  /*5a70*/  ISETP.LE.U32.AND P6, PT, R5, UR12, PT ;  /* 0x0000000c05007c0c */ /* 0x000fe4000bfc3070 */
[C---:B------:R-:W-:Y:S03]  /*5a80*/  LOP3.LUT R6, R4.reuse, 0xff, RZ, 0xc0, !PT ;  /* 0x000000ff04067812 */ /* 0x040fe600078ec0ff */
[----:B------:R-:W4:Y:S01]  /*5a90*/  MUFU.EX2 R160, R19 ;  /* 0x0000001300a07308 */ /* 0x000f220000000800 */
[----:B------:R-:W-:Y:S01]  /*5aa0*/  LOP3.LUT R5, R4, 0xffff, RZ, 0xc0, !PT ;  /* 0x0000ffff04057812 */ /* 0x000fe200078ec0ff */
[----:B-1----:R-:W-:Y:S01]  /*5ab0*/  @!P4 FADD.FTZ R171, -R171, -RZ ;  /* 0x800000ffababc221 */ /* 0x002fe20000010100 */
[----:B------:R-:W-:Y:S01]  /*5ac0*/  ISETP.LE.U32.AND P1, PT, R6, UR12, PT ;  /* 0x0000000c06007c0c */ /* 0x000fe2000bf23070 */
[----:B------:R-:W-:Y:S01]  /*5ad0*/  @!P0 FADD.FTZ R232, -R232, -RZ ;  /* 0x800000ffe8e88221 */ /* 0x000fe20000010100 */
[----:B------:R-:W-:Y:S01]  /*5ae0*/  SHF.R.U32.HI R6, RZ, 0x18, R4 ;  /* 0x00000018ff067819 */ /* 0x000fe20000011604 */
[----:B------:R-:W-:Y:S01]  /*5af0*/  FFMA.FTZ R132, R35, UR11, -R132 ;  /* 0x0000000b23847c23 */ /* 0x000fe20008010884 */
[----:B------:R-:W-:Y:S03]  /*5b00*/  SHF.R.U32.HI R7, RZ, 0x10, R4 ;  /* 0x00000010ff077819 */ /* 0x000fe60000011604 */
[----:B------:R-:W-:Y:S01]  /*5b10*/  MUFU.EX2 R169, R12 ;  /* 0x0000000c00a97308 */ /* 0x000fe20000000800 */
[----:B------:R-:W-:Y:S01]  /*5b20*/  SHF.R.U32.HI R4, RZ, 0x8, R5 ;  /* 0x00000008ff047819 */ /* 0x000fe20000011605 */
[----:B------:R-:W-:Y:S01]  /*5b30*/  @!P6 FADD.FTZ R167, -R167, -RZ ;  /* 0x800000ffa7a7e221 */ /* 0x000fe20000010100 */
[----:B------:R-:W-:Y:S02]  /*5b40*/  ISETP.LE.U32.AND P5, PT, R6, UR12, PT ;  /* 0x0000000c06007c0c */ /* 0x000fe4000bfa3070 */
[----:B------:R-:W-:Y:S02]  /*5b50*/  LOP3.LUT R4, R4, 0xffff, RZ, 0xc0, !PT ;  /* 0x0000ffff04047812 */ /* 0x000fe400078ec0ff */
[----:B------:R-:W-:Y:S01]  /*5b60*/  LOP3.LUT R5, R7, 0xff, RZ, 0xc0, !PT ;  /* 0x000000ff07057812 */ /* 0x000fe200078ec0ff */
[----:B---3--:R-:W-:Y:S01]  /*5b70*/  @!P1 FADD.FTZ R233, -R233, -RZ ;  /* 0x800000ffe9e99221 */ /* 0x008fe20000010100 */
[----:B------:R-:W-:Y:S01]  /*5b80*/  ISETP.LE.U32.AND P6, PT, R4, UR12, PT ;  /* 0x0000000c04007c0c */ /* 0x000fe2000bfc3070 */
[----:B------:R-:W-:Y:S01]  /*5b90*/  MUFU.EX2 R151, R21 ;  /* 0x0000001500977308 */ /* 0x000fe20000000800 */
[----:B------:R-:W-:Y:S01]  /*5ba0*/  SHF.R.U32.HI R150, RZ, 0x10, R136 ;  /* 0x00000010ff967819 */ /* 0x000fe20000011688 */
[----:B----4-:R-:W-:Y:S01]  /*5bb0*/  @!P2 FADD.FTZ R160, -R160, -RZ ;  /* 0x800000ffa0a0a221 */ /* 0x010fe20000010100 */
[----:B------:R-:W-:Y:S02]  /*5bc0*/  LOP3.LUT R137, R136, 0xffff, RZ, 0xc0, !PT ;  /* 0x0000ffff88897812 */ /* 0x000fe400078ec0ff */
[----:B------:R-:W-:Y:S01]  /*5bd0*/  ISETP.LE.U32.AND P0, PT, R5, UR12, PT ;  /* 0x0000000c05007c0c */ /* 0x000fe2000bf03070 */
[----:B------:R-:W-:Y:S01]  /*5be0*/  @!P5 FADD.FTZ R234, -R234, -RZ ;  /* 0x800000ffeaead221 */ /* 0x000fe20000010100 */
[----:B------:R-:W-:Y:S03]  /*5bf0*/  LOP3.LUT R5, R150, 0xff, RZ, 0xc0, !PT ;  /* 0x000000ff96057812 */ /* 0x000fe600078ec0ff */
[----:B------:R-:W-:Y:S01]  /*5c00*/  MUFU.EX2 R155, R22 ;  /* 0x00000016009b7308 */ /* 0x000fe20000000800 */
[----:B------:R-:W-:Y:S02]  /*5c10*/  SHF.R.U32.HI R4, RZ, 0x8, R137 ;  /* 0x00000008ff047819 */ /* 0x000fe40000011689 */
[----:B------:R-:W-:Y:S01]  /*5c20*/  ISETP.LE.U32.AND P5, PT, R141, UR12, PT ;  /* 0x0000000c8d007c0c */ /* 0x000fe2000bfa3070 */
[----:B------:R-:W-:Y:S01]  /*5c30*/  @!P6 FADD.FTZ R170, -R170, -RZ ;  /* 0x800000ffaaaae221 */ /* 0x000fe20000010100 */
[----:B------:R-:W-:Y:S01]  /*5c40*/  ISETP.LE.U32.AND P6, PT, R5, UR12, PT ;  /* 0x0000000c05007c0c */ /* 0x000fe2000bfc3070 */
[----:B------:R-:W-:Y:S01]  /*5c50*/  IMAD.U32 R141, RZ, RZ, UR13 ;  /* 0x0000000dff8d7e24 */ /* 0x000fe2000f8e00ff */
[----:B------:R-:W-:Y:S03]  /*5c60*/  LOP3.LUT R4, R4, 0xffff, RZ, 0xc0, !PT ;  /* 0x0000ffff04047812 */ /* 0x000fe600078ec0ff */
[----:B------:R-:W-:Y:S01]  /*5c70*/  MUFU.EX2 R150, R2 ;  /* 0x0000000200967308 */ /* 0x000fe20000000800 */
[----:B------:R-:W-:Y:S02]  /*5c80*/  ISETP.LE.U32.AND P3, PT, R239, UR12, PT ;  /* 0x0000000cef007c0c */ /* 0x000fe4000bf63070 */
[----:B------:R-:W-:Y:S01]  /*5c90*/  ISETP.LE.U32.AND P1, PT, R4, UR12, PT ;  /* 0x0000000c04007c0c */ /* 0x000fe2000bf23070 */
[----:B------:R1:W5:Y:S01]  /*5ca0*/  LDL R239, [R1+0x34] ;  /* 0x0000340001ef7983 */ /* 0x0003620000100800 */
[----:B------:R-:W-:Y:S02]  /*5cb0*/  SHF.R.U32.HI R4, RZ, 0x8, R244 ;  /* 0x00000008ff047819 */ /* 0x000fe400000116f4 */
[----:B------:R-:W-:Y:S01]  /*5cc0*/  LOP3.LUT R5, R245, 0xff, RZ, 0xc0, !PT ;  /* 0x000000fff5057812 */ /* 0x000fe200078ec0ff */
[----:B------:R-:W-:Y:S01]  /*5cd0*/  @!P5 FADD.FTZ R164, -R164, -RZ ;  /* 0x800000ffa4a4d221 */ /* 0x000fe20000010100 */
[----:B------:R-:W-:Y:S01]  /*5ce0*/  LOP3.LUT R4, R4, 0xffff, RZ, 0xc0, !PT ;  /* 0x0000ffff04047812 */ /* 0x000fe200078ec0ff */
[----:B------:R-:W-:Y:S01]  /*5cf0*/  @!P6 FADD.FTZ R165, -R165, -RZ ;  /* 0x800000ffa5a5e221 */ /* 0x000fe20000010100 */
[----:B------:R-:W-:Y:S01]  /*5d00*/  ISETP.LE.U32.AND P5, PT, R5, UR12, PT ;  /* 0x0000000c05007c0c */ /* 0x000fe2000bfa3070 */
[----:B------:R-:W3:Y:S01]  /*5d10*/  MUFU.EX2 R235, R10 ;  /* 0x0000000a00eb7308 */ /* 0x000ee20000000800 */
[----:B------:R-:W-:Y:S01]  /*5d20*/  ISETP.LE.U32.AND P6, PT, R4, UR12, PT ;  /* 0x0000000c04007c0c */ /* 0x000fe2000bfc3070 */
[----:B------:R-:W-:Y:S01]  /*5d30*/  @!P3 FADD.FTZ R163, -R163, -RZ ;  /* 0x800000ffa3a3b221 */ /* 0x000fe20000010100 */
[C---:B------:R-:W-:Y:S01]  /*5d40*/  LOP3.LUT R4, R143.reuse, 0xff, RZ, 0xc0, !PT ;  /* 0x000000ff8f047812 */ /* 0x040fe200078ec0ff */
[----:B------:R1:W5:Y:S01]  /*5d50*/  LDL.64 R244, [R1+0x18] ;  /* 0x0000180001f47983 */ /* 0x0003620000100a00 */
[--C-:B------:R-:W-:Y:S02]  /*5d60*/  SHF.R.U32.HI R5, RZ, 0x18, R143.reuse ;  /* 0x00000018ff057819 */ /* 0x100fe4000001168f */
[----:B------:R-:W-:Y:S03]  /*5d70*/  ISETP.LE.U32.AND P3, PT, R4, UR12, PT ;  /* 0x0000000c04007c0c */ /* 0x000fe6000bf63070 */
[----:B------:R-:W-:Y:S01]  /*5d80*/  MUFU.EX2 R157, R25 ;  /* 0x00000019009d7308 */ /* 0x000fe20000000800 */
[----:B------:R-:W-:Y:S02]  /*5d90*/  LOP3.LUT R4, R143, 0xffff, RZ, 0xc0, !PT ;  /* 0x0000ffff8f047812 */ /* 0x000fe400078ec0ff */
[----:B------:R-:W-:Y:S01]  /*5da0*/  SHF.R.U32.HI R143, RZ, 0x10, R143 ;  /* 0x00000010ff8f7819 */ /* 0x000fe2000001168f */
[----:B------:R-:W-:Y:S01]  /*5db0*/  @!P5 FADD.FTZ R161, -R161, -RZ ;  /* 0x800000ffa1a1d221 */ /* 0x000fe20000010100 */
[----:B------:R-:W-:Y:S01]  /*5dc0*/  SHF.R.U32.HI R4, RZ, 0x8, R4 ;  /* 0x00000008ff047819 */ /* 0x000fe20000011604 */
[----:B------:R-:W-:Y:S01]  /*5dd0*/  @!P6 FADD.FTZ R162, -R162, -RZ ;  /* 0x800000ffa2a2e221 */ /* 0x000fe20000010100 */
[----:B------:R-:W-:Y:S03]  /*5de0*/  ISETP.LE.U32.AND P4, PT, R140, UR12, PT ;  /* 0x0000000c8c007c0c */ /* 0x000fe6000bf83070 */
[----:B------:R-:W4:Y:S01]  /*5df0*/  MUFU.EX2 R152, R20 ;  /* 0x0000001400987308 */ /* 0x000f220000000800 */
[----:B------:R-:W-:Y:S01]  /*5e00*/  ISETP.LE.U32.AND P6, PT, R5, UR12, PT ;  /* 0x0000000c05007c0c */ /* 0x000fe2000bfc3070 */
[----:B---3--:R-:W-:Y:S01]  /*5e10*/  @!P0 FADD.FTZ R235, -R235, -RZ ;  /* 0x800000ffebeb8221 */ /* 0x008fe20000010100 */
[----:B------:R-:W-:Y:S01]  /*5e20*/  LOP3.LUT R5, R143, 0xff, RZ, 0xc0, !PT ;  /* 0x000000ff8f057812 */ /* 0x000fe200078ec0ff */
[----:B------:R-:W-:Y:S01]  /*5e30*/  IMAD.U32 R140, RZ, RZ, UR16 ;  /* 0x00000010ff8c7e24 */ /* 0x000fe2000f8e00ff */
[----:B------:R-:W-:Y:S02]  /*5e40*/  LOP3.LUT R4, R4, 0xffff, RZ, 0xc0, !PT ;  /* 0x0000ffff04047812 */ /* 0x000fe400078ec0ff */
[----:B------:R-:W-:Y:S03]  /*5e50*/  ISETP.LE.U32.AND P2, PT, R5, UR12, PT ;  /* 0x0000000c05007c0c */ /* 0x000fe6000bf43070 */
[----:B------:R-:W3:Y:S01]  /*5e60*/  MUFU.EX2 R148, R32 ;  /* 0x0000002000947308 */ /* 0x000ee20000000800 */
[----:B------:R-:W-:Y:S02]  /*5e70*/  ISETP.LE.U32.AND P5, PT, R4, UR12, PT ;  /* 0x0000000c04007c0c */ /* 0x000fe4000bfa3070 */
[----:B------:R-:W-:Y:S01]  /*5e80*/  LOP3.LUT R4, R142, 0xffff, RZ, 0xc0, !PT ;  /* 0x0000ffff8e047812 */ /* 0x000fe200078ec0ff */
[----:B------:R-:W-:Y:S01]  /*5e90*/  @!P4 FADD.FTZ R169, -R169, -RZ ;  /* 0x800000ffa9a9c221 */ /* 0x000fe20000010100 */
[----:B------:R-:W-:Y:S02]  /*5ea0*/  SHF.R.U32.HI R6, RZ, 0x10, R142 ;  /* 0x00000010ff067819 */ /* 0x000fe4000001168e */
[----:B------:R-:W-:Y:S03]  /*5eb0*/  SHF.R.U32.HI R4, RZ, 0x8, R4 ;  /* 0x00000008ff047819 */ /* 0x000fe60000011604 */
[----:B------:R-:W-:Y:S01]  /*5ec0*/  MUFU.EX2 R146, R133 ;  /* 0x0000008500927308 */ /* 0x000fe20000000800 */
[----:B------:R-:W-:Y:S01]  /*5ed0*/  ISETP.LE.U32.AND P4, PT, R159, UR12, PT ;  /* 0x0000000c9f007c0c */ /* 0x000fe2000bf83070 */
[----:B----4-:R-:W-:Y:S01]  /*5ee0*/  @!P3 FADD.FTZ R152, -R152, -RZ ;  /* 0x800000ff9898b221 */ /* 0x010fe20000010100 */
[----:B------:R-:W-:Y:S01]  /*5ef0*/  LOP3.LUT R2, R6, 0xff, RZ, 0xc0, !PT ;  /* 0x000000ff06027812 */ /* 0x000fe200078ec0ff */
[----:B------:R-:W-:Y:S01]  /*5f00*/  @!P2 FADD.FTZ R155, -R155, -RZ ;  /* 0x800000ff9b9ba221 */ /* 0x000fe20000010100 */
[----:B------:R-:W-:Y:S01]  /*5f10*/  LOP3.LUT R4, R4, 0xffff, RZ, 0xc0, !PT ;  /* 0x0000ffff04047812 */ /* 0x000fe200078ec0ff */
[----:B------:R-:W-:Y:S01]  /*5f20*/  @!P5 FADD.FTZ R151, -R151, -RZ ;  /* 0x800000ff9797d221 */ /* 0x000fe20000010100 */
[----:B------:R-:W-:Y:S03]  /*5f30*/  ISETP.LE.U32.AND P2, PT, R2, UR12, PT ;  /* 0x0000000c02007c0c */ /* 0x000fe6000bf43070 */
[----:B------:R-:W4:Y:S01]  /*5f40*/  MUFU.EX2 R159, R26 ;  /* 0x0000001a009f7308 */ /* 0x000f220000000800 */
[----:B------:R-:W-:Y:S02]  /*5f50*/  ISETP.LE.U32.AND P5, PT, R4, UR12, PT ;  /* 0x0000000c04007c0c */ /* 0x000fe4000bfa3070 */
[----:B------:R-:W-:Y:S02]  /*5f60*/  ISETP.LE.U32.AND P0, PT, R158, UR12, PT ;  /* 0x0000000c9e007c0c */ /* 0x000fe4000bf03070 */
[----:B------:R-:W-:Y:S02]  /*5f70*/  SHF.R.U32.HI R2, RZ, 0x8, R242 ;  /* 0x00000008ff027819 */ /* 0x000fe400000116f2 */
[----:B------:R-:W-:Y:S03]  /*5f80*/  LOP3.LUT R136, R138, 0xff, RZ, 0xc0, !PT ;  /* 0x000000ff8a887812 */ /* 0x000fe600078ec0ff */
[----:B------:R-:W1:Y:S01]  /*5f90*/  MUFU.EX2 R166, R13 ;  /* 0x0000000d00a67308 */ /* 0x000e620000000800 */
[----:B------:R-:W-:Y:S02]  /*5fa0*/  SHF.R.U32.HI R8, RZ, 0x18, R138 ;  /* 0x00000018ff087819 */ /* 0x000fe4000001168a */
[----:B------:R-:W-:Y:S02]  /*5fb0*/  LOP3.LUT R2, R2, 0xffff, RZ, 0xc0, !PT ;  /* 0x0000ffff02027812 */ /* 0x000fe400078ec0ff */
[----:B------:R-:W-:Y:S01]  /*5fc0*/  LOP3.LUT R4, R243, 0xff, RZ, 0xc0, !PT ;  /* 0x000000fff3047812 */ /* 0x000fe200078ec0ff */
[----:B------:R-:W-:Y:S01]  /*5fd0*/  @!P5 FADD.FTZ R157, -R157, -RZ ;  /* 0x800000ff9d9dd221 */ /* 0x000fe20000010100 */
[----:B------:R-:W-:Y:S01]  /*5fe0*/  LOP3.LUT R138, R138, 0xffff, RZ, 0xc0, !PT ;  /* 0x0000ffff8a8a7812 */ /* 0x000fe200078ec0ff */
[----:B---3--:R-:W-:Y:S01]  /*5ff0*/  @!P0 FADD.FTZ R148, -R148, -RZ ;  /* 0x800000ff94948221 */ /* 0x008fe20000010100 */
[----:B----4-:R-:W-:Y:S01]  /*6000*/  @!P2 FADD.FTZ R159, -R159, -RZ ;  /* 0x800000ff9f9fa221 */ /* 0x010fe20000010100 */
[----:B------:R-:W-:Y:S01]  /*6010*/  ISETP.LE.U32.AND P5, PT, R2, UR12, PT ;  /* 0x0000000c02007c0c */ /* 0x000fe2000bfa3070 */
[----:B------:R-:W3:Y:S01]  /*6020*/  MUFU.EX2 R154, R23 ;  /* 0x00000017009a7308 */ /* 0x000ee20000000800 */
[----:B------:R-:W-:Y:S02]  /*6030*/  LOP3.LUT R5, R142, 0xff, RZ, 0xc0, !PT ;  /* 0x000000ff8e057812 */ /* 0x000fe400078ec0ff */
[----:B------:R-:W-:Y:S02]  /*6040*/  ISETP.LE.U32.AND P2, PT, R4, UR12, PT ;  /* 0x0000000c04007c0c */ /* 0x000fe4000bf43070 */
[----:B------:R-:W-:Y:S01]  /*6050*/  SHF.R.U32.HI R2, RZ, 0x8, R138 ;  /* 0x00000008ff027819 */ /* 0x000fe2000001168a */
[----:B-1----:R-:W-:Y:S01]  /*6060*/  @!P1 FADD.FTZ R166, -R166, -RZ ;  /* 0x800000ffa6a69221 */ /* 0x002fe20000010100 */
[----:B------:R-:W-:Y:S03]  /*6070*/  LOP3.LUT R4, R240, 0xff, RZ, 0xc0, !PT ;  /* 0x000000fff0047812 */ /* 0x000fe600078ec0ff */
[----:B------:R1:W-:Y:S01]  /*6080*/  MUFU.EX2 R144, R0 ;  /* 0x0000000000907308 */ /* 0x0003e20000000800 */
[----:B------:R-:W-:Y:S02]  /*6090*/  ISETP.LE.U32.AND P3, PT, R5, UR12, PT ;  /* 0x0000000c05007c0c */ /* 0x000fe4000bf63070 */
[----:B------:R-:W-:Y:S01]  /*60a0*/  LOP3.LUT R5, R2, 0xffff, RZ, 0xc0, !PT ;  /* 0x0000ffff02057812 */ /* 0x000fe200078ec0ff */
[----:B------:R-:W-:Y:S01]  /*60b0*/  @!P5 FADD.FTZ R146, -R146, -RZ ;  /* 0x800000ff9292d221 */ /* 0x000fe20000010100 */
[----:B------:R-:W-:Y:S02]  /*60c0*/  ISETP.LE.U32.AND P0, PT, R4, UR12, PT ;  /* 0x0000000c04007c0c */ /* 0x000fe4000bf03070 */
[----:B------:R-:W-:Y:S03]  /*60d0*/  F2FP.RELU.BF16.F32.PACK_AB R2, R171, R232 ;  /* 0x000000e8ab02723e */ /* 0x000fe600000018ff */
[----:B------:R-:W4:Y:S01]  /*60e0*/  MUFU.EX2 R158, R24 ;  /* 0x00000018009e7308 */ /* 0x000f220000000800 */
[----:B------:R-:W-:Y:S01]  /*60f0*/  F2FP.RELU.BF16.F32.PACK_AB R4, R167, R168 ;  /* 0x000000a8a704723e */ /* 0x000fe200000018ff */
[----:B---3--:R-:W-:Y:S01]  /*6100*/  @!P6 FADD.FTZ R154, -R154, -RZ ;  /* 0x800000ff9a9ae221 */ /* 0x008fe20000010100 */
[----:B------:R-:W-:Y:S01]  /*6110*/  ISETP.LE.U32.AND P5, PT, R5, UR12, PT ;  /* 0x0000000c05007c0c */ /* 0x000fe2000bfa3070 */
[----:B------:R3:W-:Y:S01]  /*6120*/  STS [R248+0x13400], R2 ;  /* 0x01340002f8007388 */ /* 0x0007e20000000800 */
[----:B------:R-:W-:Y:S02]  /*6130*/  F2FP.RELU.BF16.F32.PACK_AB R6, R170, R233 ;  /* 0x000000e9aa06723e */ /* 0x000fe400000018ff */
[----:B------:R-:W-:Y:S01]  /*6140*/  F2FP.RELU.BF16.F32.PACK_AB R5, R234, R235 ;  /* 0x000000ebea05723e */ /* 0x000fe200000018ff */
[----:B------:R3:W-:Y:S02]  /*6150*/  STS [R248+0x13000], R4 ;  /* 0x01300004f8007388 */ /* 0x0007e40000000800 */
[----:B------:R-:W3:Y:S01]  /*6160*/  MUFU.EX2 R147, R34 ;  /* 0x0000002200937308 */ /* 0x000ee20000000800 */
[----:B-1----:R-:W-:Y:S02]  /*6170*/  F2FP.RELU.BF16.F32.PACK_AB R0, R146, R148 ;  /* 0x000000949200723e */ /* 0x002fe400000018ff */
[----:B------:R-:W-:Y:S02]  /*6180*/  SHF.R.U32.HI R142, RZ, 0x18, R142 ;  /* 0x00000018ff8e7819 */ /* 0x000fe4000001168e */
[----:B------:R-:W-:Y:S02]  /*6190*/  ISETP.LE.U32.AND P1, PT, R136, UR12, PT ;  /* 0x0000000c88007c0c */ /* 0x000fe4000bf23070 */
[----:B------:R-:W-:Y:S03]  /*61a0*/  ISETP.LE.U32.AND P6, PT, R8, UR12, PT ;  /* 0x0000000c08007c0c */ /* 0x000fe6000bfc3070 */
[----:B------:R-:W1:Y:S01]  /*61b0*/  MUFU.EX2 R145, R132 ;  /* 0x0000008400917308 */ /* 0x000e620000000800 */
[----:B----4-:R-:W-:Y:S01]  /*61c0*/  @!P3 FADD.FTZ R158, -R158, -RZ ;  /* 0x800000ff9e9eb221 */ /* 0x010fe20000010100 */
[----:B------:R-:W-:Y:S01]  /*61d0*/  ISETP.LE.U32.AND P3, PT, R142, UR12, PT ;  /* 0x0000000c8e007c0c */ /* 0x000fe2000bf63070 */
[----:B------:R-:W-:Y:S07]  /*61e0*/  @!P5 FADD.FTZ R150, -R150, -RZ ;  /* 0x800000ff9696d221 */ /* 0x000fee0000010100 */
[----:B------:R-:W4:Y:S01]  /*61f0*/  MUFU.EX2 R156, R27 ;  /* 0x0000001b009c7308 */ /* 0x000f220000000800 */
[----:B---3--:R-:W-:Y:S01]  /*6200*/  @!P2 FADD.FTZ R147, -R147, -RZ ;  /* 0x800000ff9393a221 */ /* 0x008fe20000010100 */
[----:B------:R-:W-:Y:S02]  /*6210*/  FSETP.GE.FTZ.AND P2, PT, R152, RZ, PT ;  /* 0x000000ff9800720b */ /* 0x000fe40003f56000 */
[----:B------:R-:W-:Y:S01]  /*6220*/  F2FP.RELU.BF16.F32.PACK_AB R2, R160, R161 ;  /* 0x000000a1a002723e */ /* 0x000fe200000018ff */
[----:B------:R-:W-:Y:S01]  /*6230*/  @!P6 FADD.FTZ R144, -R144, -RZ ;  /* 0x800000ff9090e221 */ /* 0x000fe20000010100 */
[----:B------:R-:W-:Y:S03]  /*6240*/  F2FP.RELU.BF16.F32.PACK_AB R4, R162, R163 ;  /* 0x000000a3a204723e */ /* 0x000fe600000018ff */
[----:B------:R3:W-:Y:S01]  /*6250*/  STS [R250+0x13400], R2 ;  /* 0x01340002fa007388 */ /* 0x0007e20000000800 */
[----:B------:R-:W4:Y:S01]  /*6260*/  MUFU.EX2 R153, R28 ;  /* 0x0000001c00997308 */ /* 0x000f220000000800 */
[----:B-1----:R-:W-:Y:S01]  /*6270*/  @!P4 FADD.FTZ R145, -R145, -RZ ;  /* 0x800000ff9191c221 */ /* 0x002fe20000010100 */
[----:B------:R-:W-:Y:S01]  /*6280*/  FSETP.GE.FTZ.AND P4, PT, R163, RZ, PT ;  /* 0x000000ffa300720b */ /* 0x000fe20003f96000 */
[----:B------:R1:W-:Y:S04]  /*6290*/  STS [R250+0x13000], R4 ;  /* 0x01300004fa007388 */ /* 0x0003e80000000800 */
[----:B------:R1:W-:Y:S03]  /*62a0*/  STS [R248+0x14000], R6 ;  /* 0x01400006f8007388 */ /* 0x0003e60000000800 */
[----:B------:R-:W1:Y:S01]  /*62b0*/  MUFU.EX2 R149, R30 ;  /* 0x0000001e00957308 */ /* 0x000e620000000800 */
[----:B----4-:R-:W-:Y:S01]  /*62c0*/  @!P3 FADD.FTZ R156, -R156, -RZ ;  /* 0x800000ff9c9cb221 */ /* 0x010fe20000010100 */
[----:B------:R-:W-:Y:S01]  /*62d0*/  FSETP.GE.FTZ.AND P3, PT, R162, RZ, PT ;  /* 0x000000ffa200720b */ /* 0x000fe20003f76000 */
[----:B------:R4:W-:Y:S01]  /*62e0*/  STS [R248+0x14400], R5 ;  /* 0x01440005f8007388 */ /* 0x0009e20000000800 */
[----:B------:R-:W-:Y:S01]  /*62f0*/  @!P1 FADD.FTZ R153, -R153, -RZ ;  /* 0x800000ff99999221 */ /* 0x000fe20000010100 */
[----:B------:R-:W-:Y:S02]  /*6300*/  FSETP.GE.FTZ.AND P1, PT, R151, RZ, PT ;  /* 0x000000ff9700720b */ /* 0x000fe40003f36000 */
[----:B---3--:R-:W-:Y:S01]  /*6310*/  F2FP.RELU.BF16.F32.PACK_AB R2, R154, R155 ;  /* 0x0000009b9a02723e */ /* 0x008fe200000018ff */
[----:B-1----:R-:W-:Y:S01]  /*6320*/  @!P0 FADD.FTZ R149, -R149, -RZ ;  /* 0x800000ff95958221 */ /* 0x002fe20000010100 */
[----:B------:R-:W-:Y:S02]  /*6330*/  F2FP.RELU.BF16.F32.PACK_AB R4, R151, R152 ;  /* 0x000000989704723e */ /* 0x000fe400000018ff */
[----:B------:R-:W-:Y:S02]  /*6340*/  F2FP.RELU.BF16.F32.PACK_AB R6, R166, R169 ;  /* 0x000000a9a606723e */ /* 0x000fe400000018ff */
[----:B----4-:R-:W-:Y:S03]  /*6350*/  F2FP.RELU.BF16.F32.PACK_AB R5, R164, R165 ;  /* 0x000000a5a405723e */ /* 0x010fe600000018ff */
[----:B------:R1:W-:Y:S04]  /*6360*/  STS [R250+0x14000], R6 ;  /* 0x01400006fa007388 */ /* 0x0003e80000000800 */
[----:B------:R3:W-:Y:S04]  /*6370*/  STS [R250+0x14400], R5 ;  /* 0x01440005fa007388 */ /* 0x0007e80000000800 */
[----:B------:R4:W-:Y:S04]  /*6380*/  STS [R249+0x13000], R4 ;  /* 0x01300004f9007388 */ /* 0x0009e80000000800 */
[----:B------:R4:W-:Y:S04]  /*6390*/  STS [R249+0x13400], R2 ;  /* 0x01340002f9007388 */ /* 0x0009e80000000800 */
[----:B------:R4:W-:Y:S01]  /*63a0*/  STS [R247+0x13000], R0 ;  /* 0x01300000f7007388 */ /* 0x0009e20000000800 */
[----:B-1----:R-:W-:Y:S02]  /*63b0*/  F2FP.RELU.BF16.F32.PACK_AB R6, R157, R158 ;  /* 0x0000009e9d06723e */ /* 0x002fe400000018ff */
[----:B---3--:R-:W-:Y:S02]  /*63c0*/  F2FP.RELU.BF16.F32.PACK_AB R5, R156, R159 ;  /* 0x0000009f9c05723e */ /* 0x008fe400000018ff */
[----:B----4-:R-:W-:Y:S02]  /*63d0*/  F2FP.RELU.BF16.F32.PACK_AB R4, R145, R147 ;  /* 0x000000939104723e */ /* 0x010fe400000018ff */
[----:B------:R-:W-:Y:S03]  /*63e0*/  F2FP.RELU.BF16.F32.PACK_AB R2, R150, R153 ;  /* 0x000000999602723e */ /* 0x000fe600000018ff */
[----:B------:R-:W-:Y:S01]  /*63f0*/  STS [R247+0x13400], R4 ;  /* 0x01340004f7007388 */ /* 0x000fe20000000800 */
[----:B------:R-:W-:Y:S03]  /*6400*/  F2FP.RELU.BF16.F32.PACK_AB R0, R144, R149 ;  /* 0x000000959000723e */ /* 0x000fe600000018ff */
[----:B------:R-:W-:Y:S04]  /*6410*/  STS [R249+0x14000], R6 ;  /* 0x01400006f9007388 */ /* 0x000fe80000000800 */
[----:B------:R-:W-:Y:S04]  /*6420*/  STS [R249+0x14400], R5 ;  /* 0x01440005f9007388 */ /* 0x000fe80000000800 */
[----:B------:R-:W-:Y:S04]  /*6430*/  STS [R247+0x14000], R2 ;  /* 0x01400002f7007388 */ /* 0x000fe80000000800 */
[----:B------:R1:W-:Y:S04]  /*6440*/  STS [R247+0x14400], R0 ;  /* 0x01440000f7007388 */ /* 0x0003e80000000800 */
[----:B------:R-:W3:Y:S08]  /*6450*/  LDSM.16.M88.4 R32, [R222+UR4+0x6000] ;  /* 0x00600004de20783b */ /* 0x000ef00008000200 */
[----:B------:R-:W4:Y:S01]  /*6460*/  LDSM.16.M88.4 R28, [R222+UR4+0x6800] ;  /* 0x00680004de1c783b */ /* 0x000f220008000200 */
[----:B-1----:R-:W-:Y:S05]  /*6470*/  IMAD.U32 R0, RZ, RZ, UR4 ;  /* 0x00000004ff007e24 */ /* 0x002fea000f8e00ff */
[----:B------:R-:W-:Y:S05]  /*6480*/  IADD3 R0, R222, 0x6000, R0 ;  /* 0x00006000de007810 */ /* 0x000fea0007ffe000 */
[----:B------:R-:W-:Y:S05]  /*6490*/  IMAD.IADD R0, R0, 0x1, R228 ;  /* 0x0000000100007824 */ /* 0x000fea00078e02e4 */
[----:B------:R-:W1:Y:S01]  /*64a0*/  LDSM.16.M88.4 R132, [R0] ;  /* 0x000000000084783b */ /* 0x000e620000000200 */
[C---:B--2---:R-:W-:Y:S01]  /*64b0*/  LEA R142, P0, R241.reuse, R140, 0x2 ;  /* 0x0000008cf18e7211 */ /* 0x044fe200078010ff */
[-C--:B---3--:R-:W-:Y:S03]  /*64c0*/  HMMA.16816.F32.BF16 R4, R32, R172.reuse, RZ ;  /* 0x000000ac2004723c */ /* 0x088fe600000418ff */
[----:B------:R-:W-:Y:S03]  /*64d0*/  LEA.HI.X.SX32 R143, R241, R141, 0x2, P0 ;  /* 0x0000008df18f7211 */ /* 0x000fe600000f16ff */
[----:B------:R-:W2:Y:S01]  /*64e0*/  LDSM.16.M88.4 R136, [R0+0x800] ;  /* 0x000800000088783b */ /* 0x000ea20000000200 */
[----:B------:R-:W-:Y:S01]  /*64f0*/  FSETP.GE.FTZ.AND P0, PT, R168, RZ, PT ;  /* 0x000000ffa800720b */ /* 0x000fe20003f16000 */
[C---:B----4-:R-:W-:Y:S06]  /*6500*/  HMMA.16816.F32.BF16 R8, R28.reuse, R172, RZ ;  /* 0x000000ac1c08723c */ /* 0x050fec00000418ff */
[----:B------:R-:W3:Y:S01]  /*6510*/  LDG.E R140, desc[UR8][R142.64] ;  /* 0x000000088e8c7981 */ /* 0x000ee2000c1e1900 */
        /* <DEDUP_REMOVED lines=50> */
[C---:B---3--:R-:W-:Y:S01]  /*6840*/  FADD.FTZ R2, -R140.reuse, R4 ;  /* 0x000000048c027221 */ /* 0x048fe20000010100 */
[----:B------:R-:W-:Y:S01]  /*6850*/  FADD.FTZ R0, -R140, R5 ;  /* 0x000000058c007221 */ /* 0x000fe20000010100 */
[----:B------:R-:W2:Y:S01]  /*6860*/  LDG.E R4, desc[UR8][R142.64+0x20] ;  /* 0x000020088e047981 */ /* 0x000ea2000c1e1900 */
[-C--:B------:R-:W-:Y:S03]  /*6870*/  HMMA.16816.F32.BF16 R20, R132, R216.reuse, R20 ;  /* 0x000000d88414723c */ /* 0x080fe60000041814 */
[-C--:B------:R-:W-:Y:S02]  /*6880*/  FSEL R2, R2, R140.reuse, P0 ;  /* 0x0000008c02027208 */ /* 0x080fe40000000000 */
[C---:B------:R-:W-:Y:S01]  /*6890*/  FSETP.GE.FTZ.AND P0, PT, R167.reuse, RZ, PT ;  /* 0x000000ffa700720b */ /* 0x040fe20003f16000 */
[C---:B------:R-:W-:Y:S05]  /*68a0*/  HMMA.16816.F32.BF16 R24, R136.reuse, R216, R24 ;  /* 0x000000d88818723c */ /* 0x040fea0000041818 */
[----:B------:R-:W-:Y:S01]  /*68b0*/  FSEL R0, R0, R140, P0 ;  /* 0x0000008c00007208 */ /* 0x000fe20000000000 */
[----:B------:R-:W-:Y:S01]  /*68c0*/  FMUL.FTZ R168, R168, R2 ;  /* 0x00000002a8a87220 */ /* 0x000fe20000410000 */
[----:B------:R-:W-:Y:S01]  /*68d0*/  FSETP.GE.FTZ.AND P0, PT, R146, RZ, PT ;  /* 0x000000ff9200720b */ /* 0x000fe20003f16000 */
[----:B------:R1:W5:Y:S01]  /*68e0*/  LDG.E R2, desc[UR8][R142.64+0x80] ;  /* 0x000080088e027981 */ /* 0x000362000c1e1900 */
[-C--:B------:R-:W-:Y:S03]  /*68f0*/  HMMA.16816.F32.BF16 R28, R136, R218.reuse, R28 ;  /* 0x000000da881c723c */ /* 0x080fe6000004181c */
[----:B------:R-:W-:Y:S01]  /*6900*/  FMUL.FTZ R167, R167, R0 ;  /* 0x00000000a7a77220 */ /* 0x000fe20000410000 */
[----:B------:R-:W-:Y:S01]  /*6910*/  FADD.FTZ R16, -R140, R16 ;  /* 0x000000108c107221 */ /* 0x000fe20000010100 */
[----:B------:R1:W5:Y:S01]  /*6920*/  LDG.E R0, desc[UR8][R142.64+0xa0] ;  /* 0x0000a0088e007981 */ /* 0x000362000c1e1900 */
[----:B------:R-:W-:Y:S05]  /*6930*/  HMMA.16816.F32.BF16 R32, R132, R218, R32 ;  /* 0x000000da8420723c */ /* 0x000fea0000041820 */
[-C--:B------:R-:W-:Y:S01]  /*6940*/  FSEL R16, R16, R140.reuse, P4 ;  /* 0x0000008c10107208 */ /* 0x080fe20002000000 */
[C---:B------:R-:W-:Y:S01]  /*6950*/  FADD.FTZ R21, -R140.reuse, R21 ;  /* 0x000000158c157221 */ /* 0x040fe20000010100 */
[C---:B------:R-:W-:Y:S01]  /*6960*/  FADD.FTZ R17, -R140.reuse, R17 ;  /* 0x000000118c117221 */ /* 0x040fe20000010100 */
[----:B------:R-:W-:Y:S03]  /*6970*/  FADD.FTZ R5, -R140, R20 ;  /* 0x000000148c057221 */ /* 0x000fe60000010100 */
[----:B------:R-:W-:Y:S01]  /*6980*/  FSEL R21, R21, R140, P1 ;  /* 0x0000008c15157208 */ /* 0x000fe20000800000 */
[----:B------:R-:W-:Y:S01]  /*6990*/  FMUL.FTZ R163, R163, R16 ;  /* 0x00000010a3a37220 */ /* 0x000fe20000410000 */
[----:B------:R-:W-:Y:S02]  /*69a0*/  FSETP.GE.FTZ.AND P1, PT, R148, RZ, PT ;  /* 0x000000ff9400720b */ /* 0x000fe40003f36000 */
[-C--:B------:R-:W-:Y:S01]  /*69b0*/  FSEL R17, R17, R140.reuse, P3 ;  /* 0x0000008c11117208 */ /* 0x080fe20001800000 */
[----:B------:R-:W-:Y:S01]  /*69c0*/  FMUL.FTZ R21, R151, R21 ;  /* 0x0000001597157220 */ /* 0x000fe20000410000 */
[----:B------:R-:W-:Y:S02]  /*69d0*/  FSEL R5, R5, R140, P2 ;  /* 0x0000008c05057208 */ /* 0x000fe40001000000 */
[----:B------:R-:W-:Y:S01]  /*69e0*/  FSETP.GE.FTZ.AND P2, PT, R232, RZ, PT ;  /* 0x000000ffe800720b */ /* 0x000fe20003f56000 */
[----:B------:R-:W-:Y:S01]  /*69f0*/  FMUL.FTZ R17, R162, R17 ;  /* 0x00000011a2117220 */ /* 0x000fe20000410000 */
[----:B------:R-:W-:Y:S01]  /*6a00*/  F2FP.BF16.F32.PACK_AB R16, R167, R168 ;  /* 0x000000a8a710723e */ /* 0x000fe200000010ff */
[----:B------:R-:W-:Y:S02]  /*6a10*/  FMUL.FTZ R152, R152, R5 ;  /* 0x0000000598987220 */ /* 0x000fe40000410000 */
[----:B------:R-:W-:Y:S01]  /*6a20*/  FADD.FTZ R32, -R140, R32 ;  /* 0x000000208c207221 */ /* 0x000fe20000010100 */
[----:B------:R-:W-:Y:S02]  /*6a30*/  F2FP.BF16.F32.PACK_AB R17, R17, R163 ;  /* 0x000000a31111723e */ /* 0x000fe400000010ff */
[----:B------:R-:W-:Y:S02]  /*6a40*/  F2FP.BF16.F32.PACK_AB R21, R21, R152 ;  /* 0x000000981515723e */ /* 0x000fe400000010ff */
[----:B------:R-:W-:Y:S01]  /*6a50*/  FSEL R32, R32, R140, P1 ;  /* 0x0000008c20207208 */ /* 0x000fe20000800000 */
[----:B------:R-:W-:Y:S01]  /*6a60*/  @P0 FADD.FTZ R140, -R140, R33 ;  /* 0x000000218c8c0221 */ /* 0x000fe20000010100 */
[----:B------:R-:W-:Y:S02]  /*6a70*/  PLOP3.LUT P0, PT, PT, PT, UP2, 0x80, 0x0 ;  /* 0x000000000000781c */ /* 0x000fe40003f0f028 */
[----:B------:R-:W-:Y:S01]  /*6a80*/  FSETP.GE.FTZ.AND P1, PT, R171, RZ, PT ;  /* 0x000000ffab00720b */ /* 0x000fe20003f36000 */
[----:B------:R-:W-:Y:S01]  /*6a90*/  FMUL.FTZ R148, R148, R32 ;  /* 0x0000002094947220 */ /* 0x000fe20000410000 */
[----:B------:R-:W-:Y:S01]  /*6aa0*/  FMUL.FTZ R140, R146, R140 ;  /* 0x0000008c928c7220 */ /* 0x000fe20000410000 */
[C---:B--2---:R-:W-:Y:S01]  /*6ab0*/  FADD.FTZ R6, -R4.reuse, R6 ;  /* 0x0000000604067221 */ /* 0x044fe20000010100 */
[----:B------:R-:W-:Y:S04]  /*6ac0*/  FADD.FTZ R7, -R4, R7 ;  /* 0x0000000704077221 */ /* 0x000fe80000010100 */
[-C--:B------:R-:W-:Y:S02]  /*6ad0*/  FSEL R132, R6, R4.reuse, P2 ;  /* 0x0000000406847208 */ /* 0x080fe40001000000 */
[----:B------:R-:W-:Y:S01]  /*6ae0*/  FSEL R33, R7, R4, P1 ;  /* 0x0000000407217208 */ /* 0x000fe20000800000 */
[----:B-1----:R-:W-:Y:S06]  /*6af0*/  @!P0 BRA `(.L_x_528) ;  /* 0x0000000000d08947 */ /* 0x002fec0003800000 */
[----:B------:R-:W2:Y:S01]  /*6b00*/  LDL.LU R242, [R1+0x10] ;  /* 0x0000100001f27983 */ /* 0x000ea20000300800 */
[----:B------:R-:W1:Y:S01]  /*6b10*/  LDC R6, c[0x0][0x240] ;  /* 0x00009000ff067b82 */ /* 0x000e620000000800 */
[----:B-----5:R-:W-:Y:S01]  /*6b20*/  ISETP.GE.AND P3, PT, R244, UR50, PT ;  /* 0x00000032f4007c0c */ /* 0x020fe2000bf66270 */
[----:B------:R-:W-:Y:S01]  /*6b30*/  ULOP3.LUT UR10, UR6, 0x1, URZ, 0xc0, !UPT ;  /* 0x00000001060a7892 */ /* 0x000fe2000f8ec03f */
[----:B------:R-:W3:Y:S01]  /*6b40*/  LDL.LU R238, [R1] ;  /* 0x0000000001ee7983 */ /* 0x000ee20000300800 */
[----:B------:R-:W-:Y:S01]  /*6b50*/  UMOV UR18, 0xffffd000 ;  /* 0xffffd00000127882 */ /* 0x000fe20000000000 */
[----:B------:R-:W-:Y:S01]  /*6b60*/  ISETP.GE.AND P2, PT, R237, UR50, PT ;  /* 0x00000032ed007c0c */ /* 0x000fe2000bf46270 */
[----:B------:R-:W-:Y:S01]  /*6b70*/  UISETP.NE.U32.AND UP0, UPT, UR10, 0x1, UPT ;  /* 0x000000010a00788c */ /* 0x000fe2000bf05070 */
[----:B------:R-:W-:Y:S03]  /*6b80*/  ISETP.GE.AND P1, PT, R239, UR50, PT ;  /* 0x00000032ef007c0c */ /* 0x000fe6000bf26270 */
[----:B------:R-:W-:Y:S06]  /*6b90*/  USEL UR10, UR18, 0x3000, !UP0 ;  /* 0x00003000120a7887 */ /* 0x000fec000c000000 */
[----:B------:R-:W-:Y:S02]  /*6ba0*/  VIADD R236, R236, UR10 ;  /* 0x0000000aecec7c36 */ /* 0x000fe40008000000 */
[----:B------:R-:W-:Y:S03]  /*6bb0*/  VIADD R221, R221, UR10 ;  /* 0x0000000adddd7c36 */ /* 0x000fe60008000000 */
[----:B------:R4:W-:Y:S04]  /*6bc0*/  @P3 STS [R236], RZ ;  /* 0x000000ffec003388 */ /* 0x0009e80000000800 */
[----:B------:R4:W-:Y:S04]  /*6bd0*/  @P3 STS [R236+0x4], RZ ;  /* 0x000004ffec003388 */ /* 0x0009e80000000800 */
[----:B------:R4:W-:Y:S04]  /*6be0*/  @P3 STS [R236+0x8], RZ ;  /* 0x000008ffec003388 */ /* 0x0009e80000000800 */
[----:B------:R4:W-:Y:S01]  /*6bf0*/  @P3 STS [R236+0xc], RZ ;  /* 0x00000cffec003388 */ /* 0x0009e20000000800 */
[----:B-1----:R-:W-:Y:S05]  /*6c00*/  IMAD.U32 R6, R6, -0x40, RZ ;  /* 0xffffffc006067824 */ /* 0x002fea00078e00ff */
[----:B------:R-:W-:Y:S01]  /*6c10*/  SHF.R.S32.HI R7, RZ, 0x1f, R6 ;  /* 0x0000001fff077819 */ /* 0x000fe20000011406 */
[C---:B--2---:R-:W-:Y:S01]  /*6c20*/  VIADD R5, R242.reuse, UR10 ;  /* 0x0000000af2057c36 */ /* 0x044fe20008000000 */
[C---:B------:R-:W-:Y:S01]  /*6c30*/  @!P1 IADD3 R32, R242.reuse, UR10, RZ ;  /* 0x0000000af2209c10 */ /* 0x040fe2000fffe0ff */
[----:B------:R-:W-:Y:S01]  /*6c40*/  @!P2 VIADD R20, R242, UR10 ;  /* 0x0000000af214ac36 */ /* 0x000fe20008000000 */
[C---:B---3--:R-:W-:Y:S04]  /*6c50*/  LEA R238, P4, R6.reuse, R238, 0x1 ;  /* 0x000000ee06ee7211 */ /* 0x048fe800078808ff */
[----:B------:R-:W-:Y:S01]  /*6c60*/  LEA.HI.X R252, R6, R252, R7, 0x1, P4 ;  /* 0x000000fc06fc7211 */ /* 0x000fe200020f0c07 */
[----:B------:R4:W-:Y:S01]  /*6c70*/  STL [R1], R238 ;  /* 0x000000ee01007387 */ /* 0x0009e20000100800 */
[----:B------:R-:W-:Y:S03]  /*6c80*/  @!P3 MOV R6, R238 ;  /* 0x000000ee0006b202 */ /* 0x000fe60000000f00 */
[----:B------:R4:W-:Y:S01]  /*6c90*/  STL [R1+0x10], R5 ;  /* 0x0000100501007387 */ /* 0x0009e20000100800 */
[----:B------:R-:W-:Y:S05]  /*6ca0*/  @!P3 IMAD.MOV.U32 R7, RZ, RZ, R252 ;  /* 0x000000ffff07b224 */ /* 0x000fea00078e00fc */
        /* <DEDUP_REMOVED lines=25> */
.L_x_528:
[----:B------:R1:W-:Y:S01]  /*6e40*/  STS [R248+0xf000], R16 ;  /* 0x00f00010f8007388 */ /* 0x0003e20000000800 */
[----:B----4-:R-:W-:Y:S01]  /*6e50*/  FADD.FTZ R6, -R4, R19 ;  /* 0x0000001304067221 */ /* 0x010fe20000010100 */
[----:B------:R-:W-:Y:S01]  /*6e60*/  FSETP.GE.FTZ.AND P4, PT, R160, RZ, PT ;  /* 0x000000ffa000720b */ /* 0x000fe20003f96000 */
[----:B------:R-:W-:Y:S01]  /*6e70*/  FMUL.FTZ R132, R232, R132 ;  /* 0x00000084e8847220 */ /* 0x000fe20000410000 */
[----:B------:R-:W-:Y:S01]  /*6e80*/  FMUL.FTZ R33, R171, R33 ;  /* 0x00000021ab217220 */ /* 0x000fe20000410000 */
[----:B------:R-:W-:Y:S01]  /*6e90*/  FADD.FTZ R5, -R4, R18 ;  /* 0x0000001204057221 */ /* 0x000fe20000010100 */
[----:B------:R-:W-:Y:S01]  /*6ea0*/  FSEL R6, R6, R4, P4 ;  /* 0x0000000406067208 */ /* 0x000fe20002000000 */
[C---:B------:R-:W-:Y:S01]  /*6eb0*/  FADD.FTZ R22, -R4.reuse, R22 ;  /* 0x0000001604167221 */ /* 0x040fe20000010100 */
        /* <DEDUP_REMOVED lines=12> */
[-C--:B------:R-:W-:Y:S01]  /*6f80*/  FSEL R5, R22, R4.reuse, P3 ;  /* 0x0000000416057208 */ /* 0x080fe20001800000 */
        /* <DEDUP_REMOVED lines=12> */
[----:B------:R-:W-:Y:S02]  /*7050*/  FSETP.GE.FTZ.AND P2, PT, R147, RZ, PT ;  /* 0x000000ff9300720b */ /* 0x000fe40003f56000 */
[----:B------:R-:W-:Y:S01]  /*7060*/  F2FP.BF16.F32.PACK_AB R20, R140, R148 ;  /* 0x000000948c14723e */ /* 0x000fe200000010ff */
[----:B------:R-:W-:Y:S01]  /*7070*/  FMUL.FTZ R16, R154, R16 ;  /* 0x000000109a107220 */ /* 0x000fe20000410000 */
[----:B------:R-:W-:Y:S01]  /*7080*/  FSEL R7, R7, R4, P2 ;  /* 0x0000000407077208 */ /* 0x000fe20001000000 */
[----:B------:R-:W-:Y:S01]  /*7090*/  @P1 FADD.FTZ R4, -R4, R35 ;  /* 0x0000002304041221 */ /* 0x000fe20000010100 */
[----:B------:R-:W-:Y:S01]  /*70a0*/  FSETP.GE.FTZ.AND P1, PT, R169, RZ, PT ;  /* 0x000000ffa900720b */ /* 0x000fe20003f36000 */
[----:B------:R-:W3:Y:S01]  /*70b0*/  LDL.LU R142, [R1+0x8] ;  /* 0x00000800018e7983 */ /* 0x000ee20000300800 */
[----:B------:R-:W-:Y:S01]  /*70c0*/  FSETP.GE.FTZ.AND P2, PT, R170, RZ, PT ;  /* 0x000000ffaa00720b */ /* 0x000fe20003f56000 */
[----:B------:R-:W-:Y:S01]  /*70d0*/  FMUL.FTZ R145, R145, R4 ;  /* 0x0000000491917220 */ /* 0x000fe20000410000 */
[C---:B------:R-:W-:Y:S01]  /*70e0*/  FADD.FTZ R4, -R2.reuse, R12 ;  /* 0x0000000c02047221 */ /* 0x040fe20000010100 */
[C---:B--2---:R-:W-:Y:S01]  /*70f0*/  FADD.FTZ R6, -R2.reuse, R9 ;  /* 0x0000000902067221 */ /* 0x044fe20000010100 */
[----:B------:R-:W-:Y:S01]  /*7100*/  FMUL.FTZ R147, R147, R7 ;  /* 0x0000000793937220 */ /* 0x000fe20000410000 */
[----:B------:R-:W-:Y:S01]  /*7110*/  FADD.FTZ R7, -R2, R8 ;  /* 0x0000000802077221 */ /* 0x000fe20000010100 */
[----:B------:R-:W-:Y:S01]  /*7120*/  F2FP.BF16.F32.PACK_AB R16, R16, R155 ;  /* 0x0000009b1010723e */ /* 0x000fe200000010ff */
[----:B------:R-:W2:Y:S01]  /*7130*/  LDL.LU R141, [R1+0xc] ;  /* 0x00000c00018d7983 */ /* 0x000ea20000300800 */
[-C--:B------:R-:W-:Y:S02]  /*7140*/  FSEL R4, R4, R2.reuse, P1 ;  /* 0x0000000204047208 */ /* 0x080fe40000800000 */
[----:B------:R-:W-:Y:S02]  /*7150*/  FSEL R6, R6, R2, P2 ;  /* 0x0000000206067208 */ /* 0x000fe40001000000 */
[----:B------:R4:W5:Y:S01]  /*7160*/  LDL R162, [R1+0x48] ;  /* 0x0000480001a27983 */ /* 0x0009620000100800 */
[----:B------:R-:W-:Y:S01]  /*7170*/  FSETP.GE.FTZ.AND P2, PT, R166, RZ, PT ;  /* 0x000000ffa600720b */ /* 0x000fe20003f56000 */
[----:B------:R-:W-:Y:S01]  /*7180*/  FMUL.FTZ R169, R169, R4 ;  /* 0x00000004a9a97220 */ /* 0x000fe20000410000 */
[----:B------:R-:W-:Y:S01]  /*7190*/  FSETP.GE.FTZ.AND P1, PT, R150, RZ, PT ;  /* 0x000000ff9600720b */ /* 0x000fe20003f36000 */
[----:B------:R-:W-:Y:S01]  /*71a0*/  FADD.FTZ R4, -R2, R28 ;  /* 0x0000001c02047221 */ /* 0x000fe20000010100 */
[----:B------:R-:W-:Y:S01]  /*71b0*/  FSEL R7, R7, R2, P3 ;  /* 0x0000000207077208 */ /* 0x000fe20001800000 */
[----:B-1----:R-:W-:Y:S01]  /*71c0*/  FMUL.FTZ R5, R170, R6 ;  /* 0x00000006aa057220 */ /* 0x002fe20000410000 */
[-C--:B------:R-:W-:Y:S01]  /*71d0*/  FSEL R13, R13, R2.reuse, P2 ;  /* 0x000000020d0d7208 */ /* 0x080fe20001000000 */
[C---:B------:R-:W-:Y:S01]  /*71e0*/  FADD.FTZ R6, -R2.reuse, R25 ;  /* 0x0000001902067221 */ /* 0x040fe20000010100 */
        /* <DEDUP_REMOVED lines=13> */
[----:B------:R-:W-:Y:S01]  /*72c0*/  F2FP.BF16.F32.PACK_AB R5, R5, R8 ;  /* 0x000000080505723e */ /* 0x000fe200000010ff */
[----:B------:R-:W-:Y:S01]  /*72d0*/  FMUL.FTZ R8, R150, R2 ;  /* 0x0000000296087220 */ /* 0x000fe20000410000 */
[----:B------:R-:W-:Y:S01]  /*72e0*/  FSETP.GE.FTZ.AND P1, PT, R234, RZ, PT ;  /* 0x000000ffea00720b */ /* 0x000fe20003f36000 */
[C---:B------:R-:W-:Y:S01]  /*72f0*/  FADD.FTZ R2, -R0.reuse, R14 ;  /* 0x0000000e00027221 */ /* 0x040fe20000010100 */
[----:B------:R-:W-:Y:S01]  /*7300*/  FMUL.FTZ R12, R235, R4 ;  /* 0x00000004eb0c7220 */ /* 0x000fe20000410000 */
[----:B------:R-:W-:Y:S01]  /*7310*/  FSETP.GE.FTZ.AND P2, PT, R165, RZ, PT ;  /* 0x000000ffa500720b */ /* 0x000fe20003f56000 */
[----:B------:R-:W-:Y:S01]  /*7320*/  FADD.FTZ R4, -R0, R27 ;  /* 0x0000001b00047221 */ /* 0x000fe20000010100 */
[-C--:B------:R-:W-:Y:S01]  /*7330*/  FSEL R11, R11, R0.reuse, P1 ;  /* 0x000000000b0b7208 */ /* 0x080fe20000800000 */
[----:B------:R1:W-:Y:S01]  /*7340*/  STS [R248+0x10000], R5 ;  /* 0x01000005f8007388 */ /* 0x0003e20000000800 */
[----:B------:R-:W-:Y:S01]  /*7350*/  FSETP.GE.FTZ.AND P3, PT, R156, RZ, PT ;  /* 0x000000ff9c00720b */ /* 0x000fe20003f76000 */
[----:B------:R-:W-:Y:S01]  /*7360*/  FMUL.FTZ R158, R158, R7 ;  /* 0x000000079e9e7220 */ /* 0x000fe20000410000 */
[-C--:B------:R-:W-:Y:S01]  /*7370*/  FSEL R2, R2, R0.reuse, P2 ;  /* 0x0000000002027208 */ /* 0x080fe20001000000 */
[----:B------:R-:W-:Y:S01]  /*7380*/  FMUL.FTZ R11, R234, R11 ;  /* 0x0000000bea0b7220 */ /* 0x000fe20000410000 */
[----:B------:R-:W-:Y:S01]  /*7390*/  FSEL R10, R10, R0, P5 ;  /* 0x000000000a0a7208 */ /* 0x000fe20002800000 */
[----:B------:R-:W-:Y:S01]  /*73a0*/  FMUL.FTZ R6, R157, R6 ;  /* 0x000000069d067220 */ /* 0x000fe20000410000 */
        /* <DEDUP_REMOVED lines=23> */
[----:B------:R-:W-:Y:S04]  /*7520*/  F2FP.BF16.F32.PACK_AB R0, R156, R159 ;  /* 0x0000009f9c00723e */ /* 0x000fe800000010ff */
        /* <DEDUP_REMOVED lines=12> */
[----:B------:R-:W4:Y:S05]  /*75f0*/  LDSM.16.MT88.4 R12, [R3+0x15000] ;  /* 0x01500000030c783b */ /* 0x000f2a0000004200 */
[----:B------:R-:W4:Y:S05]  /*7600*/  LDSM.16.MT88.4 R16, [R0+0x7000] ;  /* 0x007000000010783b */ /* 0x000f2a0000004200 */
[----:B------:R-:W4:Y:S05]  /*7610*/  LDSM.16.MT88.4 R20, [R0+0x8000] ;  /* 0x008000000014783b */ /* 0x000f2a0000004200 */
[----:B------:R-:W-:Y:S05]  /*7620*/  LDSM.16.MT88.4 R24, [R3+0x13800] ;  /* 0x013800000318783b */ /* 0x000fea0000004200 */
[----:B------:R-:W4:Y:S05]  /*7630*/  LDSM.16.MT88.4 R28, [R0+0x6400] ;  /* 0x00640000001c783b */ /* 0x000f2a0000004200 */
[----:B------:R-:W4:Y:S05]  /*7640*/  LDSM.16.MT88.4 R32, [R3+0x15800] ;  /* 0x015800000320783b */ /* 0x000f2a0000004200 */
[----:B------:R-:W3:Y:S01]  /*7650*/  LDSM.16.MT88.4 R132, [R0+0x7400] ;  /* 0x007400000084783b */ /* 0x000ee20000004200 */
[-C--:B-1----:R-:W-:Y:S04]  /*7660*/  HMMA.16816.F32.BF16 R36, R4, R8.reuse, R36 ;  /* 0x000000080424723c */ /* 0x082fe80000041824 */
[----:B------:R-:W1:Y:S02]  /*7670*/  LDSM.16.MT88.4 R136, [R0+0x8400] ;  /* 0x008400000088783b */ /* 0x000e640000004200 */
[C---:B----4-:R-:W-:Y:S06]  /*7680*/  HMMA.16816.F32.BF16 R40, R12.reuse, R8, R40 ;  /* 0x000000080c28723c */ /* 0x050fec0000041828 */
        /* <DEDUP_REMOVED lines=13> */
[----:B------:R-:W4:Y:S05]  /*7760*/  LDSM.16.MT88.4 R4, [R3+0x14000] ;  /* 0x014000000304783b */ /* 0x000f2a0000004200 */
[-C--:B------:R-:W-:Y:S01]  /*7770*/  HMMA.16816.F32.BF16 R36, R24, R28.reuse, R36 ;  /* 0x0000001c1824723c */ /* 0x080fe20000041824 */
[----:B------:R-:W4:Y:S05]  /*7780*/  LDSM.16.MT88.4 R20, [R0+0x8800] ;  /* 0x008800000014783b */ /* 0x000f2a0000004200 */
        /* <DEDUP_REMOVED lines=9> */
[-C--:B-1----:R-:W-:Y:S05]  /*7820*/  HMMA.16816.F32.BF16 R68, R24, R136.reuse, R68 ;  /* 0x000000881844723c */ /* 0x082fea0000041844 */
[----:B------:R-:W-:Y:S01]  /*7830*/  IMAD.MOV.U32 R159, RZ, RZ, R142 ;  /* 0x000000ffff9f7224 */ /* 0x000fe200078e008e */
[C---:B------:R-:W-:Y:S05]  /*7840*/  HMMA.16816.F32.BF16 R72, R32.reuse, R136, R72 ;  /* 0x000000882048723c */ /* 0x040fea0000041848 */
[----:B--2---:R-:W-:Y:S01]  /*7850*/  IMAD.MOV.U32 R158, RZ, RZ, R141 ;  /* 0x000000ffff9e7224 */ /* 0x004fe200078e008d */
[-C--:B------:R-:W-:Y:S01]  /*7860*/  HMMA.16816.F32.BF16 R76, R32, R138.reuse, R76 ;  /* 0x0000008a204c723c */ /* 0x080fe2000004184c */
[----:B------:R-:W1:Y:S05]  /*7870*/  LDSM.16.MT88.4 R32, [R0+0x6c00] ;  /* 0x006c00000020783b */ /* 0x000e6a0000004200 */
[----:B------:R-:W-:Y:S01]  /*7880*/  HMMA.16816.F32.BF16 R80, R24, R138, R80 ;  /* 0x0000008a1850723c */ /* 0x000fe20000041850 */
[----:B------:R-:W2:Y:S05]  /*7890*/  LDSM.16.MT88.4 R24, [R0+0x7c00] ;  /* 0x007c00000018783b */ /* 0x000eaa0000004200 */
[-C--:B----4-:R-:W-:Y:S01]  /*78a0*/  HMMA.16816.F32.BF16 R36, R4, R8.reuse, R36 ;  /* 0x000000080424723c */ /* 0x090fe20000041824 */
[----:B------:R-:W3:Y:S05]  /*78b0*/  LDSM.16.MT88.4 R136, [R0+0x8c00] ;  /* 0x008c00000088783b */ /* 0x000eea0000004200 */
        /* <DEDUP_REMOVED lines=19> */
[C---:B------:R-:W-:Y:S06]  /*79f0*/  HMMA.16816.F32.BF16 R64, R28.reuse, R26, R64 ;  /* 0x0000001a1c40723c */ /* 0x040fec0000041840 */
[-C--:B---3--:R-:W-:Y:S06]  /*7a00*/  HMMA.16816.F32.BF16 R68, R28, R136.reuse, R68 ;  /* 0x000000881c44723c */ /* 0x088fec0000041844 */
[C---:B------:R-:W-:Y:S06]  /*7a10*/  HMMA.16816.F32.BF16 R72, R132.reuse, R136, R72 ;  /* 0x000000888448723c */ /* 0x040fec0000041848 */
[-C--:B------:R-:W-:Y:S06]  /*7a20*/  HMMA.16816.F32.BF16 R76, R132, R138.reuse, R76 ;  /* 0x0000008a844c723c */ /* 0x080fec000004184c */
        /* <DEDUP_REMOVED lines=39> */
.L_x_529:
[----:B---3--:R-:W2:Y:S01]  /*7ca0*/  LDL R2, [R1+0x28] ;  /* 0x0000280001027983 */ /* 0x008ea20000100800 */
[----:B------:R-:W-:Y:S01]  /*7cb0*/  IMAD.MOV.U32 R5, RZ, RZ, 0x4 ;  /* 0x00000004ff057424 */ /* 0x000fe200078e00ff */
[----:B------:R-:W-:Y:S02]  /*7cc0*/  @UP2 UIADD3 UR18, UP0, UR14, -0x100, URZ ;  /* 0xffffff000e122890 */ /* 0x000fe4000ff1e03f */
[----:B------:R1:W3:Y:S02]  /*7cd0*/  LDL R160, [R1+0x20] ;  /* 0x0000200001a07983 */ /* 0x0002e40000100800 */
[----:B------:R-:W-:Y:S02]  /*7ce0*/  @UP2 UIADD3.X UR10, UR15, -0x1, URZ, UP0, !UPT ;  /* 0xffffffff0f0a2890 */ /* 0x000fe400087fe43f */
[----:B------:R1:W4:Y:S04]  /*7cf0*/  LDL R161, [R1+0x14] ;  /* 0x0000140001a17983 */ /* 0x0003280000100800 */
[----:B------:R1:W4:Y:S04]  /*7d00*/  LDL R164, [R1+0x24] ;  /* 0x0000240001a47983 */ /* 0x0003280000100800 */
[----:B------:R-:W4:Y:S04]  /*7d10*/  LDL R165, [R1+0x44] ;  /* 0x0000440001a57983 */ /* 0x000f280000100800 */
        /* <DEDUP_REMOVED lines=10> */
[----:B------:R-:W-:Y:S01]  /*7dc0*/  LDSM.16.MT88.4 R152, [R0+0xd800] ;  /* 0x00d800000098783b */ /* 0x000fe20000004200 */
[----:B--2---:R-:W-:Y:S02]  /*7dd0*/  IMAD.MOV.U32 R4, RZ, RZ, R2 ;  /* 0x000000ffff047224 */ /* 0x004fe400078e0002 */
[----:B------:R-:W-:Y:S02]  /*7de0*/  @P0 VIADD R2, R241, 0xffffffc0 ;  /* 0xffffffc0f1020836 */ /* 0x000fe40000000000 */
[----:B------:R-:W-:Y:S02]  /*7df0*/  IMAD.MOV.U32 R163, RZ, RZ, R4 ;  /* 0x000000ffffa37224 */ /* 0x000fe400078e0004 */
[----:B------:R-:W-:Y:S01]  /*7e00*/  @P0 IMAD.WIDE R156, R2, R5, UR14 ;  /* 0x0000000e029c0e25 */ /* 0x000fe2000f8e0205 */
[----:B------:R-:W-:Y:S01]  /*7e10*/  @UP2 UMOV UR15, UR10 ;  /* 0x0000000a000f2c82 */ /* 0x000fe20008000000 */
[C---:B-1----:R-:W-:Y:S01]  /*7e20*/  HMMA.16816.F32.BF16 R4, R24.reuse, R8, RZ ;  /* 0x000000081804723c */ /* 0x042fe200000418ff */
[----:B------:R-:W-:Y:S02]  /*7e30*/  ULOP3.LUT UR10, UR6, 0x1, URZ, 0xc0, !UPT ;  /* 0x00000001060a7892 */ /* 0x000fe4000f8ec03f */
[----:B---3--:R-:W2:Y:S01]  /*7e40*/  @P0 LDG.E R160, desc[UR8][R156.64+0xa0] ;  /* 0x0000a0089ca00981 */ /* 0x008ea2000c1e1900 */
[----:B------:R-:W-:Y:S01]  /*7e50*/  @UP2 UMOV UR14, UR18 ;  /* 0x00000012000e2c82 */ /* 0x000fe20008000000 */
[----:B------:R-:W-:Y:S01]  /*7e60*/  UISETP.NE.U32.AND UP0, UPT, UR10, 0x1, UPT ;  /* 0x000000010a00788c */ /* 0x000fe2000bf05070 */
[C---:B------:R-:W-:Y:S01]  /*7e70*/  HMMA.16816.F32.BF16 R8, R24.reuse, R10, RZ ;  /* 0x0000000a1808723c */ /* 0x040fe200000418ff */
[----:B----4-:R-:W3:Y:S01]  /*7e80*/  @P0 LDG.E R161, desc[UR8][R156.64+0x80] ;  /* 0x000080089ca10981 */ /* 0x010ee2000c1e1900 */
[C---:B------:R-:W-:Y:S03]  /*7e90*/  LEA R2, P1, R165.reuse, R158, 0x2 ;  /* 0x0000009ea5027211 */ /* 0x040fe600078210ff */
[----:B------:R-:W4:Y:S01]  /*7ea0*/  @P0 LDG.E R163, desc[UR8][R156.64+0x20] ;  /* 0x000020089ca30981 */ /* 0x000f22000c1e1900 */
[C---:B------:R-:W-:Y:S03]  /*7eb0*/  HMMA.16816.F32.BF16 R12, R24.reuse, R16, RZ ;  /* 0x00000010180c723c */ /* 0x040fe600000418ff */
[----:B------:R-:W4:Y:S03]  /*7ec0*/  @P0 LDG.E R164, desc[UR8][R156.64] ;  /* 0x000000089ca40981 */ /* 0x000f26000c1e1900 */
[C---:B------:R-:W-:Y:S01]  /*7ed0*/  HMMA.16816.F32.BF16 R16, R24.reuse, R18, RZ ;  /* 0x000000121810723c */ /* 0x040fe200000418ff */
[----:B------:R-:W-:Y:S05]  /*7ee0*/  STL [R1+0xc], R2 ;  /* 0x00000c0201007387 */ /* 0x000fea0000100800 */
        /* <DEDUP_REMOVED lines=21> */
[----:B------:R-:W1:Y:S04]  /*8040*/  LDSM.16.MT88.4 R144, [R0+0xc000] ;  /* 0x00c000000090783b */ /* 0x000e680000004200 */
[----:B------:R-:W1:Y:S01]  /*8050*/  LDSM.16.MT88.4 R152, [R0+0xe000] ;  /* 0x00e000000098783b */ /* 0x000e620000004200 */
[C---:B------:R-:W-:Y:S06]  /*8060*/  HMMA.16816.F32.BF16 R4, R132.reuse, R136, R4 ;  /* 0x000000888404723c */ /* 0x040fec0000041804 */
[C---:B------:R-:W-:Y:S01]  /*8070*/  HMMA.16816.F32.BF16 R8, R132.reuse, R138, R8 ;  /* 0x0000008a8408723c */ /* 0x040fe20000041808 */
[----:B------:R-:W-:Y:S05]  /*8080*/  LDSM.16.MT88.4 R136, [R0+0xa400] ;  /* 0x00a400000088783b */ /* 0x000fea0000004200 */
[C---:B------:R-:W-:Y:S06]  /*8090*/  HMMA.16816.F32.BF16 R12, R132.reuse, R32, R12 ;  /* 0x00000020840c723c */ /* 0x040fec000004180c */
[C---:B------:R-:W-:Y:S01]  /*80a0*/  HMMA.16816.F32.BF16 R16, R132.reuse, R34, R16 ;  /* 0x000000228410723c */ /* 0x040fe20000041810 */
[----:B------:R-:W1:Y:S05]  /*80b0*/  LDSM.16.M88.4 R32, [R225+0x2000] ;  /* 0x00200000e120783b */ /* 0x000e6a0000000200 */
[C---:B------:R-:W-:Y:S06]  /*80c0*/  HMMA.16816.F32.BF16 R20, R132.reuse, R140, R20 ;  /* 0x0000008c8414723c */ /* 0x040fec0000041814 */
[----:B------:R-:W-:Y:S01]  /*80d0*/  HMMA.16816.F32.BF16 R24, R132, R142, R24 ;  /* 0x0000008e8418723c */ /* 0x000fe20000041818 */
[----:B------:R-:W1:Y:S04]  /*80e0*/  LDSM.16.MT88.4 R132, [R0+0xc400] ;  /* 0x00c400000084783b */ /* 0x000e680000004200 */
[----:B------:R-:W1:Y:S02]  /*80f0*/  LDSM.16.MT88.4 R140, [R0+0xe400] ;  /* 0x00e40000008c783b */ /* 0x000e640000004200 */
[C---:B-1----:R-:W-:Y:S06]  /*8100*/  HMMA.16816.F32.BF16 R4, R28.reuse, R148, R4 ;  /* 0x000000941c04723c */ /* 0x042fec0000041804 */
        /* <DEDUP_REMOVED lines=8> */
[----:B------:R-:W-:Y:S01]  /*8190*/  LDSM.16.MT88.4 R152, [R0+0xac00] ;  /* 0x00ac00000098783b */ /* 0x000fe20000004200 */
[C---:B------:R-:W-:Y:S06]  /*81a0*/  HMMA.16816.F32.BF16 R4, R32.reuse, R136, R4 ;  /* 0x000000882004723c */ /* 0x040fec0000041804 */
[C---:B------:R-:W-:Y:S01]  /*81b0*/  HMMA.16816.F32.BF16 R8, R32.reuse, R138, R8 ;  /* 0x0000008a2008723c */ /* 0x040fe20000041808 */
[----:B------:R-:W-:Y:S05]  /*81c0*/  LDSM.16.M88.4 R136, [R226+0x2000] ;  /* 0x00200000e288783b */ /* 0x000fea0000000200 */
[C---:B------:R-:W-:Y:S06]  /*81d0*/  HMMA.16816.F32.BF16 R12, R32.reuse, R132, R12 ;  /* 0x00000084200c723c */ /* 0x040fec000004180c */
[C---:B------:R-:W-:Y:S01]  /*81e0*/  HMMA.16816.F32.BF16 R16, R32.reuse, R134, R16 ;  /* 0x000000862010723c */ /* 0x040fe20000041810 */
[----:B------:R-:W1:Y:S05]  /*81f0*/  LDSM.16.MT88.4 R132, [R0+0xe800] ;  /* 0x00e800000084783b */ /* 0x000e6a0000004200 */
[C---:B------:R-:W-:Y:S06]  /*8200*/  HMMA.16816.F32.BF16 R20, R32.reuse, R140, R20 ;  /* 0x0000008c2014723c */ /* 0x040fec0000041814 */
[----:B------:R-:W-:Y:S01]  /*8210*/  HMMA.16816.F32.BF16 R24, R32, R142, R24 ;  /* 0x0000008e2018723c */ /* 0x000fe20000041818 */
[----:B------:R-:W1:Y:S04]  /*8220*/  LDSM.16.MT88.4 R32, [R0+0xcc00] ;  /* 0x00cc00000020783b */ /* 0x000e680000004200 */
[----:B------:R1:W2:Y:S02]  /*8230*/  LDSM.16.MT88.4 R140, [R0+0xec00] ;  /* 0x00ec0000008c783b */ /* 0x0002a40000004200 */
[C---:B-1----:R-:W-:Y:S06]  /*8240*/  HMMA.16816.F32.BF16 R4, R144.reuse, R148, R4 ;  /* 0x000000949004723c */ /* 0x042fec0000041804 */
[C---:B------:R-:W-:Y:S06]  /*8250*/  HMMA.16816.F32.BF16 R8, R144.reuse, R150, R8 ;  /* 0x000000969008723c */ /* 0x040fec0000041808 */
[C---:B------:R-:W-:Y:S06]  /*8260*/  HMMA.16816.F32.BF16 R12, R144.reuse, R28, R12 ;  /* 0x0000001c900c723c */ /* 0x040fec000004180c */
[C---:B------:R-:W-:Y:S05]  /*8270*/  HMMA.16816.F32.BF16 R16, R144.reuse, R30, R16 ;  /* 0x0000001e9010723c */ /* 0x040fea0000041810 */
[----:B------:R-:W-:Y:S01]  /*8280*/  LEA.HI.X.SX32 R28, R165, R159, 0x2, P1 ;  /* 0x0000009fa51c7211 */ /* 0x000fe200008f16ff */
[C---:B------:R-:W-:Y:S01]  /*8290*/  HMMA.16816.F32.BF16 R20, R144.reuse, R132, R20 ;  /* 0x000000849014723c */ /* 0x040fe20000041814 */
[----:B------:R-:W-:Y:S03]  /*82a0*/  IMAD.U32 R30, RZ, RZ, UR17 ;  /* 0x00000011ff1e7e24 */ /* 0x000fe6000f8e00ff */
[----:B------:R1:W-:Y:S01]  /*82b0*/  STL [R1+0x8], R28 ;  /* 0x0000081c01007387 */ /* 0x0003e20000100800 */
[----:B------:R-:W-:Y:S01]  /*82c0*/  IMAD.MOV.U32 R29, RZ, RZ, R28 ;  /* 0x000000ffff1d7224 */ /* 0x000fe200078e001c */
[----:B------:R-:W-:Y:S01]  /*82d0*/  HMMA.16816.F32.BF16 R24, R144, R134, R24 ;  /* 0x000000869018723c */ /* 0x000fe20000041818 */
[----:B------:R-:W-:Y:S04]  /*82e0*/  IMAD.U32 R0, RZ, RZ, UR17 ;  /* 0x00000011ff007e24 */ /* 0x000fe8000f8e00ff */
[----:B------:R-:W-:Y:S01]  /*82f0*/  IMAD.U32 R132, RZ, RZ, UR19 ;  /* 0x00000013ff847e24 */ /* 0x000fe2000f8e00ff */
[C---:B------:R-:W-:Y:S06]  /*8300*/  HMMA.16816.F32.BF16 R4, R136.reuse, R152, R4 ;  /* 0x000000988804723c */ /* 0x040fec0000041804 */
[C---:B------:R-:W-:Y:S06]  /*8310*/  HMMA.16816.F32.BF16 R8, R136.reuse, R154, R8 ;  /* 0x0000009a8808723c */ /* 0x040fec0000041808 */
[C---:B------:R-:W-:Y:S05]  /*8320*/  HMMA.16816.F32.BF16 R12, R136.reuse, R32, R12 ;  /* 0x00000020880c723c */ /* 0x040fea000004180c */
[----:B-1----:R-:W-:Y:S01]  /*8330*/  IMAD.MOV.U32 R28, RZ, RZ, R2 ;  /* 0x000000ffff1c7224 */ /* 0x002fe200078e0002 */
[C---:B------:R-:W-:Y:S01]  /*8340*/  HMMA.16816.F32.BF16 R16, R136.reuse, R34, R16 ;  /* 0x000000228810723c */ /* 0x040fe20000041810 */
[----:B------:R-:W-:Y:S04]  /*8350*/  IMAD.U32 R32, RZ, RZ, UR35 ;  /* 0x00000023ff207e24 */ /* 0x000fe8000f8e00ff */
[-C--:B------:R-:W-:Y:S01]  /*8360*/  LEA R30, P1, R30, R28.reuse, 0x2 ;  /* 0x0000001c1e1e7211 */ /* 0x080fe200078210ff */
[C---:B--2---:R-:W-:Y:S01]  /*8370*/  HMMA.16816.F32.BF16 R20, R136.reuse, R140, R20 ;  /* 0x0000008c8814723c */ /* 0x044fe20000041814 */
[----:B------:R1:W-:Y:S01]  /*8380*/  REDG.E.ADD.F32.FTZ.RN.STRONG.GPU desc[UR8][R28.64], R4 ;  /* 0x000000041c0079a6 */ /* 0x0003e2000c10f388 */
[----:B------:R-:W-:Y:S03]  /*8390*/  IMAD.U32 R34, RZ, RZ, UR36 ;  /* 0x00000024ff227e24 */ /* 0x000fe6000f8e00ff */
[-C--:B------:R-:W-:Y:S01]  /*83a0*/  LEA.HI.X.SX32 R31, R0, R29.reuse, 0x2, P1 ;  /* 0x0000001d001f7211 */ /* 0x080fe200008f16ff */
[----:B------:R-:W-:Y:S01]  /*83b0*/  HMMA.16816.F32.BF16 R24, R136, R142, R24 ;  /* 0x0000008e8818723c */ /* 0x000fe20000041818 */
[----:B------:R-:W-:Y:S01]  /*83c0*/  MOV R0, UR19 ;  /* 0x0000001300007c02 */ /* 0x000fe20008000f00 */
[----:B------:R-:W-:Y:S01]  /*83d0*/  IMAD.U32 R2, RZ, RZ, UR35 ;  /* 0x00000023ff027e24 */ /* 0x000fe2000f8e00ff */
[----:B------:R-:W-:Y:S02]  /*83e0*/  LDSM.16.MT88.4 R136, [R220+0x2400] ;  /* 0x00240000dc88783b */ /* 0x000fe40000004200 */
[-C--:B------:R-:W-:Y:S02]  /*83f0*/  LEA R34, P2, R34, R28.reuse, 0x2 ;  /* 0x0000001c22227211 */ /* 0x080fe400078410ff */
[----:B------:R2:W-:Y:S01]  /*8400*/  REDG.E.ADD.F32.FTZ.RN.STRONG.GPU desc[UR8][R30.64], R5 ;  /* 0x000000051e0079a6 */ /* 0x0005e2000c10f388 */
[-C--:B------:R-:W-:Y:S04]  /*8410*/  LEA R32, P1, R32, R28.reuse, 0x2 ;  /* 0x0000001c20207211 */ /* 0x080fe800078210ff */
[-C--:B------:R-:W-:Y:S01]  /*8420*/  LEA.HI.X.SX32 R33, R2, R29.reuse, 0x2, P1 ;  /* 0x0000001d02217211 */ /* 0x080fe200008f16ff */
[----:B------:R-:W-:Y:S01]  /*8430*/  IMAD.U32 R2, RZ, RZ, UR33 ;  /* 0x00000021ff027e24 */ /* 0x000fe2000f8e00ff */
[----:B------:R-:W-:Y:S01]  /*8440*/  @P0 STL [R1+0x20], R160 ;  /* 0x000020a001000387 */ /* 0x000fe20000100800 */
[----:B-1----:R-:W-:Y:S03]  /*8450*/  IMAD.U32 R4, RZ, RZ, UR34 ;  /* 0x00000022ff047e24 */ /* 0x002fe6000f8e00ff */
[----:B---3--:R-:W-:Y:S04]  /*8460*/  @P0 STL [R1+0x14], R161 ;  /* 0x000014a101000387 */ /* 0x008fe80000100800 */
[----:B----4-:R-:W-:Y:S04]  /*8470*/  @P0 STL [R1+0x28], R163 ;  /* 0x000028a301000387 */ /* 0x010fe80000100800 */
[----:B------:R-:W-:Y:S01]  /*8480*/  @P0 STL [R1+0x24], R164 ;  /* 0x000024a401000387 */ /* 0x000fe20000100800 */
[-C--:B------:R-:W-:Y:S01]  /*8490*/  LEA R132, P0, R132, R28.reuse, 0x2 ;  /* 0x0000001c84847211 */ /* 0x080fe200078010ff */
[----:B--2---:R-:W-:Y:S03]  /*84a0*/  IMAD.U32 R5, RZ, RZ, UR36 ;  /* 0x00000024ff057e24 */ /* 0x004fe6000f8e00ff */
[-C--:B------:R-:W-:Y:S01]  /*84b0*/  LEA.HI.X.SX32 R133, R0, R29.reuse, 0x2, P0 ;  /* 0x0000001d00857211 */ /* 0x080fe200000f16ff */
[----:B------:R-:W-:Y:S01]  /*84c0*/  IMAD.U32 R0, RZ, RZ, UR34 ;  /* 0x00000022ff007e24 */ /* 0x000fe2000f8e00ff */
[-C--:B------:R-:W-:Y:S02]  /*84d0*/  LEA.HI.X.SX32 R35, R5, R29.reuse, 0x2, P2 ;  /* 0x0000001d05237211 */ /* 0x080fe400010f16ff */
[-C--:B------:R-:W-:Y:S01]  /*84e0*/  LEA R4, P0, R4, R28.reuse, 0x2 ;  /* 0x0000001c04047211 */ /* 0x080fe200078010ff */
[----:B------:R1:W-:Y:S03]  /*84f0*/  REDG.E.ADD.F32.FTZ.RN.STRONG.GPU desc[UR8][R132.64], R6 ;  /* 0x00000006840079a6 */ /* 0x0003e6000c10f388 */
[-C--:B------:R-:W-:Y:S01]  /*8500*/  LEA.HI.X.SX32 R5, R0, R29.reuse, 0x2, P0 ;  /* 0x0000001d00057211 */ /* 0x080fe200000f16ff */
[----:B------:R2:W-:Y:S01]  /*8510*/  REDG.E.ADD.F32.FTZ.RN.STRONG.GPU desc[UR8][R34.64], R7 ;  /* 0x00000007220079a6 */ /* 0x0005e2000c10f388 */
[----:B------:R-:W-:Y:S03]  /*8520*/  IMAD.U32 R0, RZ, RZ, UR33 ;  /* 0x00000021ff007e24 */ /* 0x000fe6000f8e00ff */
[----:B------:R3:W-:Y:S04]  /*8530*/  REDG.E.ADD.F32.FTZ.RN.STRONG.GPU desc[UR8][R32.64], R8 ;  /* 0x00000008200079a6 */ /* 0x0007e8000c10f388 */
[----:B------:R4:W-:Y:S04]  /*8540*/  REDG.E.ADD.F32.FTZ.RN.STRONG.GPU desc[UR8][R4.64], R9 ;  /* 0x00000009040079a6 */ /* 0x0009e8000c10f388 */
[----:B------:R-:W-:Y:S04]  /*8550*/  LDSM.16.MT88.4 R32, [R3+0xf800] ;  /* 0x00f800000320783b */ /* 0x000fe80000004200 */
[----:B------:R-:W-:Y:S01]  /*8560*/  LDSM.16.MT88.4 R132, [R3+0x11800] ;  /* 0x011800000384783b */ /* 0x000fe20000004200 */
[----:B-1----:R-:W-:Y:S02]  /*8570*/  IMAD.U32 R6, RZ, RZ, UR29 ;  /* 0x0000001dff067e24 */ /* 0x002fe4000f8e00ff */
[----:B--2---:R-:W-:Y:S02]  /*8580*/  IMAD.U32 R7, RZ, RZ, UR29 ;  /* 0x0000001dff077e24 */ /* 0x004fe4000f8e00ff */
[----:B---3--:R-:W-:Y:S01]  /*8590*/  IMAD.U32 R8, RZ, RZ, UR32 ;  /* 0x00000020ff087e24 */ /* 0x008fe2000f8e00ff */
[-C--:B----4-:R-:W-:Y:S01]  /*85a0*/  LEA R4, P1, R0, R28.reuse, 0x2 ;  /* 0x0000001c00047211 */ /* 0x090fe200078210ff */
[----:B------:R-:W-:Y:S03]  /*85b0*/  IMAD.U32 R0, RZ, RZ, UR32 ;  /* 0x00000020ff007e24 */ /* 0x000fe6000f8e00ff */
[-C--:B------:R-:W-:Y:S02]  /*85c0*/  LEA R8, P0, R8, R28.reuse, 0x2 ;  /* 0x0000001c08087211 */ /* 0x080fe400078010ff */
[-C--:B------:R-:W-:Y:S02]  /*85d0*/  LEA.HI.X.SX32 R5, R2, R29.reuse, 0x2, P1 ;  /* 0x0000001d02057211 */ /* 0x080fe400008f16ff */
[-C--:B------:R-:W-:Y:S01]  /*85e0*/  LEA.HI.X.SX32 R9, R0, R29.reuse, 0x2, P0 ;  /* 0x0000001d00097211 */ /* 0x080fe200000f16ff */
[----:B------:R-:W-:Y:S01]  /*85f0*/  IMAD.U32 R0, RZ, RZ, UR28 ;  /* 0x0000001cff007e24 */ /* 0x000fe2000f8e00ff */
[-C--:B------:R-:W-:Y:S01]  /*8600*/  LEA R6, P1, R6, R28.reuse, 0x2 ;  /* 0x0000001c06067211 */ /* 0x080fe200078210ff */
[----:B------:R1:W-:Y:S01]  /*8610*/  REDG.E.ADD.F32.FTZ.RN.STRONG.GPU desc[UR8][R4.64], R10 ;  /* 0x0000000a040079a6 */ /* 0x0003e2000c10f388 */
[----:B------:R-:W-:Y:S02]  /*8620*/  MOV R2, UR28 ;  /* 0x0000001c00027c02 */ /* 0x000fe40008000f00 */
[-C--:B------:R-:W-:Y:S01]  /*8630*/  LEA.HI.X.SX32 R7, R7, R29.reuse, 0x2, P1 ;  /* 0x0000001d07077211 */ /* 0x080fe200008f16ff */
[----:B------:R2:W-:Y:S04]  /*8640*/  REDG.E.ADD.F32.FTZ.RN.STRONG.GPU desc[UR8][R8.64], R11 ;  /* 0x0000000b080079a6 */ /* 0x0005e8000c10f388 */
[----:B------:R3:W-:Y:S04]  /*8650*/  REDG.E.ADD.F32.FTZ.RN.STRONG.GPU desc[UR8][R28.64+0x80], R12 ;  /* 0x0000800c1c0079a6 */ /* 0x0007e8000c10f388 */
[----:B------:R-:W-:Y:S04]  /*8660*/  REDG.E.ADD.F32.FTZ.RN.STRONG.GPU desc[UR8][R30.64+0x80], R13 ;  /* 0x0000800d1e0079a6 */ /* 0x000fe8000c10f388 */
[----:B------:R4:W-:Y:S01]  /*8670*/  REDG.E.ADD.F32.FTZ.RN.STRONG.GPU desc[UR8][R6.64], R14 ;  /* 0x0000000e060079a6 */ /* 0x0009e2000c10f388 */
[-C--:B-1----:R-:W-:Y:S01]  /*8680*/  LEA R4, P0, R2, R28.reuse, 0x2 ;  /* 0x0000001c02047211 */ /* 0x082fe200078010ff */
[----:B------:R-:W-:Y:S01]  /*8690*/  IMAD.U32 R10, RZ, RZ, UR27 ;  /* 0x0000001bff0a7e24 */ /* 0x000fe2000f8e00ff */
[----:B------:R-:W-:Y:S02]  /*86a0*/  MOV R2, UR25 ;  /* 0x0000001900027c02 */ /* 0x000fe40008000f00 */
        /* <DEDUP_REMOVED lines=34> */
[----:B-1----:R-:W-:Y:S01]  /*88d0*/  MOV R9, UR23 ;  /* 0x0000001700097c02 */ /* 0x002fe20008000f00 */
        /* <DEDUP_REMOVED lines=22> */
[----:B------:R-:W-:Y:S02]  /*8a40*/  UIADD3 UR6, UR6, -0x1, URZ ;  /* 0xffffffff06067890 */ /* 0x000fe4000fffe03f */
[----:B------:R-:W-:Y:S01]  /*8a50*/  @UP2 UIADD3.X UR13, UR13, -0x1, URZ, UP0, !UPT ;  /* 0xffffffff0d0d2890 */ /* 0x000fe200087fe43f */
        /* <DEDUP_REMOVED lines=289> */
.L_x_531:
        /* <DEDUP_REMOVED lines=20> */
.L_x_532:
        /* <DEDUP_REMOVED lines=53> */
.L_x_534:
[----:B------:R-:W-:Y:S05]  /*a100*/  BSYNC B0 ;  /* 0x0000000000007941 */ /* 0x000fea0003800000 */
.L_x_533:
        /* <DEDUP_REMOVED lines=19> */
.L_x_536:
[----:B------:R-:W-:Y:S05]  /*a240*/  BSYNC B0 ;  /* 0x0000000000007941 */ /* 0x000fea0003800000 */
.L_x_535:
        /* <DEDUP_REMOVED lines=35> */
.L_x_538:
[----:B------:R-:W-:Y:S05]  /*a480*/  BSYNC B0 ;  /* 0x0000000000007941 */ /* 0x000fea0003800000 */
.L_x_537:
        /* <DEDUP_REMOVED lines=20> */
.L_x_514:
        /* <DEDUP_REMOVED lines=24> */
.L_x_540:
        /* <DEDUP_REMOVED lines=22> */
.L_x_541:
        /* <DEDUP_REMOVED lines=42> */
.L_x_543:
[----:B------:R-:W-:Y:S05]  /*ab50*/  BSYNC B0 ;  /* 0x0000000000007941 */ /* 0x000fea0003800000 */
.L_x_542:
        /* <DEDUP_REMOVED lines=19> */
.L_x_545:
[----:B------:R-:W-:Y:S05]  /*ac90*/  BSYNC B0 ;  /* 0x0000000000007941 */ /* 0x000fea0003800000 */
.L_x_544:
        /* <DEDUP_REMOVED lines=32> */
.L_x_547:
[----:B------:R-:W-:Y:S05]  /*aea0*/  BSYNC B0 ;  /* 0x0000000000007941 */ /* 0x000fea0003800000 */
.L_x_546:
        /* <DEDUP_REMOVED lines=18> */
.L_x_539:
[----:B------:R-:W-:Y:S05]  /*afd0*/  BSYNC B1 ;  /* 0x0000000000017941 */ /* 0x000fea0003800000 */
.L_x_509:
        /* <DEDUP_REMOVED lines=8> */
.L_x_548:
[----:B------:R-:W-:Y:S05]  /*b060*/  EXIT ;  /* 0x000000000000794d */ /* 0x000fea0003800000 */
.L_x_550:
        /* <DEDUP_REMOVED lines=9> */
.L_x_1294:


//--------------------- .text._ZN5flash44flash_bwd_dq_dk_dv_loop_seqk_parallel_kernelI23Flash_bwd_kernel_traitsILi96ELi64ELi128ELi8ELi2ELi4ELi4ELb1ELb0EN7cutlass10bfloat16_tE19Flash_kernel_traitsILi96ELi64ELi128ELi8ES3_EELb0ELb0ELb0ELb1ELb0ELb0ELb1EEEvNS_16Flash_bwd_paramsE --------------------------
	.section	.text._ZN5flash44flash_bwd_dq_dk_dv_loop_seqk_parallel_kernelI23Flash_bwd_kernel_traitsILi96ELi64ELi128ELi8ELi2ELi4ELi4ELb1ELb0EN7cutlass10bfloat16_tE19Flash_kernel_traitsILi96ELi64ELi128ELi8ES3_EELb0ELb0ELb0ELb1ELb0ELb0ELb1EEEvNS_16Flash_bwd_paramsE,"ax",@progbits
	.align	128
        .global         _ZN5flash44flash_bwd_dq_dk_dv_loop_seqk_parallel_kernelI23Flash_bwd_kernel_traitsILi96ELi64ELi128ELi8ELi2ELi4ELi4ELb1ELb0EN7cutlass10bfloat16_tE19Flash_kernel_traitsILi96ELi64ELi128ELi8ES3_EELb0ELb0ELb0ELb1ELb0ELb0ELb1EEEvNS_16Flash_bwd_paramsE
        .type           _ZN5flash44flash_bwd_dq_dk_dv_loop_seqk_parallel_kernelI23Flash_bwd_kernel_traitsILi96ELi64ELi128ELi8ELi2ELi4ELi4ELb1ELb0EN7cutlass10bfloat16_tE19Flash_kernel_traitsILi96ELi64ELi128ELi8ES3_EELb0ELb0ELb0ELb1ELb0ELb0ELb1EEEvNS_16Flash_bwd_paramsE,@function
        .size           _ZN5flash44flash_bwd_dq_dk_dv_loop_seqk_parallel_kernelI23Flash_bwd_kernel_traitsILi96ELi64ELi128ELi8ELi2ELi4ELi4ELb1ELb0EN7cutlass10bfloat16_tE19Flash_kernel_traitsILi96ELi64ELi128ELi8ES3_EELb0ELb0ELb0ELb1ELb0ELb0ELb1EEEvNS_16Flash_bwd_paramsE,(.L_x_1295 - _ZN5flash44flash_bwd_dq_dk_dv_loop_seqk_parallel_kernelI23Flash_bwd_kernel_traitsILi96ELi64ELi128ELi8ELi2ELi4ELi4ELb1ELb0EN7cutlass10bfloat16_tE19Flash_kernel_traitsILi96ELi64ELi128ELi8ES3_EELb0ELb0ELb0ELb1ELb0ELb0ELb1EEEvNS_16Flash_bwd_paramsE)
        .other          _ZN5flash44flash_bwd_dq_dk_dv_loop_seqk_parallel_kernelI23Flash_bwd_kernel_traitsILi96ELi64ELi128ELi8ELi2ELi4ELi4ELb1ELb0EN7cutlass10bfloat16_tE19Flash_kernel_traitsILi96ELi64ELi128ELi8ES3_EELb0ELb0ELb0ELb1ELb0ELb0ELb1EEEvNS_16Flash_bwd_paramsE,@"STO_CUDA_ENTRY STV_DEFAULT"
_ZN5flash44flash_bwd_dq_dk_dv_loop_seqk_parallel_kernelI23Flash_bwd_kernel_traitsILi96ELi64ELi128ELi8ELi2ELi4ELi4ELb1ELb0EN7cutlass10bfloat16_tE19Flash_kernel_traitsILi96ELi64ELi128ELi8ES3_EELb0ELb0ELb0ELb1ELb0ELb0ELb1EEEvNS_16Flash_bwd_paramsE:
.text._ZN5flash44flash_bwd_dq_dk_dv_loop_seqk_parallel_kernelI23Flash_bwd_kernel_traitsILi96ELi64ELi128ELi8ELi2ELi4ELi4ELb1ELb0EN7cutlass10bfloat16_tE19Flash_kernel_traitsILi96ELi64ELi128ELi8ES3_EELb0ELb0ELb0ELb1ELb0ELb0ELb1EEEvNS_16Flash_bwd_paramsE:
        /* <DEDUP_REMOVED lines=27> */
[----:B------:R-:W-:Y:S01]  /*01b0*/  LEA.HI R12, R20, R21, RZ, 0x5 ;  /* 0x00000015140c7211 */ /* 0x000fe200078f28ff */
[----:B-----5:R-:W-:Y:S01]  /*01c0*/  USHF.L.U32 UR6, UR48, 0x7, URZ ;  /* 0x0000000730067899 */ /* 0x020fe2000800063f */
[----:B------:R-:W-:Y:S02]  /*01d0*/  SHF.R.S32.HI R8, RZ, 0x4, R6 ;  /* 0x00000004ff087819 */ /* 0x000fe40000011406 */
[--C-:B------:R-:W-:Y:S02]  /*01e0*/  SHF.R.S32.HI R7, RZ, 0x2, R5.reuse ;  /* 0x00000002ff077819 */ /* 0x100fe40000011405 */
[----:B-1----:R-:W-:-:S02]  /*01f0*/  SHF.R.S32.HI R0, RZ, 0x1f, R5 ;  /* 0x0000001fff007819 */ /* 0x002fc40000011405 */
[----:B------:R-:W-:Y:S02]  /*0200*/  LOP3.LUT R3, R12, 0xffffffe0, RZ, 0xc0, !PT ;  /* 0xffffffe00c037812 */ /* 0x000fe400078ec0ff */
[----:B------:R-:W-:Y:S02]  /*0210*/  LEA.HI R4, R6, R8, RZ, 0x1 ;  /* 0x0000000806047211 */ /* 0x000fe400078f08ff */
[-C--:B------:R-:W-:Y:S02]  /*0220*/  LEA.HI R9, R5, R7.reuse, RZ, 0x1 ;  /* 0x0000000705097211 */ /* 0x080fe400078f08ff */
[----:B------:R-:W-:Y:S01]  /*0230*/  LEA.HI R2, R0, R7, RZ, 0x3 ;  /* 0x0000000700027211 */ /* 0x000fe200078f18ff */
[----:B------:R-:W-:Y:S01]  /*0240*/  IMAD.IADD R0, R21, 0x1, -R3 ;  /* 0x0000000115007824 */ /* 0x000fe200078e0a03 */
[----:B------:R-:W-:Y:S02]  /*0250*/  LOP3.LUT R3, R4, 0xfffffffe, RZ, 0xc0, !PT ;  /* 0xfffffffe04037812 */ /* 0x000fe400078ec0ff */
[----:B------:R-:W-:-:S02]  /*0260*/  LOP3.LUT R4, R9, 0x7fffffe, RZ, 0xc0, !PT ;  /* 0x07fffffe09047812 */ /* 0x000fc400078ec0ff */
[----:B------:R-:W-:Y:S01]  /*0270*/  LOP3.LUT R2, R2, 0xfffffff8, RZ, 0xc0, !PT ;  /* 0xfffffff802027812 */ /* 0x000fe200078ec0ff */
[----:B------:R-:W-:Y:S01]  /*0280*/  IMAD.IADD R19, R8, 0x1, -R3 ;  /* 0x0000000108137824 */ /* 0x000fe200078e0a03 */
[----:B------:R-:W-:Y:S01]  /*0290*/  LEA.HI R17, R20, R21, RZ, 0x3 ;  /* 0x0000001514117211 */ /* 0x000fe200078f18ff */
[----:B------:R-:W-:Y:S01]  /*02a0*/  IMAD.IADD R10, R7, 0x1, -R4 ;  /* 0x00000001070a7824 */ /* 0x000fe200078e0a04 */
[----:B------:R-:W-:Y:S01]  /*02b0*/  LOP3.LUT R5, R5, 0xfffffffc, RZ, 0xc0, !PT ;  /* 0xfffffffc05057812 */ /* 0x000fe200078ec0ff */
[----:B------:R-:W-:Y:S01]  /*02c0*/  IMAD.IADD R11, R7, 0x1, -R2 ;  /* 0x00000001070b7824 */ /* 0x000fe200078e0a02 */
[----:B------:R-:W-:Y:S02]  /*02d0*/  SHF.R.S32.HI R3, RZ, 0x3, R17 ;  /* 0x00000003ff037819 */ /* 0x000fe40000011411 */
[----:B------:R-:W-:Y:S01]  /*02e0*/  SHF.R.S32.HI R9, RZ, 0x1f, R0 ;  /* 0x0000001fff097819 */ /* 0x000fe20000011400 */
[----:B------:R-:W-:Y:S01]  /*02f0*/  IMAD.IADD R18, R21, 0x1, -R5 ;  /* 0x0000000115127824 */ /* 0x000fe200078e0a05 */
[--C-:B------:R-:W-:Y:S01]  /*0300*/  SHF.R.S32.HI R2, RZ, 0x5, R12.reuse ;  /* 0x00000005ff027819 */ /* 0x100fe2000001140c */
[----:B------:R-:W-:Y:S01]  /*0310*/  IMAD.SHL.U32 R3, R3, 0x40, RZ ;  /* 0x0000004003037824 */ /* 0x000fe200078e00ff */
[----:B------:R-:W-:Y:S01]  /*0320*/  SHF.R.S32.HI R4, RZ, 0x1f, R12 ;  /* 0x0000001fff047819 */ /* 0x000fe2000001140c */
[----:B------:R-:W-:Y:S01]  /*0330*/  IMAD.SHL.U32 R24, R18, 0x8, RZ ;  /* 0x0000000812187824 */ /* 0x000fe200078e00ff */
[----:B------:R-:W-:Y:S01]  /*0340*/  LEA.HI R23, R9, R0, RZ, 0x2 ;  /* 0x0000000009177211 */ /* 0x000fe200078f10ff */
[----:B------:R-:W-:Y:S01]  /*0350*/  IMAD R10, R2, 0x8, R10 ;  /* 0x00000008020a7824 */ /* 0x000fe200078e020a */
[----:B------:R-:W-:-:S02]  /*0360*/  LOP3.LUT R0, R6, 0xfffffff0, RZ, 0xc0, !PT ;  /* 0xfffffff006007812 */ /* 0x000fc400078ec0ff */
[-C--:B------:R-:W-:Y:S01]  /*0370*/  LEA.HI R5, R4, R2.reuse, RZ, 0x2 ;  /* 0x0000000204057211 */ /* 0x080fe200078f10ff */
[----:B------:R-:W-:Y:S01]  /*0380*/  STL [R1+0x8], R24 ;  /* 0x0000081801007387 */ /* 0x000fe20000100800 */
[----:B------:R-:W-:Y:S01]  /*0390*/  LOP3.LUT R7, R17, 0xfffffff8, RZ, 0xc0, !PT ;  /* 0xfffffff811077812 */ /* 0x000fe200078ec0ff */
[----:B------:R-:W-:Y:S01]  /*03a0*/  IMAD.IADD R0, R21, 0x1, -R0 ;  /* 0x0000000115007824 */ /* 0x000fe200078e0a00 */
[----:B------:R-:W-:Y:S02]  /*03b0*/  LEA.HI R6, R12, R2, RZ, 0x1 ;  /* 0x000000020c067211 */ /* 0x000fe400078f08ff */
[----:B------:R-:W-:Y:S01]  /*03c0*/  LOP3.LUT R3, R3, 0xc0, RZ, 0xc0, !PT ;  /* 0x000000c003037812 */ /* 0x000fe200078ec0ff */
[----:B------:R-:W-:Y:S01]  /*03d0*/  IMAD.IADD R4, R21, 0x1, -R7 ;  /* 0x0000000115047824 */ /* 0x000fe200078e0a07 */
[----:B------:R-:W-:Y:S02]  /*03e0*/  LOP3.LUT R5, R5, 0xfffffffc, RZ, 0xc0, !PT ;  /* 0xfffffffc05057812 */ /* 0x000fe400078ec0ff */
[----:B------:R-:W-:-:S02]  /*03f0*/  LOP3.LUT R7, R6, 0xfffffffe, RZ, 0xc0, !PT ;  /* 0xfffffffe06077812 */ /* 0x000fc400078ec0ff */
[----:B------:R-:W-:Y:S01]  /*0400*/  LOP3.LUT R6, R3, 0x18, R24, 0xf8, !PT ;  /* 0x0000001803067812 */ /* 0x000fe200078ef818 */
[C---:B------:R-:W-:Y:S01]  /*0410*/  IMAD.IADD R13, R2.reuse, 0x1, -R5 ;  /* 0x00000001020d7824 */ /* 0x040fe200078e0a05 */
[----:B------:R-:W-:Y:S01]  /*0420*/  SHF.R.U32.HI R3, RZ, 0x3, R3 ;  /* 0x00000003ff037819 */ /* 0x000fe20000011603 */
[----:B------:R-:W-:Y:S01]  /*0430*/  IMAD.IADD R230, R2, 0x1, -R7 ;  /* 0x0000000102e67824 */ /* 0x000fe200078e0a07 */
[----:B------:R-:W-:Y:S02]  /*0440*/  SHF.R.S32.HI R5, RZ, 0x1f, R0 ;  /* 0x0000001fff057819 */ /* 0x000fe40000011400 */
[----:B------:R-:W-:Y:S02]  /*0450*/  LOP3.LUT R9, R6, R3, RZ, 0x3c, !PT ;  /* 0x0000000306097212 */ /* 0x000fe400078e3cff */
[----:B------:R-:W-:Y:S02]  /*0460*/  LEA.HI R2, R4, R4, RZ, 0x1 ;  /* 0x0000000404027211 */ /* 0x000fe400078f08ff */
[----:B------:R-:W-:-:S02]  /*0470*/  LEA.HI R3, R0, R0, RZ, 0x1 ;  /* 0x0000000000037211 */ /* 0x000fc400078f08ff */
[----:B------:R-:W-:Y:S02]  /*0480*/  LEA.HI R14, R5, R0, RZ, 0x3 ;  /* 0x00000000050e7211 */ /* 0x000fe400078f18ff */
[----:B------:R-:W-:Y:S02]  /*0490*/  LEA.HI R12, R20, R21, RZ, 0x6 ;  /* 0x00000015140c7211 */ /* 0x000fe400078f30ff */
[----:B------:R-:W-:Y:S02]  /*04a0*/  LOP3.LUT R5, R2, 0x3fffffe, RZ, 0xc0, !PT ;  /* 0x03fffffe02057812 */ /* 0x000fe400078ec0ff */
[----:B------:R-:W-:Y:S02]  /*04b0*/  LOP3.LUT R8, R3, 0x7fffffe, RZ, 0xc0, !PT ;  /* 0x07fffffe03087812 */ /* 0x000fe400078ec0ff */
[----:B------:R-:W-:Y:S01]  /*04c0*/  LOP3.LUT R7, R14, 0xfffffff8, RZ, 0xc0, !PT ;  /* 0xfffffff80e077812 */ /* 0x000fe200078ec0ff */
[----:B------:R-:W-:Y:S01]  /*04d0*/  IMAD.IADD R6, R4, 0x1, -R5 ;  /* 0x0000000104067824 */ /* 0x000fe200078e0a05 */
[----:B------:R-:W-:Y:S01]  /*04e0*/  SHF.R.S32.HI R12, RZ, 0x6, R12 ;  /* 0x00000006ff0c7819 */ /* 0x000fe2000001140c */
[C---:B------:R-:W-:Y:S01]  /*04f0*/  IMAD.IADD R8, R0.reuse, 0x1, -R8 ;  /* 0x0000000100087824 */ /* 0x040fe200078e0a08 */
[----:B------:R-:W-:Y:S01]  /*0500*/  LOP3.LUT P2, RZ, R11, 0x2, RZ, 0xc0, !PT ;  /* 0x000000020bff7812 */ /* 0x000fe2000784c0ff */
[----:B------:R-:W-:Y:S01]  /*0510*/  IMAD.IADD R16, R0, 0x1, -R7 ;  /* 0x0000000100107824 */ /* 0x000fe200078e0a07 */
[----:B------:R-:W-:Y:S01]  /*0520*/  SHF.R.S32.HI R0, RZ, 0x1, R2 ;  /* 0x00000001ff007819 */ /* 0x000fe20000011402 */
[----:B------:R-:W-:Y:S01]  /*0530*/  IMAD R5, R12, 0x4, R19 ;  /* 0x000000040c057824 */ /* 0x000fe200078e0213 */
[----:B------:R-:W-:Y:S01]  /*0540*/  SHF.R.S32.HI R2, RZ, 0x1f, R3 ;  /* 0x0000001fff027819 */ /* 0x000fe20000011403 */
[----:B------:R-:W-:Y:S01]  /*0550*/  IMAD.U32 R7, R10, 0x20, R9 ;  /* 0x000000200a077824 */ /* 0x000fe200078e0009 */
[C---:B------:R-:W-:Y:S01]  /*0560*/  LOP3.LUT P4, RZ, R0.reuse, 0x2, RZ, 0xc0, !PT ;  /* 0x0000000200ff7812 */ /* 0x040fe2000788c0ff */
[----:B------:R-:W-:Y:S01]  /*0570*/  IMAD R22, R5, 0x8, R6 ;  /* 0x0000000805167824 */ /* 0x000fe200078e0206 */
[----:B------:R-:W-:Y:S01]  /*0580*/  SHF.R.S32.HI R5, RZ, 0x1, R3 ;  /* 0x00000001ff057819 */ /* 0x000fe20000011403 */
[----:B------:R-:W-:Y:S01]  /*0590*/  IMAD.SHL.U32 R0, R0, 0x40, RZ ;  /* 0x0000004000007824 */ /* 0x000fe200078e00ff */
[----:B------:R1:W-:Y:S01]  /*05a0*/  STL [R1+0x2c], R7 ;  /* 0x00002c0701007387 */ /* 0x0003e20000100800 */
[----:B------:R-:W-:Y:S01]  /*05b0*/  IMAD.SHL.U32 R4, R4, 0x40, RZ ;  /* 0x0000004004047824 */ /* 0x000fe200078e00ff */
[----:B------:R-:W-:Y:S01]  /*05c0*/  LEA.HI R3, R2, R5, RZ, 0x2 ;  /* 0x0000000502037211 */ /* 0x000fe200078f10ff */
[----:B------:R-:W-:Y:S01]  /*05d0*/  IMAD.SHL.U32 R2, R13, 0x10, RZ ;  /* 0x000000100d027824 */ /* 0x000fe200078e00ff */
[----:B------:R-:W-:-:S02]  /*05e0*/  LOP3.LUT R0, R0, 0xc0, RZ, 0xc0, !PT ;  /* 0x000000c000007812 */ /* 0x000fc400078ec0ff */
[C---:B------:R-:W-:Y:S02]  /*05f0*/  LEA.HI R9, R11.reuse, R11, RZ, 0x1 ;  /* 0x0000000b0b097211 */ /* 0x040fe400078f08ff */
[----:B------:R-:W-:Y:S02]  /*0600*/  LOP3.LUT R6, R11, 0x1, RZ, 0xc0, !PT ;  /* 0x000000010b067812 */ /* 0x000fe400078ec0ff */
[----:B------:R-:W-:Y:S02]  /*0610*/  LOP3.LUT P5, RZ, R16, 0x2, RZ, 0xc0, !PT ;  /* 0x0000000210ff7812 */ /* 0x000fe400078ac0ff */
[----:B------:R-:W-:Y:S02]  /*0620*/  ISETP.NE.U32.AND P3, PT, R6, 0x1, PT ;  /* 0x000000010600780c */ /* 0x000fe40003f65070 */
[----:B------:R-:W-:Y:S02]  /*0630*/  LOP3.LUT P6, RZ, R16, 0x4, RZ, 0xc0, !PT ;  /* 0x0000000410ff7812 */ /* 0x000fe400078cc0ff */
[----:B------:R-:W-:-:S02]  /*0640*/  SEL R225, R228, 0xffffffe0, !P5 ;  /* 0xffffffe0e4e17807 */ /* 0x000fc40006800000 */
[----:B------:R-:W-:Y:S02]  /*0650*/  SEL R240, R240, 0x10, !P3 ;  /* 0x00000010f0f07807 */ /* 0x000fe40005800000 */
[----:B------:R-:W-:Y:S02]  /*0660*/  SEL R226, R226, 0x40, P6 ;  /* 0x00000040e2e27807 */ /* 0x000fe40003000000 */
[----:B------:R-:W-:Y:S02]  /*0670*/  SEL R223, R228, 0xffffffe0, !P4 ;  /* 0xffffffe0e4df7807 */ /* 0x000fe40006000000 */
[----:B-1----:R-:W-:Y:S02]  /*0680*/  LOP3.LUT R7, R4, 0x1c0, RZ, 0xc0, !PT ;  /* 0x000001c004077812 */ /* 0x002fe400078ec0ff */
[----:B------:R-:W-:Y:S02]  /*0690*/  LOP3.LUT R4, R3, 0xfffffffc, RZ, 0xc0, !PT ;  /* 0xfffffffc03047812 */ /* 0x000fe400078ec0ff */
[----:B------:R-:W-:-:S02]  /*06a0*/  LOP3.LUT R3, R0, 0x8, R17, 0xf8, !PT ;  /* 0x0000000800037812 */ /* 0x000fc400078ef811 */
[----:B------:R-:W-:Y:S01]  /*06b0*/  SHF.R.U32.HI R0, RZ, 0x3, R0 ;  /* 0x00000003ff007819 */ /* 0x000fe20000011600 */
[----:B------:R-:W-:Y:S01]  /*06c0*/  IMAD.IADD R15, R5, 0x1, -R4 ;  /* 0x00000001050f7824 */ /* 0x000fe200078e0a04 */
[----:B------:R-:W-:Y:S01]  /*06d0*/  LOP3.LUT R2, R7, 0x30, R2, 0xf8, !PT ;  /* 0x0000003007027812 */ /* 0x000fe200078ef802 */
[----:B------:R-:W-:Y:S01]  /*06e0*/  IMAD.SHL.U32 R4, R12, 0x20, RZ ;  /* 0x000000200c047824 */ /* 0x000fe200078e00ff */
[----:B------:R-:W-:Y:S02]  /*06f0*/  LOP3.LUT R222, R3, R0, RZ, 0x3c, !PT ;  /* 0x0000000003de7212 */ /* 0x000fe400078e3cff */
[----:B------:R-:W-:Y:S01]  /*0700*/  LEA.HI R0, R20, R21, RZ, 0x7 ;  /* 0x0000001514007211 */ /* 0x000fe200078f38ff */
[----:B------:R-:W-:Y:S01]  /*0710*/  IMAD.SHL.U32 R21, R21, 0x2, RZ ;  /* 0x0000000215157824 */ /* 0x000fe200078e00ff */
[----:B------:R-:W-:Y:S01]  /*0720*/  LOP3.LUT R17, R2, 0x8, R17, 0xf8, !PT ;  /* 0x0000000802117812 */ /* 0x000fe200078ef811 */
[----:B------:R-:W-:Y:S01]  /*0730*/  IMAD.U32 R222, R22, 0x20, R222 ;  /* 0x0000002016de7824 */ /* 0x000fe200078e00de */
[----:B------:R-:W-:-:S02]  /*0740*/  LOP3.LUT R2, R9, 0x3fffffe, RZ, 0xc0, !PT ;  /* 0x03fffffe09027812 */ /* 0x000fc400078ec0ff */
[----:B------:R-:W-:Y:S02]  /*0750*/  LOP3.LUT R5, R4, 0x6, R21, 0xf8, !PT ;  /* 0x0000000604057812 */ /* 0x000fe400078ef815 */
[----:B------:R-:W-:Y:S01]  /*0760*/  SHF.R.S32.HI R3, RZ, 0x3, R14 ;  /* 0x00000003ff037819 */ /* 0x000fe2000001140e */
[C---:B------:R-:W-:Y:S01]  /*0770*/  IMAD.IADD R10, R11.reuse, 0x1, -R2 ;  /* 0x000000010b0a7824 */ /* 0x040fe200078e0a02 */
[----:B------:R-:W-:Y:S01]  /*0780*/  SHF.R.S32.HI R6, RZ, 0x7, R0 ;  /* 0x00000007ff067819 */ /* 0x000fe20000011400 */
[----:B------:R-:W-:Y:S01]  /*0790*/  IMAD.SHL.U32 R2, R11, 0x40, RZ ;  /* 0x000000400b027824 */ /* 0x000fe200078e00ff */
[----:B------:R1:W-:Y:S01]  /*07a0*/  STL [R1+0x48], R5 ;  /* 0x0000480501007387 */ /* 0x0003e20000100800 */
[----:B------:R-:W-:Y:S01]  /*07b0*/  IMAD.SHL.U32 R0, R18, 0x2, RZ ;  /* 0x0000000212007824 */ /* 0x000fe200078e00ff */
[----:B------:R-:W-:Y:S01]  /*07c0*/  SHF.R.U32.HI R7, RZ, 0x3, R7 ;  /* 0x00000003ff077819 */ /* 0x000fe20000011607 */
[----:B------:R-:W-:Y:S01]  /*07d0*/  IMAD R12, R3, 0x8, R8 ;  /* 0x00000008030c7824 */ /* 0x000fe200078e0208 */
[----:B------:R-:W-:Y:S01]  /*07e0*/  LOP3.LUT R2, R2, 0x1c0, RZ, 0xc0, !PT ;  /* 0x000001c002027812 */ /* 0x000fe200078ec0ff */
[C---:B------:R-:W-:Y:S01]  /*07f0*/  IMAD R11, R13.reuse, 0x2, R3 ;  /* 0x000000020d0b7824 */ /* 0x040fe200078e0203 */
[----:B------:R-:W-:Y:S01]  /*0800*/  LEA R222, R222, UR4, 0x1 ;  /* 0x00000004dede7c11 */ /* 0x000fe2000f8e08ff */
[----:B------:R-:W-:Y:S01]  /*0810*/  IMAD R8, R13, 0x200, R0 ;  /* 0x000002000d087824 */ /* 0x000fe200078e0200 */
[----:B------:R-:W-:-:S02]  /*0820*/  LOP3.LUT R4, R2, 0x20, R4, 0xf8, !PT ;  /* 0x0000002002047812 */ /* 0x000fc400078ef804 */
[----:B------:R-:W-:Y:S01]  /*0830*/  SHF.R.U32.HI R3, RZ, 0x3, R2 ;  /* 0x00000003ff037819 */ /* 0x000fe20000011602 */
[----:B------:R-:W-:Y:S01]  /*0840*/  IMAD R2, R6, 0x1000, R0 ;  /* 0x0000100006027824 */ /* 0x000fe200078e0200 */
[----:B------:R-:W-:Y:S01]  /*0850*/  LOP3.LUT P0, RZ, R15, 0x2, RZ, 0xc0, !PT ;  /* 0x000000020fff7812 */ /* 0x000fe2000780c0ff */
[----:B------:R-:W-:Y:S01]  /*0860*/  IMAD R10, R10, 0x20, R8 ;  /* 0x000000200a0a7824 */ /* 0x000fe200078e0208 */
[----:B------:R-:W-:Y:S01]  /*0870*/  LOP3.LUT R4, R4, R3, RZ, 0x3c, !PT ;  /* 0x0000000304047212 */ /* 0x000fe200078e3cff */
[----:B------:R-:W-:Y:S01]  /*0880*/  IMAD R3, R230, 0x400, R2 ;  /* 0x00000400e6037824 */ /* 0x000fe200078e0202 */
[----:B------:R-:W-:Y:S01]  /*0890*/  SEL R228, R228, 0xffffffe0, !P0 ;  /* 0xffffffe0e4e47807 */ /* 0x000fe20004000000 */
[----:B------:R-:W-:Y:S02]  /*08a0*/  IMAD.IADD R223, R223, 0x1, R222 ;  /* 0x00000001dfdf7824 */ /* 0x000fe400078e02de */
[----:B------:R-:W-:Y:S02]  /*08b0*/  IMAD.IADD R243, R4, 0x1, R3 ;  /* 0x0000000104f37824 */ /* 0x000fe400078e0203 */
[----:B------:R-:W-:-:S03]  /*08c0*/  IMAD.SHL.U32 R4, R16, 0x40, RZ ;  /* 0x0000004010047824 */ /* 0x000fc600078e00ff */
[----:B------:R-:W-:Y:S02]  /*08d0*/  LEA R243, R243, UR4, 0x1 ;  /* 0x00000004f3f37c11 */ /* 0x000fe4000f8e08ff */
[----:B-1----:R-:W-:Y:S02]  /*08e0*/  SHF.R.S32.HI R5, RZ, 0x2, R23 ;  /* 0x00000002ff057819 */ /* 0x002fe40000011417 */
[----:B------:R-:W-:Y:S01]  /*08f0*/  LOP3.LUT R4, R4, 0x1c0, RZ, 0xc0, !PT ;  /* 0x000001c004047812 */ /* 0x000fe200078ec0ff */
[----:B------:R-:W-:Y:S02]  /*0900*/  VIADD R241, R243, 0x20 ;  /* 0x00000020f3f17836 */ /* 0x000fe40000000000 */
[----:B------:R-:W-:Y:S01]  /*0910*/  IMAD R18, R230, 0x10, R5 ;  /* 0x00000010e6127824 */ /* 0x000fe200078e0205 */
[----:B------:R-:W-:Y:S01]  /*0920*/  LOP3.LUT R5, R17, R7, RZ, 0x3c, !PT ;  /* 0x0000000711057212 */ /* 0x000fe200078e3cff */
[----:B------:R-:W-:Y:S01]  /*0930*/  @P2 VIADD R241, R243, 0xffffffe0 ;  /* 0xffffffe0f3f12836 */ /* 0x000fe20000000000 */
[----:B------:R-:W-:Y:S01]  /*0940*/  SHF.R.U32.HI R224, RZ, 0x3, R4 ;  /* 0x00000003ffe07819 */ /* 0x000fe20000011604 */
[----:B------:R-:W-:Y:S01]  /*0950*/  VIADD R0, R18, 0xffffffc0 ;  /* 0xffffffc012007836 */ /* 0x000fe20000000000 */
[----:B------:R-:W-:Y:S01]  /*0960*/  STL [R1+0x50], R18 ;  /* 0x0000501201007387 */ /* 0x000fe20000100800 */
[----:B------:R-:W-:-:S02]  /*0970*/  IMAD R3, R19, 0x200, R5 ;  /* 0x0000020013037824 */ /* 0x000fc400078e0205 */
[----:B------:R-:W-:Y:S01]  /*0980*/  IMAD.IADD R242, R243, 0x1, R240 ;  /* 0x00000001f3f27824 */ /* 0x000fe200078e02f0 */
[----:B------:R-:W-:Y:S01]  /*0990*/  SHF.R.S32.HI R2, RZ, 0x1f, R0 ;  /* 0x0000001fff027819 */ /* 0x000fe20000011400 */
[----:B------:R-:W-:-:S03]  /*09a0*/  IMAD.IADD R240, R240, 0x1, R241 ;  /* 0x00000001f0f07824 */ /* 0x000fc600078e02f1 */
[----:B------:R-:W-:Y:S01]  /*09b0*/  SHF.L.U64.HI R2, R0, 0x2, R2 ;  /* 0x0000000200027819 */ /* 0x000fe20000010202 */
[----:B------:R-:W-:Y:S02]  /*09c0*/  IMAD.SHL.U32 R0, R6, 0x8, RZ ;  /* 0x0000000806007824 */ /* 0x000fe400078e00ff */
[C---:B------:R-:W-:Y:S02]  /*09d0*/  IMAD.SHL.U32 R6, R19.reuse, 0x8, RZ ;  /* 0x0000000813067824 */ /* 0x040fe400078e00ff */
[----:B------:R1:W-:Y:S01]  /*09e0*/  STL [R1+0x4c], R2 ;  /* 0x00004c0201007387 */ /* 0x0003e20000100800 */
[----:B------:R-:W-:Y:S02]  /*09f0*/  LOP3.LUT R7, R0, 0x8, RZ, 0xc0, !PT ;  /* 0x0000000800077812 */ /* 0x000fe400078ec0ff */
[----:B------:R-:W-:Y:S01]  /*0a00*/  SHF.R.S32.HI R0, RZ, 0x1, R9 ;  /* 0x00000001ff007819 */ /* 0x000fe20000011409 */
[----:B------:R-:W-:Y:S01]  /*0a10*/  IMAD.SHL.U32 R9, R19, 0x10, RZ ;  /* 0x0000001013097824 */ /* 0x000fe200078e00ff */
[----:B------:R-:W-:-:S02]  /*0a20*/  LOP3.LUT R6, R6, 0x8, RZ, 0xc0, !PT ;  /* 0x0000000806067812 */ /* 0x000fc400078ec0ff */
[C---:B------:R-:W-:Y:S01]  /*0a30*/  LOP3.LUT P1, RZ, R0.reuse, 0x2, RZ, 0xc0, !PT ;  /* 0x0000000200ff7812 */ /* 0x040fe2000782c0ff */
[----:B------:R-:W-:Y:S01]  /*0a40*/  IMAD.SHL.U32 R0, R0, 0x40, RZ ;  /* 0x0000004000007824 */ /* 0x000fe200078e00ff */
[----:B------:R-:W-:Y:S02]  /*0a50*/  LOP3.LUT R9, R7, 0x10, R9, 0xf8, !PT ;  /* 0x0000001007097812 */ /* 0x000fe400078ef809 */
[----:B------:R-:W-:Y:S01]  /*0a60*/  LOP3.LUT R224, R224, R4, R6, 0x1e, !PT ;  /* 0x00000004e0e07212 */ /* 0x000fe200078e1e06 */
[----:B------:R-:W-:Y:S01]  /*0a70*/  IMAD.U32 R4, RZ, RZ, UR5 ;  /* 0x00000005ff047e24 */ /* 0x000fe2000f8e00ff */
[----:B------:R-:W-:Y:S01]  /*0a80*/  LOP3.LUT R0, R0, 0xc0, RZ, 0xc0, !PT ;  /* 0x000000c000007812 */ /* 0x000fe200078ec0ff */
[----:B------:R-:W-:Y:S01]  /*0a90*/  USHF.R.S32.HI UR5, URZ, 0x1f, UR48 ;  /* 0x0000001f3f057899 */ /* 0x000fe20008011430 */
[----:B------:R-:W-:Y:S01]  /*0aa0*/  IMAD.U32 R4, RZ, RZ, UR6 ;  /* 0x00000006ff047e24 */ /* 0x000fe2000f8e00ff */
[----:B------:R-:W-:Y:S01]  /*0ab0*/  USHF.R.S32.HI UR6, URZ, 0x1f, UR58 ;  /* 0x0000001f3f067899 */ /* 0x000fe2000801143a */
[----:B------:R-:W-:Y:S01]  /*0ac0*/  SHF.R.U32.HI R8, RZ, 0x3, R0 ;  /* 0x00000003ff087819 */ /* 0x000fe20000011600 */
[----:B------:R-:W-:-:S03]  /*0ad0*/  IMAD.U32 R224, R11, 0x200, R224 ;  /* 0x000002000be07824 */ /* 0x000fc600078e00e0 */
[----:B------:R-:W-:Y:S01]  /*0ae0*/  LOP3.LUT R8, R8, R0, R7, 0x1e, !PT ;  /* 0x0000000008087212 */ /* 0x000fe200078e1e07 */
[----:B------:R-:W-:Y:S02]  /*0af0*/  IMAD.SHL.U32 R0, R12, 0x20, RZ ;  /* 0x000000200c007824 */ /* 0x000fe400078e00ff */
[----:B-1----:R-:W-:Y:S02]  /*0b00*/  IMAD.SHL.U32 R2, R15, 0x40, RZ ;  /* 0x000000400f027824 */ /* 0x002fe400078e00ff */
[----:B------:R-:W-:Y:S02]  /*0b10*/  IMAD R230, R230, 0x200, R0 ;  /* 0x00000200e6e67824 */ /* 0x000fe400078e0200 */
[----:B------:R-:W-:Y:S01]  /*0b20*/  IMAD.IADD R8, R8, 0x1, R10 ;  /* 0x0000000108087824 */ /* 0x000fe200078e020a */
[----:B------:R-:W-:-:S04]  /*0b30*/  LOP3.LUT R2, R2, 0xc0, RZ, 0xc0, !PT ;  /* 0x000000c002027812 */ /* 0x000fc800078ec0ff */
[----:B------:R-:W-:-:S04]  /*0b40*/  SHF.R.U32.HI R5, RZ, 0x3, R2 ;  /* 0x00000003ff057819 */ /* 0x000fc80000011602 */
[C---:B------:R-:W-:Y:S02]  /*0b50*/  LOP3.LUT R6, R5.reuse, R2, R6, 0x1e, !PT ;  /* 0x0000000205067212 */ /* 0x040fe400078e1e06 */
[----:B------:R-:W-:-:S03]  /*0b60*/  LOP3.LUT R2, R5, R9, R2, 0x1e, !PT ;  /* 0x0000000905027212 */ /* 0x000fc600078e1e02 */
[----:B------:R-:W-:Y:S02]  /*0b70*/  IMAD.IADD R230, R230, 0x1, R6 ;  /* 0x00000001e6e67824 */ /* 0x000fe400078e0206 */
[----:B------:R-:W-:Y:S02]  /*0b80*/  IMAD.IADD R229, R0, 0x1, R2 ;  /* 0x0000000100e57824 */ /* 0x000fe400078e0202 */
        /* <DEDUP_REMOVED lines=10> */
[C---:B------:R-:W-:Y:S02]  /*0c30*/  IMAD.IADD R225, R224.reuse, 0x1, R225 ;  /* 0x00000001e0e17824 */ /* 0x040fe400078e02e1 */
        /* <DEDUP_REMOVED lines=8> */
.L_x_592:
        /* <DEDUP_REMOVED lines=23> */
[----:B------:R-:W-:Y:S02]  /*0e30*/  ULDC.64 UR6, c[0x0][0x2f8] ;  /* 0x0000be0000067ab9 */ /* 0x000fe40000000a00 */
[----:B------:R-:W-:Y:S01]  /*0e40*/  ULDC.U8 UR15, c[0x0][0x3c2] ;  /* 0x0000f080000f7ab9 */ /* 0x000fe20000000000 */
[----:B------:R-:W-:Y:S01]  /*0e50*/  IMAD.U32 R7, RZ, RZ, UR13 ;  /* 0x0000000dff077e24 */ /* 0x000fe2000f8e00ff */
[----:B------:R-:W-:Y:S01]  /*0e60*/  UISETP.NE.AND UP1, UPT, UR15, URZ, UPT ;  /* 0x0000003f0f00728c */ /* 0x000fe2000bf25270 */
[----:B------:R-:W-:Y:S01]  /*0e70*/  PLOP3.LUT P3, PT, PT, PT, UP2, 0x80, 0x0 ;  /* 0x000000000000781c */ /* 0x000fe20003f6f028 */
[----:B------:R-:W-:Y:S02]  /*0e80*/  UISETP.EQ.U32.AND UP4, UPT, UR6, URZ, UPT ;  /* 0x0000003f0600728c */ /* 0x000fe4000bf82070 */
[----:B------:R-:W2:Y:S02]  /*0e90*/  @P1 LDG.E R8, desc[UR10][R6.64] ;  /* 0x0000000a06081981 */ /* 0x000ea4000c1e1900 */
[----:B------:R-:W-:-:S02]  /*0ea0*/  UISETP.EQ.OR.EX UP4, UPT, UR7, URZ, !UP1, UP4 ;  /* 0x0000003f0700728c */ /* 0x000fc4000cf82740 */
        /* <DEDUP_REMOVED lines=18> */
[----:B------:R-:W-:Y:S01]  /*0fd0*/  USHF.L.U32 UR27, UR18, 0x7, URZ ;  /* 0x00000007121b7899 */ /* 0x000fe2000800063f */
[----:B--2---:R-:W-:Y:S02]  /*0fe0*/  @P1 R2UR UR38, R8 ;  /* 0x00000000082612ca */ /* 0x004fe400000e0000 */
[----:B---3--:R-:W-:-:S02]  /*0ff0*/  @P0 R2UR UR12, R6 ;  /* 0x00000000060c02ca */ /* 0x008fc400000e0000 */
[----:B------:R-:W-:Y:S01]  /*1000*/  ISETP.NE.U32.AND P0, PT, RZ, UR6, PT ;  /* 0x00000006ff007c0c */ /* 0x000fe2000bf05070 */
[----:B------:R-:W-:-:S03]  /*1010*/  @!UP3 USEL UR6, UR5, URZ, UP0 ;  /* 0x0000003f0506b287 */ /* 0x000fc60008000000 */
[----:B------:R-:W-:Y:S01]  /*1020*/  ISETP.NE.AND.EX P0, PT, RZ, UR7, PT, P0 ;  /* 0x00000007ff007c0c */ /* 0x000fe2000bf05300 */
[----:B------:R-:W-:-:S06]  /*1030*/  ULDC UR5, c[0x0][0x2c8] ;  /* 0x0000b20000057ab9 */ /* 0x000fcc0000000800 */
        /* <DEDUP_REMOVED lines=11> */
.L_x_551:
        /* <DEDUP_REMOVED lines=61> */
[----:B------:R-:W-:Y:S01]  /*14c0*/  USHF.L.U64.HI UR15, UR48, 0x7, UR60 ;  /* 0x00000007300f7899 */ /* 0x000fe2000801023c */
[----:B------:R-:W-:Y:S01]  /*14d0*/  IMAD R0, R0, R6, RZ ;  /* 0x0000000600007224 */ /* 0x000fe200078e02ff */
[----:B------:R-:W-:Y:S02]  /*14e0*/  UIMAD UR6, UR9, UR12, URZ ;  /* 0x0000000c090672a4 */ /* 0x000fe4000f8e023f */
[----:B------:R-:W-:Y:S01]  /*14f0*/  UIADD3 UR5, UR13, UR5, URZ ;  /* 0x000000050d057290 */ /* 0x000fe2000fffe03f */
[----:B------:R-:W-:Y:S01]  /*1500*/  IMAD.HI.U32 R0, R5, R0, R4 ;  /* 0x0000000005007227 */ /* 0x000fe200078e0004 */
[----:B------:R-:W-:Y:S01]  /*1510*/  ULDC UR40, c[0x0][0x2c4] ;  /* 0x0000b10000287ab9 */ /* 0x000fe20000000800 */
[----:B------:R-:W-:-:S02]  /*1520*/  @UP1 UIADD3 UR52, UR17, UR22, URZ ;  /* 0x0000001611341290 */ /* 0x000fc4000fffe03f */
[----:B------:R-:W-:Y:S02]  /*1530*/  USEL UR37, UR15, URZ, UP2 ;  /* 0x0000003f0f257287 */ /* 0x000fe40009000000 */
[----:B------:R-:W-:Y:S01]  /*1540*/  IMAD.HI.U32 R0, R0, R3, RZ ;  /* 0x0000000300007227 */ /* 0x000fe200078e00ff */
[----:B------:R-:W-:Y:S02]  /*1550*/  UIMAD.WIDE.U32 UR16, UR8, UR12, URZ ;  /* 0x0000000c081072a5 */ /* 0x000fe4000f8e003f */
[----:B------:R-:W-:Y:S02]  /*1560*/  UIMAD UR5, UR8, UR5, UR6 ;  /* 0x00000005080572a4 */ /* 0x000fe4000f8e0206 */
[----:B------:R-:W-:Y:S01]  /*1570*/  IADD3 R4, -R0, RZ, RZ ;  /* 0x000000ff00047210 */ /* 0x000fe20007ffe1ff */
[----:B------:R-:W-:Y:S02]  /*1580*/  @UP3 UIMAD UR15, UR48, UR40, URZ ;  /* 0x00000028300f32a4 */ /* 0x000fe4000f8e023f */
[----:B------:R-:W-:-:S02]  /*1590*/  ULOP3.LUT UR6, UR45, 0xffffffc0, URZ, 0xc0, !UPT ;  /* 0xffffffc02d067892 */ /* 0x000fc4000f8ec03f */
[C---:B------:R-:W-:Y:S01]  /*15a0*/  IMAD R3, R6.reuse, R4, R3 ;  /* 0x0000000406037224 */ /* 0x040fe200078e0203 */
[----:B------:R-:W-:Y:S02]  /*15b0*/  UIMAD.WIDE.U32 UR12, UR8, UR14, URZ ;  /* 0x0000000e080c72a5 */ /* 0x000fe4000f8e003f */
[----:B------:R-:W-:Y:S02]  /*15c0*/  UIADD3 UR49, UR17, UR5, URZ ;  /* 0x0000000511317290 */ /* 0x000fe4000fffe03f */
[----:B------:R-:W-:Y:S01]  /*15d0*/  ISETP.GT.U32.AND P1, PT, R6, R3, PT ;  /* 0x000000030600720c */ /* 0x000fe20003f24070 */
[----:B------:R-:W-:Y:S02]  /*15e0*/  @UP3 USEL UR5, UR15, UR14, !UP1 ;  /* 0x0000000e0f053287 */ /* 0x000fe4000c800000 */
[----:B------:R-:W-:Y:S01]  /*15f0*/  UIADD3 UR15, UR6, -0x40, URZ ;  /* 0xffffffc0060f7890 */ /* 0x000fe2000fffe03f */
[----:B------:R-:W-:Y:S01]  /*1600*/  @UP3 ULDC UR19, c[0x0][0x2e4] ;  /* 0x0000b90000133ab9 */ /* 0x000fe20000000800 */
[----:B------:R-:W-:-:S02]  /*1610*/  USEL UR57, UR16, UR12, !UP1 ;  /* 0x0000000c10397287 */ /* 0x000fc4000c800000 */
[----:B------:R-:W-:Y:S02]  /*1620*/  @!UP3 UIMAD UR12, UR48, UR41, UR58 ;  /* 0x00000029300cb2a4 */ /* 0x000fe4000f8e023a */
[----:B------:R-:W-:Y:S02]  /*1630*/  @UP3 UIMAD UR19, UR58, UR19, UR5 ;  /* 0x000000133a1332a4 */ /* 0x000fe4000f8e0205 */
        /* <DEDUP_REMOVED lines=13> */
[----:B------:R-:W-:Y:S01]  /*1710*/  @UP0 UMOV UR32, UR20 ;  /* 0x0000001400200c82 */ /* 0x000fe20008000000 */
        /* <DEDUP_REMOVED lines=32> */
.L_x_553:
        /* <DEDUP_REMOVED lines=13> */
.L_x_554:
        /* <DEDUP_REMOVED lines=11> */
.L_x_555:
[----:B------:R-:W-:Y:S02]  /*1aa0*/  ULDC UR5, c[0x0][0x270] ;  /* 0x00009c0000057ab9 */ /* 0x000fe40000000800 */
[----:B------:R-:W-:-:S04]  /*1ab0*/  UIMAD UR5, UR48, UR5, UR58 ;  /* 0x00000005300572a4 */ /* 0x000fc8000f8e023a */
[----:B------:R-:W-:-:S12]  /*1ac0*/  UIMAD UR5, UR5, UR61, URZ ;  /* 0x0000003d050572a4 */ /* 0x000fd8000f8e023f */
.L_x_556:
[----:B------:R-:W2:Y:S04]  /*1ad0*/  LDL.64 R4, [R1+0x8] ;  /* 0x0000080001047983 */ /* 0x000ea80000100a00 */
[----:B------:R1:W2:Y:S01]  /*1ae0*/  LDL.64 R20, [R1+0x8] ;  /* 0x0000080001147983 */ /* 0x0002a20000100a00 */
[----:B------:R-:W-:Y:S01]  /*1af0*/  USHF.R.S32.HI UR61, URZ, 0x1f, UR58 ;  /* 0x0000001f3f3d7899 */ /* 0x000fe2000801143a */
[----:B------:R-:W-:Y:S01]  /*1b00*/  BSSY B1, `(.L_x_552) ;  /* 0x00008d8000017945 */ /* 0x000fe20003800000 */
[----:B------:R-:W-:Y:S01]  /*1b10*/  ULDC.64 UR8, c[0x0][0x428] ;  /* 0x00010a0000087ab9 */ /* 0x000fe20000000a00 */
[----:B------:R-:W3:Y:S01]  /*1b20*/  S2R R6, SR_TID.X ;  /* 0x0000000000067919 */ /* 0x000ee20000002100 */
[----:B------:R-:W-:Y:S01]  /*1b30*/  UIMAD UR12, UR61, UR8, URZ ;  /* 0x000000083d0c72a4 */ /* 0x000fe2000f8e023f */
[----:B------:R-:W-:Y:S01]  /*1b40*/  IMAD.U32 R10, RZ, RZ, UR8 ;  /* 0x00000008ff0a7e24 */ /* 0x000fe2000f8e00ff */
[----:B------:R-:W-:-:S02]  /*1b50*/  UIADD3 UR22, UR15, UR5, URZ ;  /* 0x000000050f167290 */ /* 0x000fc4000fffe03f */
[----:B------:R-:W-:Y:S01]  /*1b60*/  UIMAD UR33, UR58, UR9, UR12 ;  /* 0x000000093a2172a4 */ /* 0x000fe2000f8e020c */
[----:B------:R-:W-:Y:S02]  /*1b70*/  ULDC UR13, c[0x0][0x2dc] ;  /* 0x0000b700000d7ab9 */ /* 0x000fe40000000800 */
[----:B------:R-:W-:Y:S01]  /*1b80*/  ULDC.64 UR8, c[0x0][0x420] ;  /* 0x0001080000087ab9 */ /* 0x000fe20000000a00 */
[----:B------:R-:W-:Y:S01]  /*1b90*/  ULDC UR14, c[0x0][0x270] ;  /* 0x00009c00000e7ab9 */ /* 0x000fe20000000800 */
[----:B------:R-:W-:Y:S01]  /*1ba0*/  IMAD.U32 R0, RZ, RZ, UR8 ;  /* 0x00000008ff007e24 */ /* 0x000fe2000f8e00ff */
[----:B------:R-:W-:Y:S02]  /*1bb0*/  UIMAD UR5, UR16, UR8, URZ ;  /* 0x00000008100572a4 */ /* 0x000fe4000f8e023f */
[----:B------:R-:W-:Y:S02]  /*1bc0*/  UIMAD UR26, UR13, UR14, URZ ;  /* 0x0000000e0d1a72a4 */ /* 0x000fe4000f8e023f */
[----:B------:R-:W-:Y:S01]  /*1bd0*/  UIMAD UR5, UR15, UR9, UR5 ;  /* 0x000000090f0572a4 */ /* 0x000fe2000f8e0205 */
[----:B------:R-:W-:Y:S01]  /*1be0*/  ULDC.64 UR12, c[0x0][0x258] ;  /* 0x00009600000c7ab9 */ /* 0x000fe20000000a00 */
[----:B------:R-:W-:Y:S01]  /*1bf0*/  UISETP.GE.AND UP2, UPT, UR36, 0x1, UPT ;  /* 0x000000012400788c */ /* 0x000fe2000bf46270 */
[----:B------:R-:W-:Y:S01]  /*1c00*/  ULDC.64 UR28, c[0x0][0x478] ;  /* 0x00011e00001c7ab9 */ /* 0x000fe20000000a00 */
[----:B------:R-:W-:Y:S01]  /*1c10*/  ULDC.64 UR30, c[0x0][0x210] ;  /* 0x00008400001e7ab9 */ /* 0x000fe20000000a00 */
[----:B------:R-:W-:Y:S01]  /*1c20*/  UIMAD.WIDE UR22, UR22, 0x4, UR28 ;  /* 0x00000004161678a5 */ /* 0x000fe2000f8e021c */
[----:B------:R-:W-:-:S02]  /*1c30*/  ULDC.64 UR42, c[0x0][0x2b0] ;  /* 0x0000ac00002a7ab9 */ /* 0x000fc40000000a00 */
[----:B------:R-:W-:Y:S01]  /*1c40*/  ULDC.64 UR28, c[0x0][0x3e0] ;  /* 0x0000f800001c7ab9 */ /* 0x000fe20000000a00 */
[----:B------:R-:W-:Y:S01]  /*1c50*/  ULEA.HI.SX32 UR41, UR45, 0xffffffff, 0x1a ;  /* 0xffffffff2d297891 */ /* 0x000fe2000f8fd23f */
[----:B---3--:R-:W-:-:S04]  /*1c60*/  SHF.R.S32.HI R9, RZ, 0x1f, R6 ;  /* 0x0000001fff097819 */ /* 0x008fc80000011406 */
[CC--:B------:R-:W-:Y:S02]  /*1c70*/  LEA.HI R3, R9.reuse, R6.reuse, RZ, 0x2 ;  /* 0x0000000609037211 */ /* 0x0c0fe400078f10ff */
[----:B------:R-:W-:Y:S02]  /*1c80*/  LEA.HI R9, R9, R6, RZ, 0x5 ;  /* 0x0000000609097211 */ /* 0x000fe400078f28ff */
[----:B------:R-:W-:Y:S02]  /*1c90*/  SHF.R.S32.HI R3, RZ, 0x2, R3 ;  /* 0x00000002ff037819 */ /* 0x000fe40000011403 */
[----:B------:R-:W-:Y:S02]  /*1ca0*/  LOP3.LUT R11, R9, 0xffffffe0, RZ, 0xc0, !PT ;  /* 0xffffffe0090b7812 */ /* 0x000fe400078ec0ff */
[----:B------:R-:W-:-:S03]  /*1cb0*/  SHF.R.S32.HI R18, RZ, 0x1f, R3 ;  /* 0x0000001fff127819 */ /* 0x000fc60000011403 */
[----:B------:R-:W-:Y:S02]  /*1cc0*/  IMAD.IADD R11, R6, 0x1, -R11 ;  /* 0x00000001060b7824 */ /* 0x000fe400078e0a0b */
[----:B--2---:R-:W-:-:S05]  /*1cd0*/  IMAD.MOV.U32 R20, RZ, RZ, R4 ;  /* 0x000000ffff147224 */ /* 0x004fca00078e0004 */
[----:B------:R-:W-:Y:S02]  /*1ce0*/  SHF.R.S32.HI R21, RZ, 0x1f, R20 ;  /* 0x0000001fff157819 */ /* 0x000fe40000011414 */
[----:B------:R-:W-:-:S03]  /*1cf0*/  IADD3 R4, P0, R20, UR6, RZ ;  /* 0x0000000614047c10 */ /* 0x000fc6000ff1e0ff */
[----:B------:R1:W-:Y:S01]  /*1d00*/  STL [R1+0xc], R21 ;  /* 0x00000c1501007387 */ /* 0x0003e20000100800 */
[----:B------:R-:W-:-:S03]  /*1d10*/  IADD3.X R5, R21, UR50, RZ, P0, !PT ;  /* 0x0000003215057c10 */ /* 0x000fc600087fe4ff */
[----:B------:R-:W-:Y:S01]  /*1d20*/  IMAD.WIDE.U32 R4, R0, UR15, R4 ;  /* 0x0000000f00047c25 */ /* 0x000fe2000f8e0004 */
[----:B------:R-:W-:Y:S01]  /*1d30*/  IADD3 R0, P0, R3, UR15, RZ ;  /* 0x0000000f03007c10 */ /* 0x000fe2000ff1e0ff */
[----:B------:R-:W-:Y:S02]  /*1d40*/  UIADD3 UR15, UR15, UR19, URZ ;  /* 0x000000130f0f7290 */ /* 0x000fe4000fffe03f */
[----:B------:R-:W-:Y:S01]  /*1d50*/  USHF.L.U32 UR19, UR26, 0x6, URZ ;  /* 0x000000061a137899 */ /* 0x000fe2000800063f */
[----:B------:R-:W-:Y:S01]  /*1d60*/  IADD3.X R8, R18, UR16, RZ, P0, !PT ;  /* 0x0000001012087c10 */ /* 0x000fe200087fe4ff */
[----:B------:R-:W-:Y:S01]  /*1d70*/  IMAD.WIDE.U32 R6, R0, UR46, R20 ;  /* 0x0000002e00067c25 */ /* 0x000fe2000f8e0014 */
[----:B------:R-:W-:Y:S01]  /*1d80*/  ULDC.64 UR16, c[0x0][0x400] ;  /* 0x0001000000107ab9 */ /* 0x000fe20000000a00 */
[----:B------:R-:W-:Y:S02]  /*1d90*/  UIADD3 UR14, UP1, UP0, UR40, UR19, UR53 ;  /* 0x00000013280e7290 */ /* 0x000fe4000f83e035 */
[----:B------:R-:W-:Y:S01]  /*1da0*/  IMAD R8, R8, UR46, RZ ;  /* 0x0000002e08087c24 */ /* 0x000fe2000f8e02ff */
[----:B------:R-:W-:Y:S01]  /*1db0*/  USHF.R.S32.HI UR6, URZ, 0x1f, UR19 ;  /* 0x0000001f3f067899 */ /* 0x000fe20008011413 */
[----:B------:R-:W-:Y:S01]  /*1dc0*/  VIADD R5, R5, UR5 ;  /* 0x0000000505057c36 */ /* 0x000fe20008000000 */
[----:B------:R-:W-:Y:S01]  /*1dd0*/  UIMAD UR5, UR61, UR12, URZ ;  /* 0x0000000c3d0572a4 */ /* 0x000fe2000f8e023f */
[----:B------:R-:W-:Y:S01]  /*1de0*/  IMAD R0, R0, UR47, R8 ;  /* 0x0000002f00007c24 */ /* 0x000fe2000f8e0208 */
[----:B------:R-:W-:Y:S01]  /*1df0*/  IADD3 R6, P0, R6, UR59, RZ ;  /* 0x0000003b06067c10 */ /* 0x000fe2000ff1e0ff */
[----:B------:R-:W-:Y:S01]  /*1e00*/  IMAD.WIDE.U32 R4, R10, UR58, R4 ;  /* 0x0000003a0a047c25 */ /* 0x000fe2000f8e0004 */
[----:B------:R-:W-:Y:S01]  /*1e10*/  SHF.R.S32.HI R8, RZ, 0x5, R9 ;  /* 0x00000005ff087819 */ /* 0x000fe20000011409 */
[----:B------:R-:W-:Y:S01]  /*1e20*/  UIMAD UR13, UR58, UR13, UR5 ;  /* 0x0000000d3a0d72a4 */ /* 0x000fe2000f8e0205 */
[----:B------:R-:W-:Y:S01]  /*1e30*/  IADD3.X R7, R7, UR52, R0, P0, !PT ;  /* 0x0000003407077c10 */ /* 0x000fe200087fe400 */
[----:B------:R-:W-:Y:S01]  /*1e40*/  UIADD3.X UR5, UR51, UR6, UR56, UP1, UP0 ;  /* 0x0000000633057290 */ /* 0x000fe20008fe0438 */
[----:B------:R-:W-:Y:S01]  /*1e50*/  IMAD.U32 R0, RZ, RZ, UR12 ;  /* 0x0000000cff007e24 */ /* 0x000fe2000f8e00ff */
[----:B------:R-:W-:Y:S01]  /*1e60*/  UIADD3 UR6, UP1, UP0, UR55, UR14, UR57 ;  /* 0x0000000e37067290 */ /* 0x000fe2000f83e039 */
[----:B------:R-:W-:Y:S01]  /*1e70*/  IMAD R8, R8, UR26, R11 ;  /* 0x0000001a08087c24 */ /* 0x000fe2000f8e020b */
[----:B------:R-:W-:Y:S01]  /*1e80*/  PLOP3.LUT P0, PT, PT, PT, UP2, 0x80, 0x0 ;  /* 0x000000000000781c */ /* 0x000fe20003f0f028 */
[----:B------:R-:W-:Y:S01]  /*1e90*/  VIADD R5, R5, UR33 ;  /* 0x0000002105057c36 */ /* 0x000fe20008000000 */
[----:B------:R-:W-:Y:S01]  /*1ea0*/  UIADD3.X UR5, UR54, UR5, UR49, UP1, UP0 ;  /* 0x0000000536057290 */ /* 0x000fe20008fe0431 */
[----:B------:R-:W-:-:S02]  /*1eb0*/  IMAD R9, R18, UR8, RZ ;  /* 0x0000000812097c24 */ /* 0x000fc4000f8e02ff */
[----:B------:R-:W-:Y:S01]  /*1ec0*/  IMAD.WIDE.U32 R6, R0, UR58, R6 ;  /* 0x0000003a00067c25 */ /* 0x000fe2000f8e0006 */
[----:B------:R-:W-:-:S03]  /*1ed0*/  IADD3 R0, P1, R8, UR6, RZ ;  /* 0x0000000608007c10 */ /* 0x000fc6000ff3e0ff */
[C---:B------:R-:W-:Y:S01]  /*1ee0*/  IMAD R9, R3.reuse, UR9, R9 ;  /* 0x0000000903097c24 */ /* 0x040fe2000f8e0209 */
[----:B------:R-:W-:Y:S01]  /*1ef0*/  LEA.HI.X.SX32 R8, R8, UR5, 0x1, P1 ;  /* 0x0000000508087c11 */ /* 0x000fe200088f0eff */
[----:B------:R-:W-:Y:S01]  /*1f00*/  IMAD.WIDE.U32 R4, R3, UR8, R4 ;  /* 0x0000000803047c25 */ /* 0x000fe2000f8e0004 */
[----:B------:R-:W-:Y:S01]  /*1f10*/  LEA R249, P1, R0, UR16, 0x2 ;  /* 0x0000001000f97c11 */ /* 0x000fe2000f8210ff */
[----:B------:R-:W-:Y:S01]  /*1f20*/  UIMAD.WIDE UR8, UR15, 0x4, UR42 ;  /* 0x000000040f0878a5 */ /* 0x000fe2000f8e022a */
        /* <DEDUP_REMOVED lines=30> */
[C---:B------:R-:W-:Y:S01]  /*2110*/  IMAD R4, R14.reuse, UR17, R0 ;  /* 0x000000110e047c24 */ /* 0x040fe2000f8e0200 */
[----:B------:R-:W-:Y:S01]  /*2120*/  UMOV UR15, UR23 ;  /* 0x00000017000f7c82 */ /* 0x000fe20008000000 */
[----:B------:R-:W-:Y:S01]  /*2130*/  UIADD3 UR9, UR8, -UR9, URZ ;  /* 0x8000000908097290 */ /* 0x000fe2000fffe03f */
[----:B------:R-:W-:Y:S01]  /*2140*/  IMAD.WIDE.U32 R6, R14, UR16, R6 ;  /* 0x000000100e067c25 */ /* 0x000fe2000f8e0006 */
[----:B------:R-:W-:-:S06]  /*2150*/  UMOV UR16, UR22 ;  /* 0x0000001600107c82 */ /* 0x000fcc0008000000 */
[----:B------:R-:W-:Y:S01]  /*2160*/  @P0 BAR.SYNC.DEFER_BLOCKING 0x0 ;  /* 0x0000000000000b1d */ /* 0x000fe20000010000 */
[----:B------:R-:W-:Y:S01]  /*2170*/  UISETP.NE.AND UP0, UPT, UR9, 0x1, UPT ;  /* 0x000000010900788c */ /* 0x000fe2000bf05270 */
        /* <DEDUP_REMOVED lines=48> */
.L_x_559:
[----:B------:R-:W-:Y:S05]  /*2480*/  BSYNC B0 ;  /* 0x0000000000007941 */ /* 0x000fea0003800000 */
.L_x_558:
[----:B------:R3:W-:Y:S01]  /*2490*/  @P4 STS.128 [R0+0x10000], RZ ;  /* 0x010000ff00004388 */ /* 0x0007e20000000c00 */
[----:B------:R-:W-:Y:S03]  /*24a0*/  BSSY B0, `(.L_x_560) ;  /* 0x000002b000007945 */ /* 0x000fe60003800000 */
[----:B------:R3:W-:Y:S04]  /*24b0*/  @P4 STS.128 [R0+0x12000], RZ ;  /* 0x012000ff00004388 */ /* 0x0007e80000000c00 */
[----:B------:R3:W-:Y:S01]  /*24c0*/  @P4 STS.128 [R0+0x14000], RZ ;  /* 0x014000ff00004388 */ /* 0x0007e20000000c00 */
[----:B------:R-:W-:Y:S05]  /*24d0*/  @P4 BRA `(.L_x_561) ;  /* 0x00000000009c4947 */ /* 0x000fea0003800000 */
[----:B------:R-:W4:Y:S01]  /*24e0*/  LDL R4, [R1+0x20] ;  /* 0x0000200001047983 */ /* 0x000f220000100800 */
[----:B------:R-:W-:-:S03]  /*24f0*/  ULDC UR6, c[0x0][0x2d0] ;  /* 0x0000b40000067ab9 */ /* 0x000fc60000000800 */
[----:B-1----:R-:W5:Y:S01]  /*2500*/  LDL R11, [R1+0x24] ;  /* 0x00002400010b7983 */ /* 0x002f620000100800 */
[----:B------:R-:W-:Y:S01]  /*2510*/  ISETP.GE.AND P5, PT, R20, UR6, PT ;  /* 0x0000000614007c0c */ /* 0x000fe2000bfa6270 */
[----:B------:R-:W-:Y:S01]  /*2520*/  IMAD.MOV.U32 R5, RZ, RZ, R13 ;  /* 0x000000ffff057224 */ /* 0x000fe200078e000d */
[----:B------:R-:W-:-:S11]  /*2530*/  IADD3 R7, P0, R3, 0x40, RZ ;  /* 0x0000004003077810 */ /* 0x000fd60007f1e0ff */
[----:B--2---:R-:W1:Y:S01]  /*2540*/  @!P5 LDC.64 R8, c[0x0][0x220] ;  /* 0x00008800ff08db82 */ /* 0x004e620000000a00 */
[----:B------:R2:W-:Y:S01]  /*2550*/  @P5 STS.128 [R0+0x10000], RZ ;  /* 0x010000ff00005388 */ /* 0x0005e20000000c00 */
[----:B----4-:R-:W-:Y:S01]  /*2560*/  ISETP.GE.AND P3, PT, R4, UR6, PT ;  /* 0x0000000604007c0c */ /* 0x010fe2000bf66270 */
[----:B------:R-:W-:Y:S01]  /*2570*/  IMAD.X R4, RZ, RZ, R18, P0 ;  /* 0x000000ffff047224 */ /* 0x000fe200000e0612 */
[----:B-----5:R-:W-:-:S03]  /*2580*/  ISETP.GE.AND P0, PT, R11, UR6, PT ;  /* 0x000000060b007c0c */ /* 0x020fc6000bf06270 */
[----:B------:R-:W-:Y:S02]  /*2590*/  IMAD R10, R4, UR20, RZ ;  /* 0x00000014040a7c24 */ /* 0x000fe4000f8e02ff */
[----:B------:R-:W-:Y:S02]  /*25a0*/  IMAD.MOV.U32 R4, RZ, RZ, R6 ;  /* 0x000000ffff047224 */ /* 0x000fe400078e0006 */
[C---:B------:R-:W-:Y:S02]  /*25b0*/  IMAD R10, R7.reuse, UR21, R10 ;  /* 0x00000015070a7c24 */ /* 0x040fe4000f8e020a */
[----:B------:R-:W-:Y:S02]  /*25c0*/  IMAD.WIDE.U32 R4, R7, UR20, R4 ;  /* 0x0000001407047c25 */ /* 0x000fe4000f8e0004 */
[----:B------:R-:W4:Y:S02]  /*25d0*/  @!P3 LDC.64 R16, c[0x0][0x220] ;  /* 0x00008800ff10bb82 */ /* 0x000f240000000a00 */
        /* <DEDUP_REMOVED lines=23> */
.L_x_561:
[----:B------:R-:W-:Y:S05]  /*2750*/  BSYNC B0 ;  /* 0x0000000000007941 */ /* 0x000fea0003800000 */
.L_x_560:
        /* <DEDUP_REMOVED lines=11> */
[----:B--2-4-:R-:W2:Y:S01]  /*2810*/  LDL R6, [R1+0x20] ;  /* 0x0000200001067983 */ /* 0x014ea20000100800 */
        /* <DEDUP_REMOVED lines=29> */
.L_x_563:
[----:B------:R-:W-:Y:S05]  /*29f0*/  BSYNC B0 ;  /* 0x0000000000007941 */ /* 0x000fea0003800000 */
.L_x_562:
        /* <DEDUP_REMOVED lines=16> */
.L_x_565:
[----:B-1----:R-:W5:Y:S01]  /*2b00*/  LDL R5, [R1+0x20] ;  /* 0x0000200001057983 */ /* 0x002f620000100800 */
[----:B------:R-:W-:-:S03]  /*2b10*/  ULDC UR6, c[0x0][0x2d0] ;  /* 0x0000b40000067ab9 */ /* 0x000fc60000000800 */
[----:B------:R-:W3:Y:S01]  /*2b20*/  LDL R4, [R1+0x24] ;  /* 0x0000240001047983 */ /* 0x000ee20000100800 */
[----:B------:R-:W-:-:S13]  /*2b30*/  ISETP.GE.AND P5, PT, R20, UR6, PT ;  /* 0x0000000614007c0c */ /* 0x000fda000bfa6270 */
[----:B--2-4-:R-:W-:Y:S01]  /*2b40*/  @!P5 IMAD.MOV.U32 R6, RZ, RZ, R246 ;  /* 0x000000ffff06d224 */ /* 0x014fe200078e00f6 */
        /* <DEDUP_REMOVED lines=10> */
[----:B---3--:R-:W-:-:S11]  /*2bf0*/  ISETP.GE.AND P2, PT, R4, UR6, PT ;  /* 0x0000000604007c0c */ /* 0x008fd6000bf46270 */
        /* <DEDUP_REMOVED lines=21> */
.L_x_566:
[----:B------:R-:W-:Y:S05]  /*2d50*/  BSYNC B0 ;  /* 0x0000000000007941 */ /* 0x000fea0003800000 */
.L_x_564:
        /* <DEDUP_REMOVED lines=8> */
[----:B------:R-:W-:Y:S01]  /*2de0*/  ULDC.64 UR20, c[0x0][0x260] ;  /* 0x0000980000147ab9 */ /* 0x000fe20000000a00 */
[----:B--2-4-:R-:W-:-:S02]  /*2df0*/  IADD3 R6, P2, R4, UR32, RZ ;  /* 0x0000002004067c10 */ /* 0x014fc4000ff5e0ff */
[----:B------:R1:W-:Y:S01]  /*2e00*/  @P1 STS.64 [R0+0x9008], RZ ;  /* 0x009008ff00001388 */ /* 0x0003e20000000a00 */
[----:B------:R-:W-:-:S03]  /*2e10*/  IMAD.U32 R4, RZ, RZ, UR6 ;  /* 0x00000006ff047e24 */ /* 0x000fc6000f8e00ff */
[----:B------:R1:W-:Y:S02]  /*2e20*/  @P1 STS.128 [R0+0xb000], RZ ;  /* 0x00b000ff00001388 */ /* 0x0003e40000000c00 */
[----:B------:R-:W-:Y:S01]  /*2e30*/  IADD3.X R7, R5, UR34, R4, P2, !PT ;  /* 0x0000002205077c10 */ /* 0x000fe200097fe404 */
[----:B------:R-:W-:Y:S01]  /*2e40*/  IMAD R5, R15, UR20, RZ ;  /* 0x000000140f057c24 */ /* 0x000fe2000f8e02ff */
[----:B------:R1:W-:Y:S03]  /*2e50*/  @P1 STS.128 [R0+0xd000], RZ ;  /* 0x00d000ff00001388 */ /* 0x0003e60000000c00 */
        /* <DEDUP_REMOVED lines=52> */
.L_x_568:
[----:B------:R-:W-:Y:S05]  /*31a0*/  BSYNC B0 ;  /* 0x0000000000007941 */ /* 0x000fea0003800000 */
.L_x_567:
        /* <DEDUP_REMOVED lines=43> */
.L_x_570:
[----:B------:R-:W-:Y:S05]  /*3460*/  BSYNC B0 ;  /* 0x0000000000007941 */ /* 0x000fea0003800000 */
.L_x_569:
        /* <DEDUP_REMOVED lines=9> */
[----:B------:R-:W-:Y:S01]  /*3500*/  IMAD.MOV.U32 R12, RZ, RZ, 0x7f800000 ;  /* 0x7f800000ff0c7424 */ /* 0x000fe200078e00ff */
[----:B------:R-:W-:Y:S01]  /*3510*/  IADD3 R4, P2, R4, UR14, RZ ;  /* 0x0000000e04047c10 */ /* 0x000fe2000ff5e0ff */
[----:B------:R-:W-:Y:S01]  /*3520*/  IMAD.MOV.U32 R11, RZ, RZ, 0x7f800000 ;  /* 0x7f800000ff0b7424 */ /* 0x000fe200078e00ff */
[----:B---34-:R-:W-:Y:S01]  /*3530*/  SHF.R.S32.HI R0, RZ, 0x1f, R14 ;  /* 0x0000001fff007819 */ /* 0x018fe2000001140e */
[----:B------:R-:W-:Y:S01]  /*3540*/  IMAD.MOV.U32 R10, RZ, RZ, 0x7f800000 ;  /* 0x7f800000ff0a7424 */ /* 0x000fe200078e00ff */
[C---:B------:R-:W-:Y:S01]  /*3550*/  @!P5 LEA R6, P1, R14.reuse, UR14, 0x2 ;  /* 0x0000000e0e06dc11 */ /* 0x040fe2000f8210ff */
[----:B------:R-:W-:Y:S01]  /*3560*/  USHF.R.S32.HI UR6, URZ, 0x1f, UR58 ;  /* 0x0000001f3f067899 */ /* 0x000fe2000801143a */
[----:B------:R-:W-:Y:S01]  /*3570*/  SHF.L.U64.HI R3, R17, 0x2, R8 ;  /* 0x0000000211037819 */ /* 0x000fe20000010208 */
[----:B------:R-:W-:Y:S01]  /*3580*/  STL [R1], R231 ;  /* 0x000000e701007387 */ /* 0x000fe20000100800 */
[----:B------:R-:W-:Y:S01]  /*3590*/  @!P5 LEA.HI.X R7, R14, UR13, R0, 0x2, P1 ;  /* 0x0000000d0e07dc11 */ /* 0x000fe200088f1400 */
[----:B------:R-:W-:Y:S01]  /*35a0*/  @UP1 ULDC.64 UR24, c[0x0][0x3d0] ;  /* 0x0000f40000181ab9 */ /* 0x000fe20000000a00 */
[----:B------:R-:W-:Y:S01]  /*35b0*/  IADD3.X R5, R3, UR13, RZ, P2, !PT ;  /* 0x0000000d03057c10 */ /* 0x000fe200097fe4ff */
[----:B------:R-:W-:Y:S01]  /*35c0*/  @UP1 UIMAD UR5, UR60, UR24, URZ ;  /* 0x000000183c0512a4 */ /* 0x000fe2000f8e023f */
[----:B------:R-:W-:Y:S01]  /*35d0*/  PLOP3.LUT P1, PT, PT, PT, UP1, 0x80, 0x0 ;  /* 0x000000000000781c */ /* 0x000fe20003f2f018 */
[----:B------:R-:W2:Y:S01]  /*35e0*/  @!P5 LDG.E R9, desc[UR10][R6.64] ;  /* 0x0000000a0609d981 */ /* 0x000ea2000c1e1900 */
[----:B------:R-:W-:-:S04]  /*35f0*/  DEPBAR.LE SB0, 0x1 ;  /* 0x000080400000791a */ /* 0x000fc80000000000 */
[----:B------:R-:W3:Y:S01]  /*3600*/  @!P4 LDG.E R12, desc[UR10][R4.64] ;  /* 0x0000000a040cc981 */ /* 0x000ee2000c1e1900 */
[----:B------:R-:W-:Y:S01]  /*3610*/  @UP1 UMOV UR20, UR58 ;  /* 0x0000003a00141c82 */ /* 0x000fe20008000000 */
[----:B------:R-:W-:Y:S01]  /*3620*/  @UP1 UMOV UR21, UR6 ;  /* 0x0000000600151c82 */ /* 0x000fe20008000000 */
[----:B------:R-:W-:Y:S01]  /*3630*/  @UP1 UIMAD UR5, UR48, UR25, UR5 ;  /* 0x00000019300512a4 */ /* 0x000fe2000f8e0205 */
[----:B------:R-:W4:Y:S01]  /*3640*/  @!P3 LDG.E R11, desc[UR10][R4.64+0x20] ;  /* 0x0000200a040bb981 */ /* 0x000f22000c1e1900 */
[----:B------:R-:W-:Y:S02]  /*3650*/  @UP1 UIMAD.WIDE.U32 UR20, UR48, UR24, UR20 ;  /* 0x00000018301412a5 */ /* 0x000fe4000f8e0014 */
[----:B------:R-:W-:Y:S01]  /*3660*/  USHF.L.U32 UR17, UR26, 0x3, URZ ;  /* 0x000000031a117899 */ /* 0x000fe2000800063f */
[----:B------:R1:W5:Y:S01]  /*3670*/  @!P6 LDG.E R10, desc[UR10][R4.64+0x80] ;  /* 0x0000800a040ae981 */ /* 0x000362000c1e1900 */
[----:B------:R-:W-:Y:S02]  /*3680*/  @UP1 ULEA UR22, UP0, UR20, UR22, 0x2 ;  /* 0x0000001614161291 */ /* 0x000fe4000f80103f */
[----:B------:R-:W-:Y:S01]  /*3690*/  @UP1 UIADD3 UR5, UR21, UR5, URZ ;  /* 0x0000000515051290 */ /* 0x000fe2000fffe03f */
[----:B------:R-:W-:Y:S03]  /*36a0*/  BAR.SYNC.DEFER_BLOCKING 0x0 ;  /* 0x0000000000007b1d */ /* 0x000fe60000010000 */
[----:B------:R-:W-:-:S03]  /*36b0*/  @UP1 ULEA.HI.X UR23, UR20, UR23, UR5, 0x2, UP0 ;  /* 0x0000001714171291 */ /* 0x000fc600080f1405 */
[----:B------:R-:W-:Y:S01]  /*36c0*/  @UP1 ULDC UR5, c[0x0][0x2e8] ;  /* 0x0000ba0000051ab9 */ /* 0x000fe20000000800 */
[----:B------:R-:W-:Y:S01]  /*36d0*/  IMAD.SHL.U32 R221, R230, 0x2, RZ ;  /* 0x00000002e6dd7824 */ /* 0x000fe200078e00ff */
        /* <DEDUP_REMOVED lines=16> */
[----:B------:R-:W1:Y:S01]  /*37e0*/  LDSM.16.M88.4 R172, [R222+0xf000] ;  /* 0x00f00000deac783b */ /* 0x000e620000000200 */
[----:B------:R-:W-:Y:S02]  /*37f0*/  CS2R R102, SRZ ;  /* 0x0000000000667805 */ /* 0x000fe4000001ff00 */
[----:B------:R-:W-:Y:S02]  /*3800*/  CS2R R100, SRZ ;  /* 0x0000000000647805 */ /* 0x000fe4000001ff00 */
[----:B------:R-:W-:Y:S01]  /*3810*/  CS2R R94, SRZ ;  /* 0x00000000005e7805 */ /* 0x000fe2000001ff00 */
[----:B------:R-:W2:Y:S01]  /*3820*/  @P1 LDG.E R4, desc[UR10][R4.64] ;  /* 0x0000000a04041981 */ /* 0x000ea2000c1e1900 */
[----:B------:R-:W2:Y:S01]  /*3830*/  @P1 MUFU.RCP R0, UR5 ;  /* 0x0000000500001d08 */ /* 0x000ea20008001000 */
[----:B------:R-:W-:Y:S01]  /*3840*/  IMAD.U32 R3, RZ, RZ, UR18 ;  /* 0x00000012ff037e24 */ /* 0x000fe2000f8e00ff */
[----:B------:R-:W-:Y:S01]  /*3850*/  CS2R R92, SRZ ;  /* 0x00000000005c7805 */ /* 0x000fe2000001ff00 */
[----:B------:R-:W1:Y:S01]  /*3860*/  LDSM.16.M88.4 R176, [R222+0xf400] ;  /* 0x00f40000deb0783b */ /* 0x000e620000000200 */
[----:B------:R-:W-:Y:S01]  /*3870*/  IMAD.SHL.U32 R7, R17, 0x4, RZ ;  /* 0x0000000411077824 */ /* 0x000fe200078e00ff */
        /* <DEDUP_REMOVED lines=39> */
[----:B------:R-:W-:Y:S01]  /*3af0*/  CS2R R36, SRZ ;  /* 0x0000000000247805 */ /* 0x000fe2000001ff00 */
[----:B------:R-:W-:Y:S02]  /*3b00*/  UIMAD UR30, UR26, 0x18, URZ ;  /* 0x000000181a1e78a4 */ /* 0x000fe4000f8e023f */
[----:B------:R-:W-:-:S02]  /*3b10*/  USHF.L.U32 UR29, UR26, 0x5, URZ ;  /* 0x000000051a1d7899 */ /* 0x000fc4000800063f */
[----:B------:R-:W-:Y:S02]  /*3b20*/  UIMAD UR28, UR26, 0x28, URZ ;  /* 0x000000281a1c78a4 */ /* 0x000fe4000f8e023f */
[----:B------:R-:W-:Y:S01]  /*3b30*/  UIMAD UR27, UR26, 0x30, URZ ;  /* 0x000000301a1b78a4 */ /* 0x000fe2000f8e023f */
[----:B------:R-:W-:Y:S01]  /*3b40*/  ULDC UR37, c[0x0][0x2d0] ;  /* 0x0000b40000257ab9 */ /* 0x000fe20000000800 */
[----:B------:R-:W-:Y:S01]  /*3b50*/  ULDC UR12, c[0x0][0x2ec] ;  /* 0x0000bb00000c7ab9 */ /* 0x000fe20000000800 */
[----:B--2---:R-:W-:-:S05]  /*3b60*/  @P1 FMUL.FTZ R0, R4, R0 ;  /* 0x0000000004001220 */ /* 0x004fca0000410000 */
[----:B------:R-:W-:Y:S01]  /*3b70*/  @P1 R2UR UR9, R0 ;  /* 0x00000000000912ca */ /* 0x000fe200000e0000 */
[----:B------:R-:W-:-:S05]  /*3b80*/  IMAD R0, RZ, RZ, -UR19 ;  /* 0x80000013ff007e24 */ /* 0x000fca000f8e02ff */
[----:B------:R2:W-:Y:S04]  /*3b90*/  STL [R1+0x28], R0 ;  /* 0x0000280001007387 */ /* 0x0005e80000100800 */
[----:B--2---:R-:W2:Y:S01]  /*3ba0*/  LDL R0, [R1+0x48] ;  /* 0x0000480001007983 */ /* 0x004ea20000100800 */
[----:B------:R-:W-:-:S03]  /*3bb0*/  VIADD R6, R17, 0xffffffc0 ;  /* 0xffffffc011067836 */ /* 0x000fc60000000000 */
[----:B------:R1:W-:Y:S01]  /*3bc0*/  STL [R1+0x44], R7 ;  /* 0x0000440701007387 */ /* 0x0003e20000100800 */
[----:B------:R-:W-:-:S03]  /*3bd0*/  USHF.L.U32 UR19, UR26, 0x4, URZ ;  /* 0x000000041a137899 */ /* 0x000fc6000800063f */
[----:B---3--:R-:W-:Y:S04]  /*3be0*/  STL [R1+0x18], R12 ;  /* 0x0000180c01007387 */ /* 0x008fe80000100800 */
[----:B----4-:R-:W-:Y:S04]  /*3bf0*/  STL [R1+0x1c], R11 ;  /* 0x00001c0b01007387 */ /* 0x010fe80000100800 */
[----:B-----5:R-:W-:Y:S01]  /*3c00*/  STL [R1+0x10], R10 ;  /* 0x0000100a01007387 */ /* 0x020fe20000100800 */
[----:B------:R-:W-:-:S03]  /*3c10*/  UIADD3 UR6, UR19, 0x20, URZ ;  /* 0x0000002013067890 */ /* 0x000fc6000fffe03f */
[----:B------:R-:W-:Y:S01]  /*3c20*/  STL [R1+0x14], R9 ;  /* 0x0000140901007387 */ /* 0x000fe20000100800 */
[----:B-1----:R-:W-:-:S05]  /*3c30*/  SHF.L.U64.HI R7, R17, 0x2, R8 ;  /* 0x0000000211077819 */ /* 0x002fca0000010208 */
[----:B------:R-:W-:Y:S01]  /*3c40*/  STL [R1+0x40], R7 ;  /* 0x0000400701007387 */ /* 0x000fe20000100800 */
[----:B------:R-:W-:Y:S02]  /*3c50*/  UIADD3 UR35, UR19, 0x40, URZ ;  /* 0x0000004013237890 */ /* 0x000fe4000fffe03f */
[----:B------:R-:W-:Y:S02]  /*3c60*/  UIADD3 UR6, UR17, UR6, URZ ;  /* 0x0000000611067290 */ /* 0x000fe4000fffe03f */
[----:B------:R-:W-:Y:S02]  /*3c70*/  UIADD3 UR23, UR19, 0x20, URZ ;  /* 0x0000002013177890 */ /* 0x000fe4000fffe03f */
[----:B------:R-:W-:Y:S02]  /*3c80*/  UIADD3 UR34, UR17, UR35, URZ ;  /* 0x0000002311227290 */ /* 0x000fe4000fffe03f */
[----:B------:R-:W-:Y:S01]  /*3c90*/  UIADD3 UR6, UR17, UR6, URZ ;  /* 0x0000000611067290 */ /* 0x000fe2000fffe03f */
[----:B------:R-:W-:Y:S01]  /*3ca0*/  VIADD R4, R229, 0x1800 ;  /* 0x00001800e5047836 */ /* 0x000fe20000000000 */
[----:B------:R-:W-:Y:S01]  /*3cb0*/  UIADD3 UR22, UR17, UR23, URZ ;  /* 0x0000001711167290 */ /* 0x000fe2000fffe03f */
[----:B------:R-:W-:Y:S01]  /*3cc0*/  VIADD R5, R230, 0x1800 ;  /* 0x00001800e6057836 */ /* 0x000fe20000000000 */
[----:B------:R-:W-:-:S02]  /*3cd0*/  UIADD3 UR33, UR17, UR34, URZ ;  /* 0x0000002211217290 */ /* 0x000fc4000fffe03f */
[----:B------:R-:W-:Y:S01]  /*3ce0*/  UIADD3 UR6, UR17, UR6, URZ ;  /* 0x0000000611067290 */ /* 0x000fe2000fffe03f */
[----:B------:R-:W-:Y:S01]  /*3cf0*/  SEL R4, R4, R229, !P0 ;  /* 0x000000e504047207 */ /* 0x000fe20004000000 */
[----:B------:R-:W-:Y:S01]  /*3d00*/  UIADD3 UR21, UR17, UR22, URZ ;  /* 0x0000001611157290 */ /* 0x000fe2000fffe03f */
[----:B------:R-:W-:Y:S01]  /*3d10*/  SEL R5, R5, R230, !P0 ;  /* 0x000000e605057207 */ /* 0x000fe20004000000 */
[----:B------:R-:W-:Y:S02]  /*3d20*/  UIADD3 UR32, UR17, UR33, URZ ;  /* 0x0000002111207290 */ /* 0x000fe4000fffe03f */
[----:B------:R-:W-:Y:S01]  /*3d30*/  UIADD3 UR6, UR17, UR6, URZ ;  /* 0x0000000611067290 */ /* 0x000fe2000fffe03f */
[----:B------:R-:W-:Y:S01]  /*3d40*/  LEA R220, R5, UR4, 0x1 ;  /* 0x0000000405dc7c11 */ /* 0x000fe2000f8e08ff */
[----:B------:R-:W-:Y:S02]  /*3d50*/  UIADD3 UR20, UR17, UR21, URZ ;  /* 0x0000001511147290 */ /* 0x000fe4000fffe03f */
[----:B------:R-:W-:Y:S01]  /*3d60*/  UIADD3 UR31, UR17, UR32, URZ ;  /* 0x00000020111f7290 */ /* 0x000fe2000fffe03f */
[----:B------:R-:W-:Y:S01]  /*3d70*/  UMOV UR5, URZ ;  /* 0x0000003f00057c82 */ /* 0x000fe20008000000 */
[----:B------:R-:W-:-:S02]  /*3d80*/  UIADD3 UR25, UR17, UR6, URZ ;  /* 0x0000000611197290 */ /* 0x000fc4000fffe03f */
[----:B------:R-:W-:Y:S02]  /*3d90*/  UIMAD UR26, UR26, 0x38, URZ ;  /* 0x000000381a1a78a4 */ /* 0x000fe4000f8e023f */
[----:B------:R-:W-:Y:S01]  /*3da0*/  UIADD3 UR24, UR17, UR20, URZ ;  /* 0x0000001411187290 */ /* 0x000fe2000fffe03f */
[----:B------:R-:W-:Y:S01]  /*3db0*/  @UP1 UMOV UR5, UR9 ;  /* 0x0000000900051c82 */ /* 0x000fe20008000000 */
[----:B------:R-:W-:Y:S01]  /*3dc0*/  ULDC UR6, c[0x0][0x39c] ;  /* 0x0000e70000067ab9 */ /* 0x000fe20000000800 */
[----:B--2---:R-:W-:-:S05]  /*3dd0*/  IMAD R0, R3, 0x80, R0 ;  /* 0x0000008003007824 */ /* 0x004fca00078e0200 */
[----:B------:R-:W-:Y:S01]  /*3de0*/  IADD3 R0, R17, -UR36, -R0 ;  /* 0x8000002411007c10 */ /* 0x000fe2000fffe800 */
[----:B------:R-:W-:-:S04]  /*3df0*/  IMAD.SHL.U32 R3, R6, 0x4, RZ ;  /* 0x0000000406037824 */ /* 0x000fc800078e00ff */
[----:B------:R-:W-:Y:S01]  /*3e00*/  VIADD R0, R0, UR7 ;  /* 0x0000000700007c36 */ /* 0x000fe20008000000 */
[----:B------:R1:W-:Y:S04]  /*3e10*/  STL [R1+0x3c], R3 ;  /* 0x00003c0301007387 */ /* 0x0003e80000100800 */
[----:B------:R2:W-:Y:S01]  /*3e20*/  STL [R1+0x38], R0 ;  /* 0x0000380001007387 */ /* 0x0005e20000100800 */
[----:B------:R-:W-:Y:S01]  /*3e30*/  UIADD3 UR36, UR17, UR31, URZ ;  /* 0x0000001f11247290 */ /* 0x000fe2000fffe03f */
[----:B-1----:R-:W-:-:S11]  /*3e40*/  LEA R3, R4, UR4, 0x1 ;  /* 0x0000000404037c11 */ /* 0x002fd6000f8e08ff */
.L_x_573:
[----:B------:R-:W0:Y:S01]  /*3e50*/  LDGDEPBAR ;  /* 0x00000000000079af */ /* 0x000e220000000000 */
[----:B--2---:R-:W-:Y:S01]  /*3e60*/  IADD3 R0, R228, R220, RZ ;  /* 0x000000dce4007210 */ /* 0x004fe20007ffe0ff */
[----:B------:R-:W-:Y:S06]  /*3e70*/  USHF.L.U32 UR9, UR18, 0x7, URZ ;  /* 0x0000000712097899 */ /* 0x000fec000800063f */
[----:B------:R-:W2:Y:S01]  /*3e80*/  LDL R252, [R1+0x38] ;  /* 0x0000380001fc7983 */ /* 0x000ea20000100800 */
[----:B------:R-:W-:Y:S03]  /*3e90*/  UIADD3 UR9, UR9, 0x80, URZ ;  /* 0x0000008009097890 */ /* 0x000fe6000fffe03f */
[----:B------:R-:W3:Y:S01]  /*3ea0*/  LDL R251, [R1+0x18] ;  /* 0x0000180001fb7983 */ /* 0x000ee20000100800 */
[----:B------:R-:W-:Y:S03]  /*3eb0*/  UISETP.GE.AND UP0, UPT, UR9, UR7, UPT ;  /* 0x000000070900728c */ /* 0x000fe6000bf06270 */
[----:B-----5:R-:W4:Y:S04]  /*3ec0*/  LDL R250, [R1+0x1c] ;  /* 0x00001c0001fa7983 */ /* 0x020f280000100800 */
[----:B------:R-:W-:Y:S01]  /*3ed0*/  STL [R1+0xb8], R58 ;  /* 0x0000b83a01007387 */ /* 0x000fe20000100800 */
[----:B------:R-:W-:Y:S02]  /*3ee0*/  PLOP3.LUT P0, PT, PT, PT, UP0, 0x80, 0x0 ;  /* 0x000000000000781c */ /* 0x000fe40003f0f008 */
[----:B------:R-:W-:Y:S01]  /*3ef0*/  PLOP3.LUT P1, PT, PT, PT, UP0, 0x80, 0x0 ;  /* 0x000000000000781c */ /* 0x000fe20003f2f008 */
[----:B------:R-:W-:Y:S01]  /*3f00*/  STL [R1+0xb4], R57 ;  /* 0x0000b43901007387 */ /* 0x000fe20000100800 */
[----:B------:R-:W-:Y:S02]  /*3f10*/  PLOP3.LUT P5, PT, PT, PT, UP0, 0x80, 0x0 ;  /* 0x000000000000781c */ /* 0x000fe40003faf008 */
[----:B------:R-:W-:Y:S01]  /*3f20*/  PLOP3.LUT P4, PT, PT, PT, UP0, 0x80, 0x0 ;  /* 0x000000000000781c */ /* 0x000fe20003f8f008 */
[----:B------:R1:W-:Y:S04]  /*3f30*/  STL [R1+0xb0], R56 ;  /* 0x0000b03801007387 */ /* 0x0003e80000100800 */
[----:B-1----:R-:W2:Y:S04]  /*3f40*/  LDL R56, [R1+0x48] ;  /* 0x0000480001387983 */ /* 0x002ea80000100800 */
        /* <DEDUP_REMOVED lines=44> */
[----:B------:R-:W3:Y:S01]  /*4210*/  LDSM.16.M88.4 R132, [R220+0x1800] ;  /* 0x00180000dc84783b */ /* 0x000ee20000000200 */
        /* <DEDUP_REMOVED lines=13> */
[----:B------:R-:W2:Y:S01]  /*42f0*/  LDSM.16.M88.4 R148, [R222+0xd000] ;  /* 0x00d00000de94783b */ /* 0x000ea20000000200 */
[C---:B---3--:R-:W-:Y:S04]  /*4300*/  HMMA.16816.F32.BF16 R8, R132.reuse, R156, R8 ;  /* 0x0000009c8408723c */ /* 0x048fe80000041808 */
[----:B----4-:R-:W-:Y:S02]  /*4310*/  FSETP.NEU.FTZ.AND P3, PT, R250, -INF , PT ;  /* 0xff800000fa00780b */ /* 0x010fe40003f7d000 */
[-C--:B------:R-:W-:Y:S06]  /*4320*/  HMMA.16816.F32.BF16 R12, R132, R158.reuse, R12 ;  /* 0x0000009e840c723c */ /* 0x080fec000004180c */
[C---:B------:R-:W-:Y:S01]  /*4330*/  HMMA.16816.F32.BF16 R16, R152.reuse, R158, R16 ;  /* 0x0000009e9810723c */ /* 0x040fe20000041810 */
[----:B------:R-:W-:Y:S05]  /*4340*/  LDSM.16.M88.4 R156, [R0+0x2000] ;  /* 0x00200000009c783b */ /* 0x000fea0000000200 */
[-C--:B------:R-:W-:Y:S06]  /*4350*/  HMMA.16816.F32.BF16 R20, R152, R160.reuse, R20 ;  /* 0x000000a09814723c */ /* 0x080fec0000041814 */
[C---:B------:R-:W-:Y:S06]  /*4360*/  HMMA.16816.F32.BF16 R24, R132.reuse, R160, R24 ;  /* 0x000000a08418723c */ /* 0x040fec0000041818 */
[-C--:B------:R-:W-:Y:S01]  /*4370*/  HMMA.16816.F32.BF16 R28, R132, R162.reuse, R28 ;  /* 0x000000a2841c723c */ /* 0x080fe2000004181c */
[----:B------:R-:W3:Y:S05]  /*4380*/  LDSM.16.M88.4 R132, [R220+0x2800] ;  /* 0x00280000dc84783b */ /* 0x000eea0000000200 */
[----:B------:R-:W-:Y:S03]  /*4390*/  HMMA.16816.F32.BF16 R32, R152, R162, R32 ;  /* 0x000000a29820723c */ /* 0x000fe60000041820 */
[----:B------:R-:W4:Y:S03]  /*43a0*/  LDSM.16.M88.4 R152, [R222+0xd400] ;  /* 0x00d40000de98783b */ /* 0x000f260000000200 */
        /* <DEDUP_REMOVED lines=12> */
[-C--:B--2---:R-:W-:Y:S06]  /*4470*/  HMMA.16816.F32.BF16 R4, R144, R148.reuse, R4 ;  /* 0x000000949004723c */ /* 0x084fec0000041804 */
[C---:B---3--:R-:W-:Y:S06]  /*4480*/  HMMA.16816.F32.BF16 R8, R132.reuse, R148, R8 ;  /* 0x000000948408723c */ /* 0x048fec0000041808 */
        /* <DEDUP_REMOVED lines=29> */
[----:B------:R3:W-:Y:S10]  /*4660*/  MUFU.TANH R237, R14 ;  /* 0x0000000e00ed7308 */ /* 0x0007f40000002400 */
[----:B------:R-:W4:Y:S01]  /*4670*/  MUFU.TANH R46, R6 ;  /* 0x00000006002e7308 */ /* 0x000f220000002400 */
[----:B--2---:R-:W2:Y:S09]  /*4680*/  LDL R15, [R1+0x10] ;  /* 0x00001000010f7983 */ /* 0x004eb20000100800 */
[----:B------:R1:W4:Y:S01]  /*4690*/  MUFU.TANH R45, R7 ;  /* 0x00000007002d7308 */ /* 0x0003220000002400 */
[----:B---3--:R-:W3:Y:S09]  /*46a0*/  LDL R14, [R1+0x14] ;  /* 0x00001400010e7983 */ /* 0x008ef20000100800 */
[----:B------:R1:W4:Y:S10]  /*46b0*/  MUFU.TANH R239, R10 ;  /* 0x0000000a00ef7308 */ /* 0x0003340000002400 */
[----:B------:R1:W-:Y:S02]  /*46c0*/  MUFU.TANH R235, R8 ;  /* 0x0000000800eb7308 */ /* 0x0003e40000002400 */
[----:B-1----:R-:W1:Y:S08]  /*46d0*/  LDSM.16.M88.4 R4, [R223+0xd400] ;  /* 0x00d40000df04783b */ /* 0x002e700000000200 */
[----:B------:R-:W-:Y:S01]  /*46e0*/  MUFU.TANH R52, R17 ;  /* 0x0000001100347308 */ /* 0x000fe20000002400 */
[----:B------:R-:W-:Y:S05]  /*46f0*/  IMAD.U32 R10, RZ, RZ, UR18 ;  /* 0x00000012ff0a7e24 */ /* 0x000fea000f8e00ff */
[----:B------:R-:W-:Y:S04]  /*4700*/  LEA R10, R10, R56, 0x7 ;  /* 0x000000380a0a7211 */ /* 0x000fe800078e38ff */
[----:B------:R1:W-:Y:S01]  /*4710*/  MUFU.TANH R234, R9 ;  /* 0x0000000900ea7308 */ /* 0x0003e20000002400 */
[----:B------:R-:W-:Y:S01]  /*4720*/  MOV R8, UR8 ;  /* 0x0000000800087c02 */ /* 0x000fe20008000f00 */
[C---:B------:R-:W-:Y:S01]  /*4730*/  @P0 VIADD R0, R10.reuse, 0x1 ;  /* 0x000000010a000836 */ /* 0x040fe20000000000 */
[C---:B------:R-:W-:Y:S02]  /*4740*/  FSETP.NEU.FTZ.AND P0, PT, R251.reuse, -INF , PT ;  /* 0xff800000fb00780b */ /* 0x040fe40003f1d000 */
[----:B------:R-:W-:Y:S05]  /*4750*/  @P4 ISETP.GE.AND P4, PT, R10, UR7, PT ;  /* 0x000000070a004c0c */ /* 0x000fea000bf86270 */
[----:B------:R1:W-:Y:S01]  /*4760*/  MUFU.TANH R233, R12 ;  /* 0x0000000c00e97308 */ /* 0x0003e20000002400 */
[----:B------:R-:W-:Y:S01]  /*4770*/  @P5 ISETP.GE.AND P5, PT, R0, UR7, PT ;  /* 0x0000000700005c0c */ /* 0x000fe2000bfa6270 */
[----:B------:R-:W-:Y:S04]  /*4780*/  IMAD R0, R8, 0x40, R252 ;  /* 0x0000004008007824 */ /* 0x000fe800078e02fc */
[----:B------:R-:W-:Y:S04]  /*4790*/  VIADD R8, R0, 0x8 ;  /* 0x0000000800087836 */ /* 0x000fe80000000000 */
[----:B------:R1:W4:Y:S02]  /*47a0*/  MUFU.TANH R238, R11 ;  /* 0x0000000b00ee7308 */ /* 0x0003240000002400 */
[----:B-1----:R-:W-:Y:S01]  /*47b0*/  FMUL.FTZ R9, R251, 1.4426950216293334961 ;  /* 0x3fb8aa3bfb097820 */ /* 0x002fe20000410000 */
[----:B------:R-:W-:Y:S04]  /*47c0*/  ISETP.GE.AND P2, PT, R8, RZ, PT ;  /* 0x000000ff0800720c */ /* 0x000fe80003f46270 */
[----:B------:R-:W-:Y:S03]  /*47d0*/  FSEL R9, R9, RZ, P0 ;  /* 0x000000ff09097208 */ /* 0x000fe60000000000 */
[----:B------:R-:W-:Y:S01]  /*47e0*/  MUFU.TANH R53, R16 ;  /* 0x0000001000357308 */ /* 0x000fe20000002400 */
[-C--:B------:R-:W-:Y:S03]  /*47f0*/  HMMA.16816.F32.BF16 R20, R156, R4.reuse, R20 ;  /* 0x000000049c14723c */ /* 0x080fe60000041814 */
[----:B------:R-:W-:Y:S03]  /*4800*/  FMUL.FTZ R12, R250, 1.4426950216293334961 ;  /* 0x3fb8aa3bfa0c7820 */ /* 0x000fe60000410000 */
[C---:B------:R-:W-:Y:S03]  /*4810*/  HMMA.16816.F32.BF16 R24, R136.reuse, R4, R24 ;  /* 0x000000048818723c */ /* 0x040fe60000041818 */
[----:B------:R-:W1:Y:S02]  /*4820*/  MUFU.TANH R232, R13 ;  /* 0x0000000d00e87308 */ /* 0x000e640000002400 */
[C---:B------:R-:W-:Y:S01]  /*4830*/  @!P2 IADD3 R8, -R0.reuse, -0x8, RZ ;  /* 0xfffffff80008a810 */ /* 0x040fe20007ffe1ff */
[-C--:B------:R-:W-:Y:S01]  /*4840*/  HMMA.16816.F32.BF16 R28, R136, R6.reuse, R28 ;  /* 0x00000006881c723c */ /* 0x080fe2000004181c */
[----:B------:R-:W-:Y:S06]  /*4850*/  PLOP3.LUT P2, PT, PT, PT, UP0, 0x80, 0x0 ;  /* 0x000000000000781c */ /* 0x000fec0003f4f008 */
[----:B------:R-:W1:Y:S01]  /*4860*/  MUFU.TANH R40, R18 ;  /* 0x0000001200287308 */ /* 0x000e620000002400 */
[----:B------:R-:W-:Y:S01]  /*4870*/  IADD3 R5, R0, 0x7, RZ ;  /* 0x0000000700057810 */ /* 0x000fe20007ffe0ff */
[----:B------:R-:W-:Y:S04]  /*4880*/  HMMA.16816.F32.BF16 R32, R156, R6, R32 ;  /* 0x000000069c20723c */ /* 0x000fe80000041820 */
[----:B------:R-:W-:Y:S04]  /*4890*/  ISETP.GE.AND P6, PT, R5, RZ, PT ;  /* 0x000000ff0500720c */ /* 0x000fe80003fc6270 */
[----:B------:R-:W1:Y:S03]  /*48a0*/  MUFU.TANH R39, R19 ;  /* 0x0000001300277308 */ /* 0x000e660000002400 */
[----:B------:R-:W-:Y:S01]  /*48b0*/  FMUL.FTZ R21, R21, UR6 ;  /* 0x0000000615157c20 */ /* 0x000fe20008410000 */
[----:B------:R-:W-:Y:S01]  /*48c0*/  FMUL.FTZ R20, R20, UR6 ;  /* 0x0000000614147c20 */ /* 0x000fe20008410000 */
[----:B------:R-:W-:Y:S01]  /*48d0*/  IABS R4, R0 ;  /* 0x0000000000047213 */ /* 0x000fe20000000000 */
[----:B------:R-:W-:Y:S03]  /*48e0*/  FMUL.FTZ R22, R22, UR6 ;  /* 0x0000000616167c20 */ /* 0x000fe60008410000 */
[----:B------:R-:W-:Y:S01]  /*48f0*/  I2FP.F32.S32 R17, R4 ;  /* 0x0000000400117245 */ /* 0x000fe20000201400 */
[----:B------:R1:W-:Y:S01]  /*4900*/  MUFU.TANH R49, R21 ;  /* 0x0000001500317308 */ /* 0x0003e20000002400 */
[----:B------:R-:W-:Y:S01]  /*4910*/  FMUL.FTZ R23, R23, UR6 ;  /* 0x0000000617177c20 */ /* 0x000fe20008410000 */
[----:B------:R-:W-:Y:S01]  /*4920*/  IADD3 R11, R0, -0x1, RZ ;  /* 0xffffffff000b7810 */ /* 0x000fe20007ffe0ff */
[----:B------:R-:W-:Y:S01]  /*4930*/  FMUL.FTZ R24, R24, UR6 ;  /* 0x0000000618187c20 */ /* 0x000fe20008410000 */
[----:B------:R-:W-:Y:S01]  /*4940*/  FFMA.FTZ R4, R17, -UR5, R58 ;  /* 0x8000000511047c23 */ /* 0x000fe2000801003a */
[----:B------:R-:W-:Y:S01]  /*4950*/  FMUL.FTZ R28, R28, UR6 ;  /* 0x000000061c1c7c20 */ /* 0x000fe20008410000 */
[----:B------:R-:W-:Y:S01]  /*4960*/  FMUL.FTZ R30, R30, UR6 ;  /* 0x000000061e1e7c20 */ /* 0x000fe20008410000 */
[----:B------:R-:W-:Y:S03]  /*4970*/  FMUL.FTZ R29, R29, UR6 ;  /* 0x000000061d1d7c20 */ /* 0x000fe60008410000 */
[----:B------:R4:W3:Y:S01]  /*4980*/  MUFU.TANH R51, R20 ;  /* 0x0000001400337308 */ /* 0x0008e20000002400 */
[----:B------:R-:W-:Y:S01]  /*4990*/  @!P6 IADD3 R5, -R0, -0x7, RZ ;  /* 0xfffffff90005e810 */ /* 0x000fe20007ffe1ff */
[----:B------:R-:W-:Y:S01]  /*49a0*/  FMUL.FTZ R31, R31, UR6 ;  /* 0x000000061f1f7c20 */ /* 0x000fe20008410000 */
[----:B------:R-:W-:Y:S01]  /*49b0*/  @P1 FSEL R4, R4, -INF , !P4 ;  /* 0xff80000004041808 */ /* 0x000fe20006000000 */
[----:B------:R-:W-:Y:S01]  /*49c0*/  FMUL.FTZ R32, R32, UR6 ;  /* 0x0000000620207c20 */ /* 0x000fe20008410000 */
[----:B------:R-:W-:Y:S01]  /*49d0*/  ISETP.GE.AND P0, PT, R11, RZ, PT ;  /* 0x000000ff0b00720c */ /* 0x000fe20003f06270 */
[----:B------:R-:W-:Y:S01]  /*49e0*/  FMUL.FTZ R34, R34, UR6 ;  /* 0x0000000622227c20 */ /* 0x000fe20008410000 */
[----:B------:R-:W-:Y:S03]  /*49f0*/  PLOP3.LUT P1, PT, PT, PT, UP0, 0x80, 0x0 ;  /* 0x000000000000781c */ /* 0x000fe60003f2f008 */
[----:B------:R-:W3:Y:S01]  /*4a00*/  MUFU.TANH R3, R22 ;  /* 0x0000001600037308 */ /* 0x000ee20000002400 */
[----:B-1----:R-:W-:Y:S01]  /*4a10*/  I2FP.F32.S32 R21, R8 ;  /* 0x0000000800157245 */ /* 0x002fe20000201400 */
[----:B------:R-:W-:Y:S01]  /*4a20*/  FFMA.FTZ R4, R4, UR12, -R9 ;  /* 0x0000000c04047c23 */ /* 0x000fe20008010809 */
[----:B------:R-:W-:Y:S01]  /*4a30*/  FMUL.FTZ R33, R33, UR6 ;  /* 0x0000000621217c20 */ /* 0x000fe20008410000 */
[----:B------:R-:W-:Y:S01]  /*4a40*/  FMUL.FTZ R35, R35, UR6 ;  /* 0x0000000623237c20 */ /* 0x000fe20008410000 */
[----:B------:R-:W-:Y:S01]  /*4a50*/  FSEL R8, R12, RZ, P3 ;  /* 0x000000ff0c087208 */ /* 0x000fe20001800000 */
[----:B------:R-:W-:Y:S01]  /*4a60*/  FMUL.FTZ R26, R26, UR6 ;  /* 0x000000061a1a7c20 */ /* 0x000fe20008410000 */
[----:B------:R-:W-:Y:S03]  /*4a70*/  FMUL.FTZ R25, R25, UR6 ;  /* 0x0000000619197c20 */ /* 0x000fe60008410000 */
[----:B------:R1:W-:Y:S01]  /*4a80*/  MUFU.EX2 R145, R4 ;  /* 0x0000000400917308 */ /* 0x0003e20000000800 */
[----:B----4-:R-:W-:Y:S01]  /*4a90*/  I2FP.F32.S32 R20, R5 ;  /* 0x0000000500147245 */ /* 0x010fe20000201400 */
[----:B------:R-:W-:Y:S01]  /*4aa0*/  FFMA.FTZ R5, R21, -UR5, R46 ;  /* 0x8000000515057c23 */ /* 0x000fe2000801002e */
[C---:B------:R-:W-:Y:S01]  /*4ab0*/  @!P0 IADD3 R11, -R0.reuse, 0x1, RZ ;  /* 0x00000001000b8810 */ /* 0x040fe20007ffe1ff */
[----:B------:R-:W-:Y:S01]  /*4ac0*/  VIADD R12, R0, 0x28 ;  /* 0x00000028000c7836 */ /* 0x000fe20000000000 */
[----:B------:R-:W-:Y:S01]  /*4ad0*/  PLOP3.LUT P0, PT, PT, PT, UP0, 0x80, 0x0 ;  /* 0x000000000000781c */ /* 0x000fe20003f0f008 */
[----:B------:R-:W-:Y:S01]  /*4ae0*/  FMUL.FTZ R27, R27, UR6 ;  /* 0x000000061b1b7c20 */ /* 0x000fe20008410000 */
[----:B------:R-:W-:Y:S03]  /*4af0*/  @P2 FSEL R5, R5, -INF , !P4 ;  /* 0xff80000005052808 */ /* 0x000fe60006000000 */
[----:B------:R-:W-:Y:S01]  /*4b00*/  MUFU.TANH R165, R24 ;  /* 0x0000001800a57308 */ /* 0x000fe20000002400 */
[----:B------:R-:W-:Y:S02]  /*4b10*/  I2FP.F32.S32 R16, R11 ;  /* 0x0000000b00107245 */ /* 0x000fe40000201400 */
[----:B------:R-:W-:Y:S01]  /*4b20*/  ISETP.GE.AND P2, PT, R12, RZ, PT ;  /* 0x000000ff0c00720c */ /* 0x000fe20003f46270 */
[--C-:B------:R-:W-:Y:S01]  /*4b30*/  FFMA.FTZ R5, R5, UR12, -R8.reuse ;  /* 0x0000000c05057c23 */ /* 0x100fe20008010808 */
[----:B------:R-:W-:Y:S01]  /*4b40*/  IADD3 R13, R0, 0x1f, RZ ;  /* 0x0000001f000d7810 */ /* 0x000fe20007ffe0ff */
[----:B------:R-:W-:Y:S04]  /*4b50*/  FFMA.FTZ R11, R16, -UR5, R57 ;  /* 0x80000005100b7c23 */ /* 0x000fe80008010039 */
[----:B------:R4:W-:Y:S01]  /*4b60*/  MUFU.EX2 R47, R5 ;  /* 0x00000005002f7308 */ /* 0x0009e20000000800 */
[----:B-1----:R-:W-:Y:S01]  /*4b70*/  FFMA.FTZ R4, R20, -UR5, R45 ;  /* 0x8000000514047c23 */ /* 0x002fe2000801002d */
[----:B------:R-:W-:Y:S02]  /*4b80*/  @P0 FSEL R11, R11, -INF , !P5 ;  /* 0xff8000000b0b0808 */ /* 0x000fe40006800000 */
[----:B------:R-:W-:Y:S02]  /*4b90*/  ISETP.GE.AND P0, PT, R13, RZ, PT ;  /* 0x000000ff0d00720c */ /* 0x000fe40003f06270 */
[----:B------:R-:W-:Y:S04]  /*4ba0*/  @P1 FSEL R4, R4, -INF , !P5 ;  /* 0xff80000004041808 */ /* 0x000fe80006800000 */
[----:B------:R-:W1:Y:S01]  /*4bb0*/  MUFU.TANH R2, R23 ;  /* 0x0000001700027308 */ /* 0x000e620000002400 */
[----:B------:R-:W-:Y:S01]  /*4bc0*/  FFMA.FTZ R11, R11, UR12, -R9 ;  /* 0x0000000c0b0b7c23 */ /* 0x000fe20008010809 */
[----:B------:R-:W-:Y:S02]  /*4bd0*/  @!P2 IADD3 R12, -R0, -0x28, RZ ;  /* 0xffffffd8000ca810 */ /* 0x000fe40007ffe1ff */
[----:B------:R-:W-:Y:S02]  /*4be0*/  PLOP3.LUT P2, PT, PT, PT, UP0, 0x80, 0x0 ;  /* 0x000000000000781c */ /* 0x000fe40003f4f008 */
[----:B------:R-:W-:Y:S04]  /*4bf0*/  I2FP.F32.S32 R12, R12 ;  /* 0x0000000c000c7245 */ /* 0x000fe80000201400 */
[----:B------:R1:W-:Y:S01]  /*4c00*/  MUFU.EX2 R144, R11 ;  /* 0x0000000b00907308 */ /* 0x0003e20000000800 */
[----:B----4-:R-:W-:Y:S01]  /*4c10*/  FFMA.FTZ R5, R4, UR12, -R8 ;  /* 0x0000000c04057c23 */ /* 0x010fe20008010808 */
[C---:B------:R-:W-:Y:S01]  /*4c20*/  VIADD R4, R0.reuse, 0x20 ;  /* 0x0000002000047836 */ /* 0x040fe20000000000 */
[----:B------:R-:W-:Y:S01]  /*4c30*/  @!P0 IADD3 R13, -R0, -0x1f, RZ ;  /* 0xffffffe1000d8810 */ /* 0x000fe20007ffe1ff */
[----:B------:R-:W-:Y:S01]  /*4c40*/  FFMA.FTZ R12, R12, -UR5, R239 ;  /* 0x800000050c0c7c23 */ /* 0x000fe200080100ef */
[----:B------:R-:W-:Y:S02]  /*4c50*/  PLOP3.LUT P0, PT, PT, PT, UP0, 0x80, 0x0 ;  /* 0x000000000000781c */ /* 0x000fe40003f0f008 */
[----:B------:R-:W-:Y:S03]  /*4c60*/  ISETP.GE.AND P1, PT, R4, RZ, PT ;  /* 0x000000ff0400720c */ /* 0x000fe60003f26270 */
[----:B------:R4:W-:Y:S01]  /*4c70*/  MUFU.EX2 R44, R5 ;  /* 0x00000005002c7308 */ /* 0x0009e20000000800 */
[----:B------:R-:W-:Y:S02]  /*4c80*/  @P2 FSEL R12, R12, -INF , !P4 ;  /* 0xff8000000c0c2808 */ /* 0x000fe40006000000 */
[----:B------:R-:W-:Y:S07]  /*4c90*/  PLOP3.LUT P2, PT, PT, PT, UP0, 0x80, 0x0 ;  /* 0x000000000000781c */ /* 0x000fee0003f4f008 */
[----:B------:R-:W-:Y:S01]  /*4ca0*/  MUFU.TANH R171, R26 ;  /* 0x0000001a00ab7308 */ /* 0x000fe20000002400 */
[C---:B-1----:R-:W-:Y:S02]  /*4cb0*/  IADD3 R11, R0.reuse, 0x27, RZ ;  /* 0x00000027000b7810 */ /* 0x042fe40007ffe0ff */
[C---:B------:R-:W-:Y:S02]  /*4cc0*/  @!P1 IADD3 R4, -R0.reuse, -0x20, RZ ;  /* 0xffffffe000049810 */ /* 0x040fe40007ffe1ff */
[----:B------:R-:W-:Y:S05]  /*4cd0*/  PLOP3.LUT P1, PT, PT, PT, UP0, 0x80, 0x0 ;  /* 0x000000000000781c */ /* 0x000fea0003f2f008 */
[----:B------:R-:W1:Y:S01]  /*4ce0*/  MUFU.TANH R164, R25 ;  /* 0x0000001900a47308 */ /* 0x000e620000002400 */
[----:B------:R-:W-:Y:S09]  /*4cf0*/  ISETP.GE.AND P6, PT, R11, RZ, PT ;  /* 0x000000ff0b00720c */ /* 0x000ff20003fc6270 */
[----:B------:R-:W-:Y:S04]  /*4d00*/  MUFU.TANH R163, R28 ;  /* 0x0000001c00a37308 */ /* 0x000fe80000002400 */
[----:B------:R-:W-:Y:S02]  /*4d10*/  @!P6 IADD3 R11, -R0, -0x27, RZ ;  /* 0xffffffd9000be810 */ /* 0x000fe40007ffe1ff */
[----:B------:R-:W-:Y:S04]  /*4d20*/  PLOP3.LUT P6, PT, PT, PT, UP0, 0x80, 0x0 ;  /* 0x000000000000781c */ /* 0x000fe80003fcf008 */
[----:B------:R-:W1:Y:S01]  /*4d30*/  MUFU.TANH R170, R27 ;  /* 0x0000001b00aa7308 */ /* 0x000e620000002400 */
[----:B------:R-:W-:Y:S05]  /*4d40*/  I2FP.F32.S32 R11, R11 ;  /* 0x0000000b000b7245 */ /* 0x000fea0000201400 */
[----:B------:R-:W-:Y:S04]  /*4d50*/  FFMA.FTZ R11, R11, -UR5, R238 ;  /* 0x800000050b0b7c23 */ /* 0x000fe800080100ee */
[----:B------:R-:W-:Y:S10]  /*4d60*/  MUFU.TANH R169, R30 ;  /* 0x0000001e00a97308 */ /* 0x000ff40000002400 */
[----:B------:R-:W-:Y:S10]  /*4d70*/  MUFU.TANH R158, R32 ;  /* 0x00000020009e7308 */ /* 0x000ff40000002400 */
[----:B------:R-:W1:Y:S10]  /*4d80*/  MUFU.TANH R162, R29 ;  /* 0x0000001d00a27308 */ /* 0x000e740000002400 */
[----:B------:R-:W-:Y:S10]  /*4d90*/  MUFU.TANH R251, R34 ;  /* 0x0000002200fb7308 */ /* 0x000ff40000002400 */
[----:B------:R-:W1:Y:S10]  /*4da0*/  MUFU.TANH R159, R33 ;  /* 0x00000021009f7308 */ /* 0x000e740000002400 */
[----:B------:R-:W1:Y:S10]  /*4db0*/  MUFU.TANH R250, R35 ;  /* 0x0000002300fa7308 */ /* 0x000e740000002400 */
[----:B------:R-:W-:Y:S01]  /*4dc0*/  MUFU.TANH R168, R31 ;  /* 0x0000001f00a87308 */ /* 0x000fe20000002400 */
[C---:B--2---:R-:W-:Y:S01]  /*4dd0*/  FSETP.NEU.FTZ.AND P3, PT, R15.reuse, -INF , PT ;  /* 0xff8000000f00780b */ /* 0x044fe20003f7d000 */
[----:B----4-:R-:W-:Y:S01]  /*4de0*/  FMUL.FTZ R5, R15, 1.4426950216293334961 ;  /* 0x3fb8aa3b0f057820 */ /* 0x010fe20000410000 */
[----:B------:R-:W-:Y:S04]  /*4df0*/  I2FP.F32.S32 R15, R4 ;  /* 0x00000004000f7245 */ /* 0x000fe80000201400 */
[----:B------:R-:W-:Y:S01]  /*4e00*/  FSEL R5, R5, RZ, P3 ;  /* 0x000000ff05057208 */ /* 0x000fe20001800000 */
[C---:B------:R-:W-:Y:S01]  /*4e10*/  FFMA.FTZ R4, R15.reuse, -UR5, R235 ;  /* 0x800000050f047c23 */ /* 0x040fe200080100eb */
[C---:B---3--:R-:W-:Y:S01]  /*4e20*/  FMUL.FTZ R18, R14.reuse, 1.4426950216293334961 ;  /* 0x3fb8aa3b0e127820 */ /* 0x048fe20000410000 */
[----:B------:R-:W-:Y:S01]  /*4e30*/  FSETP.NEU.FTZ.AND P3, PT, R14, -INF , PT ;  /* 0xff8000000e00780b */ /* 0x000fe20003f7d000 */
[----:B------:R-:W-:Y:S01]  /*4e40*/  FFMA.FTZ R7, R15, -UR5, R237 ;  /* 0x800000050f077c23 */ /* 0x000fe200080100ed */
[----:B------:R-:W-:Y:S02]  /*4e50*/  I2FP.F32.S32 R14, R13 ;  /* 0x0000000d000e7245 */ /* 0x000fe40000201400 */
[----:B------:R-:W-:Y:S02]  /*4e60*/  @P1 FSEL R4, R4, -INF , !P4 ;  /* 0xff80000004041808 */ /* 0x000fe40006000000 */
[----:B------:R-:W-:Y:S01]  /*4e70*/  PLOP3.LUT P1, PT, PT, PT, UP0, 0x80, 0x0 ;  /* 0x000000000000781c */ /* 0x000fe20003f2f008 */
[----:B------:R-:W-:Y:S01]  /*4e80*/  FFMA.FTZ R13, R14, -UR5, R234 ;  /* 0x800000050e0d7c23 */ /* 0x000fe200080100ea */
[----:B------:R-:W-:Y:S01]  /*4e90*/  PLOP3.LUT P4, PT, PT, PT, UP0, 0x80, 0x0 ;  /* 0x000000000000781c */ /* 0x000fe20003f8f008 */
[--C-:B------:R-:W-:Y:S01]  /*4ea0*/  FFMA.FTZ R4, R4, UR12, -R5.reuse ;  /* 0x0000000c04047c23 */ /* 0x100fe20008010805 */
[----:B------:R-:W-:Y:S02]  /*4eb0*/  FFMA.FTZ R6, R14, -UR5, R236 ;  /* 0x800000050e067c23 */ /* 0x000fe400080100ec */
[----:B------:R-:W-:Y:S01]  /*4ec0*/  @P0 FSEL R13, R13, -INF , !P5 ;  /* 0xff8000000d0d0808 */ /* 0x000fe20006800000 */
[----:B------:R2:W-:Y:S01]  /*4ed0*/  MUFU.EX2 R161, R4 ;  /* 0x0000000400a17308 */ /* 0x0005e20000000800 */
[----:B------:R-:W-:Y:S03]  /*4ee0*/  PLOP3.LUT P0, PT, PT, PT, UP0, 0x80, 0x0 ;  /* 0x000000000000781c */ /* 0x000fe60003f0f008 */
[----:B------:R-:W-:Y:S02]  /*4ef0*/  FFMA.FTZ R13, R13, UR12, -R5 ;  /* 0x0000000c0d0d7c23 */ /* 0x000fe40008010805 */
[----:B------:R-:W-:Y:S04]  /*4f00*/  @P1 FSEL R11, R11, -INF , !P5 ;  /* 0xff8000000b0b1808 */ /* 0x000fe80006800000 */
[----:B------:R3:W-:Y:S01]  /*4f10*/  MUFU.EX2 R160, R13 ;  /* 0x0000000d00a07308 */ /* 0x0007e20000000800 */
[----:B--2---:R-:W-:Y:S02]  /*4f20*/  FSEL R4, R18, RZ, P3 ;  /* 0x000000ff12047208 */ /* 0x004fe40001800000 */
[----:B------:R-:W-:Y:S03]  /*4f30*/  PLOP3.LUT P3, PT, PT, PT, UP0, 0x80, 0x0 ;  /* 0x000000000000781c */ /* 0x000fe60003f6f008 */
[--C-:B------:R-:W-:Y:S01]  /*4f40*/  FFMA.FTZ R11, R11, UR12, -R4.reuse ;  /* 0x0000000c0b0b7c23 */ /* 0x100fe20008010804 */
[----:B------:R-:W-:Y:S01]  /*4f50*/  FFMA.FTZ R12, R12, UR12, -R4 ;  /* 0x0000000c0c0c7c23 */ /* 0x000fe20008010804 */
[C---:B---3--:R-:W-:Y:S02]  /*4f60*/  @P0 IADD3 R13, R10.reuse, 0x8, RZ ;  /* 0x000000080a0d0810 */ /* 0x048fe40007ffe0ff */
[----:B------:R2:W-:Y:S01]  /*4f70*/  MUFU.EX2 R166, R11 ;  /* 0x0000000b00a67308 */ /* 0x0005e20000000800 */
[----:B------:R-:W-:Y:S02]  /*4f80*/  PLOP3.LUT P0, PT, PT, PT, UP0, 0x80, 0x0 ;  /* 0x000000000000781c */ /* 0x000fe40003f0f008 */
[----:B------:R-:W-:Y:S01]  /*4f90*/  @P6 ISETP.GE.AND P6, PT, R13, UR7, PT ;  /* 0x000000070d006c0c */ /* 0x000fe2000bfc6270 */
[----:B------:R-:W-:Y:S06]  /*4fa0*/  @P4 VIADD R13, R10, 0x9 ;  /* 0x000000090a0d4836 */ /* 0x000fec0000000000 */
[----:B------:R3:W-:Y:S01]  /*4fb0*/  MUFU.EX2 R167, R12 ;  /* 0x0000000c00a77308 */ /* 0x0007e20000000800 */
[----:B------:R-:W-:Y:S01]  /*4fc0*/  @P3 ISETP.GE.AND P3, PT, R13, UR7, PT ;  /* 0x000000070d003c0c */ /* 0x000fe2000bf66270 */
[C---:B------:R-:W-:Y:S01]  /*4fd0*/  VIADD R13, R0.reuse, 0xfffffff0 ;  /* 0xfffffff0000d7836 */ /* 0x040fe20000000000 */
[C---:B--2---:R-:W-:Y:S04]  /*4fe0*/  IADD3 R11, R0.reuse, 0x17, RZ ;  /* 0x00000017000b7810 */ /* 0x044fe80007ffe0ff */
[----:B------:R-:W-:Y:S01]  /*4ff0*/  ISETP.GE.AND P1, PT, R11, RZ, PT ;  /* 0x000000ff0b00720c */ /* 0x000fe20003f26270 */
[----:B---3--:R-:W-:Y:S05]  /*5000*/  VIADD R12, R0, 0x18 ;  /* 0x00000018000c7836 */ /* 0x008fea0000000000 */
[----:B------:R-:W-:Y:S07]  /*5010*/  ISETP.GE.AND P5, PT, R12, RZ, PT ;  /* 0x000000ff0c00720c */ /* 0x000fee0003fa6270 */
[C---:B------:R-:W-:Y:S02]  /*5020*/  @!P1 IADD3 R11, -R0.reuse, -0x17, RZ ;  /* 0xffffffe9000b9810 */ /* 0x040fe40007ffe1ff */
[----:B------:R-:W-:Y:S02]  /*5030*/  PLOP3.LUT P1, PT, PT, PT, UP0, 0x80, 0x0 ;  /* 0x000000000000781c */ /* 0x000fe40003f2f008 */
[----:B------:R-:W-:Y:S02]  /*5040*/  I2FP.F32.S32 R18, R11 ;  /* 0x0000000b00127245 */ /* 0x000fe40000201400 */
[----:B------:R-:W-:Y:S02]  /*5050*/  @!P5 IADD3 R12, -R0, -0x18, RZ ;  /* 0xffffffe8000cd810 */ /* 0x000fe40007ffe1ff */
[----:B------:R-:W-:Y:S02]  /*5060*/  PLOP3.LUT P5, PT, PT, PT, UP0, 0x80, 0x0 ;  /* 0x000000000000781c */ /* 0x000fe40003faf008 */
[----:B------:R-:W-:Y:S01]  /*5070*/  I2FP.F32.S32 R19, R12 ;  /* 0x0000000c00137245 */ /* 0x000fe20000201400 */
[----:B------:R-:W-:Y:S04]  /*5080*/  FFMA.FTZ R12, R18, -UR5, R232 ;  /* 0x80000005120c7c23 */ /* 0x000fe800080100e8 */
[----:B------:R-:W-:Y:S01]  /*5090*/  @P1 FSEL R7, R7, -INF , !P6 ;  /* 0xff80000007071808 */ /* 0x000fe20007000000 */
[----:B------:R-:W-:Y:S01]  /*50a0*/  FFMA.FTZ R11, R19, -UR5, R233 ;  /* 0x80000005130b7c23 */ /* 0x000fe200080100e9 */
[----:B------:R-:W-:Y:S03]  /*50b0*/  @P0 FSEL R12, R12, -INF , !P3 ;  /* 0xff8000000c0c0808 */ /* 0x000fe60005800000 */
[--C-:B------:R-:W-:Y:S01]  /*50c0*/  FFMA.FTZ R7, R7, UR12, -R4.reuse ;  /* 0x0000000c07077c23 */ /* 0x100fe20008010804 */
[----:B------:R-:W-:Y:S02]  /*50d0*/  PLOP3.LUT P0, PT, PT, PT, UP0, 0x80, 0x0 ;  /* 0x000000000000781c */ /* 0x000fe40003f0f008 */
[----:B------:R-:W-:Y:S01]  /*50e0*/  @P2 FSEL R11, R11, -INF , !P6 ;  /* 0xff8000000b0b2808 */ /* 0x000fe20007000000 */
[----:B------:R2:W-:Y:S01]  /*50f0*/  MUFU.EX2 R157, R7 ;  /* 0x00000007009d7308 */ /* 0x0005e20000000800 */
[----:B------:R-:W-:Y:S01]  /*5100*/  PLOP3.LUT P2, PT, PT, PT, UP0, 0x80, 0x0 ;  /* 0x000000000000781c */ /* 0x000fe20003f4f008 */
[--C-:B------:R-:W-:Y:S02]  /*5110*/  FFMA.FTZ R12, R12, UR12, -R5.reuse ;  /* 0x0000000c0c0c7c23 */ /* 0x100fe40008010805 */
[----:B------:R-:W-:Y:S06]  /*5120*/  FFMA.FTZ R11, R11, UR12, -R5 ;  /* 0x0000000c0b0b7c23 */ /* 0x000fec0008010805 */
[----:B------:R-:W-:Y:S04]  /*5130*/  MUFU.EX2 R153, R11 ;  /* 0x0000000b00997308 */ /* 0x000fe80000000800 */
[----:B------:R-:W-:Y:S02]  /*5140*/  @P2 FSEL R6, R6, -INF , !P3 ;  /* 0xff80000006062808 */ /* 0x000fe40005800000 */
[----:B------:R-:W-:Y:S04]  /*5150*/  PLOP3.LUT P2, PT, PT, PT, UP0, 0x80, 0x0 ;  /* 0x000000000000781c */ /* 0x000fe80003f4f008 */
[----:B------:R3:W-:Y:S01]  /*5160*/  MUFU.EX2 R152, R12 ;  /* 0x0000000c00987308 */ /* 0x0007e20000000800 */
[----:B--2---:R-:W-:Y:S01]  /*5170*/  FFMA.FTZ R7, R6, UR12, -R4 ;  /* 0x0000000c06077c23 */ /* 0x004fe20008010804 */
[----:B------:R-:W-:Y:S04]  /*5180*/  IADD3 R6, R0, -0x8, RZ ;  /* 0xfffffff800067810 */ /* 0x000fe80007ffe0ff */
[----:B------:R-:W-:Y:S04]  /*5190*/  ISETP.GE.AND P1, PT, R6, RZ, PT ;  /* 0x000000ff0600720c */ /* 0x000fe80003f26270 */
[----:B------:R2:W-:Y:S01]  /*51a0*/  MUFU.EX2 R156, R7 ;  /* 0x00000007009c7308 */ /* 0x0005e20000000800 */
[C---:B---3--:R-:W-:Y:S08]  /*51b0*/  IADD3 R12, R0.reuse, -0x11, RZ ;  /* 0xffffffef000c7810 */ /* 0x048ff00007ffe0ff */
[C---:B------:R-:W-:Y:S02]  /*51c0*/  @!P1 IADD3 R6, -R0.reuse, 0x8, RZ ;  /* 0x0000000800069810 */ /* 0x040fe40007ffe1ff */
[----:B------:R-:W-:Y:S02]  /*51d0*/  PLOP3.LUT P1, PT, PT, PT, UP0, 0x80, 0x0 ;  /* 0x000000000000781c */ /* 0x000fe40003f2f008 */
[----:B------:R-:W-:Y:S02]  /*51e0*/  I2FP.F32.S32 R15, R6 ;  /* 0x00000006000f7245 */ /* 0x000fe40000201400 */
[----:B--2---:R-:W-:Y:S03]  /*51f0*/  IADD3 R7, R0, -0x9, RZ ;  /* 0xfffffff700077810 */ /* 0x004fe60007ffe0ff */
[----:B------:R-:W-:Y:S01]  /*5200*/  FFMA.FTZ R6, R15, -UR5, R53 ;  /* 0x800000050f067c23 */ /* 0x000fe20008010035 */
[----:B------:R-:W-:Y:S04]  /*5210*/  ISETP.GE.AND P4, PT, R7, RZ, PT ;  /* 0x000000ff0700720c */ /* 0x000fe80003f86270 */
[----:B------:R-:W-:Y:S02]  /*5220*/  @P0 FSEL R6, R6, -INF , !P6 ;  /* 0xff80000006060808 */ /* 0x000fe40007000000 */
[----:B------:R-:W-:Y:S02]  /*5230*/  ISETP.GE.AND P0, PT, R13, RZ, PT ;  /* 0x000000ff0d00720c */ /* 0x000fe40003f06270 */
[----:B------:R-:W-:Y:S01]  /*5240*/  @P1 IADD3 R22, R10, 0x10, RZ ;  /* 0x000000100a161810 */ /* 0x000fe20007ffe0ff */
[----:B------:R-:W-:Y:S01]  /*5250*/  FFMA.FTZ R6, R6, UR12, -R9 ;  /* 0x0000000c06067c23 */ /* 0x000fe20008010809 */
[----:B------:R-:W-:Y:S02]  /*5260*/  PLOP3.LUT P1, PT, PT, PT, UP0, 0x80, 0x0 ;  /* 0x000000000000781c */ /* 0x000fe40003f2f008 */
[----:B------:R-:W-:Y:S01]  /*5270*/  @P5 ISETP.GE.AND P5, PT, R22, UR7, PT ;  /* 0x0000000716005c0c */ /* 0x000fe2000bfa6270 */
[----:B------:R2:W-:Y:S01]  /*5280*/  MUFU.EX2 R56, R6 ;  /* 0x0000000600387308 */ /* 0x0005e20000000800 */
[C---:B------:R-:W-:Y:S02]  /*5290*/  @!P4 IADD3 R7, -R0.reuse, 0x9, RZ ;  /* 0x000000090007c810 */ /* 0x040fe40007ffe1ff */
[----:B------:R-:W-:Y:S02]  /*52a0*/  PLOP3.LUT P4, PT, PT, PT, UP0, 0x80, 0x0 ;  /* 0x000000000000781c */ /* 0x000fe40003f8f008 */
[----:B------:R-:W-:Y:S01]  /*52b0*/  I2FP.F32.S32 R14, R7 ;  /* 0x00000007000e7245 */ /* 0x000fe20000201400 */
[----:B------:R-:W-:Y:S01]  /*52c0*/  FFMA.FTZ R7, R17, -UR5, R40 ;  /* 0x8000000511077c23 */ /* 0x000fe20008010028 */
[----:B------:R-:W-:Y:S02]  /*52d0*/  @!P0 IADD3 R13, -R0, 0x10, RZ ;  /* 0x00000010000d8810 */ /* 0x000fe40007ffe1ff */
[----:B------:R-:W-:Y:S01]  /*52e0*/  PLOP3.LUT P0, PT, PT, PT, UP0, 0x80, 0x0 ;  /* 0x000000000000781c */ /* 0x000fe20003f0f008 */
[----:B------:R-:W-:Y:S01]  /*52f0*/  FFMA.FTZ R11, R14, -UR5, R52 ;  /* 0x800000050e0b7c23 */ /* 0x000fe20008010034 */
[----:B------:R-:W-:Y:S04]  /*5300*/  I2FP.F32.S32 R17, R13 ;  /* 0x0000000d00117245 */ /* 0x000fe80000201400 */
[----:B------:R-:W-:Y:S02]  /*5310*/  @P2 FSEL R11, R11, -INF , !P3 ;  /* 0xff8000000b0b2808 */ /* 0x000fe40005800000 */
[----:B------:R-:W-:Y:S01]  /*5320*/  @P4 FSEL R7, R7, -INF , !P6 ;  /* 0xff80000007074808 */ /* 0x000fe20007000000 */
[----:B--2---:R-:W-:Y:S01]  /*5330*/  FFMA.FTZ R6, R16, -UR5, R39 ;  /* 0x8000000510067c23 */ /* 0x004fe20008010027 */
[----:B------:R-:W-:Y:S01]  /*5340*/  PLOP3.LUT P2, PT, PT, PT, UP0, 0x80, 0x0 ;  /* 0x000000000000781c */ /* 0x000fe20003f4f008 */
[----:B------:R-:W-:Y:S01]  /*5350*/  FFMA.FTZ R11, R11, UR12, -R9 ;  /* 0x0000000c0b0b7c23 */ /* 0x000fe20008010809 */
[----:B------:R-:W-:Y:S01]  /*5360*/  ISETP.GE.AND P4, PT, R12, RZ, PT ;  /* 0x000000ff0c00720c */ /* 0x000fe20003f86270 */
[--C-:B------:R-:W-:Y:S01]  /*5370*/  FFMA.FTZ R7, R7, UR12, -R8.reuse ;  /* 0x0000000c07077c23 */ /* 0x100fe20008010808 */
[----:B------:R-:W-:Y:S01]  /*5380*/  PLOP3.LUT P6, PT, PT, PT, UP0, 0x80, 0x0 ;  /* 0x000000000000781c */ /* 0x000fe20003fcf008 */
[----:B------:R2:W-:Y:S10]  /*5390*/  MUFU.EX2 R55, R11 ;  /* 0x0000000b00377308 */ /* 0x0005f40000000800 */
[----:B------:R3:W-:Y:S01]  /*53a0*/  MUFU.EX2 R43, R7 ;  /* 0x00000007002b7308 */ /* 0x0007e20000000800 */
[----:B------:R-:W-:Y:S02]  /*53b0*/  @P2 FSEL R6, R6, -INF , !P3 ;  /* 0xff80000006062808 */ /* 0x000fe40005800000 */
[----:B------:R-:W-:Y:S02]  /*53c0*/  @!P4 IADD3 R12, -R0, 0x11, RZ ;  /* 0x00000011000cc810 */ /* 0x000fe40007ffe1ff */
[----:B------:R-:W-:Y:S01]  /*53d0*/  PLOP3.LUT P2, PT, PT, PT, UP0, 0x80, 0x0 ;  /* 0x000000000000781c */ /* 0x000fe20003f4f008 */
[--C-:B------:R-:W-:Y:S01]  /*53e0*/  FFMA.FTZ R6, R6, UR12, -R8.reuse ;  /* 0x0000000c06067c23 */ /* 0x100fe20008010808 */
[----:B------:R-:W-:Y:S01]  /*53f0*/  I2FP.F32.S32 R16, R12 ;  /* 0x0000000c00107245 */ /* 0x000fe20000201400 */
[----:B--2---:R-:W-:Y:S02]  /*5400*/  @P1 VIADD R11, R10, 0x11 ;  /* 0x000000110a0b1836 */ /* 0x004fe40000000000 */
[----:B------:R2:W4:Y:S01]  /*5410*/  MUFU.EX2 R42, R6 ;  /* 0x00000006002a7308 */ /* 0x0005220000000800 */
[----:B------:R-:W-:Y:S02]  /*5420*/  PLOP3.LUT P1, PT, PT, PT, UP0, 0x80, 0x0 ;  /* 0x000000000000781c */ /* 0x000fe40003f2f008 */
[----:B------:R-:W-:Y:S02]  /*5430*/  IADD3 R12, R0, 0x10, RZ ;  /* 0x00000010000c7810 */ /* 0x000fe40007ffe0ff */
[----:B------:R-:W-:Y:S01]  /*5440*/  @P6 ISETP.GE.AND P6, PT, R11, UR7, PT ;  /* 0x000000070b006c0c */ /* 0x000fe2000bfc6270 */
[----:B---3--:R-:W-:Y:S01]  /*5450*/  FFMA.FTZ R7, R17, -UR5, R51 ;  /* 0x8000000511077c23 */ /* 0x008fe20008010033 */
[----:B------:R-:W-:Y:S02]  /*5460*/  ISETP.GE.AND P4, PT, R12, RZ, PT ;  /* 0x000000ff0c00720c */ /* 0x000fe40003f86270 */
[----:B------:R-:W-:Y:S02]  /*5470*/  IADD3 R11, R0, 0xf, RZ ;  /* 0x0000000f000b7810 */ /* 0x000fe40007ffe0ff */
[----:B------:R-:W-:Y:S02]  /*5480*/  @P0 FSEL R7, R7, -INF , !P5 ;  /* 0xff80000007070808 */ /* 0x000fe40006800000 */
[----:B------:R-:W-:Y:S02]  /*5490*/  PLOP3.LUT P0, PT, PT, PT, UP0, 0x80, 0x0 ;  /* 0x000000000000781c */ /* 0x000fe40003f0f008 */
[----:B------:R-:W-:Y:S01]  /*54a0*/  ISETP.GE.AND P3, PT, R11, RZ, PT ;  /* 0x000000ff0b00720c */ /* 0x000fe20003f66270 */
[----:B------:R-:W-:Y:S01]  /*54b0*/  FFMA.FTZ R7, R7, UR12, -R9 ;  /* 0x0000000c07077c23 */ /* 0x000fe20008010809 */
[----:B--2---:R-:W-:Y:S03]  /*54c0*/  FFMA.FTZ R6, R16, -UR5, R49 ;  /* 0x8000000510067c23 */ /* 0x004fe60008010031 */
[----:B------:R2:W-:Y:S01]  /*54d0*/  MUFU.EX2 R54, R7 ;  /* 0x0000000700367308 */ /* 0x0005e20000000800 */
[----:B------:R-:W-:Y:S02]  /*54e0*/  @!P4 IADD3 R12, -R0, -0x10, RZ ;  /* 0xfffffff0000cc810 */ /* 0x000fe40007ffe1ff */
[----:B------:R-:W-:Y:S02]  /*54f0*/  @P1 FSEL R6, R6, -INF , !P6 ;  /* 0xff80000006061808 */ /* 0x000fe40007000000 */
[----:B------:R-:W-:Y:S02]  /*5500*/  PLOP3.LUT P1, PT, PT, PT, UP0, 0x80, 0x0 ;  /* 0x000000000000781c */ /* 0x000fe40003f2f008 */
[----:B------:R-:W-:Y:S01]  /*5510*/  I2FP.F32.S32 R13, R12 ;  /* 0x0000000c000d7245 */ /* 0x000fe20000201400 */
[----:B------:R-:W-:Y:S01]  /*5520*/  FFMA.FTZ R6, R6, UR12, -R9 ;  /* 0x0000000c06067c23 */ /* 0x000fe20008010809 */
[C---:B------:R-:W-:Y:S02]  /*5530*/  @!P3 IADD3 R11, -R0.reuse, -0xf, RZ ;  /* 0xfffffff1000bb810 */ /* 0x040fe40007ffe1ff */
[----:B------:R-:W-:Y:S01]  /*5540*/  PLOP3.LUT P4, PT, PT, PT, UP0, 0x80, 0x0 ;  /* 0x000000000000781c */ /* 0x000fe20003f8f008 */
[----:B------:R3:W-:Y:S01]  /*5550*/  MUFU.EX2 R50, R6 ;  /* 0x0000000600327308 */ /* 0x0007e20000000800 */
[----:B------:R-:W-:Y:S02]  /*5560*/  PLOP3.LUT P3, PT, PT, PT, UP0, 0x80, 0x0 ;  /* 0x000000000000781c */ /* 0x000fe40003f6f008 */
[----:B------:R-:W-:Y:S01]  /*5570*/  IADD3 R12, R0, -0x18, RZ ;  /* 0xffffffe8000c7810 */ /* 0x000fe20007ffe0ff */
[----:B--2---:R-:W-:Y:S05]  /*5580*/  FFMA.FTZ R7, R15, -UR5, R3 ;  /* 0x800000050f077c23 */ /* 0x004fea0008010003 */
[----:B------:R-:W-:Y:S02]  /*5590*/  @P0 FSEL R7, R7, -INF , !P5 ;  /* 0xff80000007070808 */ /* 0x000fe40006800000 */
[----:B------:R-:W-:Y:S03]  /*55a0*/  PLOP3.LUT P0, PT, PT, PT, UP0, 0x80, 0x0 ;  /* 0x000000000000781c */ /* 0x000fe60003f0f008 */
[----:B------:R-:W-:Y:S01]  /*55b0*/  FFMA.FTZ R7, R7, UR12, -R8 ;  /* 0x0000000c07077c23 */ /* 0x000fe20008010808 */
[----:B---3--:R-:W-:Y:S01]  /*55c0*/  FFMA.FTZ R6, R14, -UR5, R2 ;  /* 0x800000050e067c23 */ /* 0x008fe20008010002 */
[----:B------:R-:W-:Y:S02]  /*55d0*/  I2FP.F32.S32 R14, R11 ;  /* 0x0000000b000e7245 */ /* 0x000fe40000201400 */
[----:B------:R2:W-:Y:S01]  /*55e0*/  MUFU.EX2 R41, R7 ;  /* 0x0000000700297308 */ /* 0x0005e20000000800 */
[----:B------:R-:W-:Y:S01]  /*55f0*/  @P4 VIADD R11, R10, 0x18 ;  /* 0x000000180a0b4836 */ /* 0x000fe20000000000 */
[----:B------:R-:W-:Y:S02]  /*5600*/  PLOP3.LUT P4, PT, PT, PT, UP0, 0x80, 0x0 ;  /* 0x000000000000781c */ /* 0x000fe40003f8f008 */
[----:B------:R-:W-:Y:S02]  /*5610*/  @P2 FSEL R6, R6, -INF , !P6 ;  /* 0xff80000006062808 */ /* 0x000fe40007000000 */
[----:B------:R-:W-:Y:S02]  /*5620*/  PLOP3.LUT P2, PT, PT, PT, UP0, 0x80, 0x0 ;  /* 0x000000000000781c */ /* 0x000fe40003f4f008 */
[----:B------:R-:W-:Y:S01]  /*5630*/  @P3 ISETP.GE.AND P3, PT, R11, UR7, PT ;  /* 0x000000070b003c0c */ /* 0x000fe2000bf66270 */
[----:B------:R-:W-:Y:S01]  /*5640*/  FFMA.FTZ R6, R6, UR12, -R8 ;  /* 0x0000000c06067c23 */ /* 0x000fe20008010808 */
[----:B------:R-:W-:Y:S03]  /*5650*/  IADD3 R11, R0, -0x19, RZ ;  /* 0xffffffe7000b7810 */ /* 0x000fe60007ffe0ff */
[----:B------:R1:W3:Y:S01]  /*5660*/  MUFU.EX2 R38, R6 ;  /* 0x0000000600267308 */ /* 0x0002e20000000800 */
[----:B--2---:R-:W-:Y:S05]  /*5670*/  FFMA.FTZ R7, R13, -UR5, R165 ;  /* 0x800000050d077c23 */ /* 0x004fea00080100a5 */
[----:B------:R-:W-:Y:S02]  /*5680*/  @P1 FSEL R7, R7, -INF , !P5 ;  /* 0xff80000007071808 */ /* 0x000fe40006800000 */
[----:B------:R-:W-:Y:S03]  /*5690*/  PLOP3.LUT P1, PT, PT, PT, UP0, 0x80, 0x0 ;  /* 0x000000000000781c */ /* 0x000fe60003f2f008 */
[--C-:B------:R-:W-:Y:S01]  /*56a0*/  FFMA.FTZ R7, R7, UR12, -R5.reuse ;  /* 0x0000000c07077c23 */ /* 0x100fe20008010805 */
[----:B-1----:R-:W-:Y:S03]  /*56b0*/  FFMA.FTZ R6, R14, -UR5, R164 ;  /* 0x800000050e067c23 */ /* 0x002fe600080100a4 */
[----:B------:R1:W-:Y:S02]  /*56c0*/  MUFU.EX2 R149, R7 ;  /* 0x0000000700957308 */ /* 0x0003e40000000800 */
[----:B------:R-:W-:Y:S02]  /*56d0*/  @P0 FSEL R6, R6, -INF , !P6 ;  /* 0xff80000006060808 */ /* 0x000fe40007000000 */
[----:B------:R-:W-:Y:S03]  /*56e0*/  PLOP3.LUT P0, PT, PT, PT, UP0, 0x80, 0x0 ;  /* 0x000000000000781c */ /* 0x000fe60003f0f008 */
[----:B------:R-:W-:Y:S04]  /*56f0*/  FFMA.FTZ R6, R6, UR12, -R5 ;  /* 0x0000000c06067c23 */ /* 0x000fe80008010805 */
[----:B------:R2:W-:Y:S01]  /*5700*/  MUFU.EX2 R148, R6 ;  /* 0x0000000600947308 */ /* 0x0005e20000000800 */
[----:B-1----:R-:W-:Y:S05]  /*5710*/  FFMA.FTZ R7, R19, -UR5, R171 ;  /* 0x8000000513077c23 */ /* 0x002fea00080100ab */
[----:B------:R-:W-:Y:S01]  /*5720*/  @P0 VIADD R10, R10, 0x19 ;  /* 0x000000190a0a0836 */ /* 0x000fe20000000000 */
[----:B------:R-:W-:Y:S02]  /*5730*/  PLOP3.LUT P0, PT, PT, PT, UP0, 0x80, 0x0 ;  /* 0x000000000000781c */ /* 0x000fe40003f0f008 */
[----:B------:R-:W-:Y:S02]  /*5740*/  @P2 FSEL R7, R7, -INF , !P5 ;  /* 0xff80000007072808 */ /* 0x000fe40006800000 */
[----:B------:R-:W-:Y:S02]  /*5750*/  PLOP3.LUT P2, PT, PT, PT, UP0, 0x80, 0x0 ;  /* 0x000000000000781c */ /* 0x000fe40003f4f008 */
[----:B------:R-:W-:Y:S01]  /*5760*/  ISETP.GE.AND P5, PT, R11, RZ, PT ;  /* 0x000000ff0b00720c */ /* 0x000fe20003fa6270 */
[----:B------:R-:W-:Y:S01]  /*5770*/  FFMA.FTZ R7, R7, UR12, -R4 ;  /* 0x0000000c07077c23 */ /* 0x000fe20008010804 */
[----:B------:R-:W-:Y:S01]  /*5780*/  @P4 ISETP.GE.AND P4, PT, R10, UR7, PT ;  /* 0x000000070a004c0c */ /* 0x000fe2000bf86270 */
[----:B--2---:R-:W-:Y:S02]  /*5790*/  FFMA.FTZ R6, R18, -UR5, R170 ;  /* 0x8000000512067c23 */ /* 0x004fe400080100aa */
[----:B------:R1:W-:Y:S03]  /*57a0*/  MUFU.EX2 R155, R7 ;  /* 0x00000007009b7308 */ /* 0x0003e60000000800 */
[----:B------:R-:W-:Y:S02]  /*57b0*/  @P1 FSEL R6, R6, -INF , !P6 ;  /* 0xff80000006061808 */ /* 0x000fe40007000000 */
[----:B------:R-:W-:Y:S02]  /*57c0*/  ISETP.GE.AND P6, PT, R12, RZ, PT ;  /* 0x000000ff0c00720c */ /* 0x000fe40003fc6270 */
[----:B------:R-:W-:Y:S01]  /*57d0*/  PLOP3.LUT P1, PT, PT, PT, UP0, 0x80, 0x0 ;  /* 0x000000000000781c */ /* 0x000fe20003f2f008 */
[----:B------:R-:W-:Y:S01]  /*57e0*/  FFMA.FTZ R6, R6, UR12, -R4 ;  /* 0x0000000c06067c23 */ /* 0x000fe20008010804 */
[C---:B------:R-:W-:Y:S03]  /*57f0*/  @!P5 IADD3 R11, -R0.reuse, 0x19, RZ ;  /* 0x00000019000bd810 */ /* 0x040fe60007ffe1ff */
[----:B------:R2:W-:Y:S01]  /*5800*/  MUFU.EX2 R154, R6 ;  /* 0x00000006009a7308 */ /* 0x0005e20000000800 */
[----:B-1----:R-:W-:Y:S05]  /*5810*/  FFMA.FTZ R7, R21, -UR5, R163 ;  /* 0x8000000515077c23 */ /* 0x002fea00080100a3 */
[----:B------:R-:W-:Y:S02]  /*5820*/  @!P6 IADD3 R12, -R0, 0x18, RZ ;  /* 0x00000018000ce810 */ /* 0x000fe40007ffe1ff */
[----:B------:R-:W-:Y:S02]  /*5830*/  @P2 FSEL R7, R7, -INF , !P3 ;  /* 0xff80000007072808 */ /* 0x000fe40005800000 */
[----:B------:R-:W-:Y:S02]  /*5840*/  PLOP3.LUT P2, PT, PT, PT, UP0, 0x80, 0x0 ;  /* 0x000000000000781c */ /* 0x000fe40003f4f008 */
[----:B------:R-:W-:Y:S01]  /*5850*/  I2FP.F32.S32 R12, R12 ;  /* 0x0000000c000c7245 */ /* 0x000fe20000201400 */
[--C-:B------:R-:W-:Y:S01]  /*5860*/  FFMA.FTZ R7, R7, UR12, -R5.reuse ;  /* 0x0000000c07077c23 */ /* 0x100fe20008010805 */
[----:B--2---:R-:W-:Y:S03]  /*5870*/  FFMA.FTZ R6, R20, -UR5, R162 ;  /* 0x8000000514067c23 */ /* 0x004fe600080100a2 */
[----:B------:R1:W-:Y:S01]  /*5880*/  MUFU.EX2 R147, R7 ;  /* 0x0000000700937308 */ /* 0x0003e20000000800 */
[----:B------:R-:W-:Y:S01]  /*5890*/  FFMA.FTZ R0, R12, -UR5, R158 ;  /* 0x800000050c007c23 */ /* 0x000fe2000801009e */
[----:B------:R-:W-:Y:S04]  /*58a0*/  @P1 FSEL R6, R6, -INF , !P4 ;  /* 0xff80000006061808 */ /* 0x000fe80006000000 */
[----:B------:R-:W-:Y:S02]  /*58b0*/  @P2 FSEL R0, R0, -INF , !P3 ;  /* 0xff80000000002808 */ /* 0x000fe40005800000 */
[----:B------:R-:W-:Y:S01]  /*58c0*/  PLOP3.LUT P1, PT, PT, PT, UP0, 0x80, 0x0 ;  /* 0x000000000000781c */ /* 0x000fe20003f2f008 */
[----:B------:R-:W-:Y:S01]  /*58d0*/  FFMA.FTZ R5, R6, UR12, -R5 ;  /* 0x0000000c06057c23 */ /* 0x000fe20008010805 */
[----:B------:R-:W-:Y:S01]  /*58e0*/  F2FP.BF16.F32.PACK_AB R6, R44, R47 ;  /* 0x0000002f2c06723e */ /* 0x000fe200000010ff */
[----:B------:R-:W-:Y:S02]  /*58f0*/  FFMA.FTZ R0, R0, UR12, -R9 ;  /* 0x0000000c00007c23 */ /* 0x000fe40008010809 */
[----:B------:R2:W-:Y:S02]  /*5900*/  MUFU.EX2 R146, R5 ;  /* 0x0000000500927308 */ /* 0x0005e40000000800 */
[----:B------:R4:W-:Y:S01]  /*5910*/  STS [R243+0x13400], R6 ;  /* 0x01340006f3007388 */ /* 0x0009e20000000800 */
[----:B-1----:R-:W-:Y:S07]  /*5920*/  FFMA.FTZ R7, R13, -UR5, R169 ;  /* 0x800000050d077c23 */ /* 0x002fee00080100a9 */
[----:B------:R1:W-:Y:S01]  /*5930*/  MUFU.EX2 R48, R0 ;  /* 0x0000000000307308 */ /* 0x0003e20000000800 */
[----:B------:R-:W-:Y:S02]  /*5940*/  @P0 FSEL R7, R7, -INF , !P3 ;  /* 0xff80000007070808 */ /* 0x000fe40005800000 */
[----:B------:R-:W-:Y:S03]  /*5950*/  PLOP3.LUT P0, PT, PT, PT, UP0, 0x80, 0x0 ;  /* 0x000000000000781c */ /* 0x000fe60003f0f008 */
[----:B------:R-:W-:Y:S01]  /*5960*/  FFMA.FTZ R7, R7, UR12, -R4 ;  /* 0x0000000c07077c23 */ /* 0x000fe20008010804 */
[----:B--2---:R-:W-:Y:S03]  /*5970*/  I2FP.F32.S32 R5, R11 ;  /* 0x0000000b00057245 */ /* 0x004fe60000201400 */
[----:B------:R2:W-:Y:S02]  /*5980*/  MUFU.EX2 R151, R7 ;  /* 0x0000000700977308 */ /* 0x0005e40000000800 */
[----:B------:R-:W-:Y:S01]  /*5990*/  FFMA.FTZ R5, R5, -UR5, R159 ;  /* 0x8000000505057c23 */ /* 0x000fe2000801009f */
[----:B-1----:R-:W-:Y:S04]  /*59a0*/  FFMA.FTZ R0, R17, -UR5, R251 ;  /* 0x8000000511007c23 */ /* 0x002fe800080100fb */
[----:B------:R-:W-:Y:S02]  /*59b0*/  @P0 FSEL R5, R5, -INF , !P4 ;  /* 0xff80000005050808 */ /* 0x000fe40006000000 */
[----:B------:R-:W-:Y:S02]  /*59c0*/  PLOP3.LUT P0, PT, PT, PT, UP0, 0x80, 0x0 ;  /* 0x000000000000781c */ /* 0x000fe40003f0f008 */
[----:B------:R-:W-:Y:S01]  /*59d0*/  @P1 FSEL R0, R0, -INF , !P3 ;  /* 0xff80000000001808 */ /* 0x000fe20005800000 */
[----:B------:R-:W-:Y:S01]  /*59e0*/  FFMA.FTZ R9, R5, UR12, -R9 ;  /* 0x0000000c05097c23 */ /* 0x000fe20008010809 */
[----:B------:R-:W-:Y:S01]  /*59f0*/  FFMA.FTZ R5, R16, -UR5, R250 ;  /* 0x8000000510057c23 */ /* 0x000fe200080100fa */
[----:B------:R-:W-:Y:S01]  /*5a00*/  PLOP3.LUT P1, PT, PT, PT, UP0, 0x80, 0x0 ;  /* 0x000000000000781c */ /* 0x000fe20003f2f008 */
[----:B------:R-:W-:Y:S01]  /*5a10*/  UISETP.GE.AND UP0, UPT, UR8, 0x1, UPT ;  /* 0x000000010800788c */ /* 0x000fe2000bf06270 */
[----:B--2---:R-:W-:Y:S01]  /*5a20*/  F2FP.BF16.F32.PACK_AB R7, R144, R145 ;  /* 0x000000919007723e */ /* 0x004fe200000010ff */
[--C-:B------:R-:W-:Y:S01]  /*5a30*/  FFMA.FTZ R0, R0, UR12, -R8.reuse ;  /* 0x0000000c00007c23 */ /* 0x100fe20008010808 */
[----:B----4-:R-:W-:Y:S01]  /*5a40*/  F2FP.BF16.F32.PACK_AB R6, R42, R43 ;  /* 0x0000002b2a06723e */ /* 0x010fe200000010ff */
[----:B------:R-:W1:Y:S02]  /*5a50*/  MUFU.EX2 R252, R9 ;  /* 0x0000000900fc7308 */ /* 0x000e640000000800 */
[----:B------:R2:W-:Y:S01]  /*5a60*/  STS [R243+0x13000], R7 ;  /* 0x01300007f3007388 */ /* 0x0005e20000000800 */
[----:B------:R-:W-:Y:S02]  /*5a70*/  @P0 FSEL R5, R5, -INF , !P4 ;  /* 0xff80000005050808 */ /* 0x000fe40006000000 */
[----:B------:R-:W-:Y:S01]  /*5a80*/  IADD3 R142, P0, R141, UR16, RZ ;  /* 0x000000108d8e7c10 */ /* 0x000fe2000ff1e0ff */
[----:B------:R4:W-:Y:S04]  /*5a90*/  STS [R242+0x13400], R6 ;  /* 0x01340006f2007388 */ /* 0x0009e80000000800 */
[----:B------:R3:W-:Y:S01]  /*5aa0*/  MUFU.EX2 R37, R0 ;  /* 0x0000000000257308 */ /* 0x0007e20000000800 */
[----:B------:R-:W-:Y:S01]  /*5ab0*/  FFMA.FTZ R8, R5, UR12, -R8 ;  /* 0x0000000c05087c23 */ /* 0x000fe20008010808 */
[----:B------:R-:W-:Y:S02]  /*5ac0*/  F2FP.BF16.F32.PACK_AB R5, R160, R161 ;  /* 0x000000a1a005723e */ /* 0x000fe400000010ff */
[----:B------:R-:W-:Y:S02]  /*5ad0*/  IADD3.X R143, R140, UR15, RZ, P0, !PT ;  /* 0x0000000f8c8f7c10 */ /* 0x000fe400087fe4ff */
[----:B------:R-:W-:Y:S04]  /*5ae0*/  PLOP3.LUT P0, PT, PT, PT, UP0, 0x80, 0x0 ;  /* 0x000000000000781c */ /* 0x000fe80003f0f008 */
[----:B------:R-:W1:Y:S01]  /*5af0*/  MUFU.EX2 R36, R8 ;  /* 0x0000000800247308 */ /* 0x000e620000000800 */
[----:B------:R-:W4:Y:S04]  /*5b00*/  LDG.E R141, desc[UR10][R142.64] ;  /* 0x0000000a8e8d7981 */ /* 0x000f28000c1e1900 */
[----:B------:R-:W4:Y:S01]  /*5b10*/  LDG.E R140, desc[UR10][R142.64+0x20] ;  /* 0x0000200a8e8c7981 */ /* 0x000f22000c1e1900 */
[----:B---3--:R-:W-:Y:S01]  /*5b20*/  FFMA.FTZ R0, R14, -UR5, R168 ;  /* 0x800000050e007c23 */ /* 0x008fe200080100a8 */
[----:B--2---:R-:W-:Y:S04]  /*5b30*/  F2FP.BF16.F32.PACK_AB R7, R55, R56 ;  /* 0x000000383707723e */ /* 0x004fe800000010ff */
[----:B------:R-:W-:Y:S01]  /*5b40*/  @P1 FSEL R0, R0, -INF , !P4 ;  /* 0xff80000000001808 */ /* 0x000fe20006000000 */
[----:B------:R2:W-:Y:S01]  /*5b50*/  STS [R242+0x13000], R7 ;  /* 0x01300007f2007388 */ /* 0x0005e20000000800 */
[----:B----4-:R-:W-:Y:S03]  /*5b60*/  F2FP.BF16.F32.PACK_AB R6, R156, R157 ;  /* 0x0000009d9c06723e */ /* 0x010fe600000010ff */
[----:B------:R-:W-:Y:S01]  /*5b70*/  FFMA.FTZ R4, R0, UR12, -R4 ;  /* 0x0000000c00047c23 */ /* 0x000fe20008010804 */
[----:B------:R3:W-:Y:S01]  /*5b80*/  STS [R243+0x14000], R5 ;  /* 0x01400005f3007388 */ /* 0x0007e20000000800 */
[----:B------:R-:W-:Y:S02]  /*5b90*/  F2FP.BF16.F32.PACK_AB R0, R166, R167 ;  /* 0x000000a7a600723e */ /* 0x000fe400000010ff */
[----:B------:R4:W1:Y:S03]  /*5ba0*/  MUFU.EX2 R150, R4 ;  /* 0x0000000400967308 */ /* 0x0008660000000800 */
[----:B------:R1:W-:Y:S04]  /*5bb0*/  STS [R243+0x14400], R0 ;  /* 0x01440000f3007388 */ /* 0x0003e80000000800 */
[----:B------:R1:W-:Y:S01]  /*5bc0*/  STS [R242+0x14400], R6 ;  /* 0x01440006f2007388 */ /* 0x0003e20000000800 */
[----:B----4-:R-:W-:Y:S02]  /*5bd0*/  F2FP.BF16.F32.PACK_AB R4, R38, R41 ;  /* 0x000000292604723e */ /* 0x010fe400000010ff */
[----:B--2---:R-:W-:Y:S02]  /*5be0*/  F2FP.BF16.F32.PACK_AB R7, R152, R153 ;  /* 0x000000999807723e */ /* 0x004fe400000010ff */
[----:B---3--:R-:W-:Y:S03]  /*5bf0*/  F2FP.BF16.F32.PACK_AB R5, R50, R54 ;  /* 0x000000363205723e */ /* 0x008fe600000010ff */
[----:B------:R2:W-:Y:S04]  /*5c00*/  STS [R242+0x14000], R7 ;  /* 0x01400007f2007388 */ /* 0x0005e80000000800 */
[----:B------:R3:W-:Y:S01]  /*5c10*/  STS [R241+0x13000], R5 ;  /* 0x01300005f1007388 */ /* 0x0007e20000000800 */
[----:B-1----:R-:W-:Y:S03]  /*5c20*/  F2FP.BF16.F32.PACK_AB R0, R252, R48 ;  /* 0x00000030fc00723e */ /* 0x002fe600000010ff */
[----:B------:R1:W-:Y:S01]  /*5c30*/  STS [R241+0x13400], R4 ;  /* 0x01340004f1007388 */ /* 0x0003e20000000800 */
[----:B------:R-:W-:Y:S03]  /*5c40*/  F2FP.BF16.F32.PACK_AB R6, R154, R155 ;  /* 0x0000009b9a06723e */ /* 0x000fe600000010ff */
[----:B------:R4:W-:Y:S01]  /*5c50*/  STS [R240+0x13000], R0 ;  /* 0x01300000f0007388 */ /* 0x0009e20000000800 */
[----:B--2---:R-:W-:Y:S02]  /*5c60*/  F2FP.BF16.F32.PACK_AB R7, R148, R149 ;  /* 0x000000959407723e */ /* 0x004fe400000010ff */
[----:B---3--:R-:W-:Y:S02]  /*5c70*/  F2FP.BF16.F32.PACK_AB R5, R36, R37 ;  /* 0x000000252405723e */ /* 0x008fe400000010ff */
[----:B-1----:R-:W-:Y:S03]  /*5c80*/  F2FP.BF16.F32.PACK_AB R4, R146, R147 ;  /* 0x000000939204723e */ /* 0x002fe600000010ff */
[----:B------:R-:W-:Y:S01]  /*5c90*/  STS [R240+0x13400], R5 ;  /* 0x01340005f0007388 */ /* 0x000fe20000000800 */
[----:B----4-:R-:W-:Y:S03]  /*5ca0*/  F2FP.BF16.F32.PACK_AB R0, R150, R151 ;  /* 0x000000979600723e */ /* 0x010fe600000010ff */
[----:B------:R-:W-:Y:S04]  /*5cb0*/  STS [R241+0x14000], R7 ;  /* 0x01400007f1007388 */ /* 0x000fe80000000800 */
[----:B------:R-:W-:Y:S04]  /*5cc0*/  STS [R241+0x14400], R6 ;  /* 0x01440006f1007388 */ /* 0x000fe80000000800 */
        /* <DEDUP_REMOVED lines=66> */
[----:B------:R-:W-:Y:S01]  /*60f0*/  FFMA.FTZ R5, -R58, R58, 1 ;  /* 0x3f8000003a057423 */ /* 0x000fe2000001013a */
[-C--:B------:R-:W-:Y:S01]  /*6100*/  HMMA.16816.F32.BF16 R28, R136, R218.reuse, R28 ;  /* 0x000000da881c723c */ /* 0x080fe2000004181c */
[----:B------:R2:W5:Y:S04]  /*6110*/  LDL.LU R58, [R1+0xb8] ;  /* 0x0000b800013a7983 */ /* 0x0005680000300800 */
[----:B------:R-:W-:Y:S01]  /*6120*/  FADD.FTZ R4, -R141, R4 ;  /* 0x000000048d047221 */ /* 0x000fe20000010100 */
[----:B------:R-:W-:Y:S05]  /*6130*/  HMMA.16816.F32.BF16 R32, R132, R218, R32 ;  /* 0x000000da8420723c */ /* 0x000fea0000041820 */
[----:B------:R-:W-:Y:S01]  /*6140*/  FFMA.FTZ R136, -R57, R57, 1 ;  /* 0x3f80000039887423 */ /* 0x000fe20000010139 */
[----:B------:R-:W-:Y:S01]  /*6150*/  FMUL.FTZ R145, R145, R4 ;  /* 0x0000000491917220 */ /* 0x000fe20000410000 */
[----:B------:R2:W5:Y:S01]  /*6160*/  LDL.LU R57, [R1+0xb4] ;  /* 0x0000b40001397983 */ /* 0x0005620000300800 */
[C---:B------:R-:W-:Y:S03]  /*6170*/  FADD.FTZ R135, -R141.reuse, R16 ;  /* 0x000000108d877221 */ /* 0x040fe60000010100 */
[----:B------:R2:W5:Y:S01]  /*6180*/  LDG.E R4, desc[UR10][R142.64+0x80] ;  /* 0x0000800a8e047981 */ /* 0x000562000c1e1900 */
[----:B------:R-:W-:Y:S01]  /*6190*/  FADD.FTZ R133, -R141, R17 ;  /* 0x000000118d857221 */ /* 0x000fe20000010100 */
[----:B------:R-:W-:Y:S01]  /*61a0*/  FMUL.FTZ R17, R56, R135 ;  /* 0x0000008738117220 */ /* 0x000fe20000410000 */
[----:B------:R-:W-:Y:S01]  /*61b0*/  FMUL.FTZ R5, R5, UR6 ;  /* 0x0000000605057c20 */ /* 0x000fe20008410000 */
[----:B------:R2:W5:Y:S01]  /*61c0*/  LDL.LU R56, [R1+0xb0] ;  /* 0x0000b00001387983 */ /* 0x0005620000300800 */
[----:B------:R-:W-:Y:S01]  /*61d0*/  FMUL.FTZ R136, R136, UR6 ;  /* 0x0000000688887c20 */ /* 0x000fe20008410000 */
[----:B------:R-:W-:Y:S01]  /*61e0*/  FADD.FTZ R134, -R141, R20 ;  /* 0x000000148d867221 */ /* 0x000fe20000010100 */
[----:B------:R-:W-:Y:S01]  /*61f0*/  FMUL.FTZ R20, R55, R133 ;  /* 0x0000008537147220 */ /* 0x000fe20000410000 */
[----:B------:R-:W-:Y:S01]  /*6200*/  FMUL.FTZ R132, R5, R145 ;  /* 0x0000009105847220 */ /* 0x000fe20000410000 */
[----:B------:R2:W5:Y:S01]  /*6210*/  LDL.LU R55, [R1+0xac] ;  /* 0x0000ac0001377983 */ /* 0x0005620000300800 */
[----:B------:R-:W-:Y:S01]  /*6220*/  FMUL.FTZ R5, R136, R144 ;  /* 0x0000009088057220 */ /* 0x000fe20000410000 */
[----:B------:R-:W-:Y:S01]  /*6230*/  FMUL.FTZ R134, R54, R134 ;  /* 0x0000008636867220 */ /* 0x000fe20000410000 */
[----:B------:R-:W-:Y:S01]  /*6240*/  FFMA.FTZ R133, -R51, R51, 1 ;  /* 0x3f80000033857423 */ /* 0x000fe20000010133 */
[----:B------:R2:W5:Y:S01]  /*6250*/  LDL.LU R54, [R1+0xa8] ;  /* 0x0000a80001367983 */ /* 0x0005620000300800 */
[----:B------:R-:W-:Y:S01]  /*6260*/  FADD.FTZ R21, -R141, R21 ;  /* 0x000000158d157221 */ /* 0x000fe20000010100 */
[----:B------:R-:W-:Y:S01]  /*6270*/  F2FP.BF16.F32.PACK_AB R16, R5, R132 ;  /* 0x000000840510723e */ /* 0x000fe200000010ff */
[----:B------:R-:W-:Y:S01]  /*6280*/  FFMA.FTZ R132, -R53, R53, 1 ;  /* 0x3f80000035847423 */ /* 0x000fe20000010135 */
[----:B------:R-:W-:Y:S01]  /*6290*/  FFMA.FTZ R5, -R52, R52, 1 ;  /* 0x3f80000034057423 */ /* 0x000fe20000010134 */
[----:B------:R2:W5:Y:S01]  /*62a0*/  LDL.LU R53, [R1+0xa4] ;  /* 0x0000a40001357983 */ /* 0x0005620000300800 */
[----:B------:R-:W-:Y:S01]  /*62b0*/  FMUL.FTZ R135, R50, R21 ;  /* 0x0000001532877220 */ /* 0x000fe20000410000 */
[----:B------:R-:W-:Y:S01]  /*62c0*/  FFMA.FTZ R21, -R49, R49, 1 ;  /* 0x3f80000031157423 */ /* 0x000fe20000010131 */
[----:B------:R-:W-:Y:S01]  /*62d0*/  FMUL.FTZ R132, R132, UR6 ;  /* 0x0000000684847c20 */ /* 0x000fe20008410000 */
[----:B------:R2:W5:Y:S01]  /*62e0*/  LDL.LU R52, [R1+0xa0] ;  /* 0x0000a00001347983 */ /* 0x0005620000300800 */
[----:B------:R-:W-:Y:S01]  /*62f0*/  FMUL.FTZ R133, R133, UR6 ;  /* 0x0000000685857c20 */ /* 0x000fe20008410000 */
[----:B------:R-:W-:Y:S01]  /*6300*/  FADD.FTZ R6, -R140, R6 ;  /* 0x000000068c067221 */ /* 0x000fe20000010100 */
[----:B------:R-:W-:Y:S01]  /*6310*/  FMUL.FTZ R132, R132, R17 ;  /* 0x0000001184847220 */ /* 0x000fe20000410000 */
[----:B------:R2:W5:Y:S01]  /*6320*/  LDL.LU R51, [R1+0x9c] ;  /* 0x00009c0001337983 */ /* 0x0005620000300800 */
[----:B------:R-:W-:Y:S01]  /*6330*/  FMUL.FTZ R5, R5, UR6 ;  /* 0x0000000605057c20 */ /* 0x000fe20008410000 */
[----:B------:R-:W-:Y:S01]  /*6340*/  FMUL.FTZ R133, R133, R134 ;  /* 0x0000008685857220 */ /* 0x000fe20000410000 */
[----:B------:R-:W-:Y:S01]  /*6350*/  FMUL.FTZ R134, R47, R6 ;  /* 0x000000062f867220 */ /* 0x000fe20000410000 */
[----:B------:R2:W5:Y:S01]  /*6360*/  LDL.LU R50, [R1+0x98] ;  /* 0x0000980001327983 */ /* 0x0005620000300800 */
[----:B------:R-:W-:Y:S01]  /*6370*/  FMUL.FTZ R5, R5, R20 ;  /* 0x0000001405057220 */ /* 0x000fe20000410000 */
[----:B------:R-:W-:Y:S01]  /*6380*/  FADD.FTZ R20, -R141, R32 ;  /* 0x000000208d147221 */ /* 0x000fe20000010100 */
[----:B------:R-:W-:Y:S01]  /*6390*/  FFMA.FTZ R17, -R158, R158, 1 ;  /* 0x3f8000009e117423 */ /* 0x000fe2000001019e */
[----:B------:R2:W5:Y:S01]  /*63a0*/  LDL.LU R49, [R1+0x94] ;  /* 0x0000940001317983 */ /* 0x0005620000300800 */
[----:B------:R-:W-:Y:S01]  /*63b0*/  FMUL.FTZ R21, R21, UR6 ;  /* 0x0000000615157c20 */ /* 0x000fe20008410000 */
[----:B------:R-:W-:Y:S01]  /*63c0*/  FMUL.FTZ R20, R48, R20 ;  /* 0x0000001430147220 */ /* 0x000fe20000410000 */
[----:B------:R-:W-:Y:S01]  /*63d0*/  FMUL.FTZ R17, R17, UR6 ;  /* 0x0000000611117c20 */ /* 0x000fe20008410000 */
[----:B------:R2:W5:Y:S01]  /*63e0*/  LDL.LU R48, [R1+0x90] ;  /* 0x0000900001307983 */ /* 0x0005620000300800 */
[----:B------:R-:W-:Y:S01]  /*63f0*/  FFMA.FTZ R6, -R46, R46, 1 ;  /* 0x3f8000002e067423 */ /* 0x000fe2000001012e */
[----:B------:R-:W-:Y:S01]  /*6400*/  FADD.FTZ R33, -R141, R33 ;  /* 0x000000218d217221 */ /* 0x000fe20000010100 */
[----:B------:R-:W-:Y:S01]  /*6410*/  FMUL.FTZ R17, R17, R20 ;  /* 0x0000001411117220 */ /* 0x000fe20000410000 */
[----:B------:R2:W5:Y:S01]  /*6420*/  LDL.LU R47, [R1+0x8c] ;  /* 0x00008c00012f7983 */ /* 0x0005620000300800 */
[----:B------:R-:W-:Y:S01]  /*6430*/  FFMA.FTZ R32, -R45, R45, 1 ;  /* 0x3f8000002d207423 */ /* 0x000fe2000001012d */
[----:B------:R-:W-:Y:S01]  /*6440*/  FADD.FTZ R7, -R140, R7 ;  /* 0x000000078c077221 */ /* 0x000fe20000010100 */
[----:B------:R-:W-:Y:S01]  /*6450*/  FFMA.FTZ R20, -R159, R159, 1 ;  /* 0x3f8000009f147423 */ /* 0x000fe2000001019f */
[----:B------:R2:W5:Y:S01]  /*6460*/  LDL.LU R46, [R1+0x88] ;  /* 0x00008800012e7983 */ /* 0x0005620000300800 */
[----:B------:R-:W-:Y:S01]  /*6470*/  FMUL.FTZ R21, R21, R135 ;  /* 0x0000008715157220 */ /* 0x000fe20000410000 */
[----:B------:R-:W-:Y:S01]  /*6480*/  FMUL.FTZ R135, R252, R33 ;  /* 0x00000021fc877220 */ /* 0x000fe20000410000 */
[----:B------:R-:W-:Y:S01]  /*6490*/  FMUL.FTZ R6, R6, UR6 ;  /* 0x0000000606067c20 */ /* 0x000fe20008410000 */
[----:B------:R2:W5:Y:S01]  /*64a0*/  LDL.LU R45, [R1+0x84] ;  /* 0x00008400012d7983 */ /* 0x0005620000300800 */
[----:B------:R-:W-:Y:S01]  /*64b0*/  FMUL.FTZ R33, R44, R7 ;  /* 0x000000072c217220 */ /* 0x000fe20000410000 */
[----:B------:R-:W-:Y:S01]  /*64c0*/  FMUL.FTZ R32, R32, UR6 ;  /* 0x0000000620207c20 */ /* 0x000fe20008410000 */
[----:B------:R-:W-:Y:S01]  /*64d0*/  FMUL.FTZ R20, R20, UR6 ;  /* 0x0000000614147c20 */ /* 0x000fe20008410000 */
[----:B------:R2:W5:Y:S01]  /*64e0*/  LDL.LU R44, [R1+0x80] ;  /* 0x00008000012c7983 */ /* 0x0005620000300800 */
[----:B------:R-:W-:Y:S01]  /*64f0*/  F2FP.BF16.F32.PACK_AB R7, R5, R132 ;  /* 0x000000840507723e */ /* 0x000fe200000010ff */
        /* <DEDUP_REMOVED lines=15> */
[----:B------:R-:W-:Y:S01]  /*65f0*/  F2FP.BF16.F32.PACK_AB R21, R21, R133 ;  /* 0x000000851515723e */ /* 0x000fe200000010ff */
[----:B------:R2:W5:Y:S01]  /*6600*/  LDL.LU R42, [R1+0x78] ;  /* 0x00007800012a7983 */ /* 0x0005620000300800 */
[----:B------:R-:W-:Y:S01]  /*6610*/  FMUL.FTZ R19, R38, R19 ;  /* 0x0000001326137220 */ /* 0x000fe20000410000 */
[----:B------:R-:W-:Y:S01]  /*6620*/  FFMA.FTZ R33, -R3, R3, 1 ;  /* 0x3f80000003217423 */ /* 0x000fe20000010103 */
[----:B------:R-:W-:Y:S01]  /*6630*/  FFMA.FTZ R32, -R2, R2, 1 ;  /* 0x3f80000002207423 */ /* 0x000fe20000010102 */
[----:B------:R2:W5:Y:S01]  /*6640*/  LDL.LU R41, [R1+0x74] ;  /* 0x0000740001297983 */ /* 0x0005620000300800 */
[C---:B------:R-:W-:Y:S01]  /*6650*/  FADD.FTZ R34, -R140.reuse, R34 ;  /* 0x000000228c227221 */ /* 0x040fe20000010100 */
[----:B------:R-:W-:Y:S01]  /*6660*/  FADD.FTZ R35, -R140, R35 ;  /* 0x000000238c237221 */ /* 0x000fe20000010100 */
        /* <DEDUP_REMOVED lines=9> */
[----:B------:R2:W5:Y:S01]  /*6700*/  LDL.LU R38, [R1+0x68] ;  /* 0x0000680001267983 */ /* 0x0005620000300800 */
[----:B------:R-:W-:Y:S01]  /*6710*/  FFMA.FTZ R35, -R251, R251, 1 ;  /* 0x3f800000fb237423 */ /* 0x000fe200000101fb */
[----:B------:R-:W-:Y:S01]  /*6720*/  FFMA.FTZ R34, -R250, R250, 1 ;  /* 0x3f800000fa227423 */ /* 0x000fe200000101fa */
[----:B------:R-:W-:Y:S01]  /*6730*/  FMUL.FTZ R32, R32, UR6 ;  /* 0x0000000620207c20 */ /* 0x000fe20008410000 */
[----:B------:R2:W5:Y:S01]  /*6740*/  LDL.64 R132, [R1+0x8] ;  /* 0x0000080001847983 */ /* 0x0005620000100a00 */
[----:B------:R-:W-:Y:S01]  /*6750*/  FMUL.FTZ R35, R35, UR6 ;  /* 0x0000000623237c20 */ /* 0x000fe20008410000 */
[----:B------:R-:W-:Y:S01]  /*6760*/  FMUL.FTZ R34, R34, UR6 ;  /* 0x0000000622227c20 */ /* 0x000fe20008410000 */
[----:B------:R-:W-:Y:S01]  /*6770*/  FMUL.FTZ R33, R33, R18 ;  /* 0x0000001221217220 */ /* 0x000fe20000410000 */
[----:B------:R-:W-:Y:S01]  /*6780*/  FMUL.FTZ R32, R32, R19 ;  /* 0x0000001320207220 */ /* 0x000fe20000410000 */
[----:B------:R-:W-:Y:S01]  /*6790*/  FMUL.FTZ R35, R35, R5 ;  /* 0x0000000523237220 */ /* 0x000fe20000410000 */
[----:B------:R2:W5:Y:S01]  /*67a0*/  LDL.LU R37, [R1+0x64] ;  /* 0x0000640001257983 */ /* 0x0005620000300800 */
[----:B------:R-:W-:Y:S03]  /*67b0*/  FMUL.FTZ R34, R34, R17 ;  /* 0x0000001122227220 */ /* 0x000fe60000410000 */
[----:B------:R2:W5:Y:S04]  /*67c0*/  LDL.LU R36, [R1+0x60] ;  /* 0x0000600001247983 */ /* 0x0005680000300800 */
[----:B------:R2:W5:Y:S04]  /*67d0*/  LDL.LU R3, [R1+0x5c] ;  /* 0x00005c0001037983 */ /* 0x0005680000300800 */
[----:B------:R2:W5:Y:S04]  /*67e0*/  LDL.LU R2, [R1+0x58] ;  /* 0x0000580001027983 */ /* 0x0005680000300800 */
[----:B------:R2:W5:Y:S04]  /*67f0*/  LDL R252, [R1+0x24] ;  /* 0x0000240001fc7983 */ /* 0x0005680000100800 */
[----:B------:R2:W5:Y:S01]  /*6800*/  LDL R251, [R1+0x20] ;  /* 0x0000200001fb7983 */ /* 0x0005620000100800 */
[----:B------:R-:W-:Y:S05]  /*6810*/  @!P0 BRA `(.L_x_571) ;  /* 0x0000000000cc8947 */ /* 0x000fea0003800000 */
[----:B------:R-:W3:Y:S01]  /*6820*/  LDL.LU R134, [R1] ;  /* 0x0000000001867983 */ /* 0x000ee20000300800 */
[----:B------:R-:W1:Y:S01]  /*6830*/  LDC R5, c[0x0][0x240] ;  /* 0x00009000ff057b82 */ /* 0x000e620000000800 */
[----:B------:R-:W-:Y:S01]  /*6840*/  ULOP3.LUT UR9, UR8, 0x1, URZ, 0xc0, !UPT ;  /* 0x0000000108097892 */ /* 0x000fe2000f8ec03f */
[----:B-----5:R-:W-:Y:S01]  /*6850*/  ISETP.GE.AND P2, PT, R132, UR37, PT ;  /* 0x0000002584007c0c */ /* 0x020fe2000bf46270 */
[----:B------:R-:W-:Y:S01]  /*6860*/  UMOV UR40, 0xffffd000 ;  /* 0xffffd00000287882 */ /* 0x000fe20000000000 */
[----:B------:R-:W-:Y:S01]  /*6870*/  ISETP.GE.AND P1, PT, R251, UR37, PT ;  /* 0x00000025fb007c0c */ /* 0x000fe2000bf26270 */
[----:B------:R-:W-:Y:S04]  /*6880*/  UISETP.NE.U32.AND UP1, UPT, UR9, 0x1, UPT ;  /* 0x000000010900788c */ /* 0x000fe8000bf25070 */
        /* <DEDUP_REMOVED lines=8> */
[C---:B------:R-:W-:Y:S02]  /*6910*/  LEA R246, P3, R5.reuse, R246, 0x1 ;  /* 0x000000f605f67211 */ /* 0x040fe400078608ff */
[----:B------:R-:W-:Y:S02]  /*6920*/  SHF.R.S32.HI R17, RZ, 0x1f, R5 ;  /* 0x0000001fff117819 */ /* 0x000fe40000011405 */
[-C--:B------:R-:W-:Y:S02]  /*6930*/  @!P2 MOV R18, R246.reuse ;  /* 0x000000f60012a202 */ /* 0x080fe40000000f00 */
[----:B------:R-:W-:Y:S05]  /*6940*/  LEA.HI.X R245, R5, R245, R17, 0x1, P3 ;  /* 0x000000f505f57211 */ /* 0x000fea00018f0c11 */
[--C-:B------:R-:W-:Y:S02]  /*6950*/  @!P2 IMAD.MOV.U32 R19, RZ, RZ, R245.reuse ;  /* 0x000000ffff13a224 */ /* 0x100fe400078e00f5 */
[C---:B---3--:R-:W-:Y:S02]  /*6960*/  VIADD R5, R134.reuse, UR9 ;  /* 0x0000000986057c36 */ /* 0x048fe40008000000 */
[----:B------:R-:W-:Y:S03]  /*6970*/  @!P1 VIADD R17, R134, UR9 ;  /* 0x0000000986119c36 */ /* 0x000fe60008000000 */
        /* <DEDUP_REMOVED lines=8> */
[----:B------:R4:W-:Y:S01]  /*6a00*/  STL [R1], R5 ;  /* 0x0000000501007387 */ /* 0x0009e20000100800 */
[-C--:B-1----:R-:W-:Y:S01]  /*6a10*/  @!P1 MOV R18, R246.reuse ;  /* 0x000000f600129202 */ /* 0x082fe20000000f00 */
        /* <DEDUP_REMOVED lines=11> */
[----:B-1----:R-:W-:Y:S01]  /*6ad0*/  @!P1 VIADD R17, R134, UR9 ;  /* 0x0000000986119c36 */ /* 0x002fe20008000000 */
[----:B------:R-:W-:Y:S01]  /*6ae0*/  @!P1 MOV R18, R246 ;  /* 0x000000f600129202 */ /* 0x000fe20000000f00 */
[----:B------:R-:W-:Y:S05]  /*6af0*/  @!P1 IMAD.MOV.U32 R19, RZ, RZ, R245 ;  /* 0x000000ffff139224 */ /* 0x000fea00078e00f5 */
[----:B------:R-:W-:Y:S01]  /*6b00*/  @!PT LDS RZ, [RZ] ;  /* 0x00000000fffff984 */ /* 0x000fe20000000800 */
[----:B------:R-:W-:Y:S01]  /*6b10*/  @!PT LDS RZ, [RZ] ;  /* 0x00000000fffff984 */ /* 0x000fe20000000800 */
[----:B------:R-:W-:Y:S01]  /*6b20*/  @!PT LDS RZ, [RZ] ;  /* 0x00000000fffff984 */ /* 0x000fe20000000800 */
[----:B------:R4:W-:Y:S04]  /*6b30*/  @!P1 LDGSTS.E.BYPASS.LTC128B.128 [R17+0x2000], desc[UR10][R18.64+0x80] ;  /* 0x0200008012119fae */ /* 0x0009e8000b901d4a */
[----:B------:R-:W0:Y:S02]  /*6b40*/  LDGDEPBAR ;  /* 0x00000000000079af */ /* 0x000e240000000000 */
.L_x_571:
[----:B------:R-:W-:Y:S01]  /*6b50*/  STS [R243+0xf000], R16 ;  /* 0x00f00010f3007388 */ /* 0x000fe20000000800 */
[C---:B-----5:R-:W-:Y:S01]  /*6b60*/  FADD.FTZ R9, -R4.reuse, R9 ;  /* 0x0000000904097221 */ /* 0x060fe20000010100 */
[C---:B------:R-:W-:Y:S01]  /*6b70*/  FADD.FTZ R8, -R4.reuse, R8 ;  /* 0x0000000804087221 */ /* 0x040fe20000010100 */
[----:B------:R-:W-:Y:S01]  /*6b80*/  FADD.FTZ R12, -R4, R12 ;  /* 0x0000000c040c7221 */ /* 0x000fe20000010100 */
[----:B------:R1:W-:Y:S01]  /*6b90*/  STS [R243+0xf400], R6 ;  /* 0x00f40006f3007388 */ /* 0x0003e20000000800 */
[----:B----4-:R-:W-:Y:S01]  /*6ba0*/  F2FP.BF16.F32.PACK_AB R5, R22, R23 ;  /* 0x000000171605723e */ /* 0x010fe200000010ff */
[----:B------:R-:W-:Y:S01]  /*6bb0*/  FMUL.FTZ R18, R160, R9 ;  /* 0x00000009a0127220 */ /* 0x000fe20000410000 */
[----:B------:R-:W-:Y:S01]  /*6bc0*/  FMUL.FTZ R19, R161, R8 ;  /* 0x00000008a1137220 */ /* 0x000fe20000410000 */
[----:B------:R3:W-:Y:S01]  /*6bd0*/  STS [R242+0xf000], R7 ;  /* 0x00f00007f2007388 */ /* 0x0007e20000000800 */
[----:B------:R-:W-:Y:S01]  /*6be0*/  FFMA.FTZ R9, -R234, R234, 1 ;  /* 0x3f800000ea097423 */ /* 0x000fe200000101ea */
[----:B------:R-:W-:Y:S01]  /*6bf0*/  FFMA.FTZ R8, -R233, R233, 1 ;  /* 0x3f800000e9087423 */ /* 0x000fe200000101e9 */
[----:B------:R-:W-:Y:S01]  /*6c00*/  FADD.FTZ R24, -R4, R24 ;  /* 0x0000001804187221 */ /* 0x000fe20000010100 */
[----:B------:R4:W-:Y:S01]  /*6c10*/  STS [R242+0xf400], R5 ;  /* 0x00f40005f2007388 */ /* 0x0009e20000000800 */
[----:B------:R-:W-:Y:S01]  /*6c20*/  FMUL.FTZ R9, R9, UR6 ;  /* 0x0000000609097c20 */ /* 0x000fe20008410000 */
[----:B------:R-:W-:Y:S01]  /*6c30*/  FMUL.FTZ R8, R8, UR6 ;  /* 0x0000000608087c20 */ /* 0x000fe20008410000 */
[C---:B------:R-:W-:Y:S01]  /*6c40*/  FADD.FTZ R25, -R4.reuse, R25 ;  /* 0x0000001904197221 */ /* 0x040fe20000010100 */
[----:B------:R-:W-:Y:S01]  /*6c50*/  FADD.FTZ R28, -R4, R28 ;  /* 0x0000001c041c7221 */ /* 0x000fe20000010100 */
[----:B------:R-:W-:Y:S01]  /*6c60*/  FMUL.FTZ R18, R9, R18 ;  /* 0x0000001209127220 */ /* 0x000fe20000410000 */
[----:B------:R-:W-:Y:S01]  /*6c70*/  FFMA.FTZ R9, -R165, R165, 1 ;  /* 0x3f800000a5097423 */ /* 0x000fe200000101a5 */
[----:B------:R-:W-:Y:S01]  /*6c80*/  FMUL.FTZ R25, R148, R25 ;  /* 0x0000001994197220 */ /* 0x000fe20000410000 */
[----:B------:R-:W-:Y:S01]  /*6c90*/  FMUL.FTZ R28, R147, R28 ;  /* 0x0000001c931c7220 */ /* 0x000fe20000410000 */
[C---:B------:R-:W-:Y:S01]  /*6ca0*/  FADD.FTZ R10, -R0.reuse, R10 ;  /* 0x0000000a000a7221 */ /* 0x040fe20000010100 */
[----:B------:R-:W-:Y:S01]  /*6cb0*/  FMUL.FTZ R22, R9, UR6 ;  /* 0x0000000609167c20 */ /* 0x000fe20008410000 */
[C---:B------:R-:W-:Y:S01]  /*6cc0*/  FADD.FTZ R11, -R0.reuse, R11 ;  /* 0x0000000b000b7221 */ /* 0x040fe20000010100 */
[C---:B------:R-:W-:Y:S01]  /*6cd0*/  FADD.FTZ R14, -R0.reuse, R14 ;  /* 0x0000000e000e7221 */ /* 0x040fe20000010100 */
[C---:B------:R-:W-:Y:S01]  /*6ce0*/  FADD.FTZ R26, -R0.reuse, R26 ;  /* 0x0000001a001a7221 */ /* 0x040fe20000010100 */
[C---:B------:R-:W-:Y:S01]  /*6cf0*/  FADD.FTZ R27, -R0.reuse, R27 ;  /* 0x0000001b001b7221 */ /* 0x040fe20000010100 */
[----:B------:R-:W-:Y:S01]  /*6d00*/  FADD.FTZ R30, -R0, R30 ;  /* 0x0000001e001e7221 */ /* 0x000fe20000010100 */
[----:B------:R-:W-:Y:S01]  /*6d10*/  FMUL.FTZ R14, R157, R14 ;  /* 0x0000000e9d0e7220 */ /* 0x000fe20000410000 */
[C---:B-1----:R-:W-:Y:S01]  /*6d20*/  FADD.FTZ R6, -R4.reuse, R13 ;  /* 0x0000000d04067221 */ /* 0x042fe20000010100 */
[----:B------:R-:W-:Y:S01]  /*6d30*/  FMUL.FTZ R13, R153, R12 ;  /* 0x0000000c990d7220 */ /* 0x000fe20000410000 */
[----:B------:R-:W-:Y:S01]  /*6d40*/  FFMA.FTZ R12, -R235, R235, 1 ;  /* 0x3f800000eb0c7423 */ /* 0x000fe200000101eb */
[----:B------:R-:W-:Y:S01]  /*6d50*/  FADD.FTZ R4, -R4, R29 ;  /* 0x0000001d04047221 */ /* 0x000fe20000010100 */
[----:B---3--:R-:W-:Y:S01]  /*6d60*/  FFMA.FTZ R7, -R232, R232, 1 ;  /* 0x3f800000e8077423 */ /* 0x008fe200000101e8 */
[----:B------:R-:W-:Y:S01]  /*6d70*/  FMUL.FTZ R6, R152, R6 ;  /* 0x0000000698067220 */ /* 0x000fe20000410000 */
[----:B------:R-:W-:Y:S01]  /*6d80*/  FMUL.FTZ R12, R12, UR6 ;  /* 0x000000060c0c7c20 */ /* 0x000fe20008410000 */
[----:B------:R-:W-:Y:S01]  /*6d90*/  FMUL.FTZ R13, R8, R13 ;  /* 0x0000000d080d7220 */ /* 0x000fe20000410000 */
[----:B------:R-:W-:Y:S01]  /*6da0*/  FMUL.FTZ R7, R7, UR6 ;  /* 0x0000000607077c20 */ /* 0x000fe20008410000 */
[----:B------:R-:W-:Y:S01]  /*6db0*/  FFMA.FTZ R8, -R164, R164, 1 ;  /* 0x3f800000a4087423 */ /* 0x000fe200000101a4 */
[----:B------:R-:W-:Y:S01]  /*6dc0*/  FMUL.FTZ R19, R12, R19 ;  /* 0x000000130c137220 */ /* 0x000fe20000410000 */
[----:B------:R-:W-:Y:S01]  /*6dd0*/  FMUL.FTZ R4, R146, R4 ;  /* 0x0000000492047220 */ /* 0x000fe20000410000 */
[----:B------:R-:W-:Y:S01]  /*6de0*/  FMUL.FTZ R12, R7, R6 ;  /* 0x00000006070c7220 */ /* 0x000fe20000410000 */
[----:B------:R-:W-:Y:S01]  /*6df0*/  FFMA.FTZ R6, -R162, R162, 1 ;  /* 0x3f800000a2067423 */ /* 0x000fe200000101a2 */
[----:B------:R-:W-:Y:S01]  /*6e00*/  FFMA.FTZ R7, -R163, R163, 1 ;  /* 0x3f800000a3077423 */ /* 0x000fe200000101a3 */
[----:B------:R-:W-:Y:S01]  /*6e10*/  FMUL.FTZ R9, R8, UR6 ;  /* 0x0000000608097c20 */ /* 0x000fe20008410000 */
[----:B----4-:R-:W-:Y:S01]  /*6e20*/  FADD.FTZ R5, -R0, R15 ;  /* 0x0000000f00057221 */ /* 0x010fe20000010100 */
[----:B------:R-:W-:Y:S01]  /*6e30*/  FMUL.FTZ R6, R6, UR6 ;  /* 0x0000000606067c20 */ /* 0x000fe20008410000 */
[----:B------:R-:W-:Y:S01]  /*6e40*/  FMUL.FTZ R8, R7, UR6 ;  /* 0x0000000607087c20 */ /* 0x000fe20008410000 */
[----:B------:R-:W-:Y:S01]  /*6e50*/  FMUL.FTZ R7, R9, R25 ;  /* 0x0000001909077220 */ /* 0x000fe20000410000 */
[----:B------:R-:W-:Y:S01]  /*6e60*/  FMUL.FTZ R15, R167, R10 ;  /* 0x0000000aa70f7220 */ /* 0x000fe20000410000 */
[----:B------:R-:W-:Y:S01]  /*6e70*/  FMUL.FTZ R9, R6, R4 ;  /* 0x0000000406097220 */ /* 0x000fe20000410000 */
[----:B------:R-:W-:Y:S01]  /*6e80*/  F2FP.BF16.F32.PACK_AB R4, R18, R19 ;  /* 0x000000131204723e */ /* 0x000fe200000010ff */
[----:B------:R-:W-:Y:S01]  /*6e90*/  FMUL.FTZ R28, R8, R28 ;  /* 0x0000001c081c7220 */ /* 0x000fe20000410000 */
[----:B------:R-:W-:Y:S01]  /*6ea0*/  F2FP.BF16.F32.PACK_AB R8, R12, R13 ;  /* 0x0000000d0c08723e */ /* 0x000fe200000010ff */
[----:B------:R-:W-:Y:S01]  /*6eb0*/  FFMA.FTZ R12, -R239, R239, 1 ;  /* 0x3f800000ef0c7423 */ /* 0x000fe200000101ef */
[----:B------:R-:W-:Y:S01]  /*6ec0*/  FFMA.FTZ R6, -R236, R236, 1 ;  /* 0x3f800000ec067423 */ /* 0x000fe200000101ec */
[----:B------:R1:W-:Y:S01]  /*6ed0*/  STS [R243+0x10000], R4 ;  /* 0x01000004f3007388 */ /* 0x0003e20000000800 */
[----:B------:R-:W-:Y:S01]  /*6ee0*/  FMUL.FTZ R5, R156, R5 ;  /* 0x000000059c057220 */ /* 0x000fe20000410000 */
[----:B------:R-:W-:Y:S01]  /*6ef0*/  FMUL.FTZ R12, R12, UR6 ;  /* 0x000000060c0c7c20 */ /* 0x000fe20008410000 */
[----:B------:R-:W-:Y:S01]  /*6f00*/  FMUL.FTZ R6, R6, UR6 ;  /* 0x0000000606067c20 */ /* 0x000fe20008410000 */
[----:B------:R-:W-:Y:S01]  /*6f10*/  FMUL.FTZ R13, R166, R11 ;  /* 0x0000000ba60d7220 */ /* 0x000fe20000410000 */
[----:B------:R-:W-:Y:S01]  /*6f20*/  FFMA.FTZ R11, -R238, R238, 1 ;  /* 0x3f800000ee0b7423 */ /* 0x000fe200000101ee */
[----:B------:R-:W-:Y:S01]  /*6f30*/  FMUL.FTZ R15, R12, R15 ;  /* 0x0000000f0c0f7220 */ /* 0x000fe20000410000 */
[----:B------:R-:W-:Y:S01]  /*6f40*/  FMUL.FTZ R12, R6, R5 ;  /* 0x00000005060c7220 */ /* 0x000fe20000410000 */
[----:B------:R-:W-:Y:S01]  /*6f50*/  FFMA.FTZ R6, -R169, R169, 1 ;  /* 0x3f800000a9067423 */ /* 0x000fe200000101a9 */
[----:B------:R-:W-:Y:S01]  /*6f60*/  FADD.FTZ R0, -R0, R31 ;  /* 0x0000001f00007221 */ /* 0x000fe20000010100 */
[----:B------:R-:W-:Y:S01]  /*6f70*/  FMUL.FTZ R11, R11, UR6 ;  /* 0x000000060b0b7c20 */ /* 0x000fe20008410000 */
[----:B------:R-:W-:Y:S01]  /*6f80*/  FFMA.FTZ R10, -R237, R237, 1 ;  /* 0x3f800000ed0a7423 */ /* 0x000fe200000101ed */
[----:B------:R-:W-:Y:S01]  /*6f90*/  FFMA.FTZ R5, -R168, R168, 1 ;  /* 0x3f800000a8057423 */ /* 0x000fe200000101a8 */
[----:B------:R-:W-:Y:S01]  /*6fa0*/  FMUL.FTZ R30, R151, R30 ;  /* 0x0000001e971e7220 */ /* 0x000fe20000410000 */
[----:B------:R-:W-:Y:S01]  /*6fb0*/  FMUL.FTZ R6, R6, UR6 ;  /* 0x0000000606067c20 */ /* 0x000fe20008410000 */
[----:B------:R-:W-:Y:S01]  /*6fc0*/  FMUL.FTZ R13, R11, R13 ;  /* 0x0000000d0b0d7220 */ /* 0x000fe20000410000 */
[----:B------:R-:W-:Y:S01]  /*6fd0*/  FMUL.FTZ R10, R10, UR6 ;  /* 0x000000060a0a7c20 */ /* 0x000fe20008410000 */
[----:B------:R-:W-:Y:S01]  /*6fe0*/  FMUL.FTZ R0, R150, R0 ;  /* 0x0000000096007220 */ /* 0x000fe20000410000 */
[----:B------:R-:W-:Y:S01]  /*6ff0*/  FMUL.FTZ R5, R5, UR6 ;  /* 0x0000000605057c20 */ /* 0x000fe20008410000 */
[----:B------:R-:W-:Y:S01]  /*7000*/  FMUL.FTZ R30, R6, R30 ;  /* 0x0000001e061e7220 */ /* 0x000fe20000410000 */
[----:B------:R-:W-:Y:S01]  /*7010*/  FMUL.FTZ R14, R10, R14 ;  /* 0x0000000e0a0e7220 */ /* 0x000fe20000410000 */
[----:B------:R-:W-:Y:S01]  /*7020*/  FFMA.FTZ R11, -R171, R171, 1 ;  /* 0x3f800000ab0b7423 */ /* 0x000fe200000101ab */
[----:B------:R-:W-:Y:S01]  /*7030*/  FMUL.FTZ R6, R5, R0 ;  /* 0x0000000005067220 */ /* 0x000fe20000410000 */
[----:B------:R-:W-:Y:S01]  /*7040*/  F2FP.BF16.F32.PACK_AB R5, R13, R15 ;  /* 0x0000000f0d05723e */ /* 0x000fe200000010ff */
[----:B------:R-:W-:Y:S01]  /*7050*/  FFMA.FTZ R10, -R170, R170, 1 ;  /* 0x3f800000aa0a7423 */ /* 0x000fe200000101aa */
[----:B-1----:R-:W-:Y:S01]  /*7060*/  F2FP.BF16.F32.PACK_AB R4, R12, R14 ;  /* 0x0000000e0c04723e */ /* 0x002fe200000010ff */
[----:B------:R-:W-:Y:S01]  /*7070*/  FMUL.FTZ R11, R11, UR6 ;  /* 0x000000060b0b7c20 */ /* 0x000fe20008410000 */
[----:B------:R-:W-:Y:S01]  /*7080*/  FMUL.FTZ R24, R149, R24 ;  /* 0x0000001895187220 */ /* 0x000fe20000410000 */
[----:B------:R-:W-:Y:S01]  /*7090*/  STS [R243+0x10400], R5 ;  /* 0x01040005f3007388 */ /* 0x000fe20000000800 */
[----:B------:R-:W-:Y:S01]  /*70a0*/  FMUL.FTZ R10, R10, UR6 ;  /* 0x000000060a0a7c20 */ /* 0x000fe20008410000 */
[----:B------:R-:W-:Y:S01]  /*70b0*/  FMUL.FTZ R26, R155, R26 ;  /* 0x0000001a9b1a7220 */ /* 0x000fe20000410000 */
[----:B------:R-:W-:Y:S01]  /*70c0*/  FMUL.FTZ R27, R154, R27 ;  /* 0x0000001b9a1b7220 */ /* 0x000fe20000410000 */
[----:B------:R-:W-:Y:S01]  /*70d0*/  F2FP.BF16.F32.PACK_AB R17, R32, R33 ;  /* 0x000000212011723e */ /* 0x000fe200000010ff */
[----:B------:R-:W-:Y:S01]  /*70e0*/  STS [R242+0x10000], R8 ;  /* 0x01000008f2007388 */ /* 0x000fe20000000800 */
[----:B------:R-:W-:Y:S01]  /*70f0*/  FMUL.FTZ R24, R22, R24 ;  /* 0x0000001816187220 */ /* 0x000fe20000410000 */
[----:B------:R-:W-:Y:S01]  /*7100*/  FMUL.FTZ R26, R11, R26 ;  /* 0x0000001a0b1a7220 */ /* 0x000fe20000410000 */
[----:B------:R-:W-:Y:S01]  /*7110*/  FMUL.FTZ R27, R10, R27 ;  /* 0x0000001b0a1b7220 */ /* 0x000fe20000410000 */
[----:B------:R-:W-:Y:S01]  /*7120*/  STS [R242+0x10400], R4 ;  /* 0x01040004f2007388 */ /* 0x000fe20000000800 */
[----:B------:R-:W-:Y:S02]  /*7130*/  F2FP.BF16.F32.PACK_AB R16, R34, R35 ;  /* 0x000000232210723e */ /* 0x000fe400000010ff */
[----:B------:R-:W-:Y:S01]  /*7140*/  F2FP.BF16.F32.PACK_AB R7, R7, R24 ;  /* 0x000000180707723e */ /* 0x000fe200000010ff */
[----:B------:R-:W-:Y:S01]  /*7150*/  STS [R241+0xf000], R21 ;  /* 0x00f00015f1007388 */ /* 0x000fe20000000800 */
[----:B------:R-:W-:Y:S02]  /*7160*/  F2FP.BF16.F32.PACK_AB R0, R27, R26 ;  /* 0x0000001a1b00723e */ /* 0x000fe400000010ff */
[----:B------:R-:W-:Y:S01]  /*7170*/  F2FP.BF16.F32.PACK_AB R9, R9, R28 ;  /* 0x0000001c0909723e */ /* 0x000fe200000010ff */
[----:B------:R-:W-:Y:S01]  /*7180*/  STS [R241+0xf400], R17 ;  /* 0x00f40011f1007388 */ /* 0x000fe20000000800 */
[----:B------:R-:W-:Y:S02]  /*7190*/  F2FP.BF16.F32.PACK_AB R6, R6, R30 ;  /* 0x0000001e0606723e */ /* 0x000fe400000010ff */
[----:B------:R-:W-:Y:S01]  /*71a0*/  MOV R234, R132 ;  /* 0x0000008400ea7202 */ /* 0x000fe20000000f00 */
[----:B------:R-:W-:Y:S01]  /*71b0*/  STS [R240+0xf000], R20 ;  /* 0x00f00014f0007388 */ /* 0x000fe20000000800 */
[----:B------:R-:W-:Y:S02]  /*71c0*/  MOV R235, R133 ;  /* 0x0000008500eb7202 */ /* 0x000fe40000000f00 */
[----:B------:R-:W-:Y:S01]  /*71d0*/  MOV R160, R249 ;  /* 0x000000f900a07202 */ /* 0x000fe20000000f00 */
[----:B------:R-:W-:Y:S01]  /*71e0*/  STS [R240+0xf400], R16 ;  /* 0x00f40010f0007388 */ /* 0x000fe20000000800 */
[----:B------:R-:W-:Y:S03]  /*71f0*/  MOV R161, R248 ;  /* 0x000000f800a17202 */ /* 0x000fe60000000f00 */
        /* <DEDUP_REMOVED lines=15> */
[----:B------:R-:W2:Y:S04]  /*72f0*/  LDSM.16.MT88.4 R136, [R0+0x8400] ;  /* 0x008400000088783b */ /* 0x000ea80000004200 */
[----:B------:R2:W5:Y:S01]  /*7300*/  LDL R250, [R1+0x2c] ;  /* 0x00002c0001fa7983 */ /* 0x0005620000100800 */
        /* <DEDUP_REMOVED lines=95> */
.L_x_572:
[----:B------:R-:W3:Y:S01]  /*7900*/  LDL R168, [R1+0x3c] ;  /* 0x00003c0001a87983 */ /* 0x000ee20000100800 */
[----:B------:R-:W-:Y:S03]  /*7910*/  ULOP3.LUT UR9, UR8, 0x1, URZ, 0xc0, !UPT ;  /* 0x0000000108097892 */ /* 0x000fe6000f8ec03f */
[----:B------:R-:W4:Y:S01]  /*7920*/  LDL R166, [R1+0x4c] ;  /* 0x00004c0001a67983 */ /* 0x000f220000100800 */
[----:B------:R-:W-:Y:S02]  /*7930*/  UISETP.NE.U32.AND UP1, UPT, UR9, 0x1, UPT ;  /* 0x000000010900788c */ /* 0x000fe4000bf25070 */
[----:B------:R-:W-:Y:S01]  /*7940*/  UIADD3 UR9, UR8, -0x1, URZ ;  /* 0xffffffff08097890 */ /* 0x000fe2000fffe03f */
        /* <DEDUP_REMOVED lines=445> */
.L_x_574:
        /* <DEDUP_REMOVED lines=20> */
.L_x_575:
        /* <DEDUP_REMOVED lines=53> */
.L_x_577:
[----:B------:R-:W-:Y:S05]  /*99b0*/  BSYNC B0 ;  /* 0x0000000000007941 */ /* 0x000fea0003800000 */
.L_x_576:
        /* <DEDUP_REMOVED lines=19> */
.L_x_579:
[----:B------:R-:W-:Y:S05]  /*9af0*/  BSYNC B0 ;  /* 0x0000000000007941 */ /* 0x000fea0003800000 */
.L_x_578:
        /* <DEDUP_REMOVED lines=35> */
.L_x_581:
[----:B------:R-:W-:Y:S05]  /*9d30*/  BSYNC B0 ;  /* 0x0000000000007941 */ /* 0x000fea0003800000 */
.L_x_580:
        /* <DEDUP_REMOVED lines=20> */
.L_x_557:
        /* <DEDUP_REMOVED lines=24> */
.L_x_583:
        /* <DEDUP_REMOVED lines=22> */
.L_x_584:
        /* <DEDUP_REMOVED lines=42> */
.L_x_586:
[----:B------:R-:W-:Y:S05]  /*a400*/  BSYNC B0 ;  /* 0x0000000000007941 */ /* 0x000fea0003800000 */
.L_x_585:
        /* <DEDUP_REMOVED lines=19> */
.L_x_588:
[----:B------:R-:W-:Y:S05]  /*a540*/  BSYNC B0 ;  /* 0x0000000000007941 */ /* 0x000fea0003800000 */
.L_x_587:
        /* <DEDUP_REMOVED lines=32> */
.L_x_590:
[----:B------:R-:W-:Y:S05]  /*a750*/  BSYNC B0 ;  /* 0x0000000000007941 */ /* 0x000fea0003800000 */
.L_x_589:
        /* <DEDUP_REMOVED lines=18> */
.L_x_582:
[----:B------:R-:W-:Y:S05]  /*a880*/  BSYNC B1 ;  /* 0x0000000000017941 */ /* 0x000fea0003800000 */
.L_x_552:
        /* <DEDUP_REMOVED lines=8> */
.L_x_591:
[----:B------:R-:W-:Y:S05]  /*a910*/  EXIT ;  /* 0x000000000000794d */ /* 0x000fea0003800000 */
.L_x_593:
        /* <DEDUP_REMOVED lines=14> */
.L_x_1295:


//--------------------- .text._ZN5flash44flash_bwd_dq_dk_dv_loop_seqk_parallel_kernelI23Flash_bwd_kernel_traitsILi96ELi64ELi128ELi8ELi2ELi4ELi4ELb1ELb0EN7cutlass10bfloat16_tE19Flash_kernel_traitsILi96ELi64ELi128ELi8ES3_EELb1ELb0ELb1ELb0ELb0ELb1ELb0EEEvNS_16Flash_bwd_paramsE --------------------------
	.section	.text._ZN5flash44flash_bwd_dq_dk_dv_loop_seqk_parallel_kernelI23Flash_bwd_kernel_traitsILi96ELi64ELi128ELi8ELi2ELi4ELi4ELb1ELb0EN7cutlass10bfloat16_tE19Flash_kernel_traitsILi96ELi64ELi128ELi8ES3_EELb1ELb0ELb1ELb0ELb0ELb1ELb0EEEvNS_16Flash_bwd_paramsE,"ax",@progbits
	.align	128
        .global         _ZN5flash44flash_bwd_dq_dk_dv_loop_seqk_parallel_kernelI23Flash_bwd_kernel_traitsILi96ELi64ELi128ELi8ELi2ELi4ELi4ELb1ELb0EN7cutlass10bfloat16_tE19Flash_kernel_traitsILi96ELi64ELi128ELi8ES3_EELb1ELb0ELb1ELb0ELb0ELb1ELb0EEEvNS_16Flash_bwd_paramsE
        .type           _ZN5flash44flash_bwd_dq_dk_dv_loop_seqk_parallel_kernelI23Flash_bwd_kernel_traitsILi96ELi64ELi128ELi8ELi2ELi4ELi4ELb1ELb0EN7cutlass10bfloat16_tE19Flash_kernel_traitsILi96ELi64ELi128ELi8ES3_EELb1ELb0ELb1ELb0ELb0ELb1ELb0EEEvNS_16Flash_bwd_paramsE,@function
        .size           _ZN5flash44flash_bwd_dq_dk_dv_loop_seqk_parallel_kernelI23Flash_bwd_kernel_traitsILi96ELi64ELi128ELi8ELi2ELi4ELi4ELb1ELb0EN7cutlass10bfloat16_tE19Flash_kernel_traitsILi96ELi64ELi128ELi8ES3_EELb1ELb0ELb1ELb0ELb0ELb1ELb0EEEvNS_16Flash_bwd_paramsE,(.L_x_1296 - _ZN5flash44flash_bwd_dq_dk_dv_loop_seqk_parallel_kernelI23Flash_bwd_kernel_traitsILi96ELi64ELi128ELi8ELi2ELi4ELi4ELb1ELb0EN7cutlass10bfloat16_tE19Flash_kernel_traitsILi96ELi64ELi128ELi8ES3_EELb1ELb0ELb1ELb0ELb0ELb1ELb0EEEvNS_16Flash_bwd_paramsE)
        .other          _ZN5flash44flash_bwd_dq_dk_dv_loop_seqk_parallel_kernelI23Flash_bwd_kernel_traitsILi96ELi64ELi128ELi8ELi2ELi4ELi4ELb1ELb0EN7cutlass10bfloat16_tE19Flash_kernel_traitsILi96ELi64ELi128ELi8ES3_EELb1ELb0ELb1ELb0ELb0ELb1ELb0EEEvNS_16Flash_bwd_paramsE,@"STO_CUDA_ENTRY STV_DEFAULT"
_ZN5flash44flash_bwd_dq_dk_dv_loop_seqk_parallel_kernelI23Flash_bwd_kernel_traitsILi96ELi64ELi128ELi8ELi2ELi4ELi4ELb1ELb0EN7cutlass10bfloat16_tE19Flash_kernel_traitsILi96ELi64ELi128ELi8ES3_EELb1ELb0ELb1ELb0ELb0ELb1ELb0EEEvNS_16Flash_bwd_paramsE:
.text._ZN5flash44flash_bwd_dq_dk_dv_loop_seqk_parallel_kernelI23Flash_bwd_kernel_traitsILi96ELi64ELi128ELi8ELi2ELi4ELi4ELb1ELb0EN7cutlass10bfloat16_tE19Flash_kernel_traitsILi96ELi64ELi128ELi8ES3_EELb1ELb0ELb1ELb0ELb0ELb1ELb0EEEvNS_16Flash_bwd_paramsE:
        /* <DEDUP_REMOVED lines=24> */
[----:B---3--:R-:W-:Y:S02]  /*0180*/  USHF.R.S32.HI UR7, URZ, 0x1f, UR6 ;  /* 0x0000001f3f077899 */ /* 0x008fe40008011406 */
[----:B------:R-:W-:Y:S01]  /*0190*/  USHF.R.S32.HI UR6, URZ, 0x1f, UR6 ;  /* 0x0000001f3f067899 */ /* 0x000fe20008011406 */
[CC--:B------:R-:W-:Y:S02]  /*01a0*/  LEA.HI R2, R0.reuse, R12.reuse, RZ, 0x5 ;  /* 0x0000000c00027211 */ /* 0x0c0fe400078f28ff */
[CC--:B------:R-:W-:Y:S02]  /*01b0*/  LEA.HI R8, R0.reuse, R12.reuse, RZ, 0x2 ;  /* 0x0000000c00087211 */ /* 0x0c0fe400078f10ff */
[CC--:B------:R-:W-:Y:S01]  /*01c0*/  LEA.HI R4, R0.reuse, R12.reuse, RZ, 0x4 ;  /* 0x0000000c00047211 */ /* 0x0c0fe200078f20ff */
[----:B----4-:R-:W-:Y:S01]  /*01d0*/  USHF.L.U32 UR10, UR61, 0x7, URZ ;  /* 0x000000073d0a7899 */ /* 0x010fe2000800063f */
[----:B------:R-:W-:-:S02]  /*01e0*/  LEA.HI R13, R0, R12, RZ, 0x3 ;  /* 0x0000000c000d7211 */ /* 0x000fc400078f18ff */
[CC--:B------:R-:W-:Y:S02]  /*01f0*/  LEA.HI R7, R0.reuse, R12.reuse, RZ, 0x6 ;  /* 0x0000000c00077211 */ /* 0x0c0fe400078f30ff */
[----:B------:R-:W-:Y:S02]  /*0200*/  LEA.HI R19, R0, R12, RZ, 0x7 ;  /* 0x0000000c00137211 */ /* 0x000fe400078f38ff */
[----:B------:R-:W-:Y:S02]  /*0210*/  LOP3.LUT R0, R2, 0xffffffe0, RZ, 0xc0, !PT ;  /* 0xffffffe002007812 */ /* 0x000fe400078ec0ff */
[----:B------:R-:W-:Y:S02]  /*0220*/  SHF.R.S32.HI R3, RZ, 0x4, R4 ;  /* 0x00000004ff037819 */ /* 0x000fe40000011404 */
[----:B------:R-:W-:Y:S01]  /*0230*/  LOP3.LUT R5, R4, 0xfffffff0, RZ, 0xc0, !PT ;  /* 0xfffffff004057812 */ /* 0x000fe200078ec0ff */
[----:B------:R-:W-:Y:S01]  /*0240*/  IMAD.IADD R0, R12, 0x1, -R0 ;  /* 0x000000010c007824 */ /* 0x000fe200078e0a00 */
[----:B------:R-:W-:-:S02]  /*0250*/  LEA.HI R4, R4, R3, RZ, 0x1 ;  /* 0x0000000304047211 */ /* 0x000fc400078f08ff */
[----:B------:R-:W-:Y:S02]  /*0260*/  LOP3.LUT R6, R13, 0xfffffff8, RZ, 0xc0, !PT ;  /* 0xfffffff80d067812 */ /* 0x000fe400078ec0ff */
[----:B------:R-:W-:Y:S02]  /*0270*/  SHF.R.S32.HI R9, RZ, 0x1f, R0 ;  /* 0x0000001fff097819 */ /* 0x000fe40000011400 */
[----:B------:R-:W-:Y:S01]  /*0280*/  LOP3.LUT R4, R4, 0xfffffffe, RZ, 0xc0, !PT ;  /* 0xfffffffe04047812 */ /* 0x000fe200078ec0ff */
[C---:B------:R-:W-:Y:S01]  /*0290*/  IMAD.IADD R11, R12.reuse, 0x1, -R6 ;  /* 0x000000010c0b7824 */ /* 0x040fe200078e0a06 */
[----:B------:R-:W-:Y:S01]  /*02a0*/  LEA.HI R248, R9, R0, RZ, 0x2 ;  /* 0x0000000009f87211 */ /* 0x000fe200078f10ff */
[----:B------:R-:W-:Y:S01]  /*02b0*/  IMAD.IADD R6, R12, 0x1, -R5 ;  /* 0x000000010c067824 */ /* 0x000fe200078e0a05 */
[----:B------:R-:W-:Y:S01]  /*02c0*/  SHF.R.S32.HI R0, RZ, 0x5, R2 ;  /* 0x00000005ff007819 */ /* 0x000fe20000011402 */
[----:B------:R-:W-:Y:S01]  /*02d0*/  IMAD.IADD R15, R3, 0x1, -R4 ;  /* 0x00000001030f7824 */ /* 0x000fe200078e0a04 */
[----:B------:R-:W-:-:S02]  /*02e0*/  LOP3.LUT R10, R8, 0xfffffffc, RZ, 0xc0, !PT ;  /* 0xfffffffc080a7812 */ /* 0x000fc400078ec0ff */
[----:B------:R-:W-:Y:S02]  /*02f0*/  SHF.R.S32.HI R22, RZ, 0x2, R8 ;  /* 0x00000002ff167819 */ /* 0x000fe40000011408 */
[----:B------:R-:W-:Y:S01]  /*0300*/  SHF.R.S32.HI R5, RZ, 0x3, R13 ;  /* 0x00000003ff057819 */ /* 0x000fe2000001140d */
[----:B------:R-:W-:Y:S01]  /*0310*/  IMAD.IADD R18, R12, 0x1, -R10 ;  /* 0x000000010c127824 */ /* 0x000fe200078e0a0a */
[----:B------:R-:W-:Y:S02]  /*0320*/  SHF.R.S32.HI R3, RZ, 0x1f, R2 ;  /* 0x0000001fff037819 */ /* 0x000fe40000011402 */
[----:B------:R-:W-:Y:S01]  /*0330*/  LEA.HI R4, R2, R0, RZ, 0x1 ;  /* 0x0000000002047211 */ /* 0x000fe200078f08ff */
[----:B------:R-:W-:Y:S01]  /*0340*/  IMAD.SHL.U32 R5, R5, 0x40, RZ ;  /* 0x0000004005057824 */ /* 0x000fe200078e00ff */
[----:B------:R-:W-:Y:S01]  /*0350*/  SHF.R.S32.HI R21, RZ, 0x6, R7 ;  /* 0x00000006ff157819 */ /* 0x000fe20000011407 */
[----:B------:R-:W-:Y:S01]  /*0360*/  IMAD.SHL.U32 R16, R18, 0x8, RZ ;  /* 0x0000000812107824 */ /* 0x000fe200078e00ff */
[----:B------:R-:W-:-:S02]  /*0370*/  LEA.HI R7, R8, R22, RZ, 0x1 ;  /* 0x0000001608077211 */ /* 0x000fc400078f08ff */
[----:B------:R-:W-:Y:S02]  /*0380*/  LEA.HI R2, R3, R0, RZ, 0x2 ;  /* 0x0000000003027211 */ /* 0x000fe400078f10ff */
[----:B------:R-:W-:Y:S01]  /*0390*/  LOP3.LUT R4, R4, 0xfffffffe, RZ, 0xc0, !PT ;  /* 0xfffffffe04047812 */ /* 0x000fe200078ec0ff */
[----:B------:R1:W-:Y:S01]  /*03a0*/  STL [R1+0x20], R16 ;  /* 0x0000201001007387 */ /* 0x0003e20000100800 */
[----:B------:R-:W-:Y:S02]  /*03b0*/  LOP3.LUT R7, R7, 0x7fffffe, RZ, 0xc0, !PT ;  /* 0x07fffffe07077812 */ /* 0x000fe400078ec0ff */
[----:B------:R-:W-:Y:S01]  /*03c0*/  LEA.HI R10, R11, R11, RZ, 0x1 ;  /* 0x0000000b0b0a7211 */ /* 0x000fe200078f08ff */
[----:B------:R-:W-:Y:S01]  /*03d0*/  IMAD.IADD R20, R0, 0x1, -R4 ;  /* 0x0000000100147824 */ /* 0x000fe200078e0a04 */
[----:B------:R-:W-:Y:S01]  /*03e0*/  LOP3.LUT R3, R2, 0xfffffffc, RZ, 0xc0, !PT ;  /* 0xfffffffc02037812 */ /* 0x000fe200078ec0ff */
[----:B------:R-:W-:Y:S01]  /*03f0*/  IMAD.IADD R9, R22, 0x1, -R7 ;  /* 0x0000000116097824 */ /* 0x000fe200078e0a07 */
[----:B------:R-:W-:-:S02]  /*0400*/  LOP3.LUT R2, R5, 0xc0, RZ, 0xc0, !PT ;  /* 0x000000c005027812 */ /* 0x000fc400078ec0ff */
[----:B------:R-:W-:Y:S01]  /*0410*/  LOP3.LUT R4, R10, 0x7fffffe, RZ, 0xc0, !PT ;  /* 0x07fffffe0a047812 */ /* 0x000fe200078ec0ff */
[----:B------:R-:W-:Y:S01]  /*0420*/  IMAD.IADD R12, R0, 0x1, -R3 ;  /* 0x00000001000c7824 */ /* 0x000fe200078e0a03 */
[----:B------:R-:W-:Y:S01]  /*0430*/  SHF.R.U32.HI R7, RZ, 0x3, R2 ;  /* 0x00000003ff077819 */ /* 0x000fe20000011602 */
[----:B------:R-:W-:Y:S01]  /*0440*/  STL [R1+0x18], R20 ;  /* 0x0000181401007387 */ /* 0x000fe20000100800 */
[----:B------:R-:W-:Y:S01]  /*0450*/  LOP3.LUT R5, R2, 0x18, R16, 0xf8, !PT ;  /* 0x0000001802057812 */ /* 0x000fe200078ef810 */
[----:B------:R-:W-:Y:S01]  /*0460*/  IMAD.IADD R3, R11, 0x1, -R4 ;  /* 0x000000010b037824 */ /* 0x000fe200078e0a04 */
[----:B------:R-:W-:Y:S01]  /*0470*/  SHF.R.S32.HI R14, RZ, 0x1f, R6 ;  /* 0x0000001fff0e7819 */ /* 0x000fe20000011406 */
[----:B------:R-:W-:Y:S01]  /*0480*/  IMAD R2, R21, 0x4, R15 ;  /* 0x0000000415027824 */ /* 0x000fe200078e020f */
[----:B------:R-:W-:Y:S01]  /*0490*/  LOP3.LUT R5, R5, R7, RZ, 0x3c, !PT ;  /* 0x0000000705057212 */ /* 0x000fe200078e3cff */
[----:B------:R-:W-:Y:S01]  /*04a0*/  IMAD R4, R0, 0x8, R9 ;  /* 0x0000000800047824 */ /* 0x000fe200078e0209 */
[-C--:B------:R-:W-:Y:S01]  /*04b0*/  LEA.HI R14, R14, R6.reuse, RZ, 0x3 ;  /* 0x000000060e0e7211 */ /* 0x080fe200078f18ff */
[----:B------:R-:W-:Y:S01]  /*04c0*/  IMAD R0, R2, 0x8, R3 ;  /* 0x0000000802007824 */ /* 0x000fe200078e0203 */
[----:B------:R-:W-:Y:S01]  /*04d0*/  LEA.HI R2, R6, R6, RZ, 0x1 ;  /* 0x0000000606027211 */ /* 0x000fe200078f08ff */
[----:B------:R-:W-:Y:S01]  /*04e0*/  IMAD.U32 R7, R4, 0x20, R5 ;  /* 0x0000002004077824 */ /* 0x000fe200078e0005 */
[----:B------:R-:W-:Y:S01]  /*04f0*/  SHF.R.S32.HI R3, RZ, 0x1f, R8 ;  /* 0x0000001fff037819 */ /* 0x000fe20000011408 */
[----:B------:R-:W-:Y:S01]  /*0500*/  IMAD.SHL.U32 R21, R21, 0x20, RZ ;  /* 0x0000002015157824 */ /* 0x000fe200078e00ff */
[----:B------:R-:W-:-:S02]  /*0510*/  LOP3.LUT R4, R14, 0xfffffff8, RZ, 0xc0, !PT ;  /* 0xfffffff80e047812 */ /* 0x000fc400078ec0ff */
[----:B------:R-:W-:Y:S01]  /*0520*/  LOP3.LUT R5, R2, 0x7fffffe, RZ, 0xc0, !PT ;  /* 0x07fffffe02057812 */ /* 0x000fe200078ec0ff */
[----:B------:R2:W-:Y:S01]  /*0530*/  STL [R1+0x14], R7 ;  /* 0x0000140701007387 */ /* 0x0005e20000100800 */
[----:B------:R-:W-:Y:S01]  /*0540*/  LEA.HI R3, R3, R22, RZ, 0x3 ;  /* 0x0000001603037211 */ /* 0x000fe200078f18ff */
[C---:B-1----:R-:W-:Y:S01]  /*0550*/  IMAD.IADD R16, R6.reuse, 0x1, -R4 ;  /* 0x0000000106107824 */ /* 0x042fe200078e0a04 */
[----:B------:R-:W-:Y:S01]  /*0560*/  SHF.R.S32.HI R9, RZ, 0x1, R2 ;  /* 0x00000001ff097819 */ /* 0x000fe20000011402 */
[----:B------:R-:W-:Y:S01]  /*0570*/  IMAD.IADD R17, R6, 0x1, -R5 ;  /* 0x0000000106117824 */ /* 0x000fe200078e0a05 */
[----:B------:R-:W-:Y:S01]  /*0580*/  LOP3.LUT R4, R3, 0xfffffff8, RZ, 0xc0, !PT ;  /* 0xfffffff803047812 */ /* 0x000fe200078ec0ff */
[----:B------:R1:W-:Y:S01]  /*0590*/  STL [R1+0x1c], R21 ;  /* 0x00001c1501007387 */ /* 0x0003e20000100800 */
[----:B------:R-:W-:Y:S02]  /*05a0*/  SHF.R.S32.HI R3, RZ, 0x1, R10 ;  /* 0x00000001ff037819 */ /* 0x000fe4000001140a */
[----:B------:R-:W-:Y:S01]  /*05b0*/  SHF.R.S32.HI R5, RZ, 0x1f, R2 ;  /* 0x0000001fff057819 */ /* 0x000fe20000011402 */
[----:B------:R-:W-:Y:S01]  /*05c0*/  IMAD.SHL.U32 R2, R12, 0x10, RZ ;  /* 0x000000100c027824 */ /* 0x000fe200078e00ff */
[C---:B------:R-:W-:Y:S01]  /*05d0*/  LOP3.LUT P6, RZ, R3.reuse, 0x2, RZ, 0xc0, !PT ;  /* 0x0000000203ff7812 */ /* 0x040fe200078cc0ff */
[----:B------:R-:W-:Y:S01]  /*05e0*/  IMAD.SHL.U32 R6, R3, 0x40, RZ ;  /* 0x0000004003067824 */ /* 0x000fe200078e00ff */
[----:B------:R-:W-:Y:S01]  /*05f0*/  LEA.HI R5, R5, R9, RZ, 0x2 ;  /* 0x0000000905057211 */ /* 0x000fe200078f10ff */
[----:B------:R-:W-:Y:S01]  /*0600*/  IMAD.IADD R3, R22, 0x1, -R4 ;  /* 0x0000000116037824 */ /* 0x000fe200078e0a04 */
[----:B------:R-:W-:-:S04]  /*0610*/  SHF.R.S32.HI R248, RZ, 0x2, R248 ;  /* 0x00000002fff87819 */ /* 0x000fc800000114f8 */
[C---:B------:R-:W-:Y:S01]  /*0620*/  LOP3.LUT R10, R3.reuse, 0x1, RZ, 0xc0, !PT ;  /* 0x00000001030a7812 */ /* 0x040fe200078ec0ff */
[----:B------:R-:W-:Y:S01]  /*0630*/  IMAD R248, R20, 0x10, R248 ;  /* 0x0000001014f87824 */ /* 0x000fe200078e02f8 */
[----:B------:R-:W-:Y:S02]  /*0640*/  LOP3.LUT P4, RZ, R3, 0x2, RZ, 0xc0, !PT ;  /* 0x0000000203ff7812 */ /* 0x000fe4000788c0ff */
[----:B------:R-:W-:Y:S01]  /*0650*/  ISETP.NE.U32.AND P5, PT, R10, 0x1, PT ;  /* 0x000000010a00780c */ /* 0x000fe20003fa5070 */
[----:B--2---:R-:W-:-:S03]  /*0660*/  IMAD.SHL.U32 R7, R11, 0x40, RZ ;  /* 0x000000400b077824 */ /* 0x004fc600078e00ff */
[----:B------:R-:W-:Y:S02]  /*0670*/  SEL R238, R238, 0x10, !P5 ;  /* 0x00000010eeee7807 */ /* 0x000fe40006800000 */
[----:B------:R-:W-:Y:S02]  /*0680*/  LOP3.LUT R8, R7, 0x1c0, RZ, 0xc0, !PT ;  /* 0x000001c007087812 */ /* 0x000fe400078ec0ff */
[----:B------:R-:W-:Y:S02]  /*0690*/  LOP3.LUT R7, R5, 0xfffffffc, RZ, 0xc0, !PT ;  /* 0xfffffffc05077812 */ /* 0x000fe400078ec0ff */
[----:B------:R-:W-:Y:S02]  /*06a0*/  LOP3.LUT R4, R8, 0x30, R2, 0xf8, !PT ;  /* 0x0000003008047812 */ /* 0x000fe400078ef802 */
[----:B------:R-:W-:Y:S01]  /*06b0*/  LOP3.LUT R2, R6, 0xc0, RZ, 0xc0, !PT ;  /* 0x000000c006027812 */ /* 0x000fe200078ec0ff */
[----:B------:R-:W-:Y:S01]  /*06c0*/  IMAD.IADD R11, R9, 0x1, -R7 ;  /* 0x00000001090b7824 */ /* 0x000fe200078e0a07 */
[----:B------:R-:W-:-:S02]  /*06d0*/  LOP3.LUT R6, R4, 0x8, R13, 0xf8, !PT ;  /* 0x0000000804067812 */ /* 0x000fc400078ef80d */
[----:B------:R-:W-:Y:S02]  /*06e0*/  SHF.R.U32.HI R4, RZ, 0x3, R8 ;  /* 0x00000003ff047819 */ /* 0x000fe40000011608 */
[----:B------:R-:W-:Y:S02]  /*06f0*/  LOP3.LUT R5, R2, 0x8, R13, 0xf8, !PT ;  /* 0x0000000802057812 */ /* 0x000fe400078ef80d */
[----:B------:R-:W-:Y:S01]  /*0700*/  LOP3.LUT R13, R6, R4, RZ, 0x3c, !PT ;  /* 0x00000004060d7212 */ /* 0x000fe200078e3cff */
[----:B------:R-:W-:Y:S01]  /*0710*/  IMAD.SHL.U32 R6, R18, 0x2, RZ ;  /* 0x0000000212067824 */ /* 0x000fe200078e00ff */
[----:B------:R-:W-:Y:S02]  /*0720*/  LEA.HI R4, R3, R3, RZ, 0x1 ;  /* 0x0000000303047211 */ /* 0x000fe400078f08ff */
[----:B------:R-:W-:Y:S02]  /*0730*/  SHF.R.U32.HI R2, RZ, 0x3, R2 ;  /* 0x00000003ff027819 */ /* 0x000fe40000011602 */
[----:B------:R-:W-:-:S02]  /*0740*/  LOP3.LUT R7, R4, 0x3fffffe, RZ, 0xc0, !PT ;  /* 0x03fffffe04077812 */ /* 0x000fc400078ec0ff */
[----:B------:R-:W-:Y:S02]  /*0750*/  LOP3.LUT R2, R5, R2, RZ, 0x3c, !PT ;  /* 0x0000000205027212 */ /* 0x000fe400078e3cff */
[----:B------:R-:W-:Y:S01]  /*0760*/  SHF.R.S32.HI R8, RZ, 0x7, R19 ;  /* 0x00000007ff087819 */ /* 0x000fe20000011413 */
[C---:B------:R-:W-:Y:S01]  /*0770*/  IMAD.IADD R10, R3.reuse, 0x1, -R7 ;  /* 0x00000001030a7824 */ /* 0x040fe200078e0a07 */
[----:B------:R-:W-:Y:S01]  /*0780*/  SHF.R.S32.HI R5, RZ, 0x3, R14 ;  /* 0x00000003ff057819 */ /* 0x000fe2000001140e */
[----:B------:R-:W-:Y:S01]  /*0790*/  IMAD.SHL.U32 R7, R3, 0x40, RZ ;  /* 0x0000004003077824 */ /* 0x000fe200078e00ff */
[----:B------:R-:W-:Y:S01]  /*07a0*/  SHF.R.S32.HI R3, RZ, 0x1, R4 ;  /* 0x00000001ff037819 */ /* 0x000fe20000011404 */
[--C-:B------:R-:W-:Y:S02]  /*07b0*/  IMAD R9, R8, 0x1000, R6.reuse ;  /* 0x0000100008097824 */ /* 0x100fe400078e0206 */
[----:B------:R-:W-:Y:S01]  /*07c0*/  IMAD R17, R5, 0x8, R17 ;  /* 0x0000000805117824 */ /* 0x000fe200078e0211 */
[----:B------:R-:W-:Y:S01]  /*07d0*/  LOP3.LUT R4, R7, 0x1c0, RZ, 0xc0, !PT ;  /* 0x000001c007047812 */ /* 0x000fe200078ec0ff */
[----:B------:R-:W-:Y:S01]  /*07e0*/  IMAD R213, R12, 0x2, R5 ;  /* 0x000000020cd57824 */ /* 0x000fe200078e0205 */
[C---:B------:R-:W-:Y:S01]  /*07f0*/  LOP3.LUT P3, RZ, R3.reuse, 0x2, RZ, 0xc0, !PT ;  /* 0x0000000203ff7812 */ /* 0x040fe2000786c0ff */
[----:B------:R-:W-:Y:S01]  /*0800*/  IMAD.SHL.U32 R3, R3, 0x40, RZ ;  /* 0x0000004003037824 */ /* 0x000fe200078e00ff */
[----:B------:R-:W-:Y:S01]  /*0810*/  LOP3.LUT R5, R4, 0x20, R21, 0xf8, !PT ;  /* 0x0000002004057812 */ /* 0x000fe200078ef815 */
[----:B------:R-:W-:Y:S01]  /*0820*/  IMAD R7, R12, 0x200, R6 ;  /* 0x000002000c077824 */ /* 0x000fe200078e0206 */
[----:B------:R-:W-:Y:S01]  /*0830*/  SHF.R.U32.HI R6, RZ, 0x3, R4 ;  /* 0x00000003ff067819 */ /* 0x000fe20000011604 */
[----:B------:R-:W-:Y:S01]  /*0840*/  IMAD.SHL.U32 R4, R8, 0x8, RZ ;  /* 0x0000000808047824 */ /* 0x000fe200078e00ff */
[----:B------:R-:W-:Y:S01]  /*0850*/  LOP3.LUT R3, R3, 0xc0, RZ, 0xc0, !PT ;  /* 0x000000c003037812 */ /* 0x000fe200078ec0ff */
[----:B------:R-:W-:Y:S01]  /*0860*/  IMAD R10, R10, 0x20, R7 ;  /* 0x000000200a0a7824 */ /* 0x000fe200078e0207 */
[----:B------:R-:W-:Y:S01]  /*0870*/  LOP3.LUT R8, R5, R6, RZ, 0x3c, !PT ;  /* 0x0000000605087212 */ /* 0x000fe200078e3cff */
[----:B------:R-:W-:Y:S01]  /*0880*/  IMAD R7, R20, 0x400, R9 ;  /* 0x0000040014077824 */ /* 0x000fe200078e0209 */
[----:B------:R-:W-:Y:S01]  /*0890*/  LOP3.LUT R4, R4, 0x8, RZ, 0xc0, !PT ;  /* 0x0000000804047812 */ /* 0x000fe200078ec0ff */
[----:B------:R-:W-:Y:S01]  /*08a0*/  IMAD.U32 R218, R0, 0x20, R2 ;  /* 0x0000002000da7824 */ /* 0x000fe200078e0002 */
[----:B------:R-:W-:Y:S01]  /*08b0*/  SHF.R.U32.HI R5, RZ, 0x3, R3 ;  /* 0x00000003ff057819 */ /* 0x000fe20000011603 */
[----:B------:R-:W-:Y:S01]  /*08c0*/  IMAD.IADD R237, R8, 0x1, R7 ;  /* 0x0000000108ed7824 */ /* 0x000fe200078e0207 */
[C---:B------:R-:W-:Y:S01]  /*08d0*/  R2P PR, R16.reuse, 0x6 ;  /* 0x0000000610007804 */ /* 0x040fe20000000000 */
[----:B------:R-:W-:Y:S01]  /*08e0*/  IMAD.SHL.U32 R0, R16, 0x40, RZ ;  /* 0x0000004010007824 */ /* 0x000fe200078e00ff */
[----:B------:R-:W-:Y:S01]  /*08f0*/  LOP3.LUT R8, R5, R3, R4, 0x1e, !PT ;  /* 0x0000000305087212 */ /* 0x000fe200078e1e04 */
[----:B------:R-:W-:Y:S01]  /*0900*/  IMAD.SHL.U32 R3, R11, 0x40, RZ ;  /* 0x000000400b037824 */ /* 0x000fe200078e00ff */
[----:B------:R-:W-:Y:S01]  /*0910*/  LEA R210, R218, UR5, 0x1 ;  /* 0x00000005dad27c11 */ /* 0x000fe2000f8e08ff */
[C---:B------:R-:W-:Y:S01]  /*0920*/  IMAD.SHL.U32 R6, R15.reuse, 0x10, RZ ;  /* 0x000000100f067824 */ /* 0x040fe200078e00ff */
[----:B------:R-:W-:Y:S01]  /*0930*/  LOP3.LUT R5, R0, 0x1c0, RZ, 0xc0, !PT ;  /* 0x000001c000057812 */ /* 0x000fe200078ec0ff */
[----:B------:R-:W-:Y:S01]  /*0940*/  IMAD.SHL.U32 R2, R15, 0x8, RZ ;  /* 0x000000080f027824 */ /* 0x000fe200078e00ff */
[----:B------:R-:W-:Y:S01]  /*0950*/  LOP3.LUT R3, R3, 0xc0, RZ, 0xc0, !PT ;  /* 0x000000c003037812 */ /* 0x000fe200078ec0ff */
[----:B------:R-:W-:Y:S01]  /*0960*/  IMAD.IADD R8, R8, 0x1, R10 ;  /* 0x0000000108087824 */ /* 0x000fe200078e020a */
[----:B------:R-:W-:Y:S01]  /*0970*/  LOP3.LUT R7, R4, 0x10, R6, 0xf8, !PT ;  /* 0x0000001004077812 */ /* 0x000fe200078ef806 */
[----:B------:R-:W-:Y:S01]  /*0980*/  IMAD R4, R15, 0x200, R13 ;  /* 0x000002000f047824 */ /* 0x000fe200078e020d */
[----:B------:R-:W-:-:S02]  /*0990*/  LOP3.LUT R2, R2, 0x8, RZ, 0xc0, !PT ;  /* 0x0000000802027812 */ /* 0x000fc400078ec0ff */
[----:B------:R-:W-:Y:S02]  /*09a0*/  SHF.R.U32.HI R6, RZ, 0x3, R5 ;  /* 0x00000003ff067819 */ /* 0x000fe40000011605 */
[--C-:B------:R-:W-:Y:S02]  /*09b0*/  SHF.R.U32.HI R0, RZ, 0x3, R3.reuse ;  /* 0x00000003ff007819 */ /* 0x100fe40000011603 */
[--C-:B------:R-:W-:Y:S02]  /*09c0*/  LOP3.LUT R6, R6, R5, R2.reuse, 0x1e, !PT ;  /* 0x0000000506067212 */ /* 0x100fe400078e1e02 */
[C---:B------:R-:W-:Y:S01]  /*09d0*/  LOP3.LUT R5, R0.reuse, R3, R2, 0x1e, !PT ;  /* 0x0000000300057212 */ /* 0x040fe200078e1e02 */
[----:B------:R-:W-:Y:S01]  /*09e0*/  IMAD.SHL.U32 R2, R17, 0x20, RZ ;  /* 0x0000002011027824 */ /* 0x000fe200078e00ff */
[----:B------:R-:W-:Y:S01]  /*09f0*/  LOP3.LUT R3, R0, R7, R3, 0x1e, !PT ;  /* 0x0000000700037212 */ /* 0x000fe200078e1e03 */
[----:B------:R-:W-:Y:S01]  /*0a00*/  IMAD.U32 R213, R213, 0x200, R6 ;  /* 0x00000200d5d57824 */ /* 0x000fe200078e0006 */
[----:B------:R-:W-:Y:S01]  /*0a10*/  SEL R0, R219, 0xffffffe0, !P6 ;  /* 0xffffffe0db007807 */ /* 0x000fe20007000000 */
[----:B------:R-:W-:Y:S01]  /*0a20*/  IMAD R220, R20, 0x200, R2 ;  /* 0x0000020014dc7824 */ /* 0x000fe200078e0202 */
[----:B------:R-:W-:Y:S01]  /*0a30*/  LEA R237, R237, UR4, 0x1 ;  /* 0x00000004eded7c11 */ /* 0x000fe2000f8e08ff */
[----:B------:R-:W-:Y:S01]  /*0a40*/  IMAD.IADD R217, R2, 0x1, R3 ;  /* 0x0000000102d97824 */ /* 0x000fe200078e0203 */
[----:B------:R-:W-:Y:S01]  /*0a50*/  LEA R3, R4, UR4, 0x1 ;  /* 0x0000000404037c11 */ /* 0x000fe2000f8e08ff */
[----:B------:R-:W-:Y:S01]  /*0a60*/  IMAD.IADD R210, R210, 0x1, R0 ;  /* 0x00000001d2d27824 */ /* 0x000fe200078e0200 */
[----:B------:R-:W-:Y:S01]  /*0a70*/  LOP3.LUT P0, RZ, R11, 0x2, RZ, 0xc0, !PT ;  /* 0x000000020bff7812 */ /* 0x000fe2000780c0ff */
[----:B------:R-:W-:Y:S01]  /*0a80*/  IMAD.U32 R0, RZ, RZ, UR7 ;  /* 0x00000007ff007e24 */ /* 0x000fe2000f8e00ff */
[----:B------:R-:W-:Y:S01]  /*0a90*/  USHF.R.S32.HI UR7, URZ, 0x1f, UR61 ;  /* 0x0000001f3f077899 */ /* 0x000fe2000801143d */
[----:B------:R-:W-:Y:S01]  /*0aa0*/  IMAD.IADD R220, R220, 0x1, R5 ;  /* 0x00000001dcdc7824 */ /* 0x000fe200078e0205 */
[----:B------:R-:W-:Y:S01]  /*0ab0*/  LEA R213, R213, UR5, 0x1 ;  /* 0x00000005d5d57c11 */ /* 0x000fe2000f8e08ff */
[----:B------:R-:W-:-:S02]  /*0ac0*/  IMAD.U32 R0, RZ, RZ, UR10 ;  /* 0x0000000aff007e24 */ /* 0x000fc4000f8e00ff */
[----:B------:R-:W-:Y:S01]  /*0ad0*/  IMAD.MOV.U32 R0, RZ, RZ, 0x40 ;  /* 0x00000040ff007424 */ /* 0x000fe200078e00ff */
[----:B------:R-:W-:Y:S01]  /*0ae0*/  LEA R211, R220, UR4, 0x1 ;  /* 0x00000004dcd37c11 */ /* 0x000fe2000f8e08ff */
[----:B------:R-:W-:Y:S02]  /*0af0*/  IMAD.U32 R2, RZ, RZ, UR7 ;  /* 0x00000007ff027e24 */ /* 0x000fe4000f8e00ff */
[----:B------:R-:W-:Y:S01]  /*0b00*/  IMAD.U32 R2, RZ, RZ, UR6 ;  /* 0x00000006ff027e24 */ /* 0x000fe2000f8e00ff */
[----:B------:R-:W-:Y:S01]  /*0b10*/  UIADD3 UR6, UR4, 0x9000, URZ ;  /* 0x0000900004067890 */ /* 0x000fe2000fffe03f */
[----:B------:R-:W-:Y:S01]  /*0b20*/  SEL R2, R219, 0xffffffe0, !P1 ;  /* 0xffffffe0db027807 */ /* 0x000fe20004800000 */
[C---:B------:R-:W-:Y:S01]  /*0b30*/  VIADD R240, R237.reuse, 0x20 ;  /* 0x00000020edf07836 */ /* 0x040fe20000000000 */
[----:B------:R-:W-:Y:S01]  /*0b40*/  SEL R0, R0, 0xffffffc0, !P2 ;  /* 0xffffffc000007807 */ /* 0x000fe20005000000 */
[----:B------:R-:W-:Y:S01]  /*0b50*/  @P4 VIADD R240, R237, 0xffffffe0 ;  /* 0xffffffe0edf04836 */ /* 0x000fe20000000000 */
[----:B------:R-:W-:Y:S01]  /*0b60*/  SEL R219, R219, 0xffffffe0, !P0 ;  /* 0xffffffe0dbdb7807 */ /* 0x000fe20004000000 */
[----:B------:R-:W-:Y:S01]  /*0b70*/  IMAD.IADD R214, R213, 0x1, R2 ;  /* 0x00000001d5d67824 */ /* 0x000fe200078e0202 */
[----:B------:R-:W-:Y:S01]  /*0b80*/  LEA R5, R8, UR6, 0x1 ;  /* 0x0000000608057c11 */ /* 0x000fe2000f8e08ff */
[----:B------:R-:W-:-:S02]  /*0b90*/  IMAD.IADD R239, R237, 0x1, R238 ;  /* 0x00000001edef7824 */ /* 0x000fc400078e02ee */
[----:B------:R-:W-:Y:S02]  /*0ba0*/  IMAD.IADD R238, R238, 0x1, R240 ;  /* 0x00000001eeee7824 */ /* 0x000fe400078e02f0 */
[C---:B------:R-:W-:Y:S01]  /*0bb0*/  VIADD R4, R5.reuse, 0x20 ;  /* 0x0000002005047836 */ /* 0x040fe20000000000 */
[----:B------:R1:W-:Y:S01]  /*0bc0*/  STL [R1+0x8], R5 ;  /* 0x0000080501007387 */ /* 0x0003e20000100800 */
[----:B------:R-:W-:Y:S02]  /*0bd0*/  @P3 VIADD R4, R5, 0xffffffe0 ;  /* 0xffffffe005043836 */ /* 0x000fe40000000000 */
[--C-:B------:R-:W-:Y:S02]  /*0be0*/  IMAD.IADD R216, R213, 0x1, R0.reuse ;  /* 0x00000001d5d87824 */ /* 0x100fe400078e0200 */
[----:B------:R-:W-:Y:S01]  /*0bf0*/  IMAD.IADD R215, R214, 0x1, R0 ;  /* 0x00000001d6d77824 */ /* 0x000fe200078e0200 */
[----:B------:R1:W-:Y:S01]  /*0c00*/  STL [R1+0xc], R4 ;  /* 0x00000c0401007387 */ /* 0x0003e20000100800 */
[----:B------:R-:W-:-:S07]  /*0c10*/  IMAD.IADD R212, R211, 0x1, R219 ;  /* 0x00000001d3d47824 */ /* 0x000fce00078e02db */
.L_x_624:
        /* <DEDUP_REMOVED lines=16> */
[----:B-123--:R-:W-:Y:S01]  /*0d20*/  IMAD.U32 R4, RZ, RZ, UR6 ;  /* 0x00000006ff047e24 */ /* 0x00efe2000f8e00ff */
[----:B------:R-:W-:Y:S01]  /*0d30*/  UISETP.NE.U32.AND UP0, UPT, UR12, URZ, UPT ;  /* 0x0000003f0c00728c */ /* 0x000fe2000bf05070 */
[----:B------:R-:W-:Y:S01]  /*0d40*/  IMAD.U32 R6, RZ, RZ, UR10 ;  /* 0x0000000aff067e24 */ /* 0x000fe2000f8e00ff */
[----:B------:R-:W-:Y:S01]  /*0d50*/  @UP4 UIADD3.X UR11, UR5, UR11, URZ, UP1, !UPT ;  /* 0x0000000b050b4290 */ /* 0x000fe20008ffe43f */
[----:B------:R-:W-:Y:S01]  /*0d60*/  IMAD.U32 R5, RZ, RZ, UR7 ;  /* 0x00000007ff057e24 */ /* 0x000fe2000f8e00ff */
[----:B------:R-:W-:-:S02]  /*0d70*/  UIADD3.X UR12, UR5, UR13, URZ, UP2, !UPT ;  /* 0x0000000d050c7290 */ /* 0x000fc400097fe43f */
        /* <DEDUP_REMOVED lines=45> */
.L_x_594:
        /* <DEDUP_REMOVED lines=10> */
[----:B------:R-:W-:Y:S02]  /*10f0*/  UIMAD.WIDE.U32 UR18, UR61, UR6, URZ ;  /* 0x000000063d1272a5 */ /* 0x000fe4000f8e003f */
[----:B------:R-:W-:Y:S02]  /*1100*/  UIMAD UR6, UR52, UR6, URZ ;  /* 0x00000006340672a4 */ /* 0x000fe4000f8e023f */
[----:B------:R-:W2:Y:S01]  /*1110*/  S2UR UR14, SR_CTAID.X ;  /* 0x00000000000e79c3 */ /* 0x000ea20000002500 */
[----:B------:R-:W-:Y:S02]  /*1120*/  UISETP.NE.AND UP1, UPT, UR59, -0x1, UPT ;  /* 0xffffffff3b00788c */ /* 0x000fe4000bf25270 */
[----:B------:R-:W-:Y:S01]  /*1130*/  UIMAD UR13, UR61, UR7, UR6 ;  /* 0x000000073d0d72a4 */ /* 0x000fe2000f8e0206 */
[----:B------:R-:W-:-:S02]  /*1140*/  ULDC UR53, c[0x0][0x2d4] ;  /* 0x0000b50000357ab9 */ /* 0x000fc40000000800 */
[----:B------:R-:W-:Y:S01]  /*1150*/  @!UP2 ULDC.64 UR6, c[0x0][0x418] ;  /* 0x000106000006aab9 */ /* 0x000fe20000000a00 */
[----:B------:R-:W-:Y:S01]  /*1160*/  ULDC.64 UR30, c[0x0][0x240] ;  /* 0x00009000001e7ab9 */ /* 0x000fe20000000a00 */
[----:B------:R-:W3:Y:S01]  /*1170*/  S2UR UR45, SR_CTAID.Z ;  /* 0x00000000002d79c3 */ /* 0x000ee20000002700 */
[----:B------:R-:W-:Y:S02]  /*1180*/  @!UP2 UIMAD.WIDE.U32 UR34, UR61, UR6, URZ ;  /* 0x000000063d22a2a5 */ /* 0x000fe4000f8e003f */
[----:B------:R-:W-:Y:S01]  /*1190*/  USHF.R.S32.HI UR29, URZ, 0x1f, UR53 ;  /* 0x0000001f3f1d7899 */ /* 0x000fe20008011435 */
[----:B------:R-:W-:Y:S01]  /*11a0*/  @UP1 ULDC.64 UR22, c[0x0][0x248] ;  /* 0x0000920000161ab9 */ /* 0x000fe20000000a00 */
[----:B------:R-:W-:Y:S01]  /*11b0*/  ULDC UR55, c[0x0][0x2dc] ;  /* 0x0000b70000377ab9 */ /* 0x000fe20000000800 */
[----:B------:R-:W-:Y:S01]  /*11c0*/  ULDC UR54, c[0x0][0x270] ;  /* 0x00009c0000367ab9 */ /* 0x000fe20000000800 */
[----:B-1----:R-:W-:Y:S01]  /*11d0*/  IABS R6, R7 ;  /* 0x0000000700067213 */ /* 0x002fe20000000000 */
[----:B------:R-:W-:Y:S01]  /*11e0*/  UIADD3 UR32, UR19, UR13, URZ ;  /* 0x0000000d13207290 */ /* 0x000fe2000fffe03f */
[----:B------:R-:W-:Y:S01]  /*11f0*/  ISETP.NE.AND P3, PT, R7, RZ, PT ;  /* 0x000000ff0700720c */ /* 0x000fe20003f65270 */
[----:B------:R-:W-:Y:S01]  /*1200*/  USHF.L.U64.HI UR20, UR61, 0x7, UR52 ;  /* 0x000000073d147899 */ /* 0x000fe20008010234 */
[----:B------:R-:W1:Y:S01]  /*1210*/  I2F.RP R4, R6 ;  /* 0x0000000600047306 */ /* 0x000e620000209400 */
[----:B------:R-:W-:Y:S01]  /*1220*/  ULDC.U8 UR33, c[0x0][0x3d8] ;  /* 0x0000f60000217ab9 */ /* 0x000fe20000000000 */
[----:B------:R-:W-:-:S02]  /*1230*/  UIMAD UR17, UR12, UR31, URZ ;  /* 0x0000001f0c1172a4 */ /* 0x000fc4000f8e023f */
[----:B--2---:R-:W-:Y:S02]  /*1240*/  UIMAD.WIDE.U32 UR24, UR14, UR10, URZ ;  /* 0x0000000a0e1872a5 */ /* 0x004fe4000f8e003f */
[----:B------:R-:W-:Y:S02]  /*1250*/  UISETP.NE.AND UP3, UPT, UR33, URZ, UPT ;  /* 0x0000003f2100728c */ /* 0x000fe4000bf65270 */
[----:B------:R-:W-:Y:S02]  /*1260*/  UIMAD UR38, UR14, UR11, UR25 ;  /* 0x0000000b0e2672a4 */ /* 0x000fe4000f8e0219 */
[----:B------:R-:W-:Y:S01]  /*1270*/  USHF.L.U32 UR14, UR61, 0x7, URZ ;  /* 0x000000073d0e7899 */ /* 0x000fe2000800063f */
[----:B------:R-:W-:Y:S01]  /*1280*/  @UP2 ULDC.64 UR10, c[0x0][0x420] ;  /* 0x00010800000a2ab9 */ /* 0x000fe20000000a00 */
[----:B---3--:R-:W-:Y:S01]  /*1290*/  IABS R2, UR45 ;  /* 0x0000002d00027c13 */ /* 0x008fe20008000000 */
[----:B------:R-:W-:Y:S01]  /*12a0*/  @UP2 UIMAD.WIDE.U32 UR36, UR12, UR10, URZ ;  /* 0x0000000a0c2422a5 */ /* 0x000fe2000f8e003f */
[----:B-1----:R-:W1:Y:S01]  /*12b0*/  MUFU.RCP R4, R4 ;  /* 0x0000000400047308 */ /* 0x002e620000001000 */
[----:B------:R-:W-:-:S02]  /*12c0*/  @!UP2 UIMAD UR10, UR52, UR6, URZ ;  /* 0x00000006340aa2a4 */ /* 0x000fc4000f8e023f */
[----:B------:R-:W-:Y:S02]  /*12d0*/  UIADD3 UR6, UR16, 0x3f, URZ ;  /* 0x0000003f10067890 */ /* 0x000fe4000fffe03f */
[----:B------:R-:W-:Y:S02]  /*12e0*/  @!UP2 UIMAD UR21, UR61, UR7, UR10 ;  /* 0x000000073d15a2a4 */ /* 0x000fe4000f8e020a */
[----:B------:R-:W-:Y:S02]  /*12f0*/  UIADD3 UR7, UR16, 0x80, UR58 ;  /* 0x0000008010077890 */ /* 0x000fe4000fffe03a */
[----:B------:R-:W-:Y:S01]  /*1300*/  @UP2 UIMAD UR43, UR12, UR11, UR37 ;  /* 0x0000000b0c2b22a4 */ /* 0x000fe2000f8e0225 */
[----:B------:R-:W-:Y:S01]  /*1310*/  ULDC UR10, c[0x0][0x394] ;  /* 0x0000e500000a7ab9 */ /* 0x000fe20000000800 */
[----:B------:R-:W-:Y:S02]  /*1320*/  USHF.R.S32.HI UR11, URZ, 0x1f, UR6 ;  /* 0x0000001f3f0b7899 */ /* 0x000fe40008011406 */
[----:B------:R-:W-:-:S02]  /*1330*/  UIADD3 UR7, UR7, UR10, -UR5 ;  /* 0x0000000a07077290 */ /* 0x000fc4000fffe805 */
[----:B------:R-:W-:Y:S01]  /*1340*/  @UP1 UIADD3 UR10, UR57, UR59, URZ ;  /* 0x0000003b390a1290 */ /* 0x000fe2000fffe03f */
[----:B-1----:R-:W-:Y:S01]  /*1350*/  VIADD R4, R4, 0xffffffe ;  /* 0x0ffffffe04047836 */ /* 0x002fe20000000000 */
[----:B------:R-:W-:Y:S02]  /*1360*/  ULEA.HI UR26, UR11, UR6, URZ, 0x6 ;  /* 0x000000060b1a7291 */ /* 0x000fe4000f8f303f */
[----:B------:R-:W-:Y:S01]  /*1370*/  UIADD3 UR11, UR7, 0x3f, URZ ;  /* 0x0000003f070b7890 */ /* 0x000fe2000fffe03f */
[----:B------:R-:W1:Y:S01]  /*1380*/  F2I.FTZ.U32.TRUNC.NTZ R5, R4 ;  /* 0x0000000400057305 */ /* 0x000e62000021f000 */
[----:B------:R-:W-:Y:S02]  /*1390*/  @UP1 UIMAD.WIDE.U32 UR6, UR10, UR22, URZ ;  /* 0x000000160a0612a5 */ /* 0x000fe4000f8e003f */
[----:B------:R-:W-:Y:S02]  /*13a0*/  @UP1 UIMAD UR10, UR10, UR23, URZ ;  /* 0x000000170a0a12a4 */ /* 0x000fe4000f8e023f */
[----:B------:R-:W-:-:S02]  /*13b0*/  USEL UR27, UR14, URZ, UP0 ;  /* 0x0000003f0e1b7287 */ /* 0x000fc40008000000 */
[----:B------:R-:W-:Y:S02]  /*13c0*/  @UP1 UIADD3 UR46, UR7, UR10, URZ ;  /* 0x0000000a072e1290 */ /* 0x000fe4000fffe03f */
[----:B------:R-:W-:Y:S02]  /*13d0*/  USHF.R.S32.HI UR10, URZ, 0x1f, UR11 ;  /* 0x0000001f3f0a7899 */ /* 0x000fe4000801140b */
[----:B------:R-:W-:Y:S01]  /*13e0*/  UIMAD.WIDE.U32 UR14, UR12, UR30, URZ ;  /* 0x0000001e0c0e72a5 */ /* 0x000fe2000f8e003f */
[----:B------:R-:W-:Y:S01]  /*13f0*/  @UP1 UMOV UR44, UR6 ;  /* 0x00000006002c1c82 */ /* 0x000fe20008000000 */
[----:B------:R-:W-:Y:S01]  /*1400*/  ULEA.HI UR19, UR10, UR11, URZ, 0x6 ;  /* 0x0000000b0a137291 */ /* 0x000fe2000f8f303f */
[----:B-1----:R-:W-:Y:S01]  /*1410*/  IMAD.MOV R0, RZ, RZ, -R5 ;  /* 0x000000ffff007224 */ /* 0x002fe200078e0a05 */
[----:B------:R-:W-:Y:S01]  /*1420*/  ULDC.U8 UR25, c[0x0][0x480] ;  /* 0x0001200000197ab9 */ /* 0x000fe20000000000 */
[----:B------:R-:W-:Y:S01]  /*1430*/  IMAD.MOV.U32 R4, RZ, RZ, RZ ;  /* 0x000000ffff047224 */ /* 0x000fe200078e00ff */
[----:B------:R-:W-:Y:S01]  /*1440*/  UIMAD.WIDE UR6, UR55, UR54, URZ ;  /* 0x00000036370672a5 */ /* 0x000fe2000f8e023f */
[----:B------:R-:W-:Y:S01]  /*1450*/  IMAD R0, R0, R6, RZ ;  /* 0x0000000600007224 */ /* 0x000fe200078e02ff */
[----:B------:R-:W-:-:S02]  /*1460*/  UIMAD.WIDE.U32 UR10, UR61, UR53, URZ ;  /* 0x000000353d0a72a5 */ /* 0x000fc4000f8e003f */
[----:B------:R-:W-:Y:S01]  /*1470*/  UIMAD UR13, UR29, UR61, URZ ;  /* 0x0000003d1d0d72a4 */ /* 0x000fe2000f8e023f */
[----:B------:R-:W-:Y:S01]  /*1480*/  IMAD.HI.U32 R0, R5, R0, R4 ;  /* 0x0000000005007227 */ /* 0x000fe200078e0004 */
[----:B------:R-:W-:Y:S02]  /*1490*/  UISETP.NE.AND UP4, UPT, UR25, URZ, UPT ;  /* 0x0000003f1900728c */ /* 0x000fe4000bf85270 */
[----:B------:R-:W-:Y:S02]  /*14a0*/  USEL UR51, UR18, UR14, !UP2 ;  /* 0x0000000e12337287 */ /* 0x000fe4000d000000 */
[----:B------:R-:W-:Y:S01]  /*14b0*/  USEL UR25, UR20, URZ, UP0 ;  /* 0x0000003f14197287 */ /* 0x000fe20008000000 */
[----:B------:R-:W-:Y:S01]  /*14c0*/  IMAD.HI.U32 R0, R0, R2, RZ ;  /* 0x0000000200007227 */ /* 0x000fe200078e00ff */
[----:B------:R-:W-:Y:S02]  /*14d0*/  @UP2 UIADD3 UR32, UR15, UR17, URZ ;  /* 0x000000110f202290 */ /* 0x000fe4000fffe03f */
[----:B------:R-:W-:Y:S01]  /*14e0*/  UIMAD.WIDE.U32 UR14, UR6, UR10, URZ ;  /* 0x0000000a060e72a5 */ /* 0x000fe2000f8e003f */
[----:B------:R-:W-:Y:S01]  /*14f0*/  IMAD.MOV R4, RZ, RZ, -R0 ;  /* 0x000000ffff047224 */ /* 0x000fe200078e0a00 */
[----:B------:R-:W-:-:S02]  /*1500*/  UIMAD UR20, UR7, UR10, URZ ;  /* 0x0000000a071472a4 */ /* 0x000fc4000f8e023f */
[----:B------:R-:W-:Y:S01]  /*1510*/  UIMAD UR10, UR52, UR53, UR13 ;  /* 0x00000035340a72a4 */ /* 0x000fe2000f8e020d */
[C---:B------:R-:W-:Y:S01]  /*1520*/  IMAD R2, R6.reuse, R4, R2 ;  /* 0x0000000406027224 */ /* 0x040fe200078e0202 */
[----:B------:R-:W-:Y:S01]  /*1530*/  ULDC UR40, c[0x0][0x2c4] ;  /* 0x0000b10000287ab9 */ /* 0x000fe20000000800 */
[----:B------:R-:W-:Y:S01]  /*1540*/  @UP3 ULDC UR13, c[0x0][0x2e4] ;  /* 0x0000b900000d3ab9 */ /* 0x000fe20000000800 */
[----:B------:R-:W-:Y:S02]  /*1550*/  UIADD3 UR17, UR11, UR10, URZ ;  /* 0x0000000a0b117290 */ /* 0x000fe4000fffe03f */
[----:B------:R-:W-:Y:S01]  /*1560*/  ISETP.GT.U32.AND P1, PT, R6, R2, PT ;  /* 0x000000020600720c */ /* 0x000fe20003f24070 */
[----:B------:R-:W-:Y:S02]  /*1570*/  USHF.R.S32.HI UR11, URZ, 0x6, UR26 ;  /* 0x000000063f0b7899 */ /* 0x000fe4000801141a */
[----:B------:R-:W-:Y:S02]  /*1580*/  USHF.R.S32.HI UR10, URZ, 0x6, UR19 ;  /* 0x000000063f0a7899 */ /* 0x000fe40008011413 */
[----:B------:R-:W-:-:S02]  /*1590*/  @UP3 UIMAD UR18, UR61, UR40, URZ ;  /* 0x000000283d1232a4 */ /* 0x000fc4000f8e023f */
[----:B------:R-:W-:Y:S02]  /*15a0*/  UISETP.LT.AND UP0, UPT, UR11, UR10, UPT ;  /* 0x0000000a0b00728c */ /* 0x000fe4000bf01270 */
[----:B------:R-:W-:Y:S02]  /*15b0*/  @UP3 USEL UR18, UR18, UR12, !UP2 ;  /* 0x0000000c12123287 */ /* 0x000fe4000d000000 */
[----:B------:R-:W-:Y:S02]  /*15c0*/  USEL UR33, UR11, UR10, UP0 ;  /* 0x0000000a0b217287 */ /* 0x000fe40008000000 */
        /* <DEDUP_REMOVED lines=13> */
[----:B------:R-:W-:Y:S02]  /*16a0*/  UIADD3 UR41, UR15, UR13, URZ ;  /* 0x0000000d0f297290 */ /* 0x000fe4000fffe03f */
[----:B------:R-:W-:Y:S02]  /*16b0*/  UIMAD UR13, UR7, UR12, URZ ;  /* 0x0000000c070d72a4 */ /* 0x000fe4000f8e023f */
[----:B------:R-:W-:Y:S01]  /*16c0*/  UIADD3.X UR14, UR18, UR25, URZ, UP0, !UPT ;  /* 0x00000019120e7290 */ /* 0x000fe200087fe43f */
[----:B------:R-:W-:Y:S01]  /*16d0*/  @P0 VIADD R0, R0, 0x1 ;  /* 0x0000000100000836 */ /* 0x000fe20000000000 */
[----:B------:R-:W-:Y:S01]  /*16e0*/  UIMAD UR7, UR7, UR10, URZ ;  /* 0x0000000a070772a4 */ /* 0x000fe2000f8e023f */
[----:B------:R-:W-:Y:S01]  /*16f0*/  PLOP3.LUT P0, PT, PT, PT, UP3, 0x80, 0x0 ;  /* 0x000000000000781c */ /* 0x000fe20003f0f038 */
[----:B------:R-:W-:Y:S02]  /*1700*/  @UP1 UIADD3 UR28, UR57, UR59, URZ ;  /* 0x0000003b391c1290 */ /* 0x000fe4000fffe03f */
[----:B------:R-:W-:Y:S01]  /*1710*/  @!UP2 UIADD3 UR43, UR35, UR21, URZ ;  /* 0x00000015232ba290 */ /* 0x000fe2000fffe03f */
[----:B------:R-:W-:Y:S01]  /*1720*/  @!P2 IADD3 R0, -R0, RZ, RZ ;  /* 0x000000ff0000a210 */ /* 0x000fe20007ffe1ff */
[----:B------:R-:W-:Y:S01]  /*1730*/  UIMAD.WIDE.U32 UR26, UR6, UR10, URZ ;  /* 0x0000000a061a72a5 */ /* 0x000fe2000f8e003f */
[----:B------:R-:W-:Y:S01]  /*1740*/  @!P3 LOP3.LUT R0, RZ, R7, RZ, 0x33, !PT ;  /* 0x00000007ff00b212 */ /* 0x000fe200078e33ff */
[----:B------:R-:W-:Y:S01]  /*1750*/  @UP1 ULDC.64 UR20, c[0x0][0x250] ;  /* 0x0000940000141ab9 */ /* 0x000fe20000000a00 */
[----:B------:R-:W-:-:S02]  /*1760*/  UIMAD UR10, UR6, UR14, UR7 ;  /* 0x0000000e060a72a4 */ /* 0x000fc4000f8e0207 */
[----:B------:R-:W-:Y:S02]  /*1770*/  @UP1 UIMAD.WIDE.U32 UR6, UR28, UR20, URZ ;  /* 0x000000141c0612a5 */ /* 0x000fe4000f8e003f */
[----:B------:R-:W-:Y:S02]  /*1780*/  @!UP3 UIMAD UR19, UR61, UR54, UR45 ;  /* 0x000000363d13b2a4 */ /* 0x000fe4000f8e022d */
[----:B------:R-:W-:Y:S02]  /*1790*/  @UP2 UIADD3 UR41, UR11, UR13, URZ ;  /* 0x0000000d0b292290 */ /* 0x000fe4000fffe03f */
[----:B------:R-:W-:Y:S02]  /*17a0*/  UIMAD UR42, UR45, UR55, URZ ;  /* 0x000000372d2a72a4 */ /* 0x000fe4000f8e023f */
[----:B------:R-:W-:Y:S02]  /*17b0*/  @UP1 UIMAD UR11, UR28, UR21, URZ ;  /* 0x000000151c0b12a4 */ /* 0x000fe4000f8e023f */
[----:B------:R-:W-:-:S02]  /*17c0*/  @!UP3 UIMAD UR29, UR19, UR40, URZ ;  /* 0x00000028131db2a4 */ /* 0x000fc4000f8e023f */
[----:B------:R-:W-:Y:S02]  /*17d0*/  USEL UR48, UR38, URZ, UP4 ;  /* 0x0000003f26307287 */ /* 0x000fe4000a000000 */
[----:B------:R-:W-:Y:S02]  /*17e0*/  USHF.R.S32.HI UR39, URZ, 0x1f, UR58 ;  /* 0x0000001f3f277899 */ /* 0x000fe4000801143a */
        /* <DEDUP_REMOVED lines=18> */
.L_x_596:
        /* <DEDUP_REMOVED lines=13> */
.L_x_597:
[----:B------:R-:W-:Y:S01]  /*19e0*/  @UP2 UMOV UR13, UR36 ;  /* 0x00000024000d2c82 */ /* 0x000fe20008000000 */
[----:B------:R-:W-:Y:S01]  /*19f0*/  @!UP2 UMOV UR13, UR34 ;  /* 0x00000022000dac82 */ /* 0x000fe20008000000 */
[----:B------:R-:W-:Y:S01]  /*1a00*/  SHF.R.S32.HI R10, RZ, 0x1f, R0 ;  /* 0x0000001fff0a7819 */ /* 0x000fe20000011400 */
[----:B------:R-:W-:Y:S06]  /*1a10*/  @!P0 BRA `(.L_x_598) ;  /* 0x0000000000208947 */ /* 0x000fec0003800000 */
[----:B------:R-:W1:Y:S01]  /*1a20*/  S2UR UR10, SR_CTAID.Z ;  /* 0x00000000000a79c3 */ /* 0x000e620000002700 */
[----:B------:R-:W-:Y:S01]  /*1a30*/  @!UP2 UIMAD UR12, UR61, UR53, URZ ;  /* 0x000000353d0ca2a4 */ /* 0x000fe2000f8e023f */
[----:B------:R-:W-:Y:S01]  /*1a40*/  ULDC UR6, c[0x0][0x2c0] ;  /* 0x0000b00000067ab9 */ /* 0x000fe20000000800 */
[----:B------:R-:W-:Y:S02]  /*1a50*/  ULDC UR7, c[0x0][0x2e4] ;  /* 0x0000b90000077ab9 */ /* 0x000fe40000000800 */
[----:B------:R-:W-:Y:S02]  /*1a60*/  ULEA UR7, UR6, UR7, 0x7 ;  /* 0x0000000706077291 */ /* 0x000fe4000f8e383f */
[----:B------:R-:W-:-:S04]  /*1a70*/  ULEA UR6, UR61, UR12, 0x7 ;  /* 0x0000000c3d067291 */ /* 0x000fc8000f8e383f */
[----:B-1----:R-:W-:Y:S01]  /*1a80*/  UIMAD UR6, UR7, UR10, UR6 ;  /* 0x0000000a070672a4 */ /* 0x002fe2000f8e0206 */
[----:B------:R-:W-:Y:S11]  /*1a90*/  BRA `(.L_x_599) ;  /* 0x00000000000c7947 */ /* 0x000ff60003800000 */
.L_x_598:
[----:B------:R-:W1:Y:S02]  /*1aa0*/  S2UR UR6, SR_CTAID.Z ;  /* 0x00000000000679c3 */ /* 0x000e640000002700 */
[----:B-1----:R-:W-:-:S04]  /*1ab0*/  UIMAD UR6, UR61, UR54, UR6 ;  /* 0x000000363d0672a4 */ /* 0x002fc8000f8e0206 */
[----:B------:R-:W-:-:S12]  /*1ac0*/  UIMAD UR6, UR6, UR53, URZ ;  /* 0x00000035060672a4 */ /* 0x000fd8000f8e023f */
.L_x_599:
[----:B------:R-:W2:Y:S04]  /*1ad0*/  LDL.64 R6, [R1+0x20] ;  /* 0x0000200001067983 */ /* 0x000ea80000100a00 */
[----:B------:R1:W2:Y:S01]  /*1ae0*/  LDL.64 R12, [R1+0x20] ;  /* 0x00002000010c7983 */ /* 0x0002a20000100a00 */
[----:B------:R-:W3:Y:S01]  /*1af0*/  S2UR UR7, SR_CTAID.Z ;  /* 0x00000000000779c3 */ /* 0x000ee20000002700 */
[----:B------:R-:W-:Y:S01]  /*1b00*/  ULDC.64 UR10, c[0x0][0x258] ;  /* 0x00009600000a7ab9 */ /* 0x000fe20000000a00 */
[----:B------:R-:W-:Y:S01]  /*1b10*/  UIADD3 UR19, -UR5, UR16, UR58 ;  /* 0x0000001005137290 */ /* 0x000fe2000fffe13a */
[----:B------:R-:W4:Y:S01]  /*1b20*/  S2R R26, SR_TID.X ;  /* 0x00000000001a7919 */ /* 0x000f220000002100 */
[----:B------:R-:W-:Y:S01]  /*1b30*/  IMAD.U32 R9, RZ, RZ, UR10 ;  /* 0x0000000aff097e24 */ /* 0x000fe2000f8e00ff */
[----:B------:R-:W-:Y:S01]  /*1b40*/  ULDC UR53, c[0x0][0x398] ;  /* 0x0000e60000357ab9 */ /* 0x000fe20000000800 */
[----:B------:R-:W-:Y:S01]  /*1b50*/  UIMAD UR35, UR55, UR54, URZ ;  /* 0x00000036372372a4 */ /* 0x000fe2000f8e023f */
[----:B------:R-:W5:Y:S01]  /*1b60*/  S2R R27, SR_TID.X ;  /* 0x00000000001b7919 */ /* 0x000f620000002100 */
[----:B------:R-:W1:Y:S01]  /*1b70*/  S2UR UR60, SR_CTAID.Z ;  /* 0x00000000003c79c3 */ /* 0x000e620000002700 */
[----:B------:R-:W-:Y:S01]  /*1b80*/  UIADD3 UR14, UR17, UR6, URZ ;  /* 0x00000006110e7290 */ /* 0x000fe2000fffe03f */
[----:B------:R-:W-:Y:S01]  /*1b90*/  BSSY B1, `(.L_x_595) ;  /* 0x00007d2000017945 */ /* 0x000fe20003800000 */
[----:B------:R-:W3:Y:S01]  /*1ba0*/  S2R R24, SR_TID.X ;  /* 0x0000000000187919 */ /* 0x000ee20000002100 */
[----:B------:R-:W-:-:S02]  /*1bb0*/  USHF.L.U32 UR27, UR35, 0x6, URZ ;  /* 0x00000006231b7899 */ /* 0x000fc4000800063f */
[----:B------:R-:W-:Y:S02]  /*1bc0*/  UIADD3 UR34, UR17, UR29, URZ ;  /* 0x0000001d11227290 */ /* 0x000fe4000fffe03f */
[----:B------:R-:W-:Y:S01]  /*1bd0*/  UIADD3 UR26, UP2, UP0, UR26, UR27, UR42 ;  /* 0x0000001b1a1a7290 */ /* 0x000fe2000f85e02a */
[----:B------:R-:W-:Y:S01]  /*1be0*/  ULDC.64 UR24, c[0x0][0x478] ;  /* 0x00011e0000187ab9 */ /* 0x000fe20000000a00 */
[----:B------:R-:W-:Y:S01]  /*1bf0*/  ULDC.64 UR28, c[0x0][0x210] ;  /* 0x00008400001c7ab9 */ /* 0x000fe20000000a00 */
[----:B------:R-:W-:Y:S01]  /*1c00*/  UIMAD.WIDE UR14, UR14, 0x4, UR24 ;  /* 0x000000040e0e78a5 */ /* 0x000fe2000f8e0218 */
[----:B------:R-:W-:Y:S02]  /*1c10*/  ULDC.64 UR36, c[0x0][0x2b0] ;  /* 0x0000ac0000247ab9 */ /* 0x000fe40000000a00 */
[----:B------:R-:W-:Y:S01]  /*1c20*/  ULDC.64 UR24, c[0x0][0x3e0] ;  /* 0x0000f80000187ab9 */ /* 0x000fe20000000a00 */
[----:B------:R-:W-:Y:S01]  /*1c30*/  UIADD3 UR6, UR33, -0x1, URZ ;  /* 0xffffffff21067890 */ /* 0x000fe2000fffe03f */
[----:B----4-:R-:W-:-:S04]  /*1c40*/  SHF.R.S32.HI R26, RZ, 0x1f, R26 ;  /* 0x0000001fff1a7819 */ /* 0x010fc8000001141a */
[----:B-----5:R-:W-:-:S04]  /*1c50*/  LEA.HI R26, R26, R27, RZ, 0x2 ;  /* 0x0000001b1a1a7211 */ /* 0x020fc800078f10ff */
[----:B------:R-:W-:Y:S02]  /*1c60*/  SHF.R.S32.HI R26, RZ, 0x2, R26 ;  /* 0x00000002ff1a7819 */ /* 0x000fe4000001141a */
[----:B---3--:R-:W-:Y:S02]  /*1c70*/  SHF.R.S32.HI R8, RZ, 0x1f, R24 ;  /* 0x0000001fff087819 */ /* 0x008fe40000011418 */
[----:B------:R-:W-:Y:S02]  /*1c80*/  SHF.R.S32.HI R16, RZ, 0x1f, R26 ;  /* 0x0000001fff107819 */ /* 0x000fe4000001141a */
[----:B------:R-:W-:-:S04]  /*1c90*/  IADD3 R2, P0, R26, UR17, RZ ;  /* 0x000000111a027c10 */ /* 0x000fc8000ff1e0ff */
[----:B------:R-:W-:Y:S01]  /*1ca0*/  IADD3.X R4, R16, UR18, RZ, P0, !PT ;  /* 0x0000001210047c10 */ /* 0x000fe200087fe4ff */
[----:B--2---:R-:W-:-:S04]  /*1cb0*/  IMAD.MOV.U32 R12, RZ, RZ, R6 ;  /* 0x000000ffff0c7224 */ /* 0x004fc800078e0006 */
[----:B------:R-:W-:Y:S01]  /*1cc0*/  IMAD R6, R4, UR30, RZ ;  /* 0x0000001e04067c24 */ /* 0x000fe2000f8e02ff */
[----:B------:R-:W-:-:S03]  /*1cd0*/  SHF.R.S32.HI R13, RZ, 0x1f, R12 ;  /* 0x0000001fff0d7819 */ /* 0x000fc6000001140c */
[C---:B------:R-:W-:Y:S02]  /*1ce0*/  IMAD.WIDE.U32 R4, R2.reuse, UR30, R12 ;  /* 0x0000001e02047c25 */ /* 0x040fe4000f8e000c */
[----:B------:R2:W-:Y:S02]  /*1cf0*/  STL [R1+0x24], R13 ;  /* 0x0000240d01007387 */ /* 0x0005e40000100800 */
[----:B------:R-:W-:Y:S01]  /*1d00*/  IMAD R2, R2, UR31, R6 ;  /* 0x0000001f02027c24 */ /* 0x000fe2000f8e0206 */
[----:B------:R-:W-:Y:S01]  /*1d10*/  USHF.R.S32.HI UR31, URZ, 0x1f, UR7 ;  /* 0x0000001f3f1f7899 */ /* 0x000fe20008011407 */
[----:B------:R-:W-:-:S03]  /*1d20*/  IADD3 R6, P0, R4, UR51, RZ ;  /* 0x0000003304067c10 */ /* 0x000fc6000ff1e0ff */
[----:B------:R-:W-:Y:S01]  /*1d30*/  UIMAD UR7, UR31, UR10, URZ ;  /* 0x0000000a1f0772a4 */ /* 0x000fe2000f8e023f */
[----:B------:R-:W-:Y:S02]  /*1d40*/  IADD3.X R7, R5, UR32, R2, P0, !PT ;  /* 0x0000002005077c10 */ /* 0x000fe400087fe402 */
[----:B------:R-:W-:Y:S01]  /*1d50*/  IADD3 R4, P0, R12, UR13, RZ ;  /* 0x0000000d0c047c10 */ /* 0x000fe2000ff1e0ff */
[----:B-1----:R-:W-:Y:S01]  /*1d60*/  UIMAD UR30, UR60, UR11, UR7 ;  /* 0x0000000b3c1e72a4 */ /* 0x002fe2000f8e0207 */
[----:B------:R-:W-:Y:S02]  /*1d70*/  ULDC.64 UR12, c[0x0][0x428] ;  /* 0x00010a00000c7ab9 */ /* 0x000fe40000000a00 */
[----:B------:R-:W-:Y:S01]  /*1d80*/  ULDC.64 UR10, c[0x0][0x420] ;  /* 0x00010800000a7ab9 */ /* 0x000fe20000000a00 */
[----:B------:R-:W-:Y:S01]  /*1d90*/  IADD3.X R5, R13, UR43, RZ, P0, !PT ;  /* 0x0000002b0d057c10 */ /* 0x000fe200087fe4ff */
[----:B------:R-:W-:Y:S01]  /*1da0*/  IMAD.U32 R2, RZ, RZ, UR10 ;  /* 0x0000000aff027e24 */ /* 0x000fe2000f8e00ff */
[----:B------:R-:W-:Y:S01]  /*1db0*/  UIMAD UR7, UR18, UR10, URZ ;  /* 0x0000000a120772a4 */ /* 0x000fe2000f8e023f */
[----:B------:R-:W-:-:S03]  /*1dc0*/  IMAD.WIDE.U32 R6, R9, UR60, R6 ;  /* 0x0000003c09067c25 */ /* 0x000fc6000f8e0006 */
[----:B------:R-:W-:Y:S01]  /*1dd0*/  UIMAD UR18, UR17, UR11, UR7 ;  /* 0x0000000b111272a4 */ /* 0x000fe2000f8e0207 */
[----:B------:R-:W-:Y:S01]  /*1de0*/  IMAD.WIDE.U32 R4, R2, UR17, R4 ;  /* 0x0000001102047c25 */ /* 0x000fe2000f8e0004 */
[----:B------:R-:W-:Y:S01]  /*1df0*/  LEA.HI R2, R8, R24, RZ, 0x5 ;  /* 0x0000001808027211 */ /* 0x000fe200078f28ff */
[----:B------:R-:W-:Y:S01]  /*1e00*/  UIADD3 UR7, UR19, -UR53, URZ ;  /* 0x8000003513077290 */ /* 0x000fe2000fffe03f */
[----:B------:R-:W-:Y:S01]  /*1e10*/  LEA R244, P4, R6, UR28, 0x1 ;  /* 0x0000001c06f47c11 */ /* 0x000fe2000f8808ff */
[----:B------:R-:W-:Y:S01]  /*1e20*/  UIMAD UR17, UR31, UR12, URZ ;  /* 0x0000000c1f1172a4 */ /* 0x000fe2000f8e023f */
[----:B------:R-:W-:Y:S01]  /*1e30*/  LOP3.LUT R8, R2, 0xffffffe0, RZ, 0xc0, !PT ;  /* 0xffffffe002087812 */ /* 0x000fe200078ec0ff */
[----:B------:R-:W-:Y:S01]  /*1e40*/  USHF.R.S32.HI UR32, URZ, 0x1f, UR7 ;  /* 0x0000001f3f207899 */ /* 0x000fe20008011407 */
[----:B------:R-:W-:Y:S01]  /*1e50*/  VIADD R5, R5, UR18 ;  /* 0x0000001205057c36 */ /* 0x000fe20008000000 */
[----:B------:R-:W-:Y:S01]  /*1e60*/  UIMAD UR13, UR60, UR13, UR17 ;  /* 0x0000000d3c0d72a4 */ /* 0x000fe2000f8e0211 */
[----:B------:R-:W-:Y:S01]  /*1e70*/  IMAD R9, R16, UR10, RZ ;  /* 0x0000000a10097c24 */ /* 0x000fe2000f8e02ff */
[----:B------:R-:W-:Y:S01]  /*1e80*/  ULEA.HI UR32, UR32, UR7, URZ, 0x6 ;  /* 0x0000000720207291 */ /* 0x000fe2000f8f303f */
[----:B------:R-:W-:Y:S01]  /*1e90*/  IMAD.IADD R24, R24, 0x1, -R8 ;  /* 0x0000000118187824 */ /* 0x000fe200078e0a08 */
[----:B------:R-:W-:Y:S01]  /*1ea0*/  ULDC.64 UR18, c[0x0][0x400] ;  /* 0x0001000000127ab9 */ /* 0x000fe20000000a00 */
[----:B------:R-:W-:Y:S01]  /*1eb0*/  IMAD.U32 R8, RZ, RZ, UR12 ;  /* 0x0000000cff087e24 */ /* 0x000fe2000f8e00ff */
[----:B------:R-:W-:Y:S01]  /*1ec0*/  USHF.R.S32.HI UR12, URZ, 0x1f, UR27 ;  /* 0x0000001f3f0c7899 */ /* 0x000fe2000801141b */
[----:B------:R-:W-:Y:S01]  /*1ed0*/  IMAD R9, R26, UR11, R9 ;  /* 0x0000000b1a097c24 */ /* 0x000fe2000f8e0209 */
[----:B------:R-:W-:Y:S01]  /*1ee0*/  USHF.R.S32.HI UR32, URZ, 0x6, UR32 ;  /* 0x000000063f207899 */ /* 0x000fe20008011420 */
[----:B------:R-:W-:Y:S01]  /*1ef0*/  IMAD.WIDE.U32 R4, R8, UR60, R4 ;  /* 0x0000003c08047c25 */ /* 0x000fe2000f8e0004 */
[----:B------:R-:W-:Y:S01]  /*1f00*/  UIADD3.X UR7, UR45, UR12, UR47, UP2, UP0 ;  /* 0x0000000c2d077290 */ /* 0x000fe200097e042f */
[----:B------:R-:W-:Y:S01]  /*1f10*/  SHF.R.S32.HI R8, RZ, 0x5, R2 ;  /* 0x00000005ff087819 */ /* 0x000fe20000011402 */
[----:B------:R-:W-:Y:S01]  /*1f20*/  UISETP.LT.AND UP0, UPT, URZ, UR32, UPT ;  /* 0x000000203f00728c */ /* 0x000fe2000bf01270 */
[----:B------:R-:W-:Y:S01]  /*1f30*/  VIADD R5, R5, UR13 ;  /* 0x0000000d05057c36 */ /* 0x000fe20008000000 */
[----:B------:R-:W-:Y:S01]  /*1f40*/  UIADD3 UR12, UP3, UP2, UR49, UR26, UR50 ;  /* 0x0000001a310c7290 */ /* 0x000fe2000fa7e032 */
[----:B------:R-:W-:Y:S01]  /*1f50*/  VIADD R7, R7, UR30 ;  /* 0x0000001e07077c36 */ /* 0x000fe20008000000 */
[----:B------:R-:W-:Y:S01]  /*1f60*/  USEL UR32, URZ, UR32, !UP0 ;  /* 0x000000203f207287 */ /* 0x000fe2000c000000 */
[----:B------:R-:W-:Y:S01]  /*1f70*/  IMAD R8, R8, UR35, R24 ;  /* 0x0000002308087c24 */ /* 0x000fe2000f8e0218 */
[----:B------:R-:W-:Y:S01]  /*1f80*/  UIADD3.X UR7, UR48, UR7, UR41, UP3, UP2 ;  /* 0x0000000730077290 */ /* 0x000fe20009fe4429 */
[----:B------:R-:W-:Y:S01]  /*1f90*/  IMAD.WIDE.U32 R4, R26, UR10, R4 ;  /* 0x0000000a1a047c25 */ /* 0x000fe2000f8e0004 */
[----:B------:R-:W-:Y:S01]  /*1fa0*/  UISETP.GT.AND UP0, UPT, UR33, UR32, UPT ;  /* 0x000000202100728c */ /* 0x000fe2000bf04270 */
[----:B------:R-:W-:-:S02]  /*1fb0*/  LEA.HI.X R245, R6, UR29, R7, 0x1, P4 ;  /* 0x0000001d06f57c11 */ /* 0x000fc4000a0f0c07 */
[----:B------:R-:W-:Y:S01]  /*1fc0*/  IADD3 R2, P0, R8, UR12, RZ ;  /* 0x0000000c08027c10 */ /* 0x000fe2000ff1e0ff */
[----:B------:R-:W-:Y:S01]  /*1fd0*/  IMAD.IADD R5, R5, 0x1, R9 ;  /* 0x0000000105057824 */ /* 0x000fe200078e0209 */
[----:B------:R-:W-:Y:S01]  /*1fe0*/  LEA R242, P3, R4, UR24, 0x1 ;  /* 0x0000001804f27c11 */ /* 0x000fe2000f8608ff */
[----:B------:R-:W-:Y:S01]  /*1ff0*/  UIMAD.WIDE UR12, UR34, 0x4, UR36 ;  /* 0x00000004220c78a5 */ /* 0x000fe2000f8e0224 */
[----:B------:R-:W-:Y:S02]  /*2000*/  LEA.HI.X.SX32 R8, R8, UR7, 0x1, P0 ;  /* 0x0000000708087c11 */ /* 0x000fe400080f0eff */
[----:B------:R-:W-:Y:S02]  /*2010*/  PLOP3.LUT P0, PT, PT, PT, UP0, 0x80, 0x0 ;  /* 0x000000000000781c */ /* 0x000fe40003f0f008 */
[----:B------:R-:W-:Y:S01]  /*2020*/  LEA R226, P2, R2, UR18, 0x2 ;  /* 0x0000001202e27c11 */ /* 0x000fe2000f8410ff */
[----:B------:R-:W-:Y:S01]  /*2030*/  UMOV UR18, UR15 ;  /* 0x0000000f00127c82 */ /* 0x000fe20008000000 */
[----:B------:R-:W-:-:S02]  /*2040*/  LEA.HI.X R243, R4, UR25, R5, 0x1, P3 ;  /* 0x0000001904f37c11 */ /* 0x000fc400098f0c05 */
[----:B------:R-:W-:Y:S01]  /*2050*/  LEA.HI.X R225, R2, UR19, R8, 0x2, P2 ;  /* 0x0000001302e17c11 */ /* 0x000fe200090f1408 */
[----:B------:R-:W-:-:S06]  /*2060*/  UMOV UR19, UR14 ;  /* 0x0000000e00137c82 */ /* 0x000fcc0008000000 */
[----:B--2---:R-:W-:Y:S05]  /*2070*/  @P0 BRA `(.L_x_600) ;  /* 0x0000000800140947 */ /* 0x004fea0003800000 */
        /* <DEDUP_REMOVED lines=19> */
.L_x_601:
[----:B------:R-:W-:Y:S01]  /*21b0*/  @UP1 UIADD3 UR14, UR57, UR59, URZ ;  /* 0x0000003b390e1290 */ /* 0x000fe2000fffe03f */
[----:B------:R-:W-:-:S03]  /*21c0*/  @UP1 ULDC.64 UR10, c[0x0][0x458] ;  /* 0x00011600000a1ab9 */ /* 0x000fc60000000a00 */
[----:B------:R-:W-:Y:S02]  /*21d0*/  @UP1 UIMAD.WIDE.U32 UR12, UR14, UR10, URZ ;  /* 0x0000000a0e0c12a5 */ /* 0x000fe4000f8e003f */
[----:B------:R-:W-:-:S04]  /*21e0*/  @UP1 UIMAD UR14, UR14, UR11, URZ ;  /* 0x0000000b0e0e12a4 */ /* 0x000fc8000f8e023f */
[----:B------:R-:W-:Y:S01]  /*21f0*/  @UP1 UIADD3 UR16, UR13, UR14, URZ ;  /* 0x0000000e0d101290 */ /* 0x000fe2000fffe03f */
[----:B------:R-:W-:Y:S11]  /*2200*/  @P1 BRA `(.L_x_602) ;  /* 0x00000000002c1947 */ /* 0x000ff60003800000 */
        /* <DEDUP_REMOVED lines=11> */
.L_x_602:
[----:B------:R-:W1:Y:S01]  /*22c0*/  S2UR UR14, SR_CTAID.Z ;  /* 0x00000000000e79c3 */ /* 0x000e620000002700 */
[----:B------:R-:W-:Y:S01]  /*22d0*/  UIMAD UR13, UR39, UR6, URZ ;  /* 0x00000006270d72a4 */ /* 0x000fe2000f8e023f */
[----:B------:R-:W-:Y:S01]  /*22e0*/  IMAD.U32 R4, RZ, RZ, UR6 ;  /* 0x00000006ff047e24 */ /* 0x000fe2000f8e00ff */
[----:B------:R-:W-:Y:S01]  /*22f0*/  UIMAD UR5, UR56, -0x80, UR5 ;  /* 0xffffff80380578a4 */ /* 0x000fe2000f8e0205 */
[----:B------:R-:W-:Y:S01]  /*2300*/  VIADD R2, R26, 0x40 ;  /* 0x000000401a027836 */ /* 0x000fe20000000000 */
[----:B------:R-:W-:Y:S01]  /*2310*/  UIMAD UR13, UR58, UR7, UR13 ;  /* 0x000000073a0d72a4 */ /* 0x000fe2000f8e020d */
[----:B------:R-:W-:Y:S01]  /*2320*/  IMAD.WIDE.U32 R4, R4, UR58, R12 ;  /* 0x0000003a04047c25 */ /* 0x000fe2000f8e000c */
[----:B------:R-:W-:Y:S02]  /*2330*/  BSSY B0, `(.L_x_603) ;  /* 0x000001b000007945 */ /* 0x000fe40003800000 */
[----:B------:R-:W-:Y:S02]  /*2340*/  ISETP.GE.AND P1, PT, R26, UR5, PT ;  /* 0x000000051a007c0c */ /* 0x000fe4000bf26270 */
[----:B------:R-:W-:-:S02]  /*2350*/  MOV R0, UR13 ;  /* 0x0000000d00007c02 */ /* 0x000fc40008000f00 */
[----:B------:R-:W-:-:S04]  /*2360*/  IADD3 R6, P0, R4, UR17, RZ ;  /* 0x0000001104067c10 */ /* 0x000fc8000ff1e0ff */
[----:B------:R-:W-:Y:S02]  /*2370*/  IADD3.X R7, R5, UR18, R0, P0, !PT ;  /* 0x0000001205077c10 */ /* 0x000fe400087fe400 */
[----:B------:R-:W-:Y:S01]  /*2380*/  ISETP.GE.AND P0, PT, R2, UR5, PT ;  /* 0x0000000502007c0c */ /* 0x000fe2000bf06270 */
[----:B-1----:R-:W-:-:S03]  /*2390*/  USHF.R.S32.HI UR19, URZ, 0x1f, UR14 ;  /* 0x0000001f3f137899 */ /* 0x002fc6000801140e */
[----:B------:R-:W-:Y:S02]  /*23a0*/  ULDC.64 UR14, c[0x0][0x468] ;  /* 0x00011a00000e7ab9 */ /* 0x000fe40000000a00 */
[----:B------:R-:W-:Y:S01]  /*23b0*/  UIMAD UR13, UR19, UR14, URZ ;  /* 0x0000000e130d72a4 */ /* 0x000fe2000f8e023f */
[----:B------:R-:W-:-:S05]  /*23c0*/  MOV R0, UR14 ;  /* 0x0000000e00007c02 */ /* 0x000fca0008000f00 */
[----:B------:R-:W1:Y:S02]  /*23d0*/  S2UR UR19, SR_CTAID.Z ;  /* 0x00000000001379c3 */ /* 0x000e640000002700 */
[----:B-1----:R-:W-:Y:S01]  /*23e0*/  UIMAD UR15, UR19, UR15, UR13 ;  /* 0x0000000f130f72a4 */ /* 0x002fe2000f8e020d */
[----:B------:R-:W-:-:S05]  /*23f0*/  IMAD.WIDE.U32 R6, R0, UR19, R6 ;  /* 0x0000001300067c25 */ /* 0x000fca000f8e0006 */
        /* <DEDUP_REMOVED lines=14> */
.L_x_604:
[----:B------:R-:W-:Y:S05]  /*24e0*/  BSYNC B0 ;  /* 0x0000000000007941 */ /* 0x000fea0003800000 */
.L_x_603:
        /* <DEDUP_REMOVED lines=15> */
.L_x_606:
[----:B------:R-:W-:Y:S05]  /*25e0*/  BSYNC B0 ;  /* 0x0000000000007941 */ /* 0x000fea0003800000 */
.L_x_605:
        /* <DEDUP_REMOVED lines=30> */
.L_x_608:
[----:B------:R-:W-:Y:S05]  /*27d0*/  BSYNC B0 ;  /* 0x0000000000007941 */ /* 0x000fea0003800000 */
.L_x_607:
        /* <DEDUP_REMOVED lines=15> */
.L_x_600:
[----:B------:R-:W2:Y:S01]  /*28d0*/  LDL R25, [R1+0x14] ;  /* 0x0000140001197983 */ /* 0x000ea20000100800 */
[----:B------:R-:W-:Y:S01]  /*28e0*/  UIMAD UR11, UR39, UR20, URZ ;  /* 0x00000014270b72a4 */ /* 0x000fe2000f8e023f */
[----:B------:R-:W-:Y:S01]  /*28f0*/  IMAD.U32 R6, RZ, RZ, UR20 ;  /* 0x00000014ff067e24 */ /* 0x000fe2000f8e00ff */
[----:B------:R-:W-:Y:S01]  /*2900*/  UIMAD UR10, UR39, UR22, URZ ;  /* 0x00000016270a72a4 */ /* 0x000fe2000f8e023f */
[----:B------:R-:W-:Y:S01]  /*2910*/  IMAD.U32 R4, RZ, RZ, UR22 ;  /* 0x00000016ff047e24 */ /* 0x000fe2000f8e00ff */
[----:B------:R-:W-:Y:S01]  /*2920*/  UIMAD UR7, UR56, -0x80, UR5 ;  /* 0xffffff80380778a4 */ /* 0x000fe2000f8e0205 */
[----:B------:R-:W-:Y:S01]  /*2930*/  VIADD R2, R26, 0x40 ;  /* 0x000000401a027836 */ /* 0x000fe20000000000 */
[----:B------:R-:W-:Y:S01]  /*2940*/  UIMAD UR11, UR58, UR21, UR11 ;  /* 0x000000153a0b72a4 */ /* 0x000fe2000f8e020b */
[--C-:B------:R-:W-:Y:S01]  /*2950*/  IMAD.WIDE.U32 R6, R6, UR58, R12.reuse ;  /* 0x0000003a06067c25 */ /* 0x100fe2000f8e000c */
[----:B------:R-:W-:Y:S02]  /*2960*/  UIMAD UR10, UR58, UR23, UR10 ;  /* 0x000000173a0a72a4 */ /* 0x000fe4000f8e020a */
[----:B------:R-:W-:Y:S01]  /*2970*/  ISETP.GE.AND P2, PT, R2, UR7, PT ;  /* 0x0000000702007c0c */ /* 0x000fe2000bf46270 */
[----:B------:R-:W-:Y:S01]  /*2980*/  IMAD.WIDE.U32 R4, R4, UR58, R12 ;  /* 0x0000003a04047c25 */ /* 0x000fe2000f8e000c */
[----:B------:R-:W-:Y:S01]  /*2990*/  IADD3 R6, P1, R6, UR38, RZ ;  /* 0x0000002606067c10 */ /* 0x000fe2000ff3e0ff */
[----:B------:R-:W-:-:S02]  /*29a0*/  ULDC.64 UR14, c[0x0][0x268] ;  /* 0x00009a00000e7ab9 */ /* 0x000fc40000000a00 */
[----:B------:R-:W-:Y:S01]  /*29b0*/  IMAD.MOV.U32 R251, RZ, RZ, 0x7f800000 ;  /* 0x7f800000fffb7424 */ /* 0x000fe200078e00ff */
[----:B------:R-:W-:Y:S01]  /*29c0*/  IADD3 R4, P0, R4, UR44, RZ ;  /* 0x0000002c04047c10 */ /* 0x000fe2000ff1e0ff */
[----:B------:R-:W-:Y:S02]  /*29d0*/  IMAD.U32 R2, RZ, RZ, UR11 ;  /* 0x0000000bff027e24 */ /* 0x000fe4000f8e00ff */
[----:B------:R-:W-:Y:S02]  /*29e0*/  IMAD.MOV.U32 R252, RZ, RZ, 0x7f800000 ;  /* 0x7f800000fffc7424 */ /* 0x000fe400078e00ff */
[----:B------:R-:W-:Y:S02]  /*29f0*/  IMAD.MOV.U32 R249, RZ, RZ, 0x7f800000 ;  /* 0x7f800000fff97424 */ /* 0x000fe400078e00ff */
[----:B------:R-:W-:Y:S01]  /*2a00*/  IMAD.MOV.U32 R250, RZ, RZ, 0x7f800000 ;  /* 0x7f800000fffa7424 */ /* 0x000fe200078e00ff */
[----:B------:R-:W1:Y:S01]  /*2a10*/  S2UR UR17, SR_CTAID.Z ;  /* 0x00000000001179c3 */ /* 0x000e620000002700 */
[----:B------:R-:W-:Y:S01]  /*2a20*/  IMAD.U32 R9, RZ, RZ, UR10 ;  /* 0x0000000aff097e24 */ /* 0x000fe2000f8e00ff */
[----:B------:R-:W-:Y:S01]  /*2a30*/  ULDC.64 UR10, c[0x0][0x260] ;  /* 0x00009800000a7ab9 */ /* 0x000fe20000000a00 */
[----:B------:R-:W-:Y:S01]  /*2a40*/  IADD3.X R7, R7, UR40, R2, P1, !PT ;  /* 0x0000002807077c10 */ /* 0x000fe20008ffe402 */
[----:B------:R-:W-:Y:S01]  /*2a50*/  IMAD R8, R10, UR14, RZ ;  /* 0x0000000e0a087c24 */ /* 0x000fe2000f8e02ff */
[----:B------:R-:W-:Y:S01]  /*2a60*/  ISETP.GE.AND P3, PT, R26, UR7, PT ;  /* 0x000000071a007c0c */ /* 0x000fe2000bf66270 */
[----:B------:R-:W-:Y:S01]  /*2a70*/  IMAD R2, R10, UR10, RZ ;  /* 0x0000000a0a027c24 */ /* 0x000fe2000f8e02ff */
[----:B------:R-:W-:Y:S01]  /*2a80*/  IADD3.X R5, R5, UR46, R9, P0, !PT ;  /* 0x0000002e05057c10 */ /* 0x000fe200087fe409 */
[----:B------:R-:W-:Y:S01]  /*2a90*/  IMAD R8, R0, UR15, R8 ;  /* 0x0000000f00087c24 */ /* 0x000fe2000f8e0208 */
[----:B------:R-:W-:Y:S01]  /*2aa0*/  LEA R196, R218, UR4, 0x1 ;  /* 0x00000004dac47c11 */ /* 0x000fe2000f8e08ff */
[----:B------:R-:W-:Y:S01]  /*2ab0*/  IMAD.WIDE.U32 R6, R0, UR14, R6 ;  /* 0x0000000e00067c25 */ /* 0x000fe2000f8e0006 */
[----:B------:R-:W-:-:S03]  /*2ac0*/  UIADD3 UR50, UR58, UR16, URZ ;  /* 0x000000103a327290 */ /* 0x000fc6000fffe03f */
[----:B------:R-:W-:Y:S02]  /*2ad0*/  VIADD R209, R220, 0x1800 ;  /* 0x00001800dcd17836 */ /* 0x000fe40000000000 */
[----:B------:R-:W-:Y:S01]  /*2ae0*/  VIADD R208, R217, 0x1800 ;  /* 0x00001800d9d07836 */ /* 0x000fe20000000000 */
[----:B------:R-:W-:Y:S01]  /*2af0*/  CS2R R126, SRZ ;  /* 0x00000000007e7805 */ /* 0x000fe2000001ff00 */
[C---:B------:R-:W-:Y:S01]  /*2b00*/  IMAD R9, R0.reuse, UR11, R2 ;  /* 0x0000000b00097c24 */ /* 0x040fe2000f8e0202 */
[----:B------:R-:W3:Y:S01]  /*2b10*/  @!P3 LDC.64 R20, c[0x0][0x220] ;  /* 0x00008800ff14bb82 */ /* 0x000ee20000000a00 */
[----:B------:R-:W-:Y:S01]  /*2b20*/  IMAD.WIDE.U32 R4, R0, UR10, R4 ;  /* 0x0000000a00047c25 */ /* 0x000fe2000f8e0004 */
[----:B------:R-:W-:Y:S02]  /*2b30*/  @!P2 IADD3 R0, P0, R26, 0x40, RZ ;  /* 0x000000401a00a810 */ /* 0x000fe40007f1e0ff */
[----:B------:R-:W-:Y:S02]  /*2b40*/  CS2R R124, SRZ ;  /* 0x00000000007c7805 */ /* 0x000fe4000001ff00 */
[----:B------:R-:W-:-:S02]  /*2b50*/  CS2R R130, SRZ ;  /* 0x0000000000827805 */ /* 0x000fc4000001ff00 */
[----:B------:R-:W-:Y:S02]  /*2b60*/  CS2R R128, SRZ ;  /* 0x0000000000807805 */ /* 0x000fe4000001ff00 */
[----:B------:R-:W-:Y:S01]  /*2b70*/  CS2R R122, SRZ ;  /* 0x00000000007a7805 */ /* 0x000fe2000001ff00 */
[----:B------:R-:W-:Y:S01]  /*2b80*/  @!P2 IMAD.X R13, RZ, RZ, R16, P0 ;  /* 0x000000ffff0da224 */ /* 0x000fe200000e0610 */
[----:B------:R-:W-:Y:S02]  /*2b90*/  PLOP3.LUT P0, PT, PT, PT, UP4, 0x80, 0x0 ;  /* 0x000000000000781c */ /* 0x000fe40003f0f048 */
[----:B------:R-:W-:Y:S02]  /*2ba0*/  CS2R R120, SRZ ;  /* 0x0000000000787805 */ /* 0x000fe4000001ff00 */
[----:B------:R-:W-:Y:S01]  /*2bb0*/  @!P2 IADD3 R12, P1, R26, 0x40, RZ ;  /* 0x000000401a0ca810 */ /* 0x000fe20007f3e0ff */
[----:B------:R-:W-:Y:S01]  /*2bc0*/  IMAD.IADD R5, R5, 0x1, R9 ;  /* 0x0000000105057824 */ /* 0x000fe200078e0209 */
[----:B------:R-:W4:Y:S01]  /*2bd0*/  @!P3 LDC.64 R18, c[0x0][0x218] ;  /* 0x00008600ff12bb82 */ /* 0x000f220000000a00 */
[----:B------:R-:W-:Y:S01]  /*2be0*/  IMAD.IADD R7, R7, 0x1, R8 ;  /* 0x0000000107077824 */ /* 0x000fe200078e0208 */
[----:B------:R-:W-:Y:S01]  /*2bf0*/  CS2R R118, SRZ ;  /* 0x0000000000767805 */ /* 0x000fe2000001ff00 */
[----:B------:R-:W-:Y:S01]  /*2c00*/  @!P2 IMAD.X R2, RZ, RZ, R16, P1 ;  /* 0x000000ffff02a224 */ /* 0x000fe200008e0610 */
[----:B------:R-:W-:Y:S01]  /*2c10*/  CS2R R116, SRZ ;  /* 0x0000000000747805 */ /* 0x000fe2000001ff00 */
[----:B------:R-:W-:Y:S01]  /*2c20*/  @!P2 IMAD.MOV.U32 R10, RZ, RZ, R4 ;  /* 0x000000ffff0aa224 */ /* 0x000fe200078e0004 */
[----:B------:R-:W-:Y:S01]  /*2c30*/  CS2R R110, SRZ ;  /* 0x00000000006e7805 */ /* 0x000fe2000001ff00 */
[----:B------:R-:W-:Y:S01]  /*2c40*/  @!P2 IMAD.MOV.U32 R11, RZ, RZ, R5 ;  /* 0x000000ffff0ba224 */ /* 0x000fe200078e0005 */
[----:B------:R-:W-:Y:S01]  /*2c50*/  CS2R R108, SRZ ;  /* 0x00000000006c7805 */ /* 0x000fe2000001ff00 */
[----:B------:R-:W-:Y:S01]  /*2c60*/  @!P2 IMAD R15, R13, UR22, RZ ;  /* 0x000000160d0fac24 */ /* 0x000fe2000f8e02ff */
[----:B------:R-:W-:Y:S01]  /*2c70*/  CS2R R114, SRZ ;  /* 0x0000000000727805 */ /* 0x000fe2000001ff00 */
[----:B------:R-:W-:Y:S01]  /*2c80*/  @!P2 IMAD R2, R2, UR20, RZ ;  /* 0x000000140202ac24 */ /* 0x000fe2000f8e02ff */
[----:B------:R-:W-:Y:S01]  /*2c90*/  CS2R R112, SRZ ;  /* 0x0000000000707805 */ /* 0x000fe2000001ff00 */
[----:B------:R-:W-:Y:S01]  /*2ca0*/  @!P2 IMAD.MOV.U32 R8, RZ, RZ, R6 ;  /* 0x000000ffff08a224 */ /* 0x000fe200078e0006 */
[----:B------:R-:W-:Y:S01]  /*2cb0*/  CS2R R106, SRZ ;  /* 0x00000000006a7805 */ /* 0x000fe2000001ff00 */
[----:B------:R-:W-:Y:S01]  /*2cc0*/  @!P2 IMAD.MOV.U32 R9, RZ, RZ, R7 ;  /* 0x000000ffff09a224 */ /* 0x000fe200078e0007 */
[----:B------:R-:W-:Y:S01]  /*2cd0*/  CS2R R104, SRZ ;  /* 0x0000000000687805 */ /* 0x000fe2000001ff00 */
[C---:B------:R-:W-:Y:S01]  /*2ce0*/  @!P2 IMAD R23, R0.reuse, UR23, R15 ;  /* 0x000000170017ac24 */ /* 0x040fe2000f8e020f */
[----:B------:R-:W-:Y:S01]  /*2cf0*/  CS2R R102, SRZ ;  /* 0x0000000000667805 */ /* 0x000fe2000001ff00 */
[----:B------:R-:W-:Y:S01]  /*2d00*/  @!P2 IMAD.WIDE.U32 R10, R0, UR22, R10 ;  /* 0x00000016000aac25 */ /* 0x000fe2000f8e000a */
[----:B------:R-:W-:-:S02]  /*2d10*/  CS2R R100, SRZ ;  /* 0x0000000000647805 */ /* 0x000fc4000001ff00 */
[----:B------:R-:W-:Y:S02]  /*2d20*/  CS2R R94, SRZ ;  /* 0x00000000005e7805 */ /* 0x000fe4000001ff00 */
[----:B------:R-:W-:Y:S01]  /*2d30*/  CS2R R92, SRZ ;  /* 0x00000000005c7805 */ /* 0x000fe2000001ff00 */
[C---:B------:R-:W-:Y:S01]  /*2d40*/  @!P3 IMAD R14, R16.reuse, UR20, RZ ;  /* 0x00000014100ebc24 */ /* 0x040fe2000f8e02ff */
[----:B------:R-:W-:Y:S01]  /*2d50*/  CS2R R98, SRZ ;  /* 0x0000000000627805 */ /* 0x000fe2000001ff00 */
[----:B------:R-:W-:Y:S01]  /*2d60*/  @!P3 IMAD R0, R16, UR22, RZ ;  /* 0x000000161000bc24 */ /* 0x000fe2000f8e02ff */
[----:B------:R-:W-:Y:S01]  /*2d70*/  CS2R R96, SRZ ;  /* 0x0000000000607805 */ /* 0x000fe2000001ff00 */
[----:B------:R-:W1:Y:S01]  /*2d80*/  @!P2 LDC.64 R16, c[0x0][0x220] ;  /* 0x00008800ff10ab82 */ /* 0x000e620000000a00 */
[C---:B------:R-:W-:Y:S01]  /*2d90*/  @!P2 IMAD R22, R12.reuse, UR21, R2 ;  /* 0x000000150c16ac24 */ /* 0x040fe2000f8e0202 */
        /* <DEDUP_REMOVED lines=8> */
[----:B------:R-:W-:Y:S01]  /*2e20*/  ULEA.HI UR7, UR6, UR6, URZ, 0x1 ;  /* 0x0000000606077291 */ /* 0x000fe2000f8f083f */
[----:B------:R-:W4:Y:S01]  /*2e30*/  @!P2 LDC.64 R14, c[0x0][0x218] ;  /* 0x00008600ff0eab82 */ /* 0x000f220000000a00 */
[----:B------:R-:W-:Y:S01]  /*2e40*/  CS2R R76, SRZ ;  /* 0x00000000004c7805 */ /* 0x000fe2000001ff00 */
[----:B------:R-:W-:Y:S01]  /*2e50*/  @!P3 IMAD.IADD R2, R9, 0x1, R2 ;  /* 0x000000010902b824 */ /* 0x000fe200078e0202 */
[----:B---3--:R-:W-:-:S02]  /*2e60*/  @!P3 LEA R6, P1, R8, R20, 0x1 ;  /* 0x000000140806b211 */ /* 0x008fc400078208ff */
[----:B------:R-:W-:Y:S02]  /*2e70*/  CS2R R82, SRZ ;  /* 0x0000000000527805 */ /* 0x000fe4000001ff00 */
[----:B------:R-:W-:Y:S02]  /*2e80*/  CS2R R80, SRZ ;  /* 0x0000000000507805 */ /* 0x000fe4000001ff00 */
[----:B------:R-:W-:Y:S02]  /*2e90*/  CS2R R74, SRZ ;  /* 0x00000000004a7805 */ /* 0x000fe4000001ff00 */
[----:B------:R-:W-:Y:S01]  /*2ea0*/  @!P3 LEA.HI.X R7, R8, R21, R2, 0x1, P1 ;  /* 0x000000150807b211 */ /* 0x000fe200008f0c02 */
[C---:B------:R-:W-:Y:S01]  /*2eb0*/  @!P3 IMAD R2, R26.reuse, UR23, R0 ;  /* 0x000000171a02bc24 */ /* 0x040fe2000f8e0200 */
[----:B------:R-:W-:Y:S01]  /*2ec0*/  ULOP3.LUT UR10, UR7, 0xfffffffe, URZ, 0xc0, !UPT ;  /* 0xfffffffe070a7892 */ /* 0x000fe2000f8ec03f */
[----:B------:R-:W-:Y:S01]  /*2ed0*/  @!P3 IMAD.WIDE.U32 R4, R26, UR22, R4 ;  /* 0x000000161a04bc25 */ /* 0x000fe2000f8e0004 */
[----:B------:R-:W-:-:S02]  /*2ee0*/  UIMAD UR7, UR6, -0x40, UR16 ;  /* 0xffffffc0060778a4 */ /* 0x000fc4000f8e0210 */
[----:B------:R-:W-:Y:S01]  /*2ef0*/  UIADD3 UR10, UR6, -UR10, URZ ;  /* 0x8000000a060a7290 */ /* 0x000fe2000fffe03f */
[----:B------:R-:W-:Y:S01]  /*2f00*/  @!P3 IMAD.IADD R5, R5, 0x1, R2 ;  /* 0x000000010505b824 */ /* 0x000fe200078e0202 */
[----:B-1----:R-:W-:Y:S02]  /*2f10*/  @!P2 LEA R8, P4, R12, R16, 0x1 ;  /* 0x000000100c08a211 */ /* 0x002fe400078808ff */
[----:B------:R-:W-:Y:S01]  /*2f20*/  CS2R R72, SRZ ;  /* 0x0000000000487805 */ /* 0x000fe2000001ff00 */
[----:B------:R-:W-:Y:S01]  /*2f30*/  UISETP.NE.AND UP0, UPT, UR10, 0x1, UPT ;  /* 0x000000010a00788c */ /* 0x000fe2000bf05270 */
[----:B------:R-:W-:Y:S05]  /*2f40*/  @P0 BAR.SYNC.DEFER_BLOCKING 0x0 ;  /* 0x0000000000000b1d */ /* 0x000fea0000010000 */
[----:B------:R-:W-:-:S02]  /*2f50*/  PLOP3.LUT P0, PT, PT, PT, UP0, 0x80, 0x0 ;  /* 0x000000000000781c */ /* 0x000fc40003f0f008 */
        /* <DEDUP_REMOVED lines=18> */
[----:B------:R-:W-:-:S02]  /*3080*/  UIMAD UR37, UR35, 0x28, URZ ;  /* 0x00000028232578a4 */ /* 0x000fc4000f8e023f */
[----:B------:R-:W-:Y:S02]  /*3090*/  UIMAD UR36, UR35, 0x30, URZ ;  /* 0x00000030232478a4 */ /* 0x000fe4000f8e023f */
[----:B------:R-:W-:Y:S01]  /*30a0*/  UIADD3 UR55, UR58, 0x80, URZ ;  /* 0x000000803a377890 */ /* 0x000fe2000fffe03f */
[----:B------:R-:W-:Y:S01]  /*30b0*/  ULDC UR60, c[0x0][0x398] ;  /* 0x0000e600003c7ab9 */ /* 0x000fe20000000800 */
[----:B--2---:R-:W-:-:S05]  /*30c0*/  LEA R0, R25, UR4, 0x1 ;  /* 0x0000000419007c11 */ /* 0x004fca000f8e08ff */
        /* <DEDUP_REMOVED lines=11> */
[----:B------:R-:W-:-:S03]  /*3180*/  VIADD R2, R25, 0x1800 ;  /* 0x0000180019027836 */ /* 0x000fc60000000000 */
[----:B------:R-:W-:Y:S04]  /*3190*/  @P2 STS.128 [R0+0x10000], RZ ;  /* 0x010000ff00002388 */ /* 0x000fe80000000c00 */
[----:B------:R-:W-:Y:S04]  /*31a0*/  @P2 STS.128 [R0+0x12000], RZ ;  /* 0x012000ff00002388 */ /* 0x000fe80000000c00 */
[----:B------:R-:W-:Y:S01]  /*31b0*/  @P2 STS.128 [R0+0x14000], RZ ;  /* 0x014000ff00002388 */ /* 0x000fe20000000c00 */
[----:B-1----:R-:W-:Y:S01]  /*31c0*/  @!P2 IMAD.IADD R7, R13, 0x1, R22 ;  /* 0x000000010d07a824 */ /* 0x002fe200078e0216 */
[----:B----4-:R-:W-:-:S04]  /*31d0*/  @!P3 LEA R6, P1, R4, R18, 0x1 ;  /* 0x000000120406b211 */ /* 0x010fc800078208ff */
[----:B------:R-:W-:Y:S02]  /*31e0*/  @!P2 LEA.HI.X R9, R12, R17, R7, 0x1, P4 ;  /* 0x000000110c09a211 */ /* 0x000fe400020f0c07 */
[----:B------:R-:W-:Y:S02]  /*31f0*/  @!P3 LEA.HI.X R7, R4, R19, R5, 0x1, P1 ;  /* 0x000000130407b211 */ /* 0x000fe400008f0c05 */
[----:B------:R-:W-:Y:S01]  /*3200*/  ISETP.GE.AND P1, PT, R26, UR7, PT ;  /* 0x000000071a007c0c */ /* 0x000fe2000bf26270 */
        /* <DEDUP_REMOVED lines=15> */
[----:B------:R-:W-:-:S03]  /*3300*/  @!P2 LEA R4, P4, R10, R14, 0x1 ;  /* 0x0000000e0a04a211 */ /* 0x000fc600078808ff */
        /* <DEDUP_REMOVED lines=47> */
[----:B-1----:R-:W-:Y:S01]  /*3600*/  VIADD R9, R248, 0x8 ;  /* 0x00000008f8097836 */ /* 0x002fe20000000000 */
[----:B------:R-:W-:Y:S01]  /*3610*/  ISETP.GE.AND P1, PT, R2, UR7, PT ;  /* 0x0000000702007c0c */ /* 0x000fe2000bf26270 */
[C---:B------:R-:W-:Y:S01]  /*3620*/  VIADD R8, R248.reuse, 0x20 ;  /* 0x00000020f8087836 */ /* 0x040fe20000000000 */
[----:B------:R-:W-:-:S02]  /*3630*/  ISETP.GE.AND P4, PT, R248, UR7, PT ;  /* 0x00000007f8007c0c */ /* 0x000fc4000bf86270 */
[----:B------:R-:W-:Y:S02]  /*3640*/  ISETP.GE.AND P3, PT, R9, UR7, PT ;  /* 0x0000000709007c0c */ /* 0x000fe4000bf66270 */
[----:B------:R-:W-:Y:S01]  /*3650*/  ISETP.GE.AND P2, PT, R8, UR7, PT ;  /* 0x0000000708007c0c */ /* 0x000fe2000bf46270 */
[----:B--2---:R-:W-:-:S06]  /*3660*/  IMAD.MOV.U32 R6, RZ, RZ, 0x4 ;  /* 0x00000004ff067424 */ /* 0x004fcc00078e00ff */
[----:B------:R-:W-:Y:S01]  /*3670*/  @!P1 IMAD.WIDE R6, R2, R6, UR12 ;  /* 0x0000000c02069e25 */ /* 0x000fe2000f8e0206 */
[----:B------:R-:W1:Y:S04]  /*3680*/  LDC.64 R10, c[0x0][0x3b8] ;  /* 0x0000ee00ff0a7b82 */ /* 0x000e680000000a00 */
[----:B------:R2:W5:Y:S01]  /*3690*/  @!P1 LDG.E R250, desc[UR8][R6.64] ;  /* 0x0000000806fa9981 */ /* 0x000562000c1e1900 */
[----:B----4-:R-:W-:Y:S01]  /*36a0*/  IMAD.MOV.U32 R4, RZ, RZ, 0x4 ;  /* 0x00000004ff047424 */ /* 0x010fe200078e00ff */
[----:B------:R-:W-:-:S04]  /*36b0*/  DEPBAR.LE SB0, 0x1 ;  /* 0x000080400000791a */ /* 0x000fc80000000000 */
[----:B------:R-:W-:-:S05]  /*36c0*/  IMAD.WIDE R4, R248, R4, UR12 ;  /* 0x0000000cf8047e25 */ /* 0x000fca000f8e0204 */
[----:B------:R2:W5:Y:S04]  /*36d0*/  @!P4 LDG.E R251, desc[UR8][R4.64] ;  /* 0x0000000804fbc981 */ /* 0x000568000c1e1900 */
[----:B------:R2:W5:Y:S04]  /*36e0*/  @!P3 LDG.E R252, desc[UR8][R4.64+0x20] ;  /* 0x0000200804fcb981 */ /* 0x000568000c1e1900 */
[----:B------:R2:W5:Y:S01]  /*36f0*/  @!P2 LDG.E R249, desc[UR8][R4.64+0x80] ;  /* 0x0000800804f9a981 */ /* 0x000562000c1e1900 */
[----:B------:R-:W-:Y:S06]  /*3700*/  BAR.SYNC.DEFER_BLOCKING 0x0 ;  /* 0x0000000000007b1d */ /* 0x000fec0000010000 */
[----:B-1----:R-:W4:Y:S04]  /*3710*/  LDG.E.64 R6, desc[UR8][R10.64] ;  /* 0x000000080a067981 */ /* 0x002f28000c1e1b00 */
[----:B------:R-:W2:Y:S01]  /*3720*/  LDG.E.64 R4, desc[UR8][R10.64+0x8] ;  /* 0x000008080a047981 */ /* 0x000ea2000c1e1b00 */
[----:B------:R-:W-:-:S03]  /*3730*/  UIMAD UR7, UR61, UR54, UR17 ;  /* 0x000000363d0772a4 */ /* 0x000fc6000f8e0211 */
[----:B------:R-:W1:Y:S01]  /*3740*/  LDSM.16.M88.4 R160, [R196+0xf000] ;  /* 0x00f00000c4a0783b */ /* 0x000e620000000200 */
[----:B------:R-:W-:-:S03]  /*3750*/  USHF.L.U32 UR7, UR7, 0x5, URZ ;  /* 0x0000000507077899 */ /* 0x000fc6000800063f */
[----:B------:R-:W1:Y:S01]  /*3760*/  LDSM.16.M88.4 R164, [R196+0xf400] ;  /* 0x00f40000c4a4783b */ /* 0x000e620000000200 */
[----:B------:R-:W-:-:S03]  /*3770*/  USHF.R.S32.HI UR10, URZ, 0x1f, UR7 ;  /* 0x0000001f3f0a7899 */ /* 0x000fc60008011407 */
[----:B------:R-:W1:Y:S04]  /*3780*/  LDSM.16.M88.4 R176, [R196+0x11000] ;  /* 0x01100000c4b0783b */ /* 0x000e680000000200 */
[----:B------:R-:W1:Y:S04]  /*3790*/  LDSM.16.M88.4 R180, [R196+0x11400] ;  /* 0x01140000c4b4783b */ /* 0x000e680000000200 */
[----:B------:R-:W1:Y:S01]  /*37a0*/  LDSM.16.M88.4 R192, [R196+0x13000] ;  /* 0x01300000c4c0783b */ /* 0x000e620000000200 */
[----:B---3--:R-:W-:-:S03]  /*37b0*/  SHF.R.S32.HI R0, RZ, 0x1f, R24 ;  /* 0x0000001fff007819 */ /* 0x008fc60000011418 */
[----:B------:R-:W3:Y:S04]  /*37c0*/  LDSM.16.M88.4 R196, [R196+0x13400] ;  /* 0x01340000c4c4783b */ /* 0x000ee80000000200 */
[----:B------:R-:W1:Y:S04]  /*37d0*/  LDSM.16.M88.4 R168, [R210] ;  /* 0x00000000d2a8783b */ /* 0x000e680000000200 */
[----:B------:R-:W1:Y:S04]  /*37e0*/  LDSM.16.M88.4 R172, [R210+0x400] ;  /* 0x00040000d2ac783b */ /* 0x000e680000000200 */
[----:B------:R-:W1:Y:S04]  /*37f0*/  LDSM.16.M88.4 R184, [R210+0x2000] ;  /* 0x00200000d2b8783b */ /* 0x000e680000000200 */
[----:B------:R-:W1:Y:S04]  /*3800*/  LDSM.16.M88.4 R188, [R210+0x2400] ;  /* 0x00240000d2bc783b */ /* 0x000e680000000200 */
[----:B------:R-:W1:Y:S04]  /*3810*/  LDSM.16.M88.4 R200, [R210+0x4000] ;  /* 0x00400000d2c8783b */ /* 0x000e680000000200 */
        /* <DEDUP_REMOVED lines=12> */
[----:B------:R-:W-:Y:S02]  /*38e0*/  UIADD3 UR23, UR20, UR24, URZ ;  /* 0x0000001814177290 */ /* 0x000fe4000fffe03f */
[----:B------:R-:W-:Y:S01]  /*38f0*/  UIADD3 UR52, -UR5, 0x80, UR50 ;  /* 0x0000008005347890 */ /* 0x000fe2000fffe132 */
[----:B------:R-:W-:Y:S01]  /*3900*/  LEA R209, R209, UR4, 0x1 ;  /* 0x00000004d1d17c11 */ /* 0x000fe2000f8e08ff */
[----:B------:R-:W-:Y:S01]  /*3910*/  UIADD3 UR22, UR20, UR23, URZ ;  /* 0x0000001714167290 */ /* 0x000fe2000fffe03f */
[----:B------:R-:W-:Y:S01]  /*3920*/  LEA R208, R208, UR4, 0x1 ;  /* 0x00000004d0d07c11 */ /* 0x000fe2000f8e08ff */
[----:B------:R-:W-:Y:S01]  /*3930*/  ULDC UR11, c[0x0][0x394] ;  /* 0x0000e500000b7ab9 */ /* 0x000fe20000000800 */
[----:B------:R-:W-:-:S02]  /*3940*/  UIADD3 UR52, UR52, -UR53, URZ ;  /* 0x8000003534347290 */ /* 0x000fc4000fffe03f */
[----:B------:R-:W-:Y:S02]  /*3950*/  UIMAD UR39, UR35, 0x18, URZ ;  /* 0x00000018232778a4 */ /* 0x000fe4000f8e023f */
[----:B------:R-:W-:Y:S01]  /*3960*/  USHF.L.U32 UR38, UR35, 0x5, URZ ;  /* 0x0000000523267899 */ /* 0x000fe2000800063f */
[----:B------:R-:W-:Y:S01]  /*3970*/  UMOV UR15, UR11 ;  /* 0x0000000b000f7c82 */ /* 0x000fe20008000000 */
[----:B------:R-:W-:Y:S02]  /*3980*/  UIMAD UR35, UR35, 0x38, URZ ;  /* 0x00000038232378a4 */ /* 0x000fe4000f8e023f */
[----:B------:R-:W-:Y:S01]  /*3990*/  UIADD3 UR33, UR20, UR22, URZ ;  /* 0x0000001614217290 */ /* 0x000fe2000fffe03f */
[----:B------:R-:W-:Y:S01]  /*39a0*/  ULDC.U8 UR11, c[0x0][0x388] ;  /* 0x0000e200000b7ab9 */ /* 0x000fe20000000000 */
[----:B----4-:R-:W-:Y:S02]  /*39b0*/  R2UR UR41, R6 ;  /* 0x00000000062972ca */ /* 0x010fe400000e0000 */
[----:B--2---:R-:W-:-:S04]  /*39c0*/  IADD3 R2, P2, P1, R4, UR7, R24 ;  /* 0x0000000704027c10 */ /* 0x004fc8000f95e018 */
[----:B------:R-:W-:Y:S01]  /*39d0*/  IADD3.X R0, R5, UR10, R0, P2, P1 ;  /* 0x0000000a05007c10 */ /* 0x000fe200097e2400 */
[----:B------:R2:W-:Y:S01]  /*39e0*/  STL [R1+0x10], R2 ;  /* 0x0000100201007387 */ /* 0x0005e20000100800 */
[----:B------:R-:W-:Y:S01]  /*39f0*/  R2UR UR51, R7 ;  /* 0x00000000073372ca */ /* 0x000fe200000e0000 */
[----:B------:R-:W-:-:S04]  /*3a00*/  ULDC UR10, c[0x0][0x2ec] ;  /* 0x0000bb00000a7ab9 */ /* 0x000fc80000000800 */
[----:B------:R-:W-:Y:S01]  /*3a10*/  LOP3.LUT R0, R0, UR41, RZ, 0x3c, !PT ;  /* 0x0000002900007c12 */ /* 0x000fe2000f8e3cff */
[----:B--2---:R-:W-:-:S05]  /*3a20*/  IMAD R2, RZ, RZ, -UR27 ;  /* 0x8000001bff027e24 */ /* 0x004fca000f8e02ff */
[----:B------:R2:W-:Y:S04]  /*3a30*/  STL [R1+0x4], R2 ;  /* 0x0000040201007387 */ /* 0x0005e80000100800 */
[----:B------:R2:W-:Y:S01]  /*3a40*/  STL [R1], R0 ;  /* 0x0000000001007387 */ /* 0x0005e20000100800 */
[----:B------:R-:W-:Y:S02]  /*3a50*/  UIADD3 UR27, UR20, UR28, URZ ;  /* 0x0000001c141b7290 */ /* 0x000fe4000fffe03f */
[----:B------:R-:W-:Y:S02]  /*3a60*/  UIADD3 UR49, UR41, -0x61c88647, URZ ;  /* 0x9e3779b929317890 */ /* 0x000fe4000fffe03f */
[----:B------:R-:W-:Y:S02]  /*3a70*/  UIADD3 UR53, UR41, 0x3c6ef372, URZ ;  /* 0x3c6ef37229357890 */ /* 0x000fe4000fffe03f */
[----:B------:R-:W-:-:S02]  /*3a80*/  UIADD3 UR47, UR41, -0x255992d5, URZ ;  /* 0xdaa66d2b292f7890 */ /* 0x000fc4000fffe03f */
[----:B------:R-:W-:Y:S02]  /*3a90*/  UIADD3 UR45, UR41, 0x78dde6e4, URZ ;  /* 0x78dde6e4292d7890 */ /* 0x000fe4000fffe03f */
[----:B------:R-:W-:Y:S02]  /*3aa0*/  UIADD3 UR43, UR41, 0x1715609d, URZ ;  /* 0x1715609d292b7890 */ /* 0x000fe4000fffe03f */
[----:B------:R-:W-:Y:S02]  /*3ab0*/  UIADD3 UR34, UR20, UR27, URZ ;  /* 0x0000001b14227290 */ /* 0x000fe4000fffe03f */
[----:B------:R-:W-:Y:S02]  /*3ac0*/  UIADD3 UR54, UR51, -0x4498517b, URZ ;  /* 0xbb67ae8533367890 */ /* 0x000fe4000fffe03f */
[----:B------:R-:W-:Y:S02]  /*3ad0*/  UIADD3 UR48, UR51, 0x76cf5d0a, URZ ;  /* 0x76cf5d0a33307890 */ /* 0x000fe4000fffe03f */
[----:B------:R-:W-:-:S02]  /*3ae0*/  UIADD3 UR46, UR51, 0x32370b8f, URZ ;  /* 0x32370b8f332e7890 */ /* 0x000fc4000fffe03f */
[----:B------:R-:W-:Y:S02]  /*3af0*/  UIADD3 UR41, UR41, -0x4ab325aa, URZ ;  /* 0xb54cda5629297890 */ /* 0x000fe4000fffe03f */
[----:B------:R-:W-:Y:S02]  /*3b00*/  UIADD3 UR44, UR51, -0x126145ec, URZ ;  /* 0xed9eba14332c7890 */ /* 0x000fe4000fffe03f */
[----:B------:R-:W-:Y:S02]  /*3b10*/  UIADD3 UR42, UR51, -0x56f99767, URZ ;  /* 0xa9066899332a7890 */ /* 0x000fe4000fffe03f */
[----:B-123--:R-:W-:-:S12]  /*3b20*/  UIADD3 UR40, UR51, 0x646e171e, URZ ;  /* 0x646e171e33287890 */ /* 0x00efd8000fffe03f */
.L_x_614:
[----:B------:R-:W0:Y:S01]  /*3b30*/  LDGDEPBAR ;  /* 0x00000000000079af */ /* 0x000e220000000000 */
[----:B------:R-:W-:Y:S01]  /*3b40*/  LEA R0, R218, UR4, 0x1 ;  /* 0x00000004da007c11 */ /* 0x000fe2000f8e08ff */
[----:B------:R-:W-:Y:S01]  /*3b50*/  IMAD.U32 R4, RZ, RZ, UR19 ;  /* 0x00000013ff047e24 */ /* 0x000fe2000f8e00ff */
[----:B------:R-:W-:Y:S01]  /*3b60*/  IADD3 R2, R219, R209, RZ ;  /* 0x000000d1db027210 */ /* 0x000fe20007ffe0ff */
        /* <DEDUP_REMOVED lines=24> */
[-C--:B-1----:R-:W-:Y:S03]  /*3cf0*/  HMMA.16816.F32.BF16 R4, R32, R16.reuse, RZ ;  /* 0x000000102004723c */ /* 0x082fe600000418ff */
[----:B------:R-:W-:Y:S03]  /*3d00*/  LDSM.16.M88.4 R156, [R210+-0x1c00] ;  /* 0xffe40000d29c783b */ /* 0x000fe60000000200 */
        /* <DEDUP_REMOVED lines=73> */
.L_x_610:
        /* <DEDUP_REMOVED lines=132> */
.L_x_611:
[C---:B------:R-:W-:Y:S01]  /*49e0*/  FSETP.NEU.FTZ.AND P0, PT, R251.reuse, -INF , PT ;  /* 0xff800000fb00780b */ /* 0x040fe20003f1d000 */
[----:B------:R-:W-:Y:S01]  /*49f0*/  FMUL.FTZ R132, R251, 1.4426950216293334961 ;  /* 0x3fb8aa3bfb847820 */ /* 0x000fe20000410000 */
[C---:B------:R-:W-:Y:S01]  /*4a00*/  FSETP.NEU.FTZ.AND P1, PT, R249.reuse, -INF , PT ;  /* 0xff800000f900780b */ /* 0x040fe20003f3d000 */
[----:B------:R-:W2:Y:S01]  /*4a10*/  LDL R134, [R1+0x10] ;  /* 0x0000100001867983 */ /* 0x000ea20000100800 */
[----:B------:R-:W-:Y:S01]  /*4a20*/  FMUL.FTZ R133, R249, 1.4426950216293334961 ;  /* 0x3fb8aa3bf9857820 */ /* 0x000fe20000410000 */
[----:B------:R-:W-:Y:S01]  /*4a30*/  FMUL.FTZ R0, R252, 1.4426950216293334961 ;  /* 0x3fb8aa3bfc007820 */ /* 0x000fe20000410000 */
[----:B------:R-:W-:Y:S01]  /*4a40*/  FSEL R132, R132, RZ, P0 ;  /* 0x000000ff84847208 */ /* 0x000fe20000000000 */
[----:B------:R-:W3:Y:S01]  /*4a50*/  LDL R136, [R1+0x18] ;  /* 0x0000180001887983 */ /* 0x000ee20000100800 */
[----:B------:R-:W-:Y:S01]  /*4a60*/  FSETP.NEU.FTZ.AND P0, PT, R252, -INF , PT ;  /* 0xff800000fc00780b */ /* 0x000fe20003f1d000 */
[----:B------:R-:W-:Y:S02]  /*4a70*/  UISETP.GT.AND UP2, UPT, UR6, UR32, UPT ;  /* 0x000000200600728c */ /* 0x000fe4000bf44270 */
[--C-:B------:R-:W-:Y:S01]  /*4a80*/  FFMA.FTZ R20, R20, UR10, -R132.reuse ;  /* 0x0000000a14147c23 */ /* 0x100fe20008010884 */
[----:B------:R-:W1:Y:S01]  /*4a90*/  S2R R137, SR_TID.X ;  /* 0x0000000000897919 */ /* 0x000e620000002100 */
[--C-:B------:R-:W-:Y:S01]  /*4aa0*/  FFMA.FTZ R2, R32, UR10, -R132.reuse ;  /* 0x0000000a20027c23 */ /* 0x100fe20008010884 */
[----:B------:R-:W-:Y:S01]  /*4ab0*/  FSEL R32, R0, RZ, P0 ;  /* 0x000000ff00207208 */ /* 0x000fe20000000000 */
[----:B------:R4:W-:Y:S01]  /*4ac0*/  MUFU.EX2 R232, R20 ;  /* 0x0000001400e87308 */ /* 0x0009e20000000800 */
[----:B------:R-:W-:Y:S01]  /*4ad0*/  FSETP.NEU.FTZ.AND P0, PT, R250, -INF , PT ;  /* 0xff800000fa00780b */ /* 0x000fe20003f1d000 */
[----:B------:R-:W1:Y:S01]  /*4ae0*/  S2R R138, SR_TID.X ;  /* 0x00000000008a7919 */ /* 0x000e620000002100 */
[----:B------:R-:W-:Y:S01]  /*4af0*/  FFMA.FTZ R16, R16, UR10, -R132 ;  /* 0x0000000a10107c23 */ /* 0x000fe20008010884 */
[----:B------:R-:W-:Y:S01]  /*4b00*/  FFMA.FTZ R19, R19, UR10, -R32 ;  /* 0x0000000a13137c23 */ /* 0x000fe20008010820 */
[----:B------:R-:W-:Y:S01]  /*4b10*/  FFMA.FTZ R33, R33, UR10, -R132 ;  /* 0x0000000a21217c23 */ /* 0x000fe20008010884 */
[--C-:B------:R-:W-:Y:S01]  /*4b20*/  FFMA.FTZ R35, R35, UR10, -R32.reuse ;  /* 0x0000000a23237c23 */ /* 0x100fe20008010820 */
[----:B------:R-:W-:Y:S03]  /*4b30*/  FFMA.FTZ R7, R7, UR10, -R32 ;  /* 0x0000000a07077c23 */ /* 0x000fe60008010820 */
[----:B------:R1:W-:Y:S01]  /*4b40*/  MUFU.EX2 R230, R16 ;  /* 0x0000001000e67308 */ /* 0x0003e20000000800 */
[----:B------:R-:W-:Y:S01]  /*4b50*/  FFMA.FTZ R157, R4, UR10, -R132 ;  /* 0x0000000a049d7c23 */ /* 0x000fe20008010884 */
[--C-:B------:R-:W-:Y:S01]  /*4b60*/  FFMA.FTZ R18, R18, UR10, -R32.reuse ;  /* 0x0000000a12127c23 */ /* 0x100fe20008010820 */
[----:B------:R-:W-:Y:S02]  /*4b70*/  IMAD.U32 R4, RZ, RZ, UR6 ;  /* 0x00000006ff047e24 */ /* 0x000fe4000f8e00ff */
[----:B------:R-:W-:Y:S01]  /*4b80*/  FFMA.FTZ R144, R6, UR10, -R32 ;  /* 0x0000000a06907c23 */ /* 0x000fe20008010820 */
[--C-:B------:R-:W-:Y:S01]  /*4b90*/  FFMA.FTZ R156, R17, UR10, -R132.reuse ;  /* 0x0000000a119c7c23 */ /* 0x100fe20008010884 */
[--C-:B------:R-:W-:Y:S01]  /*4ba0*/  FFMA.FTZ R153, R21, UR10, -R132.reuse ;  /* 0x0000000a15997c23 */ /* 0x100fe20008010884 */
[----:B------:R-:W-:Y:S02]  /*4bb0*/  FFMA.FTZ R132, R5, UR10, -R132 ;  /* 0x0000000a05847c23 */ /* 0x000fe40008010884 */
[----:B------:R-:W-:Y:S01]  /*4bc0*/  MUFU.EX2 R229, R19 ;  /* 0x0000001300e57308 */ /* 0x000fe20000000800 */
[----:B----4-:R-:W4:Y:S01]  /*4bd0*/  LDL R20, [R1] ;  /* 0x0000000001147983 */ /* 0x010f220000100800 */
[--C-:B------:R-:W-:Y:S01]  /*4be0*/  FFMA.FTZ R23, R23, UR10, -R32.reuse ;  /* 0x0000000a17177c23 */ /* 0x100fe20008010820 */
[--C-:B------:R-:W-:Y:S01]  /*4bf0*/  FFMA.FTZ R226, R22, UR10, -R32.reuse ;  /* 0x0000000a16e27c23 */ /* 0x100fe20008010820 */
[----:B------:R-:W-:Y:S01]  /*4c00*/  FFMA.FTZ R32, R34, UR10, -R32 ;  /* 0x0000000a22207c23 */ /* 0x000fe20008010820 */
[----:B------:R-:W-:Y:S05]  /*4c10*/  FMUL.FTZ R0, R250, 1.4426950216293334961 ;  /* 0x3fb8aa3bfa007820 */ /* 0x000fea0000410000 */
[----:B------:R1:W4:Y:S02]  /*4c20*/  MUFU.EX2 R236, R2 ;  /* 0x0000000200ec7308 */ /* 0x0003240000000800 */
[----:B-1----:R-:W-:Y:S01]  /*4c30*/  IMAD.U32 R16, RZ, RZ, UR56 ;  /* 0x00000038ff107e24 */ /* 0x002fe2000f8e00ff */
[----:B------:R-:W-:Y:S02]  /*4c40*/  FSEL R0, R0, RZ, P0 ;  /* 0x000000ff00007208 */ /* 0x000fe40000000000 */
[----:B------:R-:W-:Y:S03]  /*4c50*/  SHF.R.S32.HI R137, RZ, 0x1f, R137 ;  /* 0x0000001fff897819 */ /* 0x000fe60000011489 */
[--C-:B------:R-:W-:Y:S02]  /*4c60*/  FFMA.FTZ R31, R31, UR10, -R0.reuse ;  /* 0x0000000a1f1f7c23 */ /* 0x100fe40008010800 */
[----:B------:R-:W-:Y:S01]  /*4c70*/  MUFU.EX2 R235, R35 ;  /* 0x0000002300eb7308 */ /* 0x000fe20000000800 */
[--C-:B------:R-:W-:Y:S01]  /*4c80*/  FFMA.FTZ R15, R15, UR10, -R0.reuse ;  /* 0x0000000a0f0f7c23 */ /* 0x100fe20008010800 */
[----:B------:R-:W-:Y:S01]  /*4c90*/  LEA.HI R137, R137, R138, RZ, 0x6 ;  /* 0x0000008a89897211 */ /* 0x000fe200078f30ff */
[--C-:B------:R-:W-:Y:S01]  /*4ca0*/  FFMA.FTZ R147, R14, UR10, -R0.reuse ;  /* 0x0000000a0e937c23 */ /* 0x100fe20008010800 */
[--C-:B------:R-:W-:Y:S01]  /*4cb0*/  FFMA.FTZ R142, R10, UR10, -R0.reuse ;  /* 0x0000000a0a8e7c23 */ /* 0x100fe20008010800 */
[--C-:B------:R-:W-:Y:S01]  /*4cc0*/  FFMA.FTZ R145, R11, UR10, -R0.reuse ;  /* 0x0000000a0b917c23 */ /* 0x100fe20008010800 */
[----:B------:R-:W-:Y:S01]  /*4cd0*/  SHF.R.S32.HI R137, RZ, 0x6, R137 ;  /* 0x00000006ff897819 */ /* 0x000fe20000011489 */
[--C-:B------:R-:W-:Y:S03]  /*4ce0*/  FFMA.FTZ R27, R27, UR10, -R0.reuse ;  /* 0x0000000a1b1b7c23 */ /* 0x100fe60008010800 */
[----:B------:R1:W-:Y:S01]  /*4cf0*/  MUFU.EX2 R227, R7 ;  /* 0x0000000700e37308 */ /* 0x0003e20000000800 */
[----:B------:R-:W-:Y:S01]  /*4d00*/  FSEL R2, R133, RZ, P1 ;  /* 0x000000ff85027208 */ /* 0x000fe20000800000 */
[--C-:B------:R-:W-:Y:S01]  /*4d10*/  FFMA.FTZ R26, R26, UR10, -R0.reuse ;  /* 0x0000000a1a1a7c23 */ /* 0x100fe20008010800 */
[----:B------:R-:W-:Y:S02]  /*4d20*/  IMAD R19, R16, 0x4, R137 ;  /* 0x0000000410137824 */ /* 0x000fe400078e0289 */
[----:B------:R-:W-:Y:S01]  /*4d30*/  FFMA.FTZ R0, R30, UR10, -R0 ;  /* 0x0000000a1e007c23 */ /* 0x000fe20008010800 */
[--C-:B------:R-:W-:Y:S01]  /*4d40*/  FFMA.FTZ R146, R8, UR10, -R2.reuse ;  /* 0x0000000a08927c23 */ /* 0x100fe20008010802 */
[--C-:B------:R-:W-:Y:S03]  /*4d50*/  FFMA.FTZ R141, R9, UR10, -R2.reuse ;  /* 0x0000000a098d7c23 */ /* 0x100fe60008010802 */
[----:B------:R1:W-:Y:S01]  /*4d60*/  MUFU.EX2 R228, R18 ;  /* 0x0000001200e47308 */ /* 0x0003e20000000800 */
[--C-:B------:R-:W-:Y:S01]  /*4d70*/  FFMA.FTZ R225, R12, UR10, -R2.reuse ;  /* 0x0000000a0ce17c23 */ /* 0x100fe20008010802 */
[--C-:B------:R-:W-:Y:S01]  /*4d80*/  FFMA.FTZ R143, R13, UR10, -R2.reuse ;  /* 0x0000000a0d8f7c23 */ /* 0x100fe20008010802 */
[--C-:B------:R-:W-:Y:S01]  /*4d90*/  FFMA.FTZ R28, R28, UR10, -R2.reuse ;  /* 0x0000000a1c1c7c23 */ /* 0x100fe20008010802 */
[--C-:B------:R-:W-:Y:S01]  /*4da0*/  FFMA.FTZ R24, R24, UR10, -R2.reuse ;  /* 0x0000000a18187c23 */ /* 0x100fe20008010802 */
[--C-:B------:R-:W-:Y:S01]  /*4db0*/  FFMA.FTZ R25, R25, UR10, -R2.reuse ;  /* 0x0000000a19197c23 */ /* 0x100fe20008010802 */
[----:B------:R-:W-:Y:S04]  /*4dc0*/  FFMA.FTZ R2, R29, UR10, -R2 ;  /* 0x0000000a1d027c23 */ /* 0x000fe80008010802 */
[----:B------:R4:W-:Y:S10]  /*4dd0*/  MUFU.EX2 R231, R23 ;  /* 0x0000001700e77308 */ /* 0x0009f40000000800 */
[----:B------:R4:W-:Y:S10]  /*4de0*/  MUFU.EX2 R158, R15 ;  /* 0x0000000f009e7308 */ /* 0x0009f40000000800 */
[----:B------:R-:W4:Y:S10]  /*4df0*/  MUFU.EX2 R234, R31 ;  /* 0x0000001f00ea7308 */ /* 0x000f340000000800 */
        /* <DEDUP_REMOVED lines=18> */
[----:B------:R-:W4:Y:S10]  /*4f20*/  MUFU.EX2 R152, R24 ;  /* 0x0000001800987308 */ /* 0x000f340000000800 */
[----:B------:R-:W4:Y:S10]  /*4f30*/  MUFU.EX2 R150, R27 ;  /* 0x0000001b00967308 */ /* 0x000f340000000800 */
[----:B------:R-:W-:Y:S10]  /*4f40*/  MUFU.EX2 R151, R25 ;  /* 0x0000001900977308 */ /* 0x000ff40000000800 */
[----:B------:R-:W4:Y:S01]  /*4f50*/  MUFU.EX2 R149, R26 ;  /* 0x0000001a00957308 */ /* 0x000f220000000800 */
[----:B--2---:R-:W-:Y:S04]  /*4f60*/  IMAD.WIDE.U32 R134, R134, -0x2daee0ad, RZ ;  /* 0xd2511f5386867825 */ /* 0x004fe800078e00ff */
[----:B---3--:R-:W-:Y:S01]  /*4f70*/  IMAD R4, R4, 0x4, R136 ;  /* 0x0000000404047824 */ /* 0x008fe200078e0288 */
[----:B------:R-:W-:Y:S02]  /*4f80*/  LOP3.LUT R19, R135, UR51, R19, 0x96, !PT ;  /* 0x0000003387137c12 */ /* 0x000fe4000f8e9613 */
[----:B------:R-:W-:Y:S01]  /*4f90*/  LOP3.LUT R16, R134, UR54, RZ, 0x3c, !PT ;  /* 0x0000003686107c12 */ /* 0x000fe2000f8e3cff */
[C---:B------:R-:W-:Y:S02]  /*4fa0*/  VIADD R6, R4.reuse, 0x2 ;  /* 0x0000000204067836 */ /* 0x040fe40000000000 */
[----:B------:R-:W-:Y:S04]  /*4fb0*/  IMAD.WIDE.U32 R8, R4, -0x326172a9, RZ ;  /* 0xcd9e8d5704087825 */ /* 0x000fe800078e00ff */
[----:B------:R-:W-:Y:S04]  /*4fc0*/  IMAD.WIDE.U32 R4, R19, -0x326172a9, RZ ;  /* 0xcd9e8d5713047825 */ /* 0x000fe800078e00ff */
[----:B-1----:R-:W-:Y:S01]  /*4fd0*/  IMAD.WIDE.U32 R6, R6, -0x326172a9, RZ ;  /* 0xcd9e8d5706067825 */ /* 0x002fe200078e00ff */
[C---:B------:R-:W-:Y:S02]  /*4fe0*/  LOP3.LUT R12, R5.reuse, UR49, R8, 0x96, !PT ;  /* 0x00000031050c7c12 */ /* 0x040fe4000f8e9608 */
[----:B------:R-:W-:Y:S02]  /*4ff0*/  LOP3.LUT R18, R4, UR53, RZ, 0x3c, !PT ;  /* 0x0000003504127c12 */ /* 0x000fe4000f8e3cff */
[----:B------:R-:W-:Y:S01]  /*5000*/  LOP3.LUT R8, R5, UR49, R6, 0x96, !PT ;  /* 0x0000003105087c12 */ /* 0x000fe2000f8e9606 */
[----:B------:R-:W-:Y:S01]  /*5010*/  IMAD.WIDE.U32 R12, R12, -0x2daee0ad, RZ ;  /* 0xd2511f530c0c7825 */ /* 0x000fe200078e00ff */
[-C--:B----4-:R-:W-:Y:S02]  /*5020*/  LOP3.LUT R9, R9, R20.reuse, RZ, 0x3c, !PT ;  /* 0x0000001409097212 */ /* 0x090fe400078e3cff */
[----:B------:R-:W-:Y:S03]  /*5030*/  LOP3.LUT R17, R7, R20, RZ, 0x3c, !PT ;  /* 0x0000001407117212 */ /* 0x000fe600078e3cff */
[----:B------:R-:W-:Y:S04]  /*5040*/  IMAD.WIDE.U32 R6, R9, -0x2daee0ad, RZ ;  /* 0xd2511f5309067825 */ /* 0x000fe800078e00ff */
[----:B------:R-:W-:Y:S01]  /*5050*/  IMAD.WIDE.U32 R4, R17, -0x2daee0ad, RZ ;  /* 0xd2511f5311047825 */ /* 0x000fe200078e00ff */
[----:B------:R-:W-:Y:S02]  /*5060*/  LOP3.LUT R7, R16, R7, RZ, 0x3c, !PT ;  /* 0x0000000710077212 */ /* 0x000fe400078e3cff */
[----:B------:R-:W-:Y:S01]  /*5070*/  LOP3.LUT R20, R13, UR48, R6, 0x96, !PT ;  /* 0x000000300d147c12 */ /* 0x000fe2000f8e9606 */
[----:B------:R-:W-:Y:S01]  /*5080*/  IMAD.WIDE.U32 R8, R8, -0x2daee0ad, RZ ;  /* 0xd2511f5308087825 */ /* 0x000fe200078e00ff */
[----:B------:R-:W-:Y:S03]  /*5090*/  LOP3.LUT R5, R16, R5, RZ, 0x3c, !PT ;  /* 0x0000000510057212 */ /* 0x000fe600078e3cff */
[----:B------:R-:W-:Y:S01]  /*50a0*/  IMAD.WIDE.U32 R20, R20, -0x326172a9, RZ ;  /* 0xcd9e8d5714147825 */ /* 0x000fe200078e00ff */
[----:B------:R-:W-:Y:S03]  /*50b0*/  LOP3.LUT R16, R9, UR48, R4, 0x96, !PT ;  /* 0x0000003009107c12 */ /* 0x000fe6000f8e9604 */
        /* <DEDUP_REMOVED lines=10> */
[----:B------:R-:W-:Y:S01]  /*5160*/  IMAD.WIDE.U32 R22, R22, -0x2daee0ad, RZ ;  /* 0xd2511f5316167825 */ /* 0x000fe200078e00ff */
        /* <DEDUP_REMOVED lines=56> */
[----:B------:R-:W-:Y:S01]  /*54f0*/  @!P1 FADD.FTZ R233, -R233, -RZ ;  /* 0x800000ffe9e99221 */ /* 0x000fe20000010100 */
        /* <DEDUP_REMOVED lines=182> */
[-C--:B------:R-:W-:Y:S01]  /*6060*/  FSEL R0, R0, R223.reuse, P0 ;  /* 0x000000df00007208 */ /* 0x080fe20000000000 */
[----:B------:R-:W-:Y:S01]  /*6070*/  FADD.FTZ R2, -R224, R5 ;  /* 0x00000005e0027221 */ /* 0x000fe20000010100 */
[----:B------:R-:W-:Y:S01]  /*6080*/  FSEL R4, R4, R224, P2 ;  /* 0x000000e004047208 */ /* 0x000fe20001000000 */
[C---:B------:R-:W-:Y:S04]  /*6090*/  HMMA.16816.F32.BF16 R24, R136.reuse, R204, R24 ;  /* 0x000000cc8818723c */ /* 0x040fe80000041818 */
[----:B------:R-:W-:Y:S01]  /*60a0*/  FSETP.GE.FTZ.AND P0, PT, R227, RZ, PT ;  /* 0x000000ffe300720b */ /* 0x000fe20003f16000 */
[----:B------:R-:W-:Y:S01]  /*60b0*/  FMUL.FTZ R144, R144, R0 ;  /* 0x0000000090907220 */ /* 0x000fe20000410000 */
[----:B------:R-:W-:Y:S01]  /*60c0*/  FSETP.GE.FTZ.AND P2, PT, R141, RZ, PT ;  /* 0x000000ff8d00720b */ /* 0x000fe20003f56000 */
[----:B------:R-:W-:Y:S01]  /*60d0*/  FADD.FTZ R0, -R223, R7 ;  /* 0x00000007df007221 */ /* 0x000fe20000010100 */
[----:B------:R-:W-:Y:S01]  /*60e0*/  FSEL R2, R2, R224, P1 ;  /* 0x000000e002027208 */ /* 0x000fe20000800000 */
[-C--:B------:R-:W-:Y:S03]  /*60f0*/  HMMA.16816.F32.BF16 R28, R136, R206.reuse, R28 ;  /* 0x000000ce881c723c */ /* 0x080fe6000004181c */
[----:B------:R-:W-:Y:S01]  /*6100*/  FSEL R0, R0, R223, P0 ;  /* 0x000000df00007208 */ /* 0x000fe20000000000 */
[----:B------:R-:W-:Y:S01]  /*6110*/  FMUL.FTZ R157, R157, R4 ;  /* 0x000000049d9d7220 */ /* 0x000fe20000410000 */
[----:B------:R-:W-:Y:S01]  /*6120*/  FSETP.GE.FTZ.AND P0, PT, R145, RZ, PT ;  /* 0x000000ff9100720b */ /* 0x000fe20003f16000 */
[----:B------:R-:W-:Y:S01]  /*6130*/  FADD.FTZ R4, -R222, R9 ;  /* 0x00000009de047221 */ /* 0x000fe20000010100 */
[----:B------:R-:W-:Y:S01]  /*6140*/  FSETP.GE.FTZ.AND P1, PT, R142, RZ, PT ;  /* 0x000000ff8e00720b */ /* 0x000fe20003f36000 */
[----:B------:R-:W-:Y:S01]  /*6150*/  FADD.FTZ R5, -R222, R8 ;  /* 0x00000008de057221 */ /* 0x000fe20000010100 */
[----:B------:R-:W-:Y:S04]  /*6160*/  HMMA.16816.F32.BF16 R32, R132, R206, R32 ;  /* 0x000000ce8420723c */ /* 0x000fe80000041820 */
[-C--:B------:R-:W-:Y:S01]  /*6170*/  FSEL R4, R4, R222.reuse, P2 ;  /* 0x000000de04047208 */ /* 0x080fe20001000000 */
[----:B------:R-:W-:Y:S01]  /*6180*/  FADD.FTZ R11, -R221, R11 ;  /* 0x0000000bdd0b7221 */ /* 0x000fe20000010100 */
[----:B------:R-:W-:Y:S01]  /*6190*/  FSEL R5, R5, R222, P3 ;  /* 0x000000de05057208 */ /* 0x000fe20001800000 */
[----:B------:R-:W-:Y:S01]  /*61a0*/  FMUL.FTZ R227, R227, R0 ;  /* 0x00000000e3e37220 */ /* 0x000fe20000410000 */
[----:B------:R-:W-:Y:S02]  /*61b0*/  FSETP.GE.FTZ.AND P3, PT, R225, RZ, PT ;  /* 0x000000ffe100720b */ /* 0x000fe40003f76000 */
[----:B------:R-:W-:Y:S01]  /*61c0*/  FSETP.GE.FTZ.AND P2, PT, R143, RZ, PT ;  /* 0x000000ff8f00720b */ /* 0x000fe20003f56000 */
[----:B------:R-:W-:Y:S01]  /*61d0*/  FADD.FTZ R7, -R222, R12 ;  /* 0x0000000cde077221 */ /* 0x000fe20000010100 */
[-C--:B------:R-:W-:Y:S01]  /*61e0*/  FSEL R0, R11, R221.reuse, P0 ;  /* 0x000000dd0b007208 */ /* 0x080fe20000000000 */
[----:B------:R-:W-:Y:S01]  /*61f0*/  FADD.FTZ R15, -R221, R15 ;  /* 0x0000000fdd0f7221 */ /* 0x000fe20000010100 */
[----:B------:R-:W-:Y:S01]  /*6200*/  FSETP.GE.FTZ.AND P0, PT, R158, RZ, PT ;  /* 0x000000ff9e00720b */ /* 0x000fe20003f16000 */
[----:B------:R-:W-:Y:S01]  /*6210*/  FMUL.FTZ R140, R140, R2 ;  /* 0x000000028c8c7220 */ /* 0x000fe20000410000 */
[----:B------:R-:W-:Y:S01]  /*6220*/  FSEL R7, R7, R222, P3 ;  /* 0x000000de07077208 */ /* 0x000fe20001800000 */
[----:B------:R-:W-:Y:S01]  /*6230*/  FADD.FTZ R6, -R222, R13 ;  /* 0x0000000dde067221 */ /* 0x000fe20000010100 */
[----:B------:R-:W-:Y:S01]  /*6240*/  FSETP.GE.FTZ.AND P3, PT, R230, RZ, PT ;  /* 0x000000ffe600720b */ /* 0x000fe20003f76000 */
[----:B------:R-:W-:Y:S01]  /*6250*/  FADD.FTZ R2, -R221, R10 ;  /* 0x0000000add027221 */ /* 0x000fe20000010100 */
[----:B------:R-:W-:Y:S01]  /*6260*/  FMUL.FTZ R141, R141, R4 ;  /* 0x000000048d8d7220 */ /* 0x000fe20000410000 */
[-C--:B------:R-:W-:Y:S01]  /*6270*/  FSEL R4, R15, R221.reuse, P0 ;  /* 0x000000dd0f047208 */ /* 0x080fe20000000000 */
[----:B------:R-:W-:Y:S01]  /*6280*/  FADD.FTZ R16, -R224, R16 ;  /* 0x00000010e0107221 */ /* 0x000fe20000010100 */
[----:B------:R-:W-:Y:S01]  /*6290*/  FSEL R6, R6, R222, P2 ;  /* 0x000000de06067208 */ /* 0x000fe20001000000 */
        /* <DEDUP_REMOVED lines=12> */
[----:B------:R-:W-:Y:S01]  /*6360*/  FMUL.FTZ R13, R143, R6 ;  /* 0x000000068f0d7220 */ /* 0x000fe20000410000 */
[----:B------:R-:W-:Y:S01]  /*6370*/  FSEL R5, R8, R221, P1 ;  /* 0x000000dd08057208 */ /* 0x000fe20000800000 */
[----:B------:R-:W-:Y:S01]  /*6380*/  FADD.FTZ R20, -R224, R20 ;  /* 0x00000014e0147221 */ /* 0x000fe20000010100 */
[----:B------:R-:W-:Y:S01]  /*6390*/  FSEL R6, R17, R224, P2 ;  /* 0x000000e011067208 */ /* 0x000fe20001000000 */
[C---:B------:R-:W-:Y:S01]  /*63a0*/  FADD.FTZ R18, -R223.reuse, R18 ;  /* 0x00000012df127221 */ /* 0x040fe20000010100 */
[----:B------:R-:W-:Y:S01]  /*63b0*/  FSETP.GE.FTZ.AND P3, PT, R232, RZ, PT ;  /* 0x000000ffe800720b */ /* 0x000fe20003f76000 */
        /* <DEDUP_REMOVED lines=9> */
[-C--:B------:R-:W-:Y:S01]  /*6450*/  FSEL R5, R18, R223.reuse, P1 ;  /* 0x000000df12057208 */ /* 0x080fe20000800000 */
[----:B------:R-:W-:Y:S01]  /*6460*/  FMUL.FTZ R11, R156, R6 ;  /* 0x000000069c0b7220 */ /* 0x000fe20000410000 */
[----:B------:R-:W-:Y:S01]  /*6470*/  FSEL R9, R9, R224, P2 ;  /* 0x000000e009097208 */ /* 0x000fe20001000000 */
[----:B------:R-:W-:Y:S01]  /*6480*/  FADD.FTZ R7, -R222, R24 ;  /* 0x00000018de077221 */ /* 0x000fe20000010100 */
        /* <DEDUP_REMOVED lines=10> */
[-C--:B------:R-:W-:Y:S01]  /*6530*/  FSEL R7, R7, R222.reuse, P3 ;  /* 0x000000de07077208 */ /* 0x080fe20001800000 */
[----:B------:R-:W-:Y:S01]  /*6540*/  FADD.FTZ R26, -R221, R26 ;  /* 0x0000001add1a7221 */ /* 0x000fe20000010100 */
[----:B------:R-:W-:Y:S01]  /*6550*/  FSEL R6, R6, R222, P2 ;  /* 0x000000de06067208 */ /* 0x000fe20001000000 */
        /* <DEDUP_REMOVED lines=8> */
[----:B------:R-:W-:Y:S01]  /*65e0*/  FMUL.FTZ R6, R150, R4 ;  /* 0x0000000496067220 */ /* 0x000fe20000410000 */
        /* <DEDUP_REMOVED lines=8> */
[----:B------:R-:W-:Y:S01]  /*6670*/  FSETP.GE.FTZ.AND P1, PT, R159, RZ, PT ;  /* 0x000000ff9f00720b */ /* 0x000fe20003f36000 */
[----:B------:R-:W-:Y:S01]  /*6680*/  FADD.FTZ R34, -R223, R34 ;  /* 0x00000022df227221 */ /* 0x000fe20000010100 */
[----:B------:R-:W-:Y:S01]  /*6690*/  FSETP.GE.FTZ.AND P2, PT, R154, RZ, PT ;  /* 0x000000ff9a00720b */ /* 0x000fe20003f56000 */
[----:B------:R-:W-:Y:S01]  /*66a0*/  @P0 FADD.FTZ R221, -R221, R31 ;  /* 0x0000001fdddd0221 */ /* 0x000fe20000010100 */
[----:B------:R-:W-:Y:S01]  /*66b0*/  FSEL R5, R5, R222, P3 ;  /* 0x000000de05057208 */ /* 0x000fe20001800000 */
[----:B------:R-:W-:Y:S01]  /*66c0*/  FMUL.FTZ R148, R148, R4 ;  /* 0x0000000494947220 */ /* 0x000fe20000410000 */
        /* <DEDUP_REMOVED lines=9> */
[----:B------:R-:W-:Y:S01]  /*6760*/  @P2 FADD.FTZ R222, -R222, R29 ;  /* 0x0000001ddede2221 */ /* 0x000fe20000010100 */
[----:B------:R-:W-:Y:S01]  /*6770*/  FSETP.GE.FTZ.AND P2, PT, R155, RZ, PT ;  /* 0x000000ff9b00720b */ /* 0x000fe20003f56000 */
[----:B------:R-:W-:Y:S01]  /*6780*/  FMUL.FTZ R16, R233, R5 ;  /* 0x00000005e9107220 */ /* 0x000fe20000410000 */
[----:B------:R-:W-:Y:S01]  /*6790*/  F2FP.BF16.F32.PACK_AB R2, R140, R157 ;  /* 0x0000009d8c02723e */ /* 0x000fe200000010ff */
[----:B------:R-:W-:Y:S01]  /*67a0*/  FMUL.FTZ R5, R154, R222 ;  /* 0x000000de9a057220 */ /* 0x000fe20000410000 */
[----:B------:R-:W-:Y:S01]  /*67b0*/  FSEL R34, R34, R223, P2 ;  /* 0x000000df22227208 */ /* 0x000fe20001000000 */
[----:B------:R-:W-:Y:S01]  /*67c0*/  FMUL.FTZ R4, R234, R221 ;  /* 0x000000ddea047220 */ /* 0x000fe20000410000 */
[----:B------:R-:W-:Y:S01]  /*67d0*/  F2FP.BF16.F32.PACK_AB R0, R227, R144 ;  /* 0x00000090e300723e */ /* 0x000fe200000010ff */
[----:B------:R-:W-:Y:S01]  /*67e0*/  @P0 FADD.FTZ R223, -R223, R35 ;  /* 0x00000023dfdf0221 */ /* 0x000fe20000010100 */
[----:B------:R-:W-:Y:S01]  /*67f0*/  F2FP.BF16.F32.PACK_AB R15, R141, R146 ;  /* 0x000000928d0f723e */ /* 0x000fe200000010ff */
[----:B------:R-:W-:Y:S01]  /*6800*/  FMUL.FTZ R32, R236, R32 ;  /* 0x00000020ec207220 */ /* 0x000fe20000410000 */
        /* <DEDUP_REMOVED lines=12> */
[----:B------:R-:W-:Y:S01]  /*68d0*/  F2FP.BF16.F32.PACK_AB R4, R4, R148 ;  /* 0x000000940404723e */ /* 0x000fe200000010ff */
[----:B------:R-:W-:Y:S06]  /*68e0*/  @!P1 BRA `(.L_x_612) ;  /* 0x00000000004c9947 */ /* 0x000fec0003800000 */
[----:B------:R-:W1:Y:S01]  /*68f0*/  LDC R16, c[0x0][0x240] ;  /* 0x00009000ff107b82 */ /* 0x000e620000000800 */
[----:B------:R-:W-:Y:S01]  /*6900*/  ULOP3.LUT UR7, UR6, 0x1, URZ, 0xc0, !UPT ;  /* 0x0000000106077892 */ /* 0x000fe2000f8ec03f */
[----:B------:R-:W-:Y:S03]  /*6910*/  UMOV UR14, 0xffffd000 ;  /* 0xffffd000000e7882 */ /* 0x000fe60000000000 */
        /* <DEDUP_REMOVED lines=16> */
.L_x_612:
[----:B------:R2:W-:Y:S04]  /*6a20*/  STS [R237+0xf000], R2 ;  /* 0x00f00002ed007388 */ /* 0x0005e80000000800 */
[----:B------:R3:W-:Y:S04]  /*6a30*/  STS [R237+0xf400], R0 ;  /* 0x00f40000ed007388 */ /* 0x0007e80000000800 */
[----:B------:R-:W-:Y:S04]  /*6a40*/  STS [R239+0xf000], R11 ;  /* 0x00f0000bef007388 */ /* 0x000fe80000000800 */
[----:B------:R-:W-:Y:S04]  /*6a50*/  STS [R239+0xf400], R10 ;  /* 0x00f4000aef007388 */ /* 0x000fe80000000800 */
[----:B------:R-:W-:Y:S04]  /*6a60*/  STS [R237+0x10000], R15 ;  /* 0x0100000fed007388 */ /* 0x000fe80000000800 */
[----:B------:R-:W-:Y:S04]  /*6a70*/  STS [R237+0x10400], R14 ;  /* 0x0104000eed007388 */ /* 0x000fe80000000800 */
[----:B------:R-:W-:Y:S01]  /*6a80*/  STS [R239+0x10000], R13 ;  /* 0x0100000def007388 */ /* 0x000fe20000000800 */
[----:B--2---:R-:W-:Y:S03]  /*6a90*/  F2FP.BF16.F32.PACK_AB R2, R159, R32 ;  /* 0x000000209f02723e */ /* 0x004fe600000010ff */
[----:B------:R-:W-:Y:S01]  /*6aa0*/  STS [R239+0x10400], R12 ;  /* 0x0104000cef007388 */ /* 0x000fe20000000800 */
[----:B---3--:R-:W-:Y:S03]  /*6ab0*/  F2FP.BF16.F32.PACK_AB R0, R223, R34 ;  /* 0x00000022df00723e */ /* 0x008fe600000010ff */
        /* <DEDUP_REMOVED lines=97> */
.L_x_613:
[----:B------:R-:W2:Y:S01]  /*70d0*/  LDL R224, [R1+0x4] ;  /* 0x0000040001e07983 */ /* 0x000ea20000100800 */
[----:B------:R-:W-:Y:S01]  /*70e0*/  IMAD.MOV.U32 R4, RZ, RZ, 0x4 ;  /* 0x00000004ff047424 */ /* 0x000fe200078e00ff */
[----:B------:R-:W-:Y:S01]  /*70f0*/  @UP2 UIADD3 UR14, UP0, UR12, -0x100, URZ ;  /* 0xffffff000c0e2890 */ /* 0x000fe2000ff1e03f */
[----:B-1----:R-:W-:Y:S01]  /*7100*/  @P1 VIADD R2, R248, 0xffffffc0 ;  /* 0xffffffc0f8021836 */ /* 0x002fe20000000000 */
[----:B------:R-:W-:Y:S01]  /*7110*/  LDSM.16.M88.4 R24, [R213] ;  /* 0x00000000d518783b */ /* 0x000fe20000000200 */
[----:B------:R-:W-:Y:S02]  /*7120*/  UISETP.GT.AND UP1, UPT, UR6, UR32, UPT ;  /* 0x000000200600728c */ /* 0x000fe4000bf24270 */
[----:B------:R-:W-:Y:S01]  /*7130*/  @P1 IMAD.WIDE R222, R2, R4, UR12 ;  /* 0x0000000c02de1e25 */ /* 0x000fe2000f8e0204 */
[----:B------:R-:W1:Y:S01]  /*7140*/  LDSM.16.MT88.4 R8, [R0+0x9000] ;  /* 0x009000000008783b */ /* 0x000e620000004200 */
[----:B------:R-:W-:Y:S02]  /*7150*/  @UP2 UIADD3.X UR7, UR13, -0x1, URZ, UP0, !UPT ;  /* 0xffffffff0d072890 */ /* 0x000fe400087fe43f */
[----:B------:R-:W-:Y:S01]  /*7160*/  IMAD.U32 R2, RZ, RZ, UR38 ;  /* 0x00000026ff027e24 */ /* 0x000fe2000f8e00ff */
[----:B------:R-:W3:Y:S01]  /*7170*/  LDSM.16.MT88.4 R16, [R0+0xb000] ;  /* 0x00b000000010783b */ /* 0x000ee20000004200 */
[----:B------:R-:W-:Y:S03]  /*7180*/  @UP2 UMOV UR12, UR14 ;  /* 0x0000000e000c2c82 */ /* 0x000fe60008000000 */
[----:B------:R-:W4:Y:S01]  /*7190*/  LDSM.16.MT88.4 R28, [R0+0xd000] ;  /* 0x00d00000001c783b */ /* 0x000f220000004200 */
[----:B------:R-:W-:Y:S01]  /*71a0*/  @UP2 UMOV UR13, UR7 ;  /* 0x00000007000d2c82 */ /* 0x000fe20008000000 */
[----:B------:R-:W-:Y:S02]  /*71b0*/  ULOP3.LUT UR7, UR6, 0x1, URZ, 0xc0, !UPT ;  /* 0x0000000106077892 */ /* 0x000fe4000f8ec03f */
[----:B------:R-:W-:Y:S01]  /*71c0*/  LDSM.16.M88.4 R32, [R214] ;  /* 0x00000000d620783b */ /* 0x000fe20000000200 */
[----:B------:R-:W-:Y:S02]  /*71d0*/  UIADD3 UR6, UR6, -0x1, URZ ;  /* 0xffffffff06067890 */ /* 0x000fe4000fffe03f */
[----:B------:R-:W-:Y:S01]  /*71e0*/  UISETP.NE.U32.AND UP0, UPT, UR7, 0x1, UPT ;  /* 0x000000010700788c */ /* 0x000fe2000bf05070 */
[----:B------:R-:W4:Y:S04]  /*71f0*/  LDSM.16.MT88.4 R132, [R0+0x9400] ;  /* 0x009400000084783b */ /* 0x000f280000004200 */
[----:B------:R-:W4:Y:S04]  /*7200*/  LDSM.16.MT88.4 R136, [R0+0xb400] ;  /* 0x00b400000088783b */ /* 0x000f280000004200 */
[----:B------:R-:W4:Y:S04]  /*7210*/  LDSM.16.MT88.4 R140, [R0+0xd400] ;  /* 0x00d40000008c783b */ /* 0x000f280000004200 */
[----:B------:R-:W-:Y:S04]  /*7220*/  LDSM.16.M88.4 R144, [R216] ;  /* 0x00000000d890783b */ /* 0x000fe80000000200 */
[----:B------:R-:W4:Y:S04]  /*7230*/  LDSM.16.MT88.4 R148, [R0+0x9800] ;  /* 0x009800000094783b */ /* 0x000f280000004200 */
[----:B------:R-:W4:Y:S01]  /*7240*/  LDSM.16.MT88.4 R152, [R0+0xb800] ;  /* 0x00b800000098783b */ /* 0x000f220000004200 */
[C---:B-1----:R-:W-:Y:S03]  /*7250*/  HMMA.16816.F32.BF16 R4, R24.reuse, R8, RZ ;  /* 0x000000081804723c */ /* 0x042fe600000418ff */
[----:B------:R-:W-:Y:S04]  /*7260*/  LDSM.16.MT88.4 R156, [R0+0x9c00] ;  /* 0x009c0000009c783b */ /* 0x000fe80000004200 */
[----:B------:R1:W5:Y:S01]  /*7270*/  @P1 LDG.E R251, desc[UR8][R222.64] ;  /* 0x00000008defb1981 */ /* 0x000362000c1e1900 */
[C---:B------:R-:W-:Y:S03]  /*7280*/  HMMA.16816.F32.BF16 R8, R24.reuse, R10, RZ ;  /* 0x0000000a1808723c */ /* 0x040fe600000418ff */
[----:B------:R1:W5:Y:S03]  /*7290*/  @P1 LDG.E R252, desc[UR8][R222.64+0x20] ;  /* 0x00002008defc1981 */ /* 0x000366000c1e1900 */
[C---:B---3--:R-:W-:Y:S01]  /*72a0*/  HMMA.16816.F32.BF16 R12, R24.reuse, R16, RZ ;  /* 0x00000010180c723c */ /* 0x048fe200000418ff */
[----:B------:R1:W5:Y:S04]  /*72b0*/  @P1 LDG.E R249, desc[UR8][R222.64+0x80] ;  /* 0x00008008def91981 */ /* 0x000368000c1e1900 */
[----:B------:R1:W5:Y:S01]  /*72c0*/  @P1 LDG.E R250, desc[UR8][R222.64+0xa0] ;  /* 0x0000a008defa1981 */ /* 0x000362000c1e1900 */
[C---:B------:R-:W-:Y:S06]  /*72d0*/  HMMA.16816.F32.BF16 R16, R24.reuse, R18, RZ ;  /* 0x000000121810723c */ /* 0x040fec00000418ff */
[C---:B----4-:R-:W-:Y:S06]  /*72e0*/  HMMA.16816.F32.BF16 R20, R24.reuse, R28, RZ ;  /* 0x0000001c1814723c */ /* 0x050fec00000418ff */
[----:B------:R-:W-:Y:S01]  /*72f0*/  HMMA.16816.F32.BF16 R24, R24, R30, RZ ;  /* 0x0000001e1818723c */ /* 0x000fe200000418ff */
[----:B------:R-:W3:Y:S05]  /*7300*/  LDSM.16.MT88.4 R28, [R0+0xd800] ;  /* 0x00d80000001c783b */ /* 0x000eea0000004200 */
[C---:B------:R-:W-:Y:S06]  /*7310*/  HMMA.16816.F32.BF16 R4, R32.reuse, R132, R4 ;  /* 0x000000842004723c */ /* 0x040fec0000041804 */
[C---:B------:R-:W-:Y:S01]  /*7320*/  HMMA.16816.F32.BF16 R8, R32.reuse, R134, R8 ;  /* 0x000000862008723c */ /* 0x040fe20000041808 */
[----:B------:R-:W4:Y:S05]  /*7330*/  LDSM.16.M88.4 R132, [R215] ;  /* 0x00000000d784783b */ /* 0x000f2a0000000200 */
        /* <DEDUP_REMOVED lines=13> */
[C---:B---3--:R-:W-:Y:S06]  /*7410*/  HMMA.16816.F32.BF16 R20, R144.reuse, R28, R20 ;  /* 0x0000001c9014723c */ /* 0x048fec0000041814 */
[----:B------:R-:W-:Y:S01]  /*7420*/  HMMA.16816.F32.BF16 R24, R144, R30, R24 ;  /* 0x0000001e9018723c */ /* 0x000fe20000041818 */
[----:B------:R-:W3:Y:S04]  /*7430*/  LDSM.16.MT88.4 R28, [R0+0xe000] ;  /* 0x00e00000001c783b */ /* 0x000ee80000004200 */
[----:B------:R-:W-:Y:S01]  /*7440*/  LDSM.16.M88.4 R144, [R214+0x2000] ;  /* 0x00200000d690783b */ /* 0x000fe20000000200 */
[C---:B----4-:R-:W-:Y:S06]  /*7450*/  HMMA.16816.F32.BF16 R4, R132.reuse, R156, R4 ;  /* 0x0000009c8404723c */ /* 0x050fec0000041804 */
[C---:B------:R-:W-:Y:S01]  /*7460*/  HMMA.16816.F32.BF16 R8, R132.reuse, R158, R8 ;  /* 0x0000009e8408723c */ /* 0x040fe20000041808 */
[----:B------:R-:W4:Y:S05]  /*7470*/  LDSM.16.MT88.4 R156, [R0+0xa400] ;  /* 0x00a40000009c783b */ /* 0x000f2a0000004200 */
        /* <DEDUP_REMOVED lines=25> */
[----:B------:R3:W1:Y:S05]  /*7610*/  LDSM.16.MT88.4 R32, [R0+0xec00] ;  /* 0x00ec00000020783b */ /* 0x00066a0000004200 */
[C---:B------:R-:W-:Y:S06]  /*7620*/  HMMA.16816.F32.BF16 R4, R132.reuse, R148, R4 ;  /* 0x000000948404723c */ /* 0x040fec0000041804 */
[C---:B------:R-:W-:Y:S06]  /*7630*/  HMMA.16816.F32.BF16 R8, R132.reuse, R150, R8 ;  /* 0x000000968408723c */ /* 0x040fec0000041808 */
[C---:B------:R-:W-:Y:S06]  /*7640*/  HMMA.16816.F32.BF16 R12, R132.reuse, R152, R12 ;  /* 0x00000098840c723c */ /* 0x040fec000004180c */
[C---:B------:R-:W-:Y:S01]  /*7650*/  HMMA.16816.F32.BF16 R16, R132.reuse, R154, R16 ;  /* 0x0000009a8410723c */ /* 0x040fe20000041810 */
[----:B---3--:R-:W-:Y:S05]  /*7660*/  IMAD.U32 R0, RZ, RZ, UR20 ;  /* 0x00000014ff007e24 */ /* 0x008fea000f8e00ff */
[C---:B------:R-:W-:Y:S06]  /*7670*/  HMMA.16816.F32.BF16 R20, R132.reuse, R28, R20 ;  /* 0x0000001c8414723c */ /* 0x040fec0000041814 */
[----:B------:R-:W-:Y:S06]  /*7680*/  HMMA.16816.F32.BF16 R24, R132, R30, R24 ;  /* 0x0000001e8418723c */ /* 0x000fec0000041818 */
[C---:B----4-:R-:W-:Y:S01]  /*7690*/  HMMA.16816.F32.BF16 R4, R140.reuse, R156, R4 ;  /* 0x0000009c8c04723c */ /* 0x050fe20000041804 */
[----:B------:R-:W-:Y:S04]  /*76a0*/  IMAD.U32 R30, RZ, RZ, UR20 ;  /* 0x00000014ff1e7e24 */ /* 0x000fe8000f8e00ff */
[C---:B--2---:R-:W-:Y:S01]  /*76b0*/  LEA R226, P0, R224.reuse, R246, 0x2 ;  /* 0x000000f6e0e27211 */ /* 0x044fe200078010ff */
[C---:B------:R-:W-:Y:S01]  /*76c0*/  HMMA.16816.F32.BF16 R8, R140.reuse, R158, R8 ;  /* 0x0000009e8c08723c */ /* 0x040fe20000041808 */
[----:B------:R-:W-:Y:S04]  /*76d0*/  IMAD.U32 R132, RZ, RZ, UR21 ;  /* 0x00000015ff847e24 */ /* 0x000fe8000f8e00ff */
[----:B------:R-:W-:Y:S01]  /*76e0*/  LEA.HI.X.SX32 R225, R224, R247, 0x2, P0 ;  /* 0x000000f7e0e17211 */ /* 0x000fe200000f16ff */
[C---:B-1----:R-:W-:Y:S05]  /*76f0*/  HMMA.16816.F32.BF16 R12, R140.reuse, R136, R12 ;  /* 0x000000888c0c723c */ /* 0x042fea000004180c */
[----:B------:R-:W-:Y:S01]  /*7700*/  IMAD.MOV.U32 R28, RZ, RZ, R226 ;  /* 0x000000ffff1c7224 */ /* 0x000fe200078e00e2 */
[C---:B------:R-:W-:Y:S01]  /*7710*/  HMMA.16816.F32.BF16 R16, R140.reuse, R138, R16 ;  /* 0x0000008a8c10723c */ /* 0x040fe20000041810 */
[----:B------:R-:W-:Y:S04]  /*7720*/  LDSM.16.MT88.4 R136, [R208+0x2400] ;  /* 0x00240000d088783b */ /* 0x000fe80000004200 */
[----:B------:R-:W-:Y:S01]  /*7730*/  IMAD.MOV.U32 R29, RZ, RZ, R225 ;  /* 0x000000ffff1d7224 */ /* 0x000fe200078e00e1 */
[C---:B------:R-:W-:Y:S04]  /*7740*/  HMMA.16816.F32.BF16 R20, R140.reuse, R32, R20 ;  /* 0x000000208c14723c */ /* 0x040fe80000041814 */
[----:B------:R1:W-:Y:S01]  /*7750*/  REDG.E.ADD.F32.FTZ.RN.STRONG.GPU desc[UR8][R28.64], R4 ;  /* 0x000000041c0079a6 */ /* 0x0003e2000c10f388 */
[-C--:B------:R-:W-:Y:S01]  /*7760*/  LEA R30, P0, R30, R28.reuse, 0x2 ;  /* 0x0000001c1e1e7211 */ /* 0x080fe200078010ff */
[----:B------:R-:W-:Y:S01]  /*7770*/  HMMA.16816.F32.BF16 R24, R140, R34, R24 ;  /* 0x000000228c18723c */ /* 0x000fe20000041818 */
[----:B------:R-:W-:Y:S04]  /*7780*/  IMAD.U32 R32, RZ, RZ, UR38 ;  /* 0x00000026ff207e24 */ /* 0x000fe8000f8e00ff */
[-C--:B------:R-:W-:Y:S01]  /*7790*/  LEA.HI.X.SX32 R31, R0, R29.reuse, 0x2, P0 ;  /* 0x0000001d001f7211 */ /* 0x080fe200000f16ff */
[----:B------:R-:W-:Y:S01]  /*77a0*/  IMAD.U32 R0, RZ, RZ, UR21 ;  /* 0x00000015ff007e24 */ /* 0x000fe2000f8e00ff */
[-C--:B------:R-:W-:Y:S01]  /*77b0*/  LEA R132, P0, R132, R28.reuse, 0x2 ;  /* 0x0000001c84847211 */ /* 0x080fe200078010ff */
[----:B------:R-:W-:Y:S02]  /*77c0*/  IMAD.U32 R34, RZ, RZ, UR39 ;  /* 0x00000027ff227e24 */ /* 0x000fe4000f8e00ff */
[----:B------:R2:W-:Y:S01]  /*77d0*/  REDG.E.ADD.F32.FTZ.RN.STRONG.GPU desc[UR8][R30.64], R5 ;  /* 0x000000051e0079a6 */ /* 0x0005e2000c10f388 */
[-C--:B------:R-:W-:Y:S01]  /*77e0*/  LEA.HI.X.SX32 R133, R0, R29.reuse, 0x2, P0 ;  /* 0x0000001d00857211 */ /* 0x080fe200000f16ff */
[----:B------:R-:W-:Y:S01]  /*77f0*/  IMAD.U32 R0, RZ, RZ, UR37 ;  /* 0x00000025ff007e24 */ /* 0x000fe2000f8e00ff */
[-C--:B------:R-:W-:Y:S02]  /*7800*/  LEA R34, P2, R34, R28.reuse, 0x2 ;  /* 0x0000001c22227211 */ /* 0x080fe400078410ff */
[-C--:B------:R-:W-:Y:S01]  /*7810*/  LEA R32, P1, R32, R28.reuse, 0x2 ;  /* 0x0000001c20207211 */ /* 0x080fe200078210ff */
[----:B------:R3:W-:Y:S03]  /*7820*/  REDG.E.ADD.F32.FTZ.RN.STRONG.GPU desc[UR8][R132.64], R6 ;  /* 0x00000006840079a6 */ /* 0x0007e6000c10f388 */
[-C--:B------:R-:W-:Y:S01]  /*7830*/  LEA.HI.X.SX32 R33, R2, R29.reuse, 0x2, P1 ;  /* 0x0000001d02217211 */ /* 0x080fe200008f16ff */
[----:B------:R-:W-:Y:S01]  /*7840*/  IMAD.U32 R2, RZ, RZ, UR36 ;  /* 0x00000024ff027e24 */ /* 0x000fe2000f8e00ff */
[----:B------:R-:W-:Y:S01]  /*7850*/  LDSM.16.MT88.4 R132, [R3+0x11800] ;  /* 0x011800000384783b */ /* 0x000fe20000004200 */
[----:B-1----:R-:W-:Y:S05]  /*7860*/  IMAD.U32 R4, RZ, RZ, UR37 ;  /* 0x00000025ff047e24 */ /* 0x002fea000f8e00ff */
[-C--:B------:R-:W-:Y:S01]  /*7870*/  LEA R4, P0, R4, R28.reuse, 0x2 ;  /* 0x0000001c04047211 */ /* 0x080fe200078010ff */
[----:B--2---:R-:W-:Y:S05]  /*7880*/  IMAD.U32 R5, RZ, RZ, UR39 ;  /* 0x00000027ff057e24 */ /* 0x004fea000f8e00ff */
[-C--:B------:R-:W-:Y:S01]  /*7890*/  LEA.HI.X.SX32 R35, R5, R29.reuse, 0x2, P2 ;  /* 0x0000001d05237211 */ /* 0x080fe200010f16ff */
[----:B---3--:R-:W-:Y:S01]  /*78a0*/  IMAD.U32 R6, RZ, RZ, UR31 ;  /* 0x0000001fff067e24 */ /* 0x008fe2000f8e00ff */
[-C--:B------:R-:W-:Y:S01]  /*78b0*/  LEA.HI.X.SX32 R5, R0, R29.reuse, 0x2, P0 ;  /* 0x0000001d00057211 */ /* 0x080fe200000f16ff */
[----:B------:R-:W-:Y:S02]  /*78c0*/  IMAD.U32 R0, RZ, RZ, UR36 ;  /* 0x00000024ff007e24 */ /* 0x000fe4000f8e00ff */
[----:B------:R1:W-:Y:S04]  /*78d0*/  REDG.E.ADD.F32.FTZ.RN.STRONG.GPU desc[UR8][R34.64], R7 ;  /* 0x00000007220079a6 */ /* 0x0003e8000c10f388 */
        /* <DEDUP_REMOVED lines=368> */
.L_x_615:
        /* <DEDUP_REMOVED lines=21> */
.L_x_616:
[----:B------:R-:W2:Y:S01]  /*9130*/  LDL.64 R4, [R1+0x20] ;  /* 0x0000200001047983 */ /* 0x000ea20000100a00 */
[----:B------:R-:W1:Y:S01]  /*9140*/  S2UR UR15, SR_CTAID.Z ;  /* 0x00000000000f79c3 */ /* 0x000e620000002700 */
[----:B------:R-:W-:Y:S01]  /*9150*/  USHF.R.S32.HI UR12, URZ, 0x1f, UR58 ;  /* 0x0000001f3f0c7899 */ /* 0x000fe2000801143a */
[----:B------:R-:W-:-:S06]  /*9160*/  IMAD.U32 R2, RZ, RZ, UR6 ;  /* 0x00000006ff027e24 */ /* 0x000fcc000f8e00ff */
[----:B------:R-:W-:Y:S01]  /*9170*/  BAR.SYNC.DEFER_BLOCKING 0x0 ;  /* 0x0000000000007b1d */ /* 0x000fe20000010000 */
[----:B------:R-:W-:Y:S02]  /*9180*/  UIMAD UR5, UR56, -0x80, UR5 ;  /* 0xffffff80380578a4 */ /* 0x000fe4000f8e0205 */
[----:B------:R-:W-:-:S05]  /*9190*/  UIMAD UR14, UR12, UR6, URZ ;  /* 0x000000060c0e72a4 */ /* 0x000fca000f8e023f */
[----:B------:R-:W3:Y:S01]  /*91a0*/  S2UR UR20, SR_CTAID.Z ;  /* 0x00000000001479c3 */ /* 0x000ee20000002700 */
[----:B------:R-:W-:Y:S01]  /*91b0*/  UIMAD UR14, UR58, UR7, UR14 ;  /* 0x000000073a0e72a4 */ /* 0x000fe2000f8e020e */
[----:B------:R-:W4:Y:S01]  /*91c0*/  S2R R26, SR_TID.X ;  /* 0x00000000001a7919 */ /* 0x000f220000002100 */
[----:B------:R-:W-:Y:S01]  /*91d0*/  BSSY B0, `(.L_x_617) ;  /* 0x000002c000007945 */ /* 0x000fe20003800000 */
[----:B------:R-:W5:Y:S01]  /*91e0*/  S2R R27, SR_TID.X ;  /* 0x00000000001b7919 */ /* 0x000f620000002100 */
[----:B-1----:R-:W-:Y:S01]  /*91f0*/  USHF.R.S32.HI UR16, URZ, 0x1f, UR15 ;  /* 0x0000001f3f107899 */ /* 0x002fe2000801140f */
[----:B------:R1:W1:Y:S04]  /*9200*/  LDS.128 R36, [R0+0xa000] ;  /* 0x00a0000000247984 */ /* 0x0002680000000c00 */
[----:B------:R1:W1:Y:S04]  /*9210*/  LDS.128 R32, [R0+0xc000] ;  /* 0x00c0000000207984 */ /* 0x0002680000000c00 */
[----:B------:R1:W1:Y:S04]  /*9220*/  LDS.128 R28, [R0+0xe000] ;  /* 0x00e00000001c7984 */ /* 0x0002680000000c00 */
[----:B------:R1:W1:Y:S04]  /*9230*/  LDS.128 R48, [R0+0x10000] ;  /* 0x0100000000307984 */ /* 0x0002680000000c00 */
[----:B------:R1:W1:Y:S01]  /*9240*/  LDS.128 R44, [R0+0x12000] ;  /* 0x01200000002c7984 */ /* 0x0002620000000c00 */
[----:B----4-:R-:W-:-:S03]  /*9250*/  SHF.R.S32.HI R26, RZ, 0x1f, R26 ;  /* 0x0000001fff1a7819 */ /* 0x010fc6000001141a */
[----:B------:R4:W1:Y:S01]  /*9260*/  LDS.128 R40, [R0+0x14000] ;  /* 0x0140000000287984 */ /* 0x0008620000000c00 */
[----:B-----5:R-:W-:-:S04]  /*9270*/  LEA.HI R26, R26, R27, RZ, 0x2 ;  /* 0x0000001b1a1a7211 */ /* 0x020fc800078f10ff */
        /* <DEDUP_REMOVED lines=14> */
[----:B---3--:R-:W-:Y:S02]  /*9360*/  UIMAD UR15, UR20, UR15, UR16 ;  /* 0x0000000f140f72a4 */ /* 0x008fe4000f8e0210 */
        /* <DEDUP_REMOVED lines=18> */
.L_x_618:
[----:B------:R-:W-:Y:S05]  /*9490*/  BSYNC B0 ;  /* 0x0000000000007941 */ /* 0x000fea0003800000 */
.L_x_617:
        /* <DEDUP_REMOVED lines=16> */
.L_x_620:
[----:B------:R-:W-:Y:S05]  /*95a0*/  BSYNC B0 ;  /* 0x0000000000007941 */ /* 0x000fea0003800000 */
.L_x_619:
[----:B------:R-:W3:Y:S01]  /*95b0*/  S2UR UR6, SR_CTAID.Z ;  /* 0x00000000000679c3 */ /* 0x000ee20000002700 */
[----:B------:R-:W-:Y:S01]  /*95c0*/  UIMAD UR5, UR12, UR10, URZ ;  /* 0x0000000a0c0572a4 */ /* 0x000fe2000f8e023f */
[----:B------:R-:W-:Y:S01]  /*95d0*/  IMAD.U32 R2, RZ, RZ, UR10 ;  /* 0x0000000aff027e24 */ /* 0x000fe2000f8e00ff */
[----:B-1----:R-:W1:Y:S01]  /*95e0*/  LDS.128 R20, [R0+0xf000] ;  /* 0x00f0000000147984 */ /* 0x002e620000000c00 */
[----:B------:R-:W-:Y:S01]  /*95f0*/  BSSY B0, `(.L_x_621) ;  /* 0x000001d000007945 */ /* 0x000fe20003800000 */
[----:B------:R-:W-:Y:S01]  /*9600*/  UIMAD UR5, UR58, UR11, UR5 ;  /* 0x0000000b3a0572a4 */ /* 0x000fe2000f8e0205 */
[----:B------:R-:W-:Y:S01]  /*9610*/  IMAD.WIDE.U32 R6, R2, UR58, R6 ;  /* 0x0000003a02067c25 */ /* 0x000fe2000f8e0006 */
[----:B------:R-:W4:Y:S01]  /*9620*/  LDS.128 R16, [R0+0x11000] ;  /* 0x0110000000107984 */ /* 0x000f220000000c00 */
[----:B------:R-:W5:Y:S03]  /*9630*/  S2UR UR14, SR_CTAID.Z ;  /* 0x00000000000e79c3 */ /* 0x000f660000002700 */
[----:B------:R2:W1:Y:S01]  /*9640*/  LDS.128 R12, [R0+0x13000] ;  /* 0x01300000000c7984 */ /* 0x0004620000000c00 */
[----:B------:R-:W-:Y:S01]  /*9650*/  IADD3 R6, P0, R6, UR13, RZ ;  /* 0x0000000d06067c10 */ /* 0x000fe2000ff1e0ff */
[----:B---3--:R-:W-:-:S03]  /*9660*/  USHF.R.S32.HI UR15, URZ, 0x1f, UR6 ;  /* 0x0000001f3f0f7899 */ /* 0x008fc60008011406 */
[----:B------:R-:W-:Y:S01]  /*9670*/  ULDC.64 UR6, c[0x0][0x470] ;  /* 0x00011c0000067ab9 */ /* 0x000fe20000000a00 */
[----:B--2---:R-:W-:Y:S01]  /*9680*/  IMAD.U32 R0, RZ, RZ, UR5 ;  /* 0x00000005ff007e24 */ /* 0x004fe2000f8e00ff */
[----:B------:R-:W-:-:S04]  /*9690*/  UIMAD UR5, UR15, UR6, URZ ;  /* 0x000000060f0572a4 */ /* 0x000fc8000f8e023f */
[----:B------:R-:W-:Y:S01]  /*96a0*/  IADD3.X R7, R7, UR17, R0, P0, !PT ;  /* 0x0000001107077c10 */ /* 0x000fe200087fe400 */
[----:B-----5:R-:W-:Y:S01]  /*96b0*/  UIMAD UR7, UR14, UR7, UR5 ;  /* 0x000000070e0772a4 */ /* 0x020fe2000f8e0205 */
[----:B------:R-:W-:-:S05]  /*96c0*/  MOV R0, UR6 ;  /* 0x0000000600007c02 */ /* 0x000fca0008000f00 */
[----:B------:R-:W-:-:S05]  /*96d0*/  IMAD.WIDE.U32 R6, R0, UR14, R6 ;  /* 0x0000000e00067c25 */ /* 0x000fca000f8e0006 */
[----:B------:R-:W-:Y:S01]  /*96e0*/  IADD3 R2, R7, UR7, RZ ;  /* 0x0000000707027c10 */ /* 0x000fe2000fffe0ff */
[----:B-1--4-:R-:W-:Y:S06]  /*96f0*/  @P2 BRA `(.L_x_622) ;  /* 0x0000000000302947 */ /* 0x012fec0003800000 */
        /* <DEDUP_REMOVED lines=12> */
.L_x_622:
[----:B------:R-:W-:Y:S05]  /*97c0*/  BSYNC B0 ;  /* 0x0000000000007941 */ /* 0x000fea0003800000 */
.L_x_621:
        /* <DEDUP_REMOVED lines=14> */
.L_x_609:
[----:B------:R-:W-:Y:S05]  /*98b0*/  BSYNC B1 ;  /* 0x0000000000017941 */ /* 0x000fea0003800000 */
.L_x_595:
        /* <DEDUP_REMOVED lines=8> */
.L_x_623:
[----:B------:R-:W-:Y:S05]  /*9940*/  EXIT ;  /* 0x000000000000794d */ /* 0x000fea0003800000 */
.L_x_625:
        /* <DEDUP_REMOVED lines=11> */
.L_x_1296:


//--------------------- .text._ZN5flash44flash_bwd_dq_dk_dv_loop_seqk_parallel_kernelI23Flash_bwd_kernel_traitsILi96ELi64ELi128ELi8ELi2ELi4ELi4ELb1ELb0EN7cutlass10bfloat16_tE19Flash_kernel_traitsILi96ELi64ELi128ELi8ES3_EELb0ELb0ELb1ELb0ELb0ELb1ELb1EEEvNS_16Flash_bwd_paramsE --------------------------
	.section	.text._ZN5flash44flash_bwd_dq_dk_dv_loop_seqk_parallel_kernelI23Flash_bwd_kernel_traitsILi96ELi64ELi128ELi8ELi2ELi4ELi4ELb1ELb0EN7cutlass10bfloat16_tE19Flash_kernel_traitsILi96ELi64ELi128ELi8ES3_EELb0ELb0ELb1ELb0ELb0ELb1ELb1EEEvNS_16Flash_bwd_paramsE,"ax",@progbits
	.align	128
        .global         _ZN5flash44flash_bwd_dq_dk_dv_loop_seqk_parallel_kernelI23Flash_bwd_kernel_traitsILi96ELi64ELi128ELi8ELi2ELi4ELi4ELb1ELb0EN7cutlass10bfloat16_tE19Flash_kernel_traitsILi96ELi64ELi128ELi8ES3_EELb0ELb0ELb1ELb0ELb0ELb1ELb1EEEvNS_16Flash_bwd_paramsE
        .type           _ZN5flash44flash_bwd_dq_dk_dv_loop_seqk_parallel_kernelI23Flash_bwd_kernel_traitsILi96ELi64ELi128ELi8ELi2ELi4ELi4ELb1ELb0EN7cutlass10bfloat16_tE19Flash_kernel_traitsILi96ELi64ELi128ELi8ES3_EELb0ELb0ELb1ELb0ELb0ELb1ELb1EEEvNS_16Flash_bwd_paramsE,@function
        .size           _ZN5flash44flash_bwd_dq_dk_dv_loop_seqk_parallel_kernelI23Flash_bwd_kernel_traitsILi96ELi64ELi128ELi8ELi2ELi4ELi4ELb1ELb0EN7cutlass10bfloat16_tE19Flash_kernel_traitsILi96ELi64ELi128ELi8ES3_EELb0ELb0ELb1ELb0ELb0ELb1ELb1EEEvNS_16Flash_bwd_paramsE,(.L_x_1297 - _ZN5flash44flash_bwd_dq_dk_dv_loop_seqk_parallel_kernelI23Flash_bwd_kernel_traitsILi96ELi64ELi128ELi8ELi2ELi4ELi4ELb1ELb0EN7cutlass10bfloat16_tE19Flash_kernel_traitsILi96ELi64ELi128ELi8ES3_EELb0ELb0ELb1ELb0ELb0ELb1ELb1EEEvNS_16Flash_bwd_paramsE)
        .other          _ZN5flash44flash_bwd_dq_dk_dv_loop_seqk_parallel_kernelI23Flash_bwd_kernel_traitsILi96ELi64ELi128ELi8ELi2ELi4ELi4ELb1ELb0EN7cutlass10bfloat16_tE19Flash_kernel_traitsILi96ELi64ELi128ELi8ES3_EELb0ELb0ELb1ELb0ELb0ELb1ELb1EEEvNS_16Flash_bwd_paramsE,@"STO_CUDA_ENTRY STV_DEFAULT"
_ZN5flash44flash_bwd_dq_dk_dv_loop_seqk_parallel_kernelI23Flash_bwd_kernel_traitsILi96ELi64ELi128ELi8ELi2ELi4ELi4ELb1ELb0EN7cutlass10bfloat16_tE19Flash_kernel_traitsILi96ELi64ELi128ELi8ES3_EELb0ELb0ELb1ELb0ELb0ELb1ELb1EEEvNS_16Flash_bwd_paramsE:
.text._ZN5flash44flash_bwd_dq_dk_dv_loop_seqk_parallel_kernelI23Flash_bwd_kernel_traitsILi96ELi64ELi128ELi8ELi2ELi4ELi4ELb1ELb0EN7cutlass10bfloat16_tE19Flash_kernel_traitsILi96ELi64ELi128ELi8ES3_EELb0ELb0ELb1ELb0ELb0ELb1ELb1EEEvNS_16Flash_bwd_paramsE:
        /* <DEDUP_REMOVED lines=26> */
[-C--:B------:R-:W-:Y:S02]  /*01a0*/  LEA.HI R12, R18, R20.reuse, RZ, 0x2 ;  /* 0x00000014120c7211 */ /* 0x080fe400078f10ff */
[----:B-1----:R-:W-:Y:S01]  /*01b0*/  SHF.R.S32.HI R0, RZ, 0x3, R14 ;  /* 0x00000003ff007819 */ /* 0x002fe2000001140e */
[----:B-----5:R-:W-:Y:S01]  /*01c0*/  USHF.L.U32 UR6, UR48, 0x7, URZ ;  /* 0x0000000730067899 */ /* 0x020fe2000800063f */
[----:B------:R-:W-:Y:S02]  /*01d0*/  LOP3.LUT R3, R12, 0xfffffffc, RZ, 0xc0, !PT ;  /* 0xfffffffc0c037812 */ /* 0x000fe400078ec0ff */
[-C--:B------:R-:W-:Y:S01]  /*01e0*/  LEA.HI R2, R18, R20.reuse, RZ, 0x4 ;  /* 0x0000001412027211 */ /* 0x080fe200078f20ff */
[----:B------:R-:W-:Y:S01]  /*01f0*/  IMAD.SHL.U32 R0, R0, 0x40, RZ ;  /* 0x0000004000007824 */ /* 0x000fe200078e00ff */
[----:B------:R-:W-:Y:S01]  /*0200*/  LEA.HI R16, R18, R20, RZ, 0x5 ;  /* 0x0000001412107211 */ /* 0x000fe200078f28ff */
[----:B------:R-:W-:Y:S01]  /*0210*/  IMAD.IADD R17, R20, 0x1, -R3 ;  /* 0x0000000114117824 */ /* 0x000fe200078e0a03 */
[----:B------:R-:W-:-:S02]  /*0220*/  SHF.R.S32.HI R6, RZ, 0x4, R2 ;  /* 0x00000004ff067819 */ /* 0x000fc40000011402 */
[----:B------:R-:W-:Y:S01]  /*0230*/  LOP3.LUT R4, R16, 0xffffffe0, RZ, 0xc0, !PT ;  /* 0xffffffe010047812 */ /* 0x000fe200078ec0ff */
[----:B------:R-:W-:Y:S01]  /*0240*/  IMAD.SHL.U32 R10, R17, 0x8, RZ ;  /* 0x00000008110a7824 */ /* 0x000fe200078e00ff */
[C---:B------:R-:W-:Y:S02]  /*0250*/  LOP3.LUT R7, R2.reuse, 0xfffffff0, RZ, 0xc0, !PT ;  /* 0xfffffff002077812 */ /* 0x040fe400078ec0ff */
[----:B------:R-:W-:Y:S01]  /*0260*/  LEA.HI R2, R2, R6, RZ, 0x1 ;  /* 0x0000000602027211 */ /* 0x000fe200078f08ff */
[----:B------:R-:W-:Y:S01]  /*0270*/  IMAD.IADD R3, R20, 0x1, -R4 ;  /* 0x0000000114037824 */ /* 0x000fe200078e0a04 */
[----:B------:R-:W-:Y:S01]  /*0280*/  LOP3.LUT R0, R0, 0xc0, RZ, 0xc0, !PT ;  /* 0x000000c000007812 */ /* 0x000fe200078ec0ff */
[----:B------:R1:W-:Y:S01]  /*0290*/  STL [R1+0x40], R10 ;  /* 0x0000400a01007387 */ /* 0x0003e20000100800 */
[----:B------:R-:W-:Y:S02]  /*02a0*/  LOP3.LUT R4, R2, 0xfffffffe, RZ, 0xc0, !PT ;  /* 0xfffffffe02047812 */ /* 0x000fe400078ec0ff */
[----:B------:R-:W-:-:S02]  /*02b0*/  SHF.R.U32.HI R5, RZ, 0x3, R0 ;  /* 0x00000003ff057819 */ /* 0x000fc40000011600 */
[----:B------:R-:W-:Y:S01]  /*02c0*/  LOP3.LUT R2, R0, 0x18, R10, 0xf8, !PT ;  /* 0x0000001800027812 */ /* 0x000fe200078ef80a */
[----:B------:R-:W-:Y:S01]  /*02d0*/  IMAD.IADD R0, R20, 0x1, -R7 ;  /* 0x0000000114007824 */ /* 0x000fe200078e0a07 */
[----:B------:R-:W-:Y:S01]  /*02e0*/  SHF.R.S32.HI R8, RZ, 0x1f, R3 ;  /* 0x0000001fff087819 */ /* 0x000fe20000011403 */
[----:B------:R-:W-:Y:S01]  /*02f0*/  IMAD.IADD R13, R6, 0x1, -R4 ;  /* 0x00000001060d7824 */ /* 0x000fe200078e0a04 */
[----:B------:R-:W-:Y:S02]  /*0300*/  SHF.R.S32.HI R25, RZ, 0x2, R12 ;  /* 0x00000002ff197819 */ /* 0x000fe4000001140c */
[----:B------:R-:W-:Y:S02]  /*0310*/  LEA.HI R23, R8, R3, RZ, 0x2 ;  /* 0x0000000308177211 */ /* 0x000fe400078f10ff */
[----:B------:R-:W-:Y:S02]  /*0320*/  SHF.R.S32.HI R3, RZ, 0x1f, R0 ;  /* 0x0000001fff037819 */ /* 0x000fe40000011400 */
[----:B------:R-:W-:-:S02]  /*0330*/  LOP3.LUT R8, R2, R5, RZ, 0x3c, !PT ;  /* 0x0000000502087212 */ /* 0x000fc400078e3cff */
[----:B------:R-:W-:Y:S02]  /*0340*/  LOP3.LUT R2, R14, 0xfffffff8, RZ, 0xc0, !PT ;  /* 0xfffffff80e027812 */ /* 0x000fe400078ec0ff */
[-C--:B------:R-:W-:Y:S02]  /*0350*/  LEA.HI R7, R0, R0.reuse, RZ, 0x1 ;  /* 0x0000000000077211 */ /* 0x080fe400078f08ff */
[----:B------:R-:W-:Y:S01]  /*0360*/  LEA.HI R15, R3, R0, RZ, 0x3 ;  /* 0x00000000030f7211 */ /* 0x000fe200078f18ff */
[----:B------:R-:W-:Y:S01]  /*0370*/  IMAD.IADD R6, R20, 0x1, -R2 ;  /* 0x0000000114067824 */ /* 0x000fe200078e0a02 */
[----:B------:R-:W-:Y:S02]  /*0380*/  LOP3.LUT R3, R7, 0x7fffffe, RZ, 0xc0, !PT ;  /* 0x07fffffe07037812 */ /* 0x000fe400078ec0ff */
[----:B------:R-:W-:Y:S02]  /*0390*/  LOP3.LUT R2, R15, 0xfffffff8, RZ, 0xc0, !PT ;  /* 0xfffffff80f027812 */ /* 0x000fe400078ec0ff */
[----:B------:R-:W-:Y:S01]  /*03a0*/  LEA.HI R4, R12, R25, RZ, 0x1 ;  /* 0x000000190c047211 */ /* 0x000fe200078f08ff */
[----:B------:R-:W-:Y:S01]  /*03b0*/  IMAD.IADD R21, R0, 0x1, -R3 ;  /* 0x0000000100157824 */ /* 0x000fe200078e0a03 */
[----:B-1----:R-:W-:Y:S01]  /*03c0*/  LEA.HI R10, R18, R20, RZ, 0x6 ;  /* 0x00000014120a7211 */ /* 0x002fe200078f30ff */
[----:B------:R-:W-:Y:S01]  /*03d0*/  IMAD.IADD R19, R0, 0x1, -R2 ;  /* 0x0000000100137824 */ /* 0x000fe200078e0a02 */
[----:B------:R-:W-:-:S02]  /*03e0*/  LEA.HI R9, R6, R6, RZ, 0x1 ;  /* 0x0000000606097211 */ /* 0x000fc400078f08ff */
[----:B------:R-:W-:Y:S02]  /*03f0*/  LOP3.LUT R0, R4, 0x7fffffe, RZ, 0xc0, !PT ;  /* 0x07fffffe04007812 */ /* 0x000fe400078ec0ff */
[----:B------:R-:W-:Y:S02]  /*0400*/  SHF.R.S32.HI R10, RZ, 0x6, R10 ;  /* 0x00000006ff0a7819 */ /* 0x000fe4000001140a */
[----:B------:R-:W-:Y:S01]  /*0410*/  LOP3.LUT R2, R9, 0x3fffffe, RZ, 0xc0, !PT ;  /* 0x03fffffe09027812 */ /* 0x000fe200078ec0ff */
[----:B------:R-:W-:Y:S01]  /*0420*/  IMAD.IADD R0, R25, 0x1, -R0 ;  /* 0x0000000119007824 */ /* 0x000fe200078e0a00 */
[--C-:B------:R-:W-:Y:S01]  /*0430*/  SHF.R.S32.HI R24, RZ, 0x5, R16.reuse ;  /* 0x00000005ff187819 */ /* 0x100fe20000011410 */
[----:B------:R-:W-:Y:S01]  /*0440*/  IMAD R3, R10, 0x4, R13 ;  /* 0x000000040a037824 */ /* 0x000fe200078e020d */
[----:B------:R-:W-:Y:S01]  /*0450*/  SHF.R.S32.HI R11, RZ, 0x1f, R16 ;  /* 0x0000001fff0b7819 */ /* 0x000fe20000011410 */
[----:B------:R-:W-:Y:S01]  /*0460*/  IMAD.IADD R5, R6, 0x1, -R2 ;  /* 0x0000000106057824 */ /* 0x000fe200078e0a02 */
[----:B------:R-:W-:Y:S01]  /*0470*/  SHF.R.S32.HI R4, RZ, 0x1f, R12 ;  /* 0x0000001fff047819 */ /* 0x000fe2000001140c */
[----:B------:R-:W-:Y:S01]  /*0480*/  IMAD R0, R24, 0x8, R0 ;  /* 0x0000000818007824 */ /* 0x000fe200078e0200 */
[----:B------:R-:W-:Y:S01]  /*0490*/  LEA.HI R2, R11, R24, RZ, 0x2 ;  /* 0x000000180b027211 */ /* 0x000fe200078f10ff */
[----:B------:R-:W-:Y:S01]  /*04a0*/  IMAD R22, R3, 0x8, R5 ;  /* 0x0000000803167824 */ /* 0x000fe200078e0205 */
[----:B------:R-:W-:Y:S01]  /*04b0*/  LEA.HI R3, R4, R25, RZ, 0x3 ;  /* 0x0000001904037211 */ /* 0x000fe200078f18ff */
[----:B------:R-:W-:Y:S01]  /*04c0*/  IMAD.U32 R5, R0, 0x20, R8 ;  /* 0x0000002000057824 */ /* 0x000fe200078e0008 */
[----:B------:R-:W-:Y:S01]  /*04d0*/  LOP3.LUT R0, R2, 0xfffffffc, RZ, 0xc0, !PT ;  /* 0xfffffffc02007812 */ /* 0x000fe200078ec0ff */
[----:B------:R-:W-:Y:S01]  /*04e0*/  IMAD.SHL.U32 R4, R6, 0x40, RZ ;  /* 0x0000004006047824 */ /* 0x000fe200078e00ff */
[----:B------:R-:W-:-:S02]  /*04f0*/  LOP3.LUT R3, R3, 0xfffffff8, RZ, 0xc0, !PT ;  /* 0xfffffff803037812 */ /* 0x000fc400078ec0ff */
[----:B------:R-:W-:Y:S01]  /*0500*/  SHF.R.S32.HI R2, RZ, 0x1, R9 ;  /* 0x00000001ff027819 */ /* 0x000fe20000011409 */
[----:B------:R1:W-:Y:S01]  /*0510*/  STL [R1+0x28], R5 ;  /* 0x0000280501007387 */ /* 0x0003e20000100800 */
[----:B------:R-:W-:Y:S02]  /*0520*/  SHF.R.S32.HI R8, RZ, 0x1, R7 ;  /* 0x00000001ff087819 */ /* 0x000fe40000011407 */
[C---:B------:R-:W-:Y:S01]  /*0530*/  LOP3.LUT P6, RZ, R2.reuse, 0x2, RZ, 0xc0, !PT ;  /* 0x0000000202ff7812 */ /* 0x040fe200078cc0ff */
[----:B------:R-:W-:Y:S01]  /*0540*/  IMAD.SHL.U32 R2, R2, 0x40, RZ ;  /* 0x0000004002027824 */ /* 0x000fe200078e00ff */
[----:B------:R-:W-:Y:S02]  /*0550*/  LOP3.LUT R9, R4, 0x1c0, RZ, 0xc0, !PT ;  /* 0x000001c004097812 */ /* 0x000fe400078ec0ff */
[----:B------:R-:W-:Y:S02]  /*0560*/  SEL R214, R222, 0xffffffe0, !P6 ;  /* 0xffffffe0ded67807 */ /* 0x000fe40007000000 */
[----:B------:R-:W-:-:S02]  /*0570*/  LOP3.LUT R2, R2, 0xc0, RZ, 0xc0, !PT ;  /* 0x000000c002027812 */ /* 0x000fc400078ec0ff */
[----:B-1----:R-:W-:Y:S01]  /*0580*/  SHF.R.S32.HI R5, RZ, 0x1f, R7 ;  /* 0x0000001fff057819 */ /* 0x002fe20000011407 */
[----:B------:R-:W-:Y:S02]  /*0590*/  IMAD.IADD R7, R24, 0x1, -R0 ;  /* 0x0000000118077824 */ /* 0x000fe400078e0a00 */
[----:B------:R-:W-:Y:S01]  /*05a0*/  IMAD.IADD R0, R25, 0x1, -R3 ;  /* 0x0000000119007824 */ /* 0x000fe200078e0a03 */
[----:B------:R-:W-:Y:S01]  /*05b0*/  LEA.HI R5, R5, R8, RZ, 0x2 ;  /* 0x0000000805057211 */ /* 0x000fe200078f10ff */
[----:B------:R-:W-:-:S03]  /*05c0*/  IMAD.SHL.U32 R3, R7, 0x10, RZ ;  /* 0x0000001007037824 */ /* 0x000fc600078e00ff */
[----:B------:R-:W-:Y:S02]  /*05d0*/  LOP3.LUT R4, R0, 0x1, RZ, 0xc0, !PT ;  /* 0x0000000100047812 */ /* 0x000fe400078ec0ff */
[----:B------:R-:W-:Y:S02]  /*05e0*/  LOP3.LUT R6, R5, 0xfffffffc, RZ, 0xc0, !PT ;  /* 0xfffffffc05067812 */ /* 0x000fe400078ec0ff */
[----:B------:R-:W-:Y:S02]  /*05f0*/  ISETP.NE.U32.AND P5, PT, R4, 0x1, PT ;  /* 0x000000010400780c */ /* 0x000fe40003fa5070 */
[----:B------:R-:W-:Y:S01]  /*0600*/  LOP3.LUT R5, R2, 0x8, R14, 0xf8, !PT ;  /* 0x0000000802057812 */ /* 0x000fe200078ef80e */
[----:B------:R-:W-:Y:S01]  /*0610*/  IMAD.IADD R12, R8, 0x1, -R6 ;  /* 0x00000001080c7824 */ /* 0x000fe200078e0a06 */
[----:B------:R-:W-:Y:S02]  /*0620*/  SHF.R.U32.HI R4, RZ, 0x3, R2 ;  /* 0x00000003ff047819 */ /* 0x000fe40000011602 */
[----:B------:R-:W-:-:S02]  /*0630*/  LOP3.LUT R3, R9, 0x30, R3, 0xf8, !PT ;  /* 0x0000003009037812 */ /* 0x000fc400078ef803 */
[----:B------:R-:W-:Y:S01]  /*0640*/  LOP3.LUT R213, R5, R4, RZ, 0x3c, !PT ;  /* 0x0000000405d57212 */ /* 0x000fe200078e3cff */
[----:B------:R-:W-:Y:S01]  /*0650*/  IMAD.SHL.U32 R4, R10, 0x20, RZ ;  /* 0x000000200a047824 */ /* 0x000fe200078e00ff */
[----:B------:R-:W-:Y:S01]  /*0660*/  LEA.HI R2, R18, R20, RZ, 0x7 ;  /* 0x0000001412027211 */ /* 0x000fe200078f38ff */
[----:B------:R-:W-:Y:S01]  /*0670*/  IMAD.SHL.U32 R20, R20, 0x2, RZ ;  /* 0x0000000214147824 */ /* 0x000fe200078e00ff */
[----:B------:R-:W-:Y:S01]  /*0680*/  LEA.HI R10, R0, R0, RZ, 0x1 ;  /* 0x00000000000a7211 */ /* 0x000fe200078f08ff */
[----:B------:R-:W-:Y:S01]  /*0690*/  IMAD.SHL.U32 R5, R17, 0x2, RZ ;  /* 0x0000000211057824 */ /* 0x000fe200078e00ff */
[----:B------:R-:W-:Y:S01]  /*06a0*/  LOP3.LUT R14, R3, 0x8, R14, 0xf8, !PT ;  /* 0x00000008030e7812 */ /* 0x000fe200078ef80e */
[----:B------:R-:W-:Y:S01]  /*06b0*/  IMAD.U32 R213, R22, 0x20, R213 ;  /* 0x0000002016d57824 */ /* 0x000fe200078e00d5 */
[----:B------:R-:W-:Y:S02]  /*06c0*/  LEA.HI R3, R16, R24, RZ, 0x1 ;  /* 0x0000001810037211 */ /* 0x000fe400078f08ff */
[----:B------:R-:W-:-:S02]  /*06d0*/  SHF.R.S32.HI R8, RZ, 0x7, R2 ;  /* 0x00000007ff087819 */ /* 0x000fc40000011402 */
[----:B------:R-:W-:Y:S02]  /*06e0*/  LOP3.LUT R2, R10, 0x3fffffe, RZ, 0xc0, !PT ;  /* 0x03fffffe0a027812 */ /* 0x000fe400078ec0ff */
[----:B------:R-:W-:Y:S02]  /*06f0*/  LOP3.LUT R3, R3, 0xfffffffe, RZ, 0xc0, !PT ;  /* 0xfffffffe03037812 */ /* 0x000fe400078ec0ff */
[C---:B------:R-:W-:Y:S01]  /*0700*/  LOP3.LUT P4, RZ, R0.reuse, 0x2, RZ, 0xc0, !PT ;  /* 0x0000000200ff7812 */ /* 0x040fe2000788c0ff */
[C---:B------:R-:W-:Y:S01]  /*0710*/  IMAD.IADD R11, R0.reuse, 0x1, -R2 ;  /* 0x00000001000b7824 */ /* 0x040fe200078e0a02 */
[----:B------:R-:W-:Y:S01]  /*0720*/  SHF.R.S32.HI R2, RZ, 0x2, R23 ;  /* 0x00000002ff027819 */ /* 0x000fe20000011417 */
[----:B------:R-:W-:Y:S01]  /*0730*/  IMAD.SHL.U32 R0, R0, 0x40, RZ ;  /* 0x0000004000007824 */ /* 0x000fe200078e00ff */
[----:B------:R-:W-:Y:S01]  /*0740*/  LOP3.LUT R6, R4, 0x6, R20, 0xf8, !PT ;  /* 0x0000000604067812 */ /* 0x000fe200078ef814 */
[----:B------:R-:W-:Y:S01]  /*0750*/  IMAD.IADD R223, R24, 0x1, -R3 ;  /* 0x0000000118df7824 */ /* 0x000fe200078e0a03 */
[----:B------:R-:W-:-:S02]  /*0760*/  SHF.R.S32.HI R3, RZ, 0x3, R15 ;  /* 0x00000003ff037819 */ /* 0x000fc4000001140f */
[----:B------:R-:W-:Y:S01]  /*0770*/  LOP3.LUT R0, R0, 0x1c0, RZ, 0xc0, !PT ;  /* 0x000001c000007812 */ /* 0x000fe200078ec0ff */
[----:B------:R-:W-:Y:S01]  /*0780*/  IMAD R16, R223, 0x10, R2 ;  /* 0x00000010df107824 */ /* 0x000fe200078e0202 */
[----:B------:R1:W-:Y:S01]  /*0790*/  STL [R1+0x3c], R6 ;  /* 0x00003c0601007387 */ /* 0x0003e20000100800 */
[----:B------:R-:W-:Y:S01]  /*07a0*/  IMAD R15, R3, 0x8, R21 ;  /* 0x00000008030f7824 */ /* 0x000fe200078e0215 */
[----:B------:R-:W-:Y:S01]  /*07b0*/  LOP3.LUT R4, R0, 0x20, R4, 0xf8, !PT ;  /* 0x0000002000047812 */ /* 0x000fe200078ef804 */
[----:B------:R-:W-:Y:S01]  /*07c0*/  IMAD R217, R7, 0x2, R3 ;  /* 0x0000000207d97824 */ /* 0x000fe200078e0203 */
[----:B------:R-:W-:Y:S01]  /*07d0*/  SHF.R.U32.HI R2, RZ, 0x3, R0 ;  /* 0x00000003ff027819 */ /* 0x000fe20000011600 */
[--C-:B------:R-:W-:Y:S01]  /*07e0*/  IMAD R0, R8, 0x1000, R5.reuse ;  /* 0x0000100008007824 */ /* 0x100fe200078e0205 */
[----:B------:R-:W-:Y:S01]  /*07f0*/  STL [R1+0x1c], R16 ;  /* 0x00001c1001007387 */ /* 0x000fe20000100800 */
[----:B------:R-:W-:Y:S01]  /*0800*/  VIADD R3, R16, 0xffffffc0 ;  /* 0xffffffc010037836 */ /* 0x000fe20000000000 */
[----:B------:R-:W-:Y:S01]  /*0810*/  LOP3.LUT R4, R4, R2, RZ, 0x3c, !PT ;  /* 0x0000000204047212 */ /* 0x000fe200078e3cff */
[----:B------:R-:W-:Y:S01]  /*0820*/  IMAD R2, R223, 0x400, R0 ;  /* 0x00000400df027824 */ /* 0x000fe200078e0200 */
[----:B------:R-:W-:Y:S01]  /*0830*/  R2P PR, R19, 0x6 ;  /* 0x0000000613007804 */ /* 0x000fe20000000000 */
[----:B------:R-:W-:Y:S01]  /*0840*/  IMAD R7, R7, 0x200, R5 ;  /* 0x0000020007077824 */ /* 0x000fe200078e0205 */
[----:B------:R-:W-:Y:S01]  /*0850*/  SHF.R.S32.HI R0, RZ, 0x1f, R3 ;  /* 0x0000001fff007819 */ /* 0x000fe20000011403 */
[----:B------:R-:W-:Y:S01]  /*0860*/  IMAD.IADD R244, R4, 0x1, R2 ;  /* 0x0000000104f47824 */ /* 0x000fe200078e0202 */
[----:B------:R-:W-:Y:S01]  /*0870*/  LOP3.LUT P0, RZ, R12, 0x2, RZ, 0xc0, !PT ;  /* 0x000000020cff7812 */ /* 0x000fe2000780c0ff */
[----:B------:R-:W-:Y:S01]  /*0880*/  IMAD R11, R11, 0x20, R7 ;  /* 0x000000200b0b7824 */ /* 0x000fe200078e0207 */
[----:B------:R-:W-:Y:S01]  /*0890*/  SHF.L.U64.HI R2, R3, 0x2, R0 ;  /* 0x0000000203027819 */ /* 0x000fe20000010200 */
[----:B------:R-:W-:Y:S01]  /*08a0*/  IMAD.SHL.U32 R0, R8, 0x8, RZ ;  /* 0x0000000808007824 */ /* 0x000fe200078e00ff */
[----:B------:R-:W-:Y:S01]  /*08b0*/  LEA R244, R244, UR4, 0x1 ;  /* 0x00000004f4f47c11 */ /* 0x000fe2000f8e08ff */
[----:B------:R-:W-:Y:S01]  /*08c0*/  IMAD.SHL.U32 R4, R12, 0x40, RZ ;  /* 0x000000400c047824 */ /* 0x000fe200078e00ff */
[----:B------:R-:W-:Y:S01]  /*08d0*/  SEL R218, R222, 0xffffffe0, !P1 ;  /* 0xffffffe0deda7807 */ /* 0x000fe20004800000 */
[----:B------:R2:W-:Y:S01]  /*08e0*/  STL [R1+0x38], R2 ;  /* 0x0000380201007387 */ /* 0x0005e20000100800 */
[----:B------:R-:W-:Y:S01]  /*08f0*/  LOP3.LUT R7, R0, 0x8, RZ, 0xc0, !PT ;  /* 0x0000000800077812 */ /* 0x000fe200078ec0ff */
[C---:B------:R-:W-:Y:S01]  /*0900*/  IMAD.SHL.U32 R5, R13.reuse, 0x8, RZ ;  /* 0x000000080d057824 */ /* 0x040fe200078e00ff */
[----:B------:R-:W-:Y:S01]  /*0910*/  SHF.R.S32.HI R0, RZ, 0x1, R10 ;  /* 0x00000001ff007819 */ /* 0x000fe2000001140a */
[----:B------:R-:W-:Y:S01]  /*0920*/  IMAD.SHL.U32 R10, R13, 0x10, RZ ;  /* 0x000000100d0a7824 */ /* 0x000fe200078e00ff */
[----:B-1----:R-:W-:Y:S01]  /*0930*/  SHF.R.U32.HI R6, RZ, 0x3, R9 ;  /* 0x00000003ff067819 */ /* 0x002fe20000011609 */
[----:B------:R-:W-:Y:S01]  /*0940*/  VIADD R245, R244, 0x20 ;  /* 0x00000020f4f57836 */ /* 0x000fe20000000000 */
[C---:B------:R-:W-:Y:S01]  /*0950*/  LOP3.LUT P3, RZ, R0.reuse, 0x2, RZ, 0xc0, !PT ;  /* 0x0000000200ff7812 */ /* 0x040fe2000786c0ff */
[----:B------:R-:W-:Y:S01]  /*0960*/  IMAD.SHL.U32 R0, R0, 0x40, RZ ;  /* 0x0000004000007824 */ /* 0x000fe200078e00ff */
[----:B------:R-:W-:Y:S01]  /*0970*/  LOP3.LUT R6, R14, R6, RZ, 0x3c, !PT ;  /* 0x000000060e067212 */ /* 0x000fe200078e3cff */
[----:B------:R-:W-:Y:S01]  /*0980*/  @P4 VIADD R245, R244, 0xffffffe0 ;  /* 0xffffffe0f4f54836 */ /* 0x000fe20000000000 */
[----:B------:R-:W-:-:S02]  /*0990*/  LOP3.LUT R5, R5, 0x8, RZ, 0xc0, !PT ;  /* 0x0000000805057812 */ /* 0x000fc400078ec0ff */
[----:B------:R-:W-:Y:S01]  /*09a0*/  LOP3.LUT R0, R0, 0xc0, RZ, 0xc0, !PT ;  /* 0x000000c000007812 */ /* 0x000fe200078ec0ff */
[----:B------:R-:W-:Y:S01]  /*09b0*/  IMAD R3, R13, 0x200, R6 ;  /* 0x000002000d037824 */ /* 0x000fe200078e0206 */
[----:B------:R-:W-:Y:S02]  /*09c0*/  LOP3.LUT R10, R7, 0x10, R10, 0xf8, !PT ;  /* 0x00000010070a7812 */ /* 0x000fe400078ef80a */
[----:B------:R-:W-:Y:S02]  /*09d0*/  SHF.R.U32.HI R8, RZ, 0x3, R0 ;  /* 0x00000003ff087819 */ /* 0x000fe40000011600 */
[----:B------:R-:W-:Y:S02]  /*09e0*/  SEL R242, R242, 0x10, !P5 ;  /* 0x00000010f2f27807 */ /* 0x000fe40006800000 */
[----:B------:R-:W-:Y:S01]  /*09f0*/  LOP3.LUT R8, R8, R0, R7, 0x1e, !PT ;  /* 0x0000000008087212 */ /* 0x000fe200078e1e07 */
[----:B------:R-:W-:Y:S01]  /*0a00*/  IMAD.SHL.U32 R0, R15, 0x20, RZ ;  /* 0x000000200f007824 */ /* 0x000fe200078e00ff */
[----:B------:R-:W-:Y:S01]  /*0a10*/  SEL R219, R219, 0x40, P2 ;  /* 0x00000040dbdb7807 */ /* 0x000fe20001000000 */
[----:B------:R-:W-:Y:S01]  /*0a20*/  IMAD.IADD R243, R244, 0x1, R242 ;  /* 0x00000001f4f37824 */ /* 0x000fe200078e02f2 */
[----:B------:R-:W-:Y:S01]  /*0a30*/  LEA R213, R213, UR4, 0x1 ;  /* 0x00000004d5d57c11 */ /* 0x000fe2000f8e08ff */
[----:B--2---:R-:W-:Y:S01]  /*0a40*/  IMAD.SHL.U32 R2, R19, 0x40, RZ ;  /* 0x0000004013027824 */ /* 0x004fe200078e00ff */
[----:B------:R-:W-:Y:S01]  /*0a50*/  SEL R222, R222, 0xffffffe0, !P0 ;  /* 0xffffffe0dede7807 */ /* 0x000fe20004000000 */
[----:B------:R-:W-:-:S02]  /*0a60*/  IMAD R223, R223, 0x200, R0 ;  /* 0x00000200dfdf7824 */ /* 0x000fc400078e0200 */
[----:B------:R-:W-:Y:S01]  /*0a70*/  IMAD.IADD R8, R8, 0x1, R11 ;  /* 0x0000000108087824 */ /* 0x000fe200078e020b */
[----:B------:R-:W-:Y:S01]  /*0a80*/  LOP3.LUT R6, R2, 0x1c0, RZ, 0xc0, !PT ;  /* 0x000001c002067812 */ /* 0x000fe200078ec0ff */
[----:B------:R-:W-:Y:S01]  /*0a90*/  IMAD.IADD R214, R214, 0x1, R213 ;  /* 0x00000001d6d67824 */ /* 0x000fe200078e02d5 */
[----:B------:R-:W-:Y:S01]  /*0aa0*/  LOP3.LUT R2, R4, 0xc0, RZ, 0xc0, !PT ;  /* 0x000000c004027812 */ /* 0x000fe200078ec0ff */
[----:B------:R-:W-:Y:S01]  /*0ab0*/  IMAD.IADD R242, R242, 0x1, R245 ;  /* 0x00000001f2f27824 */ /* 0x000fe200078e02f5 */
[----:B------:R-:W-:Y:S02]  /*0ac0*/  SHF.R.U32.HI R9, RZ, 0x3, R6 ;  /* 0x00000003ff097819 */ /* 0x000fe40000011606 */
[----:B------:R-:W-:Y:S02]  /*0ad0*/  SHF.R.U32.HI R4, RZ, 0x3, R2 ;  /* 0x00000003ff047819 */ /* 0x000fe40000011602 */
[--C-:B------:R-:W-:Y:S02]  /*0ae0*/  LOP3.LUT R9, R9, R6, R5.reuse, 0x1e, !PT ;  /* 0x0000000609097212 */ /* 0x100fe400078e1e05 */
[----:B------:R-:W-:-:S02]  /*0af0*/  LOP3.LUT R5, R4, R2, R5, 0x1e, !PT ;  /* 0x0000000204057212 */ /* 0x000fc400078e1e05 */
[----:B------:R-:W-:Y:S01]  /*0b00*/  LOP3.LUT R2, R4, R10, R2, 0x1e, !PT ;  /* 0x0000000a04027212 */ /* 0x000fe200078e1e02 */
[----:B------:R-:W-:Y:S02]  /*0b10*/  IMAD.U32 R217, R217, 0x200, R9 ;  /* 0x00000200d9d97824 */ /* 0x000fe400078e0009 */
[----:B------:R-:W-:Y:S02]  /*0b20*/  IMAD.IADD R223, R223, 0x1, R5 ;  /* 0x00000001dfdf7824 */ /* 0x000fe400078e0205 */
[----:B------:R-:W-:Y:S02]  /*0b30*/  IMAD.IADD R221, R0, 0x1, R2 ;  /* 0x0000000100dd7824 */ /* 0x000fe400078e0202 */
[----:B------:R-:W-:Y:S01]  /*0b40*/  IMAD.U32 R0, RZ, RZ, UR5 ;  /* 0x00000005ff007e24 */ /* 0x000fe2000f8e00ff */
[----:B------:R-:W-:Y:S01]  /*0b50*/  USHF.R.S32.HI UR5, URZ, 0x1f, UR48 ;  /* 0x0000001f3f057899 */ /* 0x000fe20008011430 */
[----:B------:R-:W-:Y:S01]  /*0b60*/  IMAD.U32 R2, RZ, RZ, UR6 ;  /* 0x00000006ff027e24 */ /* 0x000fe2000f8e00ff */
[----:B------:R-:W-:Y:S01]  /*0b70*/  USHF.R.S32.HI UR6, URZ, 0x1f, UR59 ;  /* 0x0000001f3f067899 */ /* 0x000fe2000801143b */
[----:B------:R-:W-:-:S02]  /*0b80*/  LEA R215, R223, UR4, 0x1 ;  /* 0x00000004dfd77c11 */ /* 0x000fc4000f8e08ff */
[----:B------:R-:W-:Y:S01]  /*0b90*/  LEA R2, R3, UR4, 0x1 ;  /* 0x0000000403027c11 */ /* 0x000fe2000f8e08ff */
[----:B------:R-:W-:Y:S01]  /*0ba0*/  IMAD.U32 R0, RZ, RZ, UR5 ;  /* 0x00000005ff007e24 */ /* 0x000fe2000f8e00ff */
[----:B------:R-:W-:Y:S01]  /*0bb0*/  UIADD3 UR5, UR4, 0xf000, URZ ;  /* 0x0000f00004057890 */ /* 0x000fe2000fffe03f */
[----:B------:R-:W-:Y:S01]  /*0bc0*/  IMAD.U32 R0, RZ, RZ, UR6 ;  /* 0x00000006ff007e24 */ /* 0x000fe2000f8e00ff */
[----:B------:R-:W-:Y:S01]  /*0bd0*/  UIADD3 UR6, UR4, 0x9000, URZ ;  /* 0x0000900004067890 */ /* 0x000fe2000fffe03f */
[----:B------:R-:W-:-:S03]  /*0be0*/  IMAD.IADD R216, R215, 0x1, R222 ;  /* 0x00000001d7d87824 */ /* 0x000fc600078e02de */
[----:B------:R-:W-:Y:S02]  /*0bf0*/  LEA R217, R217, UR5, 0x1 ;  /* 0x00000005d9d97c11 */ /* 0x000fe4000f8e08ff */
[----:B------:R-:W-:-:S03]  /*0c00*/  LEA R4, R8, UR6, 0x1 ;  /* 0x0000000608047c11 */ /* 0x000fc6000f8e08ff */
[C---:B------:R-:W-:Y:S02]  /*0c10*/  IMAD.IADD R218, R217.reuse, 0x1, R218 ;  /* 0x00000001d9da7824 */ /* 0x040fe400078e02da */
[C---:B------:R-:W-:Y:S01]  /*0c20*/  VIADD R0, R4.reuse, 0x20 ;  /* 0x0000002004007836 */ /* 0x040fe20000000000 */
[----:B------:R1:W-:Y:S01]  /*0c30*/  STL [R1+0x20], R4 ;  /* 0x0000200401007387 */ /* 0x0003e20000100800 */
[----:B------:R-:W-:Y:S02]  /*0c40*/  @P3 VIADD R0, R4, 0xffffffe0 ;  /* 0xffffffe004003836 */ /* 0x000fe40000000000 */
[--C-:B------:R-:W-:Y:S02]  /*0c50*/  IMAD.IADD R220, R217, 0x1, R219.reuse ;  /* 0x00000001d9dc7824 */ /* 0x100fe400078e02db */
[----:B------:R-:W-:Y:S01]  /*0c60*/  IMAD.IADD R219, R218, 0x1, R219 ;  /* 0x00000001dadb7824 */ /* 0x000fe200078e02db */
[----:B------:R1:W-:Y:S06]  /*0c70*/  STL [R1+0x24], R0 ;  /* 0x0000240001007387 */ /* 0x0003ec0000100800 */
.L_x_656:
        /* <DEDUP_REMOVED lines=67> */
.L_x_626:
        /* <DEDUP_REMOVED lines=31> */
[----:B------:R-:W-:Y:S02]  /*12a0*/  USHF.L.U64.HI UR22, UR48, 0x7, UR60 ;  /* 0x0000000730167899 */ /* 0x000fe4000801023c */
        /* <DEDUP_REMOVED lines=27> */
[----:B------:R-:W-:Y:S01]  /*1460*/  USEL UR29, UR16, URZ, UP0 ;  /* 0x0000003f101d7287 */ /* 0x000fe20008000000 */
[----:B------:R-:W-:Y:S01]  /*1470*/  IMAD.MOV.U32 R4, RZ, RZ, RZ ;  /* 0x000000ffff047224 */ /* 0x000fe200078e00ff */
[----:B------:R-:W-:Y:S01]  /*1480*/  UIMAD.WIDE.U32 UR16, UR15, UR30, URZ ;  /* 0x0000001e0f1072a5 */ /* 0x000fe2000f8e003f */
        /* <DEDUP_REMOVED lines=10> */
[----:B------:R-:W-:Y:S02]  /*1530*/  @UP1 UMOV UR51, UR8 ;  /* 0x0000000800331c82 */ /* 0x000fe40008000000 */
[----:B------:R-:W-:Y:S01]  /*1540*/  IMAD.MOV R4, RZ, RZ, -R0 ;  /* 0x000000ffff047224 */ /* 0x000fe200078e0a00 */
[----:B------:R-:W-:-:S02]  /*1550*/  UIMAD UR21, UR15, UR31, URZ ;  /* 0x0000001f0f1572a4 */ /* 0x000fc4000f8e023f */
[----:B------:R-:W-:Y:S01]  /*1560*/  UIMAD.WIDE UR8, UR42, UR41, URZ ;  /* 0x000000292a0872a5 */ /* 0x000fe2000f8e023f */
[C---:B------:R-:W-:Y:S01]  /*1570*/  IMAD R3, R6.reuse, R4, R3 ;  /* 0x0000000406037224 */ /* 0x040fe200078e0203 */
[----:B------:R-:W-:Y:S02]  /*1580*/  USEL UR22, UR22, URZ, UP0 ;  /* 0x0000003f16167287 */ /* 0x000fe40008000000 */
[----:B------:R-:W-:Y:S02]  /*1590*/  @UP3 UIMAD UR18, UR48, UR33, URZ ;  /* 0x00000021301232a4 */ /* 0x000fe4000f8e023f */
[----:B------:R-:W-:Y:S01]  /*15a0*/  ISETP.GT.U32.AND P1, PT, R6, R3, PT ;  /* 0x000000030600720c */ /* 0x000fe20003f24070 */
[----:B------:R-:W-:Y:S02]  /*15b0*/  UISETP.LT.AND UP0, UPT, UR7, UR5, UPT ;  /* 0x000000050700728c */ /* 0x000fe4000bf01270 */
[----:B------:R-:W-:Y:S02]  /*15c0*/  @UP2 UIADD3 UR47, UR17, UR21, URZ ;  /* 0x00000015112f2290 */ /* 0x000fe4000fffe03f */
[----:B------:R-:W-:-:S02]  /*15d0*/  UIMAD UR19, UR9, UR12, URZ ;  /* 0x0000000c091372a4 */ /* 0x000fc4000f8e023f */
[----:B------:R-:W-:Y:S02]  /*15e0*/  @UP3 USEL UR18, UR18, UR15, !UP2 ;  /* 0x0000000f12123287 */ /* 0x000fe4000d000000 */
[----:B------:R-:W-:Y:S02]  /*15f0*/  UIMAD.WIDE.U32 UR16, UR8, UR12, URZ ;  /* 0x0000000c081072a5 */ /* 0x000fe4000f8e003f */
[----:B------:R-:W-:Y:S01]  /*1600*/  USEL UR34, UR7, UR5, UP0 ;  /* 0x0000000507227287 */ /* 0x000fe20008000000 */
[----:B------:R-:W-:Y:S01]  /*1610*/  @UP3 ULDC UR12, c[0x0][0x2e4] ;  /* 0x0000b900000c3ab9 */ /* 0x000fe20000000800 */
[----:B------:R-:W-:Y:S01]  /*1620*/  @!UP2 UIADD3 UR50, UR37, UR23, URZ ;  /* 0x000000172532a290 */ /* 0x000fe2000fffe03f */
[-C--:B------:R-:W-:Y:S01]  /*1630*/  @!P1 IADD3 R3, R3, -R6.reuse, RZ ;  /* 0x8000000603039210 */ /* 0x080fe20007ffe0ff */
[----:B------:R-:W-:Y:S01]  /*1640*/  @UP3 UIMAD UR23, UR59, UR12, UR18 ;  /* 0x0000000c3b1732a4 */ /* 0x000fe2000f8e0212 */
[----:B------:R-:W-:Y:S01]  /*1650*/  @!P1 VIADD R0, R0, 0x1 ;  /* 0x0000000100009836 */ /* 0x000fe20000000000 */
[----:B------:R-:W-:Y:S01]  /*1660*/  UIMAD UR19, UR8, UR13, UR19 ;  /* 0x0000000d081372a4 */ /* 0x000fe2000f8e0213 */
[----:B------:R-:W-:Y:S01]  /*1670*/  ISETP.GE.U32.AND P0, PT, R3, R6, PT ;  /* 0x000000060300720c */ /* 0x000fe20003f06070 */
[----:B------:R-:W-:Y:S01]  /*1680*/  ULEA UR18, UR34, 0xffffffc0, 0x6 ;  /* 0xffffffc022127891 */ /* 0x000fe2000f8e303f */
[----:B------:R-:W-:Y:S01]  /*1690*/  LOP3.LUT R3, R7, UR59, RZ, 0x3c, !PT ;  /* 0x0000003b07037c12 */ /* 0x000fe2000f8e3cff */
[----:B------:R-:W-:Y:S01]  /*16a0*/  UIMAD UR49, UR59, UR42, URZ ;  /* 0x0000002a3b3172a4 */ /* 0x000fe2000f8e023f */
[----:B------:R-:W-:Y:S01]  /*16b0*/  PLOP3.LUT P1, PT, PT, PT, UP1, 0x80, 0x0 ;  /* 0x000000000000781c */ /* 0x000fe20003f2f018 */
[----:B------:R-:W-:Y:S01]  /*16c0*/  UIMAD.WIDE.U32 UR12, UR8, UR15, URZ ;  /* 0x0000000f080c72a5 */ /* 0x000fe2000f8e003f */
[----:B------:R-:W-:Y:S01]  /*16d0*/  ISETP.GE.AND P2, PT, R3, RZ, PT ;  /* 0x000000ff0300720c */ /* 0x000fe20003f46270 */
[----:B------:R-:W-:-:S02]  /*16e0*/  UIADD3 UR42, UR17, UR19, URZ ;  /* 0x00000013112a7290 */ /* 0x000fc4000fffe03f */
[----:B------:R-:W-:Y:S02]  /*16f0*/  @!UP3 UIMAD UR20, UR48, UR41, UR59 ;  /* 0x000000293014b2a4 */ /* 0x000fe4000f8e023b */
[----:B------:R-:W-:Y:S02]  /*1700*/  USHF.R.S32.HI UR19, URZ, 0x1f, UR18 ;  /* 0x0000001f3f137899 */ /* 0x000fe40008011412 */
[----:B------:R-:W-:Y:S01]  /*1710*/  UIADD3 UR5, UP0, UR18, UR29, URZ ;  /* 0x0000001d12057290 */ /* 0x000fe2000ff1e03f */
[----:B------:R-:W-:Y:S01]  /*1720*/  @P0 VIADD R0, R0, 0x1 ;  /* 0x0000000100000836 */ /* 0x000fe20000000000 */
[----:B------:R-:W-:Y:S01]  /*1730*/  USEL UR57, UR16, UR12, !UP2 ;  /* 0x0000000c10397287 */ /* 0x000fe2000d000000 */
[----:B------:R-:W-:Y:S01]  /*1740*/  PLOP3.LUT P0, PT, PT, PT, UP3, 0x80, 0x0 ;  /* 0x000000000000781c */ /* 0x000fe20003f0f038 */
[----:B------:R-:W-:Y:S02]  /*1750*/  UIADD3.X UR16, UR19, UR22, URZ, UP0, !UPT ;  /* 0x0000001613107290 */ /* 0x000fe400087fe43f */
[----:B------:R-:W-:Y:S01]  /*1760*/  UIMAD UR7, UR9, UR5, URZ ;  /* 0x00000005090772a4 */ /* 0x000fe2000f8e023f */
[----:B------:R-:W-:Y:S01]  /*1770*/  @!P2 IADD3 R0, -R0, RZ, RZ ;  /* 0x000000ff0000a210 */ /* 0x000fe20007ffe1ff */
[----:B------:R-:W-:Y:S01]  /*1780*/  @UP1 UIADD3 UR24, UR43, UR46, URZ ;  /* 0x0000002e2b181290 */ /* 0x000fe2000fffe03f */
[----:B------:R-:W-:Y:S01]  /*1790*/  @!P3 LOP3.LUT R0, RZ, R7, RZ, 0x33, !PT ;  /* 0x00000007ff00b212 */ /* 0x000fe200078e33ff */
[----:B------:R-:W-:-:S02]  /*17a0*/  @!UP3 UIMAD UR23, UR20, UR33, URZ ;  /* 0x000000211417b2a4 */ /* 0x000fc4000f8e023f */
[----:B------:R-:W-:Y:S01]  /*17b0*/  UIMAD.WIDE.U32 UR32, UR8, UR5, URZ ;  /* 0x00000005082072a5 */ /* 0x000fe2000f8e003f */
[----:B------:R-:W-:Y:S01]  /*17c0*/  @UP1 ULDC.64 UR20, c[0x0][0x250] ;  /* 0x0000940000141ab9 */ /* 0x000fe20000000a00 */
[----:B------:R-:W-:Y:S02]  /*17d0*/  UIMAD UR12, UR9, UR15, URZ ;  /* 0x0000000f090c72a4 */ /* 0x000fe4000f8e023f */
[----:B------:R-:W-:Y:S02]  /*17e0*/  UIMAD UR5, UR8, UR16, UR7 ;  /* 0x00000010080572a4 */ /* 0x000fe4000f8e0207 */
[----:B------:R-:W-:Y:S02]  /*17f0*/  @UP1 UIMAD.WIDE.U32 UR8, UR24, UR20, URZ ;  /* 0x00000014180812a5 */ /* 0x000fe4000f8e003f */
[----:B------:R-:W-:Y:S02]  /*1800*/  @UP1 UIMAD UR7, UR24, UR21, URZ ;  /* 0x00000015180712a4 */ /* 0x000fe4000f8e023f */
[----:B------:R-:W-:-:S02]  /*1810*/  USEL UR54, UR35, URZ, UP4 ;  /* 0x0000003f23367287 */ /* 0x000fc4000a000000 */
[----:B------:R-:W-:Y:S02]  /*1820*/  USHF.R.S32.HI UR40, URZ, 0x1f, UR45 ;  /* 0x0000001f3f287899 */ /* 0x000fe4000801142d */
[----:B------:R-:W-:Y:S02]  /*1830*/  @UP2 UIADD3 UR42, UR13, UR12, URZ ;  /* 0x0000000c0d2a2290 */ /* 0x000fe4000fffe03f */
[----:B------:R-:W-:Y:S02]  /*1840*/  USHF.R.S32.HI UR56, URZ, 0x1f, UR49 ;  /* 0x0000001f3f387899 */ /* 0x000fe40008011431 */
[----:B------:R-:W-:Y:S02]  /*1850*/  USEL UR55, UR28, URZ, UP4 ;  /* 0x0000003f1c377287 */ /* 0x000fe4000a000000 */
        /* <DEDUP_REMOVED lines=16> */
.L_x_628:
        /* <DEDUP_REMOVED lines=13> */
.L_x_629:
        /* <DEDUP_REMOVED lines=11> */
.L_x_630:
[----:B------:R-:W-:Y:S02]  /*1ae0*/  ULDC UR5, c[0x0][0x270] ;  /* 0x00009c0000057ab9 */ /* 0x000fe40000000800 */
[----:B------:R-:W-:-:S04]  /*1af0*/  UIMAD UR5, UR48, UR5, UR59 ;  /* 0x00000005300572a4 */ /* 0x000fc8000f8e023b */
[----:B------:R-:W-:-:S12]  /*1b00*/  UIMAD UR5, UR5, UR61, URZ ;  /* 0x0000003d050572a4 */ /* 0x000fd8000f8e023f */
.L_x_631:
[----:B------:R-:W2:Y:S04]  /*1b10*/  LDL.64 R6, [R1+0x40] ;  /* 0x0000400001067983 */ /* 0x000ea80000100a00 */
[----:B------:R1:W2:Y:S01]  /*1b20*/  LDL.64 R12, [R1+0x40] ;  /* 0x00004000010c7983 */ /* 0x0002a20000100a00 */
[----:B------:R-:W-:Y:S01]  /*1b30*/  UIADD3 UR28, UR18, UR5, URZ ;  /* 0x00000005121c7290 */ /* 0x000fe2000fffe03f */
[----:B------:R-:W-:Y:S01]  /*1b40*/  BSSY B1, `(.L_x_627) ;  /* 0x0000796000017945 */ /* 0x000fe20003800000 */
[----:B------:R-:W-:Y:S01]  /*1b50*/  UIADD3 UR5, UR18, UR23, URZ ;  /* 0x0000001712057290 */ /* 0x000fe2000fffe03f */
[----:B------:R-:W3:Y:S01]  /*1b60*/  S2R R27, SR_TID.X ;  /* 0x00000000001b7919 */ /* 0x000ee20000002100 */
[----:B------:R-:W-:Y:S01]  /*1b70*/  ULDC UR7, c[0x0][0x2dc] ;  /* 0x0000b70000077ab9 */ /* 0x000fe20000000800 */
[----:B------:R-:W-:Y:S01]  /*1b80*/  ULDC UR9, c[0x0][0x270] ;  /* 0x00009c0000097ab9 */ /* 0x000fe20000000800 */
[----:B------:R-:W-:Y:S01]  /*1b90*/  ULDC.64 UR24, c[0x0][0x2b0] ;  /* 0x0000ac0000187ab9 */ /* 0x000fe20000000a00 */
[----:B------:R-:W4:Y:S01]  /*1ba0*/  S2R R28, SR_TID.X ;  /* 0x00000000001c7919 */ /* 0x000f220000002100 */
[----:B------:R-:W-:-:S02]  /*1bb0*/  UIMAD UR29, UR7, UR9, URZ ;  /* 0x00000009071d72a4 */ /* 0x000fc4000f8e023f */
[----:B------:R-:W-:Y:S01]  /*1bc0*/  UIMAD.WIDE UR24, UR5, 0x4, UR24 ;  /* 0x00000004051878a5 */ /* 0x000fe2000f8e0218 */
[----:B------:R-:W5:Y:S01]  /*1bd0*/  S2R R9, SR_TID.X ;  /* 0x0000000000097919 */ /* 0x000f620000002100 */
[----:B------:R-:W-:Y:S01]  /*1be0*/  USHF.R.S32.HI UR37, URZ, 0x1f, UR59 ;  /* 0x0000001f3f257899 */ /* 0x000fe2000801143b */
[----:B------:R-:W-:Y:S01]  /*1bf0*/  ULDC.64 UR12, c[0x0][0x428] ;  /* 0x00010a00000c7ab9 */ /* 0x000fe20000000a00 */
[----:B------:R-:W1:Y:S01]  /*1c00*/  S2R R14, SR_TID.X ;  /* 0x00000000000e7919 */ /* 0x000e620000002100 */
[----:B------:R-:W-:Y:S01]  /*1c10*/  ULDC.64 UR16, c[0x0][0x258] ;  /* 0x0000960000107ab9 */ /* 0x000fe20000000a00 */
[----:B------:R-:W-:Y:S01]  /*1c20*/  UIADD3 UR22, -UR6, UR14, UR45 ;  /* 0x0000000e06167290 */ /* 0x000fe2000fffe12d */
[----:B------:R-:W1:Y:S01]  /*1c30*/  S2R R15, SR_TID.X ;  /* 0x00000000000f7919 */ /* 0x000e620000002100 */
[----:B------:R-:W-:Y:S01]  /*1c40*/  ULDC UR36, c[0x0][0x398] ;  /* 0x0000e60000247ab9 */ /* 0x000fe20000000800 */
[----:B------:R-:W-:Y:S02]  /*1c50*/  UIMAD UR15, UR37, UR16, URZ ;  /* 0x00000010250f72a4 */ /* 0x000fe4000f8e023f */
[----:B------:R-:W-:-:S02]  /*1c60*/  USHF.L.U32 UR23, UR29, 0x6, URZ ;  /* 0x000000061d177899 */ /* 0x000fc4000800063f */
[----:B------:R-:W-:Y:S01]  /*1c70*/  UIMAD UR15, UR59, UR17, UR15 ;  /* 0x000000113b0f72a4 */ /* 0x000fe2000f8e020f */
[----:B------:R-:W-:Y:S01]  /*1c80*/  ULDC.64 UR38, c[0x0][0x478] ;  /* 0x00011e0000267ab9 */ /* 0x000fe20000000a00 */
[----:B---3--:R-:W-:-:S04]  /*1c90*/  SHF.R.S32.HI R27, RZ, 0x1f, R27 ;  /* 0x0000001fff1b7819 */ /* 0x008fc8000001141b */
[----:B----4-:R-:W-:-:S04]  /*1ca0*/  LEA.HI R27, R27, R28, RZ, 0x2 ;  /* 0x0000001c1b1b7211 */ /* 0x010fc800078f10ff */
[----:B------:R-:W-:Y:S02]  /*1cb0*/  SHF.R.S32.HI R27, RZ, 0x2, R27 ;  /* 0x00000002ff1b7819 */ /* 0x000fe4000001141b */
[----:B-----5:R-:W-:Y:S02]  /*1cc0*/  SHF.R.S32.HI R11, RZ, 0x1f, R9 ;  /* 0x0000001fff0b7819 */ /* 0x020fe40000011409 */
[----:B------:R-:W-:Y:S02]  /*1cd0*/  SHF.R.S32.HI R24, RZ, 0x1f, R27 ;  /* 0x0000001fff187819 */ /* 0x000fe4000001141b */
[----:B------:R-:W-:Y:S02]  /*1ce0*/  IADD3 R3, P0, R27, UR18, RZ ;  /* 0x000000121b037c10 */ /* 0x000fe4000ff1e0ff */
[----:B-1----:R-:W-:Y:S02]  /*1cf0*/  SHF.R.S32.HI R14, RZ, 0x1f, R14 ;  /* 0x0000001fff0e7819 */ /* 0x002fe4000001140e */
[----:B------:R-:W-:-:S02]  /*1d00*/  IADD3.X R4, R24, UR19, RZ, P0, !PT ;  /* 0x0000001318047c10 */ /* 0x000fc400087fe4ff */
[----:B------:R-:W-:-:S03]  /*1d10*/  LEA.HI R14, R14, R15, RZ, 0x5 ;  /* 0x0000000f0e0e7211 */ /* 0x000fc600078f28ff */
[----:B------:R-:W-:Y:S01]  /*1d20*/  IMAD R4, R4, UR30, RZ ;  /* 0x0000001e04047c24 */ /* 0x000fe2000f8e02ff */
[----:B------:R-:W-:-:S03]  /*1d30*/  SHF.R.S32.HI R14, RZ, 0x5, R14 ;  /* 0x00000005ff0e7819 */ /* 0x000fc6000001140e */
[----:B------:R-:W-:Y:S02]  /*1d40*/  IMAD R8, R3, UR31, R4 ;  /* 0x0000001f03087c24 */ /* 0x000fe4000f8e0204 */
[----:B--2---:R-:W-:-:S05]  /*1d50*/  IMAD.MOV.U32 R12, RZ, RZ, R6 ;  /* 0x000000ffff0c7224 */ /* 0x004fca00078e0006 */
[--C-:B------:R-:W-:Y:S02]  /*1d60*/  SHF.R.S32.HI R13, RZ, 0x1f, R12.reuse ;  /* 0x0000001fff0d7819 */ /* 0x100fe4000001140c */
[----:B------:R-:W-:Y:S01]  /*1d70*/  IADD3 R4, P0, R12, UR8, RZ ;  /* 0x000000080c047c10 */ /* 0x000fe2000ff1e0ff */
[----:B------:R-:W-:Y:S01]  /*1d80*/  ULDC.64 UR8, c[0x0][0x420] ;  /* 0x0001080000087ab9 */ /* 0x000fe20000000a00 */
[----:B------:R-:W-:Y:S01]  /*1d90*/  IMAD.WIDE.U32 R6, R3, UR30, R12 ;  /* 0x0000001e03067c25 */ /* 0x000fe2000f8e000c */
[----:B------:R-:W-:Y:S01]  /*1da0*/  UIMAD UR5, UR19, UR8, URZ ;  /* 0x00000008130572a4 */ /* 0x000fe2000f8e023f */
[----:B------:R-:W-:Y:S01]  /*1db0*/  IADD3.X R5, R13, UR50, RZ, P0, !PT ;  /* 0x000000320d057c10 */ /* 0x000fe200087fe4ff */
[----:B------:R1:W-:Y:S01]  /*1dc0*/  STL [R1+0x44], R13 ;  /* 0x0000440d01007387 */ /* 0x0003e20000100800 */
[----:B------:R-:W-:Y:S01]  /*1dd0*/  IMAD.U32 R3, RZ, RZ, UR8 ;  /* 0x00000008ff037e24 */ /* 0x000fe2000f8e00ff */
[----:B------:R-:W-:Y:S01]  /*1de0*/  IADD3 R6, P2, R6, UR58, RZ ;  /* 0x0000003a06067c10 */ /* 0x000fe2000ff5e0ff */
[----:B------:R-:W-:-:S02]  /*1df0*/  UIMAD UR7, UR18, UR9, UR5 ;  /* 0x00000009120772a4 */ /* 0x000fc4000f8e0205 */
[----:B------:R-:W-:Y:S01]  /*1e00*/  UIMAD UR5, UR37, UR12, URZ ;  /* 0x0000000c250572a4 */ /* 0x000fe2000f8e023f */
[----:B------:R-:W-:Y:S01]  /*1e10*/  IMAD.WIDE.U32 R4, R3, UR18, R4 ;  /* 0x0000001203047c25 */ /* 0x000fe2000f8e0004 */
[----:B------:R-:W-:Y:S01]  /*1e20*/  IADD3.X R7, R7, UR47, R8, P2, !PT ;  /* 0x0000002f07077c10 */ /* 0x000fe200097fe408 */
[----:B------:R-:W-:Y:S01]  /*1e30*/  ULDC.64 UR18, c[0x0][0x210] ;  /* 0x0000840000127ab9 */ /* 0x000fe20000000a00 */
[----:B------:R-:W-:Y:S01]  /*1e40*/  UIMAD UR13, UR59, UR13, UR5 ;  /* 0x0000000d3b0d72a4 */ /* 0x000fe2000f8e0205 */
[----:B------:R-:W-:Y:S01]  /*1e50*/  IMAD.U32 R3, RZ, RZ, UR16 ;  /* 0x00000010ff037e24 */ /* 0x000fe2000f8e00ff */
[----:B------:R-:W-:Y:S01]  /*1e60*/  UIADD3 UR5, UR22, -UR36, URZ ;  /* 0x8000002416057290 */ /* 0x000fe2000fffe03f */
[----:B------:R-:W-:Y:S01]  /*1e70*/  VIADD R5, R5, UR7 ;  /* 0x0000000705057c36 */ /* 0x000fe20008000000 */
[----:B------:R-:W-:Y:S01]  /*1e80*/  USHF.R.S32.HI UR7, URZ, 0x1f, UR23 ;  /* 0x0000001f3f077899 */ /* 0x000fe20008011417 */
[----:B------:R-:W-:Y:S01]  /*1e90*/  IMAD.WIDE.U32 R6, R3, UR59, R6 ;  /* 0x0000003b03067c25 */ /* 0x000fe2000f8e0006 */
[----:B------:R-:W-:Y:S01]  /*1ea0*/  LEA.HI R3, R11, R9, RZ, 0x5 ;  /* 0x000000090b037211 */ /* 0x000fe200078f28ff */
[----:B------:R-:W-:-:S02]  /*1eb0*/  USHF.R.S32.HI UR22, URZ, 0x1f, UR5 ;  /* 0x0000001f3f167899 */ /* 0x000fc40008011405 */
[----:B------:R-:W-:Y:S01]  /*1ec0*/  IMAD.U32 R8, RZ, RZ, UR12 ;  /* 0x0000000cff087e24 */ /* 0x000fe2000f8e00ff */
[----:B------:R-:W-:Y:S01]  /*1ed0*/  LOP3.LUT R3, R3, 0xffffffe0, RZ, 0xc0, !PT ;  /* 0xffffffe003037812 */ /* 0x000fe200078ec0ff */
[----:B------:R-:W-:Y:S01]  /*1ee0*/  ULEA.HI UR22, UR22, UR5, URZ, 0x6 ;  /* 0x0000000516167291 */ /* 0x000fe2000f8f303f */
[----:B------:R-:W-:Y:S01]  /*1ef0*/  VIADD R7, R7, UR15 ;  /* 0x0000000f07077c36 */ /* 0x000fe20008000000 */
[----:B------:R-:W-:Y:S01]  /*1f00*/  UIADD3 UR12, UP2, UP0, UR32, UR23, UR49 ;  /* 0x00000017200c7290 */ /* 0x000fe2000f85e031 */
[----:B------:R-:W-:Y:S01]  /*1f10*/  LEA R248, P0, R6, UR18, 0x1 ;  /* 0x0000001206f87c11 */ /* 0x000fe2000f8008ff */
[----:B------:R-:W-:Y:S01]  /*1f20*/  IMAD.IADD R3, R9, 0x1, -R3 ;  /* 0x0000000109037824 */ /* 0x000fe200078e0a03 */
[----:B------:R-:W-:Y:S01]  /*1f30*/  USHF.R.S32.HI UR22, URZ, 0x6, UR22 ;  /* 0x000000063f167899 */ /* 0x000fe20008011416 */
[----:B------:R-:W-:Y:S01]  /*1f40*/  IMAD.WIDE.U32 R4, R8, UR59, R4 ;  /* 0x0000003b08047c25 */ /* 0x000fe2000f8e0004 */
[----:B------:R-:W-:Y:S01]  /*1f50*/  UIADD3.X UR5, UR52, UR7, UR56, UP2, UP0 ;  /* 0x0000000734057290 */ /* 0x000fe200097e0438 */
[----:B------:R-:W-:Y:S01]  /*1f60*/  LEA.HI.X R249, R6, UR19, R7, 0x1, P0 ;  /* 0x0000001306f97c11 */ /* 0x000fe200080f0c07 */
[----:B------:R-:W-:Y:S01]  /*1f70*/  UIADD3 UR7, UP3, UP2, UR55, UR12, UR57 ;  /* 0x0000000c37077290 */ /* 0x000fe2000fa7e039 */
[----:B------:R-:W-:Y:S01]  /*1f80*/  IMAD R6, R14, UR29, R3 ;  /* 0x0000001d0e067c24 */ /* 0x000fe2000f8e0203 */
[----:B------:R-:W-:Y:S01]  /*1f90*/  UISETP.LT.AND UP0, UPT, URZ, UR22, UPT ;  /* 0x000000163f00728c */ /* 0x000fe2000bf01270 */
[----:B------:R-:W-:Y:S01]  /*1fa0*/  VIADD R5, R5, UR13 ;  /* 0x0000000d05057c36 */ /* 0x000fe20008000000 */
[----:B------:R-:W-:Y:S01]  /*1fb0*/  UIADD3.X UR5, UR54, UR5, UR42, UP3, UP2 ;  /* 0x0000000536057290 */ /* 0x000fe20009fe442a */
[----:B------:R-:W-:Y:S01]  /*1fc0*/  IMAD R7, R24, UR8, RZ ;  /* 0x0000000818077c24 */ /* 0x000fe2000f8e02ff */
[----:B------:R-:W-:Y:S01]  /*1fd0*/  USEL UR22, URZ, UR22, !UP0 ;  /* 0x000000163f167287 */ /* 0x000fe2000c000000 */
[C---:B------:R-:W-:Y:S01]  /*1fe0*/  IADD3 R3, P0, R6.reuse, UR7, RZ ;  /* 0x0000000706037c10 */ /* 0x040fe2000ff1e0ff */
[----:B------:R-:W-:Y:S01]  /*1ff0*/  ULDC.64 UR16, c[0x0][0x400] ;  /* 0x0001000000107ab9 */ /* 0x000fe20000000a00 */
[C---:B------:R-:W-:Y:S01]  /*2000*/  IMAD R7, R27.reuse, UR9, R7 ;  /* 0x000000091b077c24 */ /* 0x040fe2000f8e0207 */
[----:B------:R-:W-:Y:S01]  /*2010*/  UISETP.GT.AND UP0, UPT, UR34, UR22, UPT ;  /* 0x000000162200728c */ /* 0x000fe2000bf04270 */
[----:B------:R-:W-:Y:S01]  /*2020*/  LEA.HI.X.SX32 R6, R6, UR5, 0x1, P0 ;  /* 0x0000000506067c11 */ /* 0x000fe200080f0eff */
[----:B------:R-:W-:Y:S01]  /*2030*/  IMAD.WIDE.U32 R4, R27, UR8, R4 ;  /* 0x000000081b047c25 */ /* 0x000fe2000f8e0004 */
[----:B------:R-:W-:Y:S01]  /*2040*/  LEA R237, P0, R3, UR16, 0x2 ;  /* 0x0000001003ed7c11 */ /* 0x000fe2000f8010ff */
[----:B------:R-:W-:Y:S01]  /*2050*/  UIMAD.WIDE UR8, UR28, 0x4, UR38 ;  /* 0x000000041c0878a5 */ /* 0x000fe2000f8e0226 */
[----:B------:R-:W-:-:S02]  /*2060*/  ULDC.64 UR30, c[0x0][0x3e0] ;  /* 0x0000f800001e7ab9 */ /* 0x000fc40000000a00 */
[----:B------:R-:W-:Y:S01]  /*2070*/  LEA.HI.X R236, R3, UR17, R6, 0x2, P0 ;  /* 0x0000001103ec7c11 */ /* 0x000fe200080f1406 */
[----:B------:R-:W-:Y:S01]  /*2080*/  IMAD.IADD R5, R5, 0x1, R7 ;  /* 0x0000000105057824 */ /* 0x000fe200078e0207 */
[----:B------:R-:W-:Y:S01]  /*2090*/  PLOP3.LUT P0, PT, PT, PT, UP0, 0x80, 0x0 ;  /* 0x000000000000781c */ /* 0x000fe20003f0f008 */
[----:B------:R-:W-:Y:S01]  /*20a0*/  UIADD3 UR7, UR34, -0x1, URZ ;  /* 0xffffffff22077890 */ /* 0x000fe2000fffe03f */
[C---:B------:R-:W-:Y:S01]  /*20b0*/  LEA R246, P2, R4.reuse, UR30, 0x1 ;  /* 0x0000001e04f67c11 */ /* 0x040fe2000f8408ff */
[----:B------:R-:W-:Y:S01]  /*20c0*/  UMOV UR17, UR24 ;  /* 0x0000001800117c82 */ /* 0x000fe20008000000 */
[----:B------:R-:W-:Y:S01]  /*20d0*/  UMOV UR16, UR25 ;  /* 0x0000001900107c82 */ /* 0x000fe20008000000 */
[----:B------:R-:W-:Y:S01]  /*20e0*/  UMOV UR19, UR8 ;  /* 0x0000000800137c82 */ /* 0x000fe20008000000 */
[----:B------:R-:W-:Y:S01]  /*20f0*/  LEA.HI.X R247, R4, UR31, R5, 0x1, P2 ;  /* 0x0000001f04f77c11 */ /* 0x000fe200090f0c05 */
[----:B------:R-:W-:-:S06]  /*2100*/  UMOV UR18, UR9 ;  /* 0x0000000900127c82 */ /* 0x000fcc0008000000 */
        /* <DEDUP_REMOVED lines=20> */
.L_x_633:
        /* <DEDUP_REMOVED lines=19> */
.L_x_634:
[----:B------:R-:W-:Y:S01]  /*2380*/  UIMAD UR5, UR40, UR8, URZ ;  /* 0x00000008280572a4 */ /* 0x000fe2000f8e023f */
[----:B------:R-:W-:Y:S01]  /*2390*/  IMAD.U32 R4, RZ, RZ, UR8 ;  /* 0x00000008ff047e24 */ /* 0x000fe2000f8e00ff */
[----:B------:R-:W-:Y:S01]  /*23a0*/  UIMAD UR6, UR44, -0x80, UR6 ;  /* 0xffffff802c0678a4 */ /* 0x000fe2000f8e0206 */
[C---:B------:R-:W-:Y:S01]  /*23b0*/  VIADD R3, R27.reuse, 0x40 ;  /* 0x000000401b037836 */ /* 0x040fe20000000000 */
[----:B------:R-:W-:Y:S01]  /*23c0*/  UIMAD UR5, UR45, UR9, UR5 ;  /* 0x000000092d0572a4 */ /* 0x000fe2000f8e0205 */
[----:B------:R-:W-:Y:S01]  /*23d0*/  IMAD.WIDE.U32 R4, R4, UR45, R12 ;  /* 0x0000002d04047c25 */ /* 0x000fe2000f8e000c */
[----:B------:R-:W-:Y:S01]  /*23e0*/  USHF.R.S32.HI UR19, URZ, 0x1f, UR59 ;  /* 0x0000001f3f137899 */ /* 0x000fe2000801143b */
[----:B------:R-:W-:Y:S01]  /*23f0*/  BSSY B0, `(.L_x_635) ;  /* 0x0000019000007945 */ /* 0x000fe20003800000 */
[----:B------:R-:W-:Y:S01]  /*2400*/  ULDC.64 UR14, c[0x0][0x468] ;  /* 0x00011a00000e7ab9 */ /* 0x000fe20000000a00 */
[----:B------:R-:W-:Y:S02]  /*2410*/  ISETP.GE.AND P1, PT, R27, UR6, PT ;  /* 0x000000061b007c0c */ /* 0x000fe4000bf26270 */
[----:B------:R-:W-:Y:S01]  /*2420*/  MOV R0, UR5 ;  /* 0x0000000500007c02 */ /* 0x000fe20008000f00 */
[----:B------:R-:W-:Y:S01]  /*2430*/  UIMAD UR5, UR19, UR14, URZ ;  /* 0x0000000e130572a4 */ /* 0x000fe2000f8e023f */
[----:B------:R-:W-:-:S03]  /*2440*/  IADD3 R6, P0, R4, UR7, RZ ;  /* 0x0000000704067c10 */ /* 0x000fc6000ff1e0ff */
[----:B------:R-:W-:Y:S01]  /*2450*/  UIMAD UR15, UR59, UR15, UR5 ;  /* 0x0000000f3b0f72a4 */ /* 0x000fe2000f8e0205 */
[----:B------:R-:W-:Y:S02]  /*2460*/  IADD3.X R7, R5, UR18, R0, P0, !PT ;  /* 0x0000001205077c10 */ /* 0x000fe400087fe400 */
        /* <DEDUP_REMOVED lines=17> */
.L_x_636:
[----:B------:R-:W-:Y:S05]  /*2580*/  BSYNC B0 ;  /* 0x0000000000007941 */ /* 0x000fea0003800000 */
.L_x_635:
        /* <DEDUP_REMOVED lines=15> */
.L_x_638:
[----:B------:R-:W-:Y:S05]  /*2680*/  BSYNC B0 ;  /* 0x0000000000007941 */ /* 0x000fea0003800000 */
.L_x_637:
        /* <DEDUP_REMOVED lines=28> */
.L_x_640:
[----:B------:R-:W-:Y:S05]  /*2850*/  BSYNC B0 ;  /* 0x0000000000007941 */ /* 0x000fea0003800000 */
.L_x_639:
        /* <DEDUP_REMOVED lines=15> */
.L_x_632:
[----:B------:R-:W2:Y:S01]  /*2950*/  LDL R25, [R1+0x1c] ;  /* 0x00001c0001197983 */ /* 0x000ea20000100800 */
        /* <DEDUP_REMOVED lines=12> */
[----:B------:R-:W-:Y:S01]  /*2a20*/  ULDC.64 UR12, c[0x0][0x268] ;  /* 0x00009a00000c7ab9 */ /* 0x000fe20000000a00 */
[----:B------:R-:W-:-:S02]  /*2a30*/  UIADD3 UR34, UR45, UR14, URZ ;  /* 0x0000000e2d227290 */ /* 0x000fc4000fffe03f */
[----:B------:R-:W-:Y:S01]  /*2a40*/  IMAD.U32 R11, RZ, RZ, UR9 ;  /* 0x00000009ff0b7e24 */ /* 0x000fe2000f8e00ff */
[----:B------:R-:W-:Y:S01]  /*2a50*/  IADD3 R6, P0, R4, UR51, RZ ;  /* 0x0000003304067c10 */ /* 0x000fe2000ff1e0ff */
[----:B------:R-:W-:Y:S01]  /*2a60*/  IMAD R4, R10, UR12, RZ ;  /* 0x0000000c0a047c24 */ /* 0x000fe2000f8e02ff */
[----:B------:R-:W-:Y:S01]  /*2a70*/  ISETP.GE.AND P3, PT, R27, UR8, PT ;  /* 0x000000081b007c0c */ /* 0x000fe2000bf66270 */
[----:B------:R-:W-:Y:S01]  /*2a80*/  ULDC UR24, c[0x0][0x394] ;  /* 0x0000e50000187ab9 */ /* 0x000fe20000000800 */
[----:B------:R-:W-:Y:S02]  /*2a90*/  UIMAD UR33, UR29, 0x18, URZ ;  /* 0x000000181d2178a4 */ /* 0x000fe4000f8e023f */
[----:B------:R-:W-:Y:S02]  /*2aa0*/  USHF.L.U32 UR32, UR29, 0x5, URZ ;  /* 0x000000051d207899 */ /* 0x000fe4000800063f */
[----:B------:R-:W-:Y:S02]  /*2ab0*/  UIMAD UR31, UR29, 0x28, URZ ;  /* 0x000000281d1f78a4 */ /* 0x000fe4000f8e023f */
[----:B------:R-:W-:Y:S01]  /*2ac0*/  UIMAD UR30, UR29, 0x30, URZ ;  /* 0x000000301d1e78a4 */ /* 0x000fe2000f8e023f */
[----:B------:R-:W-:-:S04]  /*2ad0*/  ULDC UR47, c[0x0][0x398] ;  /* 0x0000e600002f7ab9 */ /* 0x000fc80000000800 */
[----:B------:R-:W1:Y:S08]  /*2ae0*/  @!P3 LDC.64 R16, c[0x0][0x220] ;  /* 0x00008800ff10bb82 */ /* 0x000e700000000a00 */
[----:B------:R-:W4:Y:S01]  /*2af0*/  @!P3 LDC.64 R20, c[0x0][0x218] ;  /* 0x00008600ff14bb82 */ /* 0x000f220000000a00 */
        /* <DEDUP_REMOVED lines=44> */
[----:B------:R-:W-:-:S06]  /*2dc0*/  @!P3 IMAD R3, R27, UR27, R3 ;  /* 0x0000001b1b03bc24 */ /* 0x000fcc000f8e0203 */
[----:B------:R-:W1:Y:S01]  /*2dd0*/  @!P2 LDC.64 R16, c[0x0][0x218] ;  /* 0x00008600ff10ab82 */ /* 0x000e620000000a00 */
[----:B------:R-:W-:Y:S01]  /*2de0*/  @!P3 IMAD.WIDE.U32 R10, R27, UR26, R6 ;  /* 0x0000001a1b0abc25 */ /* 0x000fe2000f8e0006 */
[----:B------:R-:W-:Y:S02]  /*2df0*/  UIADD3 UR8, UR7, -UR8, URZ ;  /* 0x8000000807087290 */ /* 0x000fe4000fffe03f */
[----:B----4-:R-:W-:Y:S02]  /*2e00*/  @!P3 LEA R6, P1, R10, R20, 0x1 ;  /* 0x000000140a06b211 */ /* 0x010fe400078208ff */
[----:B------:R-:W-:Y:S01]  /*2e10*/  UISETP.NE.AND UP0, UPT, UR8, 0x1, UPT ;  /* 0x000000010800788c */ /* 0x000fe2000bf05270 */
[----:B--2---:R-:W-:Y:S01]  /*2e20*/  @!P2 LEA R8, P4, R14, R18, 0x1 ;  /* 0x000000120e08a211 */ /* 0x004fe200078808ff */
[----:B------:R-:W-:Y:S02]  /*2e30*/  USHF.L.U32 UR21, UR29, 0x4, URZ ;  /* 0x000000041d157899 */ /* 0x000fe4000800063f */
[----:B------:R-:W-:Y:S01]  /*2e40*/  USHF.L.U32 UR20, UR29, 0x3, URZ ;  /* 0x000000031d147899 */ /* 0x000fe2000800063f */
[----:B------:R-:W-:Y:S04]  /*2e50*/  @P3 STS [R0+0xf000], RZ ;  /* 0x00f000ff00003388 */ /* 0x000fe80000000800 */
[----:B------:R-:W-:Y:S04]  /*2e60*/  @P3 STS [R0+0xf004], RZ ;  /* 0x00f004ff00003388 */ /* 0x000fe80000000800 */
[----:B------:R-:W-:Y:S04]  /*2e70*/  @P3 STS.64 [R0+0xf008], RZ ;  /* 0x00f008ff00003388 */ /* 0x000fe80000000a00 */
[----:B------:R-:W-:Y:S04]  /*2e80*/  @P3 STS.128 [R0+0x11000], RZ ;  /* 0x011000ff00003388 */ /* 0x000fe80000000c00 */
[----:B------:R-:W-:Y:S01]  /*2e90*/  @P3 STS.128 [R0+0x13000], RZ ;  /* 0x013000ff00003388 */ /* 0x000fe20000000c00 */
[----:B------:R-:W-:Y:S01]  /*2ea0*/  UIADD3 UR41, -UR6, 0x80, UR34 ;  /* 0x0000008006297890 */ /* 0x000fe2000fffe122 */
[----:B------:R-:W-:Y:S01]  /*2eb0*/  VIADD R212, R223, 0x1800 ;  /* 0x00001800dfd47836 */ /* 0x000fe20000000000 */
[----:B------:R-:W-:Y:S01]  /*2ec0*/  UMOV UR12, UR24 ;  /* 0x00000018000c7c82 */ /* 0x000fe20008000000 */
[----:B------:R-:W-:Y:S01]  /*2ed0*/  @!PT LDS RZ, [RZ] ;  /* 0x00000000fffff984 */ /* 0x000fe20000000800 */
[----:B------:R-:W-:Y:S01]  /*2ee0*/  @!PT LDS RZ, [RZ] ;  /* 0x00000000fffff984 */ /* 0x000fe20000000800 */
[----:B------:R-:W-:Y:S01]  /*2ef0*/  @!PT LDS RZ, [RZ] ;  /* 0x00000000fffff984 */ /* 0x000fe20000000800 */
[----:B------:R-:W-:Y:S01]  /*2f00*/  @!P3 LDGSTS.E.BYPASS.LTC128B.128 [R0+0xf000], desc[UR10][R4.64] ;  /* 0x0f0000000400bfae */ /* 0x000fe2000b901d4a */
[----:B------:R-:W-:-:S02]  /*2f10*/  CS2R R126, SRZ ;  /* 0x00000000007e7805 */ /* 0x000fc4000001ff00 */
[----:B------:R-:W-:Y:S02]  /*2f20*/  CS2R R124, SRZ ;  /* 0x00000000007c7805 */ /* 0x000fe4000001ff00 */
[----:B------:R-:W-:Y:S01]  /*2f30*/  CS2R R130, SRZ ;  /* 0x0000000000827805 */ /* 0x000fe2000001ff00 */
[----:B------:R-:W-:Y:S01]  /*2f40*/  @!P3 LDGSTS.E.BYPASS.LTC128B.128 [R0+0x11000], desc[UR10][R4.64+0x40] ;  /* 0x110000400400bfae */ /* 0x000fe2000b901d4a */
[----:B------:R-:W-:Y:S02]  /*2f50*/  CS2R R128, SRZ ;  /* 0x0000000000807805 */ /* 0x000fe4000001ff00 */
[----:B------:R-:W-:Y:S02]  /*2f60*/  CS2R R122, SRZ ;  /* 0x00000000007a7805 */ /* 0x000fe4000001ff00 */
[----:B------:R-:W-:Y:S01]  /*2f70*/  CS2R R120, SRZ ;  /* 0x0000000000787805 */ /* 0x000fe2000001ff00 */
[----:B------:R2:W-:Y:S01]  /*2f80*/  @!P3 LDGSTS.E.BYPASS.LTC128B.128 [R0+0x13000], desc[UR10][R4.64+0x80] ;  /* 0x130000800400bfae */ /* 0x0005e2000b901d4a */
[----:B------:R-:W-:-:S02]  /*2f90*/  PLOP3.LUT P0, PT, PT, PT, UP0, 0x80, 0x0 ;  /* 0x000000000000781c */ /* 0x000fc40003f0f008 */
[----:B------:R-:W-:Y:S02]  /*2fa0*/  CS2R R118, SRZ ;  /* 0x0000000000767805 */ /* 0x000fe4000001ff00 */
[----:B------:R-:W-:Y:S01]  /*2fb0*/  CS2R R116, SRZ ;  /* 0x0000000000747805 */ /* 0x000fe2000001ff00 */
[----:B------:R-:W-:Y:S01]  /*2fc0*/  @P2 STS.128 [R0+0x10000], RZ ;  /* 0x010000ff00002388 */ /* 0x000fe20000000c00 */
[----:B------:R-:W-:Y:S02]  /*2fd0*/  CS2R R110, SRZ ;  /* 0x00000000006e7805 */ /* 0x000fe4000001ff00 */
[----:B------:R-:W-:Y:S02]  /*2fe0*/  CS2R R108, SRZ ;  /* 0x00000000006c7805 */ /* 0x000fe4000001ff00 */
[----:B------:R-:W-:Y:S01]  /*2ff0*/  CS2R R114, SRZ ;  /* 0x0000000000727805 */ /* 0x000fe2000001ff00 */
[----:B------:R-:W-:Y:S01]  /*3000*/  @P2 STS.128 [R0+0x12000], RZ ;  /* 0x012000ff00002388 */ /* 0x000fe20000000c00 */
[----:B------:R-:W-:-:S02]  /*3010*/  CS2R R112, SRZ ;  /* 0x0000000000707805 */ /* 0x000fc4000001ff00 */
[----:B------:R-:W-:Y:S02]  /*3020*/  CS2R R106, SRZ ;  /* 0x00000000006a7805 */ /* 0x000fe4000001ff00 */
[----:B------:R-:W-:Y:S01]  /*3030*/  CS2R R104, SRZ ;  /* 0x0000000000687805 */ /* 0x000fe2000001ff00 */
[----:B------:R-:W-:Y:S01]  /*3040*/  @P2 STS.128 [R0+0x14000], RZ ;  /* 0x014000ff00002388 */ /* 0x000fe20000000c00 */
        /* <DEDUP_REMOVED lines=14> */
[----:B--2---:R-:W-:Y:S01]  /*3130*/  @!P3 IMAD.IADD R4, R11, 0x1, R3 ;  /* 0x000000010b04b824 */ /* 0x004fe200078e0203 */
[----:B------:R-:W-:Y:S01]  /*3140*/  CS2R R74, SRZ ;  /* 0x00000000004a7805 */ /* 0x000fe2000001ff00 */
[----:B------:R-:W-:Y:S01]  /*3150*/  @!P2 IMAD.IADD R5, R15, 0x1, R22 ;  /* 0x000000010f05a824 */ /* 0x000fe200078e0216 */
[----:B------:R-:W-:-:S02]  /*3160*/  CS2R R72, SRZ ;  /* 0x0000000000487805 */ /* 0x000fc4000001ff00 */
[----:B------:R-:W-:Y:S02]  /*3170*/  CS2R R70, SRZ ;  /* 0x0000000000467805 */ /* 0x000fe4000001ff00 */
[----:B------:R-:W-:Y:S02]  /*3180*/  @!P3 LEA.HI.X R7, R10, R21, R4, 0x1, P1 ;  /* 0x000000150a07b211 */ /* 0x000fe400008f0c04 */
[----:B------:R-:W-:Y:S02]  /*3190*/  CS2R R68, SRZ ;  /* 0x0000000000447805 */ /* 0x000fe4000001ff00 */
[----:B------:R-:W-:Y:S01]  /*31a0*/  ISETP.GE.AND P1, PT, R27, UR5, PT ;  /* 0x000000051b007c0c */ /* 0x000fe2000bf26270 */
[----:B------:R-:W-:Y:S01]  /*31b0*/  VIADD R3, R26, 0x1800 ;  /* 0x000018001a037836 */ /* 0x000fe20000000000 */
[----:B------:R-:W-:Y:S02]  /*31c0*/  @!P2 LEA.HI.X R9, R14, R19, R5, 0x1, P4 ;  /* 0x000000130e09a211 */ /* 0x000fe400020f0c05 */
[----:B------:R-:W-:-:S02]  /*31d0*/  CS2R R62, SRZ ;  /* 0x00000000003e7805 */ /* 0x000fc4000001ff00 */
[----:B------:R-:W-:Y:S02]  /*31e0*/  CS2R R60, SRZ ;  /* 0x00000000003c7805 */ /* 0x000fe4000001ff00 */
[----:B------:R-:W-:Y:S02]  /*31f0*/  CS2R R66, SRZ ;  /* 0x0000000000427805 */ /* 0x000fe4000001ff00 */
[----:B------:R-:W-:Y:S01]  /*3200*/  SEL R10, R3, R26, !P0 ;  /* 0x0000001a030a7207 */ /* 0x000fe20004000000 */
[----:B------:R-:W-:Y:S01]  /*3210*/  @!PT LDS RZ, [RZ] ;  /* 0x00000000fffff984 */ /* 0x000fe20000000800 */
[----:B------:R-:W-:Y:S01]  /*3220*/  @!PT LDS RZ, [RZ] ;  /* 0x00000000fffff984 */ /* 0x000fe20000000800 */
[----:B------:R-:W-:Y:S01]  /*3230*/  @!PT LDS RZ, [RZ] ;  /* 0x00000000fffff984 */ /* 0x000fe20000000800 */
[----:B------:R-:W-:Y:S01]  /*3240*/  @!P2 LDGSTS.E.BYPASS.LTC128B.128 [R0+0x10000], desc[UR10][R8.64] ;  /* 0x100000000800afae */ /* 0x000fe2000b901d4a */
[----:B------:R-:W-:Y:S01]  /*3250*/  @!P2 IMAD.IADD R3, R13, 0x1, R23 ;  /* 0x000000010d03a824 */ /* 0x000fe200078e0217 */
[----:B-1----:R-:W-:Y:S02]  /*3260*/  @!P2 LEA R4, P4, R12, R16, 0x1 ;  /* 0x000000100c04a211 */ /* 0x002fe400078808ff */
[----:B------:R-:W-:Y:S01]  /*3270*/  CS2R R64, SRZ ;  /* 0x0000000000407805 */ /* 0x000fe2000001ff00 */
[----:B------:R-:W-:Y:S01]  /*3280*/  @!P2 LDGSTS.E.BYPASS.LTC128B.128 [R0+0x12000], desc[UR10][R8.64+0x40] ;  /* 0x120000400800afae */ /* 0x000fe2000b901d4a */
[----:B------:R-:W-:-:S02]  /*3290*/  LEA R250, R10, UR4, 0x1 ;  /* 0x000000040afa7c11 */ /* 0x000fc4000f8e08ff */
[----:B------:R-:W-:Y:S02]  /*32a0*/  CS2R R58, SRZ ;  /* 0x00000000003a7805 */ /* 0x000fe4000001ff00 */
[----:B------:R-:W-:Y:S01]  /*32b0*/  CS2R R56, SRZ ;  /* 0x0000000000387805 */ /* 0x000fe2000001ff00 */
[----:B------:R1:W-:Y:S01]  /*32c0*/  @!P2 LDGSTS.E.BYPASS.LTC128B.128 [R0+0x14000], desc[UR10][R8.64+0x80] ;  /* 0x140000800800afae */ /* 0x0003e2000b901d4a */
[----:B------:R-:W-:Y:S02]  /*32d0*/  @!P2 LEA.HI.X R5, R12, R17, R3, 0x1, P4 ;  /* 0x000000110c05a211 */ /* 0x000fe400020f0c03 */
[----:B------:R-:W-:Y:S02]  /*32e0*/  CS2R R54, SRZ ;  /* 0x0000000000367805 */ /* 0x000fe4000001ff00 */
[----:B------:R-:W-:Y:S01]  /*32f0*/  CS2R R52, SRZ ;  /* 0x0000000000347805 */ /* 0x000fe2000001ff00 */
[----:B------:R-:W0:Y:S01]  /*3300*/  LDGDEPBAR ;  /* 0x00000000000079af */ /* 0x000e220000000000 */
[----:B------:R-:W-:Y:S01]  /*3310*/  VIADD R3, R25, 0x28 ;  /* 0x0000002819037836 */ /* 0x000fe20000000000 */
[----:B------:R-:W-:-:S02]  /*3320*/  CS2R R46, SRZ ;  /* 0x00000000002e7805 */ /* 0x000fc4000001ff00 */
[----:B------:R-:W-:Y:S01]  /*3330*/  CS2R R44, SRZ ;  /* 0x00000000002c7805 */ /* 0x000fe2000001ff00 */
[----:B------:R-:W-:Y:S01]  /*3340*/  @P1 STS [R0+0x6000], RZ ;  /* 0x006000ff00001388 */ /* 0x000fe20000000800 */
[----:B------:R-:W-:Y:S02]  /*3350*/  CS2R R50, SRZ ;  /* 0x0000000000327805 */ /* 0x000fe4000001ff00 */
[----:B------:R-:W-:Y:S02]  /*3360*/  CS2R R48, SRZ ;  /* 0x0000000000307805 */ /* 0x000fe4000001ff00 */
[----:B------:R-:W-:Y:S01]  /*3370*/  CS2R R42, SRZ ;  /* 0x00000000002a7805 */ /* 0x000fe2000001ff00 */
[----:B------:R-:W-:Y:S01]  /*3380*/  @P1 STS [R0+0x6004], RZ ;  /* 0x006004ff00001388 */ /* 0x000fe20000000800 */
[----:B------:R-:W-:Y:S02]  /*3390*/  CS2R R40, SRZ ;  /* 0x0000000000287805 */ /* 0x000fe4000001ff00 */
[----:B------:R-:W-:-:S02]  /*33a0*/  CS2R R38, SRZ ;  /* 0x0000000000267805 */ /* 0x000fc4000001ff00 */
[----:B------:R-:W-:Y:S01]  /*33b0*/  CS2R R36, SRZ ;  /* 0x0000000000247805 */ /* 0x000fe2000001ff00 */
[----:B------:R-:W-:Y:S01]  /*33c0*/  @P1 STS.64 [R0+0x6008], RZ ;  /* 0x006008ff00001388 */ /* 0x000fe20000000a00 */
[----:B------:R-:W-:Y:S01]  /*33d0*/  UIADD3 UR42, UR45, 0x80, URZ ;  /* 0x000000802d2a7890 */ /* 0x000fe2000fffe03f */
        /* <DEDUP_REMOVED lines=25> */
[----:B------:R-:W-:Y:S04]  /*3570*/  @!P1 LDGSTS.E.BYPASS.LTC128B.128 [R250+0x1000], desc[UR10][R248.64+0x40] ;  /* 0x01000040f8fa9fae */ /* 0x000fe8000b901d4a */
        /* <DEDUP_REMOVED lines=11> */
[----:B-1----:R-:W-:-:S03]  /*3630*/  SHF.R.S32.HI R8, RZ, 0x1f, R25 ;  /* 0x0000001fff087819 */ /* 0x002fc60000011419 */
[----:B------:R-:W-:Y:S01]  /*3640*/  @!P3 LDGSTS.E.BYPASS.LTC128B.128 [R0+0xb000], desc[UR10][R6.64+0x40] ;  /* 0x0b0000400600bfae */ /* 0x000fe2000b901d4a */
[----:B------:R-:W-:Y:S01]  /*3650*/  ISETP.GE.AND P4, PT, R25, UR5, PT ;  /* 0x0000000519007c0c */ /* 0x000fe2000bf86270 */
[----:B------:R-:W-:Y:S01]  /*3660*/  IMAD.MOV.U32 R18, RZ, RZ, 0x7f800000 ;  /* 0x7f800000ff127424 */ /* 0x000fe200078e00ff */
[----:B------:R-:W-:Y:S01]  /*3670*/  UIADD3 UR27, UR21, 0x20, URZ ;  /* 0x00000020151b7890 */ /* 0x000fe2000fffe03f */
[----:B------:R1:W-:Y:S01]  /*3680*/  @!P3 LDGSTS.E.BYPASS.LTC128B.128 [R0+0xd000], desc[UR10][R6.64+0x80] ;  /* 0x0d0000800600bfae */ /* 0x0003e2000b901d4a */
[----:B------:R-:W-:Y:S01]  /*3690*/  IMAD.MOV.U32 R15, RZ, RZ, 0x7f800000 ;  /* 0x7f800000ff0f7424 */ /* 0x000fe200078e00ff */
[----:B------:R-:W-:Y:S02]  /*36a0*/  UIADD3 UR39, UR21, 0x40, URZ ;  /* 0x0000004015277890 */ /* 0x000fe4000fffe03f */
[----:B------:R-:W-:Y:S01]  /*36b0*/  @P2 STS.128 [R0+0xa000], RZ ;  /* 0x00a000ff00002388 */ /* 0x000fe20000000c00 */
[----:B------:R-:W-:Y:S01]  /*36c0*/  IMAD.MOV.U32 R14, RZ, RZ, 0x7f800000 ;  /* 0x7f800000ff0e7424 */ /* 0x000fe200078e00ff */
[----:B------:R-:W-:-:S02]  /*36d0*/  UIADD3 UR41, UR41, -UR36, URZ ;  /* 0x8000002429297290 */ /* 0x000fc4000fffe03f */
[----:B------:R-:W-:Y:S01]  /*36e0*/  @P2 STS.128 [R0+0xc000], RZ ;  /* 0x00c000ff00002388 */ /* 0x000fe20000000c00 */
[----:B------:R-:W-:Y:S01]  /*36f0*/  IMAD.MOV.U32 R11, RZ, RZ, 0x7f800000 ;  /* 0x7f800000ff0b7424 */ /* 0x000fe200078e00ff */
[----:B------:R-:W-:Y:S01]  /*3700*/  SEL R212, R212, R223, !P0 ;  /* 0x000000dfd4d47207 */ /* 0x000fe20004000000 */
[----:B------:R-:W-:Y:S01]  /*3710*/  UIMAD UR29, UR29, 0x38, URZ ;  /* 0x000000381d1d78a4 */ /* 0x000fe2000f8e023f */
[----:B------:R2:W-:Y:S01]  /*3720*/  @P2 STS.128 [R0+0xe000], RZ ;  /* 0x00e000ff00002388 */ /* 0x0005e20000000c00 */
[----:B------:R-:W-:-:S03]  /*3730*/  ULDC UR5, c[0x0][0x39c] ;  /* 0x0000e70000057ab9 */ /* 0x000fc60000000800 */
[----:B------:R-:W-:Y:S01]  /*3740*/  @!PT LDS RZ, [RZ] ;  /* 0x00000000fffff984 */ /* 0x000fe20000000800 */
[----:B------:R-:W-:Y:S01]  /*3750*/  @!PT LDS RZ, [RZ] ;  /* 0x00000000fffff984 */ /* 0x000fe20000000800 */
[----:B------:R-:W-:Y:S01]  /*3760*/  @!PT LDS RZ, [RZ] ;  /* 0x00000000fffff984 */ /* 0x000fe20000000800 */
[----:B------:R-:W-:Y:S04]  /*3770*/  @!P2 LDGSTS.E.BYPASS.LTC128B.128 [R0+0xa000], desc[UR10][R4.64] ;  /* 0x0a0000000400afae */ /* 0x000fe8000b901d4a */
[----:B------:R-:W-:Y:S04]  /*3780*/  @!P2 LDGSTS.E.BYPASS.LTC128B.128 [R0+0xc000], desc[UR10][R4.64+0x40] ;  /* 0x0c0000400400afae */ /* 0x000fe8000b901d4a */
[----:B------:R3:W-:Y:S01]  /*3790*/  @!P2 LDGSTS.E.BYPASS.LTC128B.128 [R0+0xe000], desc[UR10][R4.64+0x80] ;  /* 0x0e0000800400afae */ /* 0x0007e2000b901d4a */
[----:B-1----:R-:W-:-:S03]  /*37a0*/  IMAD.SHL.U32 R6, R25, 0x4, RZ ;  /* 0x0000000419067824 */ /* 0x002fc600078e00ff */
[----:B------:R-:W0:Y:S02]  /*37b0*/  LDGDEPBAR ;  /* 0x00000000000079af */ /* 0x000e240000000000 */
[----:B---3--:R-:W-:Y:S01]  /*37c0*/  IADD3 R4, P3, R6, UR17, RZ ;  /* 0x0000001106047c10 */ /* 0x008fe2000ff7e0ff */
[----:B------:R-:W-:-:S04]  /*37d0*/  DEPBAR.LE SB0, 0x1 ;  /* 0x000080400000791a */ /* 0x000fc80000000000 */
[----:B------:R-:W-:Y:S02]  /*37e0*/  SHF.L.U64.HI R5, R25, 0x2, R8 ;  /* 0x0000000219057819 */ /* 0x000fe40000010208 */
[----:B--2---:R-:W-:Y:S02]  /*37f0*/  SHF.R.S32.HI R0, RZ, 0x1f, R3 ;  /* 0x0000001fff007819 */ /* 0x004fe40000011403 */
[----:B------:R-:W-:Y:S02]  /*3800*/  @!P1 LEA R6, P2, R3, UR17, 0x2 ;  /* 0x0000001103069c11 */ /* 0x000fe4000f8410ff */
[----:B------:R-:W-:Y:S02]  /*3810*/  IADD3.X R5, R5, UR16, RZ, P3, !PT ;  /* 0x0000001005057c10 */ /* 0x000fe40009ffe4ff */
[----:B------:R-:W-:-:S03]  /*3820*/  @!P1 LEA.HI.X R7, R3, UR16, R0, 0x2, P2 ;  /* 0x0000001003079c11 */ /* 0x000fc600090f1400 */
[----:B------:R-:W2:Y:S04]  /*3830*/  @!P4 LDG.E R18, desc[UR10][R4.64] ;  /* 0x0000000a0412c981 */ /* 0x000ea8000c1e1900 */
[----:B------:R-:W3:Y:S04]  /*3840*/  @!P6 LDG.E R15, desc[UR10][R4.64+0x20] ;  /* 0x0000200a040fe981 */ /* 0x000ee8000c1e1900 */
[----:B------:R1:W4:Y:S04]  /*3850*/  @!P5 LDG.E R14, desc[UR10][R4.64+0x80] ;  /* 0x0000800a040ed981 */ /* 0x000328000c1e1900 */
[----:B------:R-:W5:Y:S01]  /*3860*/  @!P1 LDG.E R11, desc[UR10][R6.64] ;  /* 0x0000000a060b9981 */ /* 0x000f62000c1e1900 */
[----:B------:R-:W-:Y:S01]  /*3870*/  BAR.SYNC.DEFER_BLOCKING 0x0 ;  /* 0x0000000000007b1d */ /* 0x000fe20000010000 */
[----:B------:R-:W-:-:S04]  /*3880*/  VIADD R0, R25, 0xffffffc0 ;  /* 0xffffffc019007836 */ /* 0x000fc80000000000 */
[----:B------:R-:W-:Y:S02]  /*3890*/  IMAD.SHL.U32 R0, R0, 0x4, RZ ;  /* 0x0000000400007824 */ /* 0x000fe400078e00ff */
        /* <DEDUP_REMOVED lines=16> */
[----:B------:R-:W-:-:S02]  /*39a0*/  UIADD3 UR26, UR20, UR27, URZ ;  /* 0x0000001b141a7290 */ /* 0x000fc4000fffe03f */
[----:B------:R-:W-:Y:S01]  /*39b0*/  UIADD3 UR38, UR20, UR39, URZ ;  /* 0x0000002714267290 */ /* 0x000fe2000fffe03f */
[----:B------:R-:W-:Y:S01]  /*39c0*/  VIADD R3, R221, 0x1800 ;  /* 0x00001800dd037836 */ /* 0x000fe20000000000 */
[----:B------:R-:W-:Y:S02]  /*39d0*/  UIADD3 UR25, UR20, UR26, URZ ;  /* 0x0000001a14197290 */ /* 0x000fe4000fffe03f */
[----:B------:R-:W-:Y:S01]  /*39e0*/  UIADD3 UR37, UR20, UR38, URZ ;  /* 0x0000002614257290 */ /* 0x000fe2000fffe03f */
[----:B-1----:R-:W-:Y:S01]  /*39f0*/  SHF.L.U64.HI R4, R25, 0x2, R8 ;  /* 0x0000000219047819 */ /* 0x002fe20000010208 */
[----:B------:R-:W-:Y:S01]  /*3a00*/  UIADD3 UR24, UR20, UR25, URZ ;  /* 0x0000001914187290 */ /* 0x000fe2000fffe03f */
[----:B------:R-:W-:Y:S01]  /*3a10*/  SEL R3, R3, R221, !P0 ;  /* 0x000000dd03037207 */ /* 0x000fe20004000000 */
[----:B------:R-:W-:Y:S01]  /*3a20*/  UIADD3 UR36, UR20, UR37, URZ ;  /* 0x0000002514247290 */ /* 0x000fe2000fffe03f */
[----:B------:R-:W-:Y:S01]  /*3a30*/  LEA R212, R212, UR4, 0x1 ;  /* 0x00000004d4d47c11 */ /* 0x000fe2000f8e08ff */
[----:B------:R-:W-:Y:S01]  /*3a40*/  UIADD3 UR23, UR20, UR24, URZ ;  /* 0x0000001814177290 */ /* 0x000fe2000fffe03f */
[----:B------:R-:W-:Y:S01]  /*3a50*/  LEA R3, R3, UR4, 0x1 ;  /* 0x0000000403037c11 */ /* 0x000fe2000f8e08ff */
[----:B------:R-:W-:-:S02]  /*3a60*/  UIADD3 UR35, UR20, UR36, URZ ;  /* 0x0000002414237290 */ /* 0x000fc4000fffe03f */
[----:B------:R-:W-:Y:S02]  /*3a70*/  UIADD3 UR28, UR20, UR23, URZ ;  /* 0x00000017141c7290 */ /* 0x000fe4000fffe03f */
[----:B------:R-:W-:Y:S01]  /*3a80*/  UIADD3 UR40, UR20, UR35, URZ ;  /* 0x0000002314287290 */ /* 0x000fe2000fffe03f */
[----:B--2---:R1:W-:Y:S04]  /*3a90*/  STL [R1+0x10], R18 ;  /* 0x0000101201007387 */ /* 0x0043e80000100800 */
[----:B---3--:R1:W-:Y:S04]  /*3aa0*/  STL [R1+0x14], R15 ;  /* 0x0000140f01007387 */ /* 0x0083e80000100800 */
[----:B----4-:R1:W-:Y:S04]  /*3ab0*/  STL [R1+0x8], R14 ;  /* 0x0000080e01007387 */ /* 0x0103e80000100800 */
[----:B-----5:R1:W-:Y:S04]  /*3ac0*/  STL [R1+0xc], R11 ;  /* 0x00000c0b01007387 */ /* 0x0203e80000100800 */
[----:B------:R1:W-:Y:S04]  /*3ad0*/  STL [R1+0x30], R4 ;  /* 0x0000300401007387 */ /* 0x0003e80000100800 */
[----:B------:R1:W-:Y:S02]  /*3ae0*/  STL [R1+0x2c], R0 ;  /* 0x00002c0001007387 */ /* 0x0003e40000100800 */
.L_x_646:
[----:B------:R-:W2:Y:S01]  /*3af0*/  LDL R225, [R1+0x34] ;  /* 0x0000340001e17983 */ /* 0x000ea20000100800 */
[----:B-1----:R-:W-:Y:S01]  /*3b00*/  IADD3 R0, R222, R212, RZ ;  /* 0x000000d4de007210 */ /* 0x002fe20007ffe0ff */
        /* <DEDUP_REMOVED lines=20> */
[----:B------:R-:W4:Y:S01]  /*3c50*/  LDSM.16.M88.4 R156, [R213+0xb000] ;  /* 0x00b00000d59c783b */ /* 0x000f220000000200 */
[-C--:B------:R-:W-:Y:S06]  /*3c60*/  HMMA.16816.F32.BF16 R20, R32, R132.reuse, RZ ;  /* 0x000000842014723c */ /* 0x080fec00000418ff */
[C---:B------:R-:W-:Y:S01]  /*3c70*/  HMMA.16816.F32.BF16 R24, R28.reuse, R132, RZ ;  /* 0x000000841c18723c */ /* 0x040fe200000418ff */
[----:B-----5:R-:W4:Y:S05]  /*3c80*/  LDSM.16.M88.4 R160, [R212+0x1800] ;  /* 0x00180000d4a0783b */ /* 0x020f2a0000000200 */
[-C--:B------:R-:W-:Y:S06]  /*3c90*/  HMMA.16816.F32.BF16 R28, R28, R134.reuse, RZ ;  /* 0x000000861c1c723c */ /* 0x080fec00000418ff */
[----:B------:R-:W-:Y:S01]  /*3ca0*/  HMMA.16816.F32.BF16 R32, R32, R134, RZ ;  /* 0x000000862020723c */ /* 0x000fe200000418ff */
[----:B------:R-:W4:Y:S05]  /*3cb0*/  LDSM.16.M88.4 R132, [R213+0xb400] ;  /* 0x00b40000d584783b */ /* 0x000f2a0000000200 */
[-C--:B------:R-:W-:Y:S06]  /*3cc0*/  HMMA.16816.F32.BF16 R4, R136, R140.reuse, R4 ;  /* 0x0000008c8804723c */ /* 0x080fec0000041804 */
[C---:B-1----:R-:W-:Y:S06]  /*3cd0*/  HMMA.16816.F32.BF16 R8, R144.reuse, R140, R8 ;  /* 0x0000008c9008723c */ /* 0x042fec0000041808 */
[-C--:B------:R-:W-:Y:S06]  /*3ce0*/  HMMA.16816.F32.BF16 R12, R144, R142.reuse, R12 ;  /* 0x0000008e900c723c */ /* 0x080fec000004180c */
[C---:B------:R-:W-:Y:S01]  /*3cf0*/  HMMA.16816.F32.BF16 R16, R136.reuse, R142, R16 ;  /* 0x0000008e8810723c */ /* 0x040fe20000041810 */
[----:B------:R-:W-:Y:S05]  /*3d00*/  LDSM.16.M88.4 R140, [R214+0xb000] ;  /* 0x00b00000d68c783b */ /* 0x000fea0000000200 */
[-C--:B----4-:R-:W-:Y:S06]  /*3d10*/  HMMA.16816.F32.BF16 R20, R136, R148.reuse, R20 ;  /* 0x000000948814723c */ /* 0x090fec0000041814 */
[C---:B------:R-:W-:Y:S06]  /*3d20*/  HMMA.16816.F32.BF16 R24, R144.reuse, R148, R24 ;  /* 0x000000949018723c */ /* 0x040fec0000041818 */
[-C--:B------:R-:W-:Y:S01]  /*3d30*/  HMMA.16816.F32.BF16 R28, R144, R150.reuse, R28 ;  /* 0x00000096901c723c */ /* 0x080fe2000004181c */
[----:B------:R-:W-:Y:S05]  /*3d40*/  LDSM.16.M88.4 R144, [R0+0x1800] ;  /* 0x001800000090783b */ /* 0x000fea0000000200 */
[----:B------:R-:W-:Y:S03]  /*3d50*/  HMMA.16816.F32.BF16 R32, R136, R150, R32 ;  /* 0x000000968820723c */ /* 0x000fe60000041820 */
[----:B------:R-:W1:Y:S03]  /*3d60*/  LDSM.16.M88.4 R136, [R0+0x1000] ;  /* 0x001000000088783b */ /* 0x000e660000000200 */
[-C--:B------:R-:W-:Y:S06]  /*3d70*/  HMMA.16816.F32.BF16 R4, R152, R156.reuse, R4 ;  /* 0x0000009c9804723c */ /* 0x080fec0000041804 */
[C---:B------:R-:W-:Y:S06]  /*3d80*/  HMMA.16816.F32.BF16 R8, R160.reuse, R156, R8 ;  /* 0x0000009ca008723c */ /* 0x040fec0000041808 */
[-C--:B------:R-:W-:Y:S06]  /*3d90*/  HMMA.16816.F32.BF16 R12, R160, R158.reuse, R12 ;  /* 0x0000009ea00c723c */ /* 0x080fec000004180c */
[C---:B------:R-:W-:Y:S01]  /*3da0*/  HMMA.16816.F32.BF16 R16, R152.reuse, R158, R16 ;  /* 0x0000009e9810723c */ /* 0x040fe20000041810 */
[----:B------:R-:W-:Y:S05]  /*3db0*/  LDSM.16.M88.4 R156, [R0+0x2800] ;  /* 0x00280000009c783b */ /* 0x000fea0000000200 */
[-C--:B------:R-:W-:Y:S06]  /*3dc0*/  HMMA.16816.F32.BF16 R20, R152, R132.reuse, R20 ;  /* 0x000000849814723c */ /* 0x080fec0000041814 */
[C---:B------:R-:W-:Y:S06]  /*3dd0*/  HMMA.16816.F32.BF16 R24, R160.reuse, R132, R24 ;  /* 0x00000084a018723c */ /* 0x040fec0000041818 */
[-C--:B------:R-:W-:Y:S06]  /*3de0*/  HMMA.16816.F32.BF16 R28, R160, R134.reuse, R28 ;  /* 0x00000086a01c723c */ /* 0x080fec000004181c */
[----:B------:R-:W-:Y:S01]  /*3df0*/  HMMA.16816.F32.BF16 R32, R152, R134, R32 ;  /* 0x000000869820723c */ /* 0x000fe20000041820 */
[----:B------:R-:W-:Y:S05]  /*3e00*/  LDSM.16.M88.4 R132, [R212+0x2000] ;  /* 0x00200000d484783b */ /* 0x000fea0000000200 */
[-C--:B-1----:R-:W-:Y:S03]  /*3e10*/  HMMA.16816.F32.BF16 R4, R136, R140.reuse, R4 ;  /* 0x0000008c8804723c */ /* 0x082fe60000041804 */
        /* <DEDUP_REMOVED lines=8> */
[----:B------:R-:W5:Y:S04]  /*3ea0*/  LDG.E R227, desc[UR10][R148.64] ;  /* 0x0000000a94e37981 */ /* 0x000f68000c1e1900 */
        /* <DEDUP_REMOVED lines=14> */
[C---:B------:R-:W-:Y:S06]  /*3f90*/  HMMA.16816.F32.BF16 R16, R132.reuse, R154, R16 ;  /* 0x0000009a8410723c */ /* 0x040fec0000041810 */
[-C--:B-1----:R-:W-:Y:S06]  /*3fa0*/  HMMA.16816.F32.BF16 R20, R132, R144.reuse, R20 ;  /* 0x000000908414723c */ /* 0x082fec0000041814 */
[C---:B------:R-:W-:Y:S06]  /*3fb0*/  HMMA.16816.F32.BF16 R24, R140.reuse, R144, R24 ;  /* 0x000000908c18723c */ /* 0x040fec0000041818 */
[-C--:B------:R-:W-:Y:S06]  /*3fc0*/  HMMA.16816.F32.BF16 R28, R140, R146.reuse, R28 ;  /* 0x000000928c1c723c */ /* 0x080fec000004181c */
[----:B------:R-:W-:Y:S06]  /*3fd0*/  HMMA.16816.F32.BF16 R32, R132, R146, R32 ;  /* 0x000000928420723c */ /* 0x000fec0000041820 */
[-C--:B--2---:R-:W-:Y:S06]  /*3fe0*/  HMMA.16816.F32.BF16 R4, R136, R148.reuse, R4 ;  /* 0x000000948804723c */ /* 0x084fec0000041804 */
        /* <DEDUP_REMOVED lines=117> */
.L_x_642:
        /* <DEDUP_REMOVED lines=130> */
.L_x_643:
[----:B------:R-:W2:Y:S01]  /*4f60*/  LDL R0, [R1+0x10] ;  /* 0x0000100001007983 */ /* 0x000ea20000100800 */
[----:B------:R-:W-:Y:S03]  /*4f70*/  UISETP.GT.AND UP3, UPT, UR7, UR22, UPT ;  /* 0x000000160700728c */ /* 0x000fe6000bf64270 */
[----:B------:R-:W3:Y:S03]  /*4f80*/  LDL R4, [R1+0x14] ;  /* 0x0000140001047983 */ /* 0x000ee60000100800 */
[----:B------:R-:W-:Y:S01]  /*4f90*/  PLOP3.LUT P1, PT, PT, PT, UP3, 0x80, 0x0 ;  /* 0x000000000000781c */ /* 0x000fe20003f2f038 */
        /* <DEDUP_REMOVED lines=56> */
[----:B------:R-:W-:Y:S04]  /*5320*/  FFMA.FTZ R19, R23, UR8, -R4 ;  /* 0x0000000817137c23 */ /* 0x000fe80008010804 */
        /* <DEDUP_REMOVED lines=77> */
[----:B------:R-:W2:Y:S04]  /*5800*/  LDSM.16.M88.4 R32, [R215+0x6000] ;  /* 0x00600000d720783b */ /* 0x000ea80000000200 */
[----:B------:R-:W3:Y:S04]  /*5810*/  LDSM.16.M88.4 R28, [R215+0x6800] ;  /* 0x00680000d71c783b */ /* 0x000ee80000000200 */
[----:B------:R-:W4:Y:S04]  /*5820*/  LDSM.16.M88.4 R132, [R216+0x6000] ;  /* 0x00600000d884783b */ /* 0x000f280000000200 */
        /* <DEDUP_REMOVED lines=55> */
[-C--:B------:R-:W-:Y:S05]  /*5ba0*/  HMMA.16816.F32.BF16 R20, R132, R208.reuse, R20 ;  /* 0x000000d08414723c */ /* 0x080fea0000041814 */
[----:B-----5:R-:W-:Y:S01]  /*5bb0*/  FADD.FTZ R6, -R226, R6 ;  /* 0x00000006e2067221 */ /* 0x020fe20000010100 */
[----:B------:R-:W-:Y:S01]  /*5bc0*/  FADD.FTZ R10, -R224, R10 ;  /* 0x0000000ae00a7221 */ /* 0x000fe20000010100 */
[----:B------:R-:W-:Y:S01]  /*5bd0*/  FADD.FTZ R5, -R227, R5 ;  /* 0x00000005e3057221 */ /* 0x000fe20000010100 */
[C---:B------:R-:W-:Y:S01]  /*5be0*/  FADD.FTZ R9, -R225.reuse, R9 ;  /* 0x00000009e1097221 */ /* 0x040fe20000010100 */
[C---:B------:R-:W-:Y:S04]  /*5bf0*/  HMMA.16816.F32.BF16 R24, R136.reuse, R208, R24 ;  /* 0x000000d08818723c */ /* 0x040fe80000041818 */
[----:B------:R-:W-:Y:S01]  /*5c00*/  FMUL.FTZ R236, R236, R6 ;  /* 0x00000006ecec7220 */ /* 0x000fe20000410000 */
[C---:B------:R-:W-:Y:S01]  /*5c10*/  FADD.FTZ R12, -R225.reuse, R12 ;  /* 0x0000000ce10c7221 */ /* 0x040fe20000010100 */
[----:B------:R-:W-:Y:S01]  /*5c20*/  FADD.FTZ R13, -R225, R13 ;  /* 0x0000000de10d7221 */ /* 0x000fe20000010100 */
[----:B------:R-:W-:Y:S01]  /*5c30*/  FFMA.FTZ R6, -R143, R143, 1 ;  /* 0x3f8000008f067423 */ /* 0x000fe2000001018f */
[----:B------:R-:W-:Y:S01]  /*5c40*/  FADD.FTZ R14, -R224, R14 ;  /* 0x0000000ee00e7221 */ /* 0x000fe20000010100 */
[-C--:B------:R-:W-:Y:S03]  /*5c50*/  HMMA.16816.F32.BF16 R28, R136, R210.reuse, R28 ;  /* 0x000000d2881c723c */ /* 0x080fe6000004181c */
[----:B------:R-:W-:Y:S01]  /*5c60*/  FMUL.FTZ R143, R56, R13 ;  /* 0x0000000d388f7220 */ /* 0x000fe20000410000 */
[----:B------:R-:W-:Y:S01]  /*5c70*/  FADD.FTZ R15, -R224, R15 ;  /* 0x0000000fe00f7221 */ /* 0x000fe20000010100 */
        /* <DEDUP_REMOVED lines=9> */
[----:B------:R-:W-:Y:S03]  /*5d10*/  FADD.FTZ R24, -R225, R24 ;  /* 0x00000018e1187221 */ /* 0x000fe60000010100 */
[----:B------:R-:W-:Y:S01]  /*5d20*/  FMUL.FTZ R22, R47, R22 ;  /* 0x000000162f167220 */ /* 0x000fe20000410000 */
[----:B------:R-:W-:Y:S01]  /*5d30*/  FMUL.FTZ R132, R45, R24 ;  /* 0x000000182d847220 */ /* 0x000fe20000410000 */
[C---:B------:R-:W-:Y:S01]  /*5d40*/  FADD.FTZ R25, -R225.reuse, R25 ;  /* 0x00000019e1197221 */ /* 0x040fe20000010100 */
[C---:B------:R-:W-:Y:S01]  /*5d50*/  FADD.FTZ R26, -R224.reuse, R26 ;  /* 0x0000001ae01a7221 */ /* 0x040fe20000010100 */
[----:B------:R-:W-:Y:S01]  /*5d60*/  FADD.FTZ R27, -R224, R27 ;  /* 0x0000001be01b7221 */ /* 0x000fe20000010100 */
[----:B------:R-:W-:Y:S01]  /*5d70*/  FADD.FTZ R28, -R225, R28 ;  /* 0x0000001ce11c7221 */ /* 0x000fe20000010100 */
[----:B------:R-:W-:Y:S01]  /*5d80*/  FMUL.FTZ R25, R44, R25 ;  /* 0x000000192c197220 */ /* 0x000fe20000410000 */
[----:B------:R-:W-:Y:S01]  /*5d90*/  FMUL.FTZ R24, R43, R26 ;  /* 0x0000001a2b187220 */ /* 0x000fe20000410000 */
[----:B------:R-:W-:Y:S01]  /*5da0*/  FADD.FTZ R29, -R225, R29 ;  /* 0x0000001de11d7221 */ /* 0x000fe20000010100 */
[C---:B------:R-:W-:Y:S01]  /*5db0*/  FADD.FTZ R30, -R224.reuse, R30 ;  /* 0x0000001ee01e7221 */ /* 0x040fe20000010100 */
[----:B------:R-:W-:Y:S01]  /*5dc0*/  FADD.FTZ R31, -R224, R31 ;  /* 0x0000001fe01f7221 */ /* 0x000fe20000010100 */
[----:B------:R-:W-:Y:S01]  /*5dd0*/  FMUL.FTZ R240, R240, R10 ;  /* 0x0000000af0f07220 */ /* 0x000fe20000410000 */
[----:B------:R-:W-:Y:S01]  /*5de0*/  FMUL.FTZ R237, R237, R5 ;  /* 0x00000005eded7220 */ /* 0x000fe20000410000 */
[----:B------:R-:W-:Y:S01]  /*5df0*/  FFMA.FTZ R5, -R142, R142, 1 ;  /* 0x3f8000008e057423 */ /* 0x000fe2000001018e */
        /* <DEDUP_REMOVED lines=9> */
[----:B------:R-:W-:Y:S01]  /*5e90*/  FMUL.FTZ R6, R6, UR5 ;  /* 0x0000000506067c20 */ /* 0x000fe20008410000 */
[----:B------:R-:W-:Y:S01]  /*5ea0*/  FMUL.FTZ R241, R241, R9 ;  /* 0x00000009f1f17220 */ /* 0x000fe20000410000 */
[----:B------:R-:W-:Y:S01]  /*5eb0*/  FADD.FTZ R4, -R227, R4 ;  /* 0x00000004e3047221 */ /* 0x000fe20000010100 */
[----:B------:R-:W-:Y:S01]  /*5ec0*/  FMUL.FTZ R5, R5, UR5 ;  /* 0x0000000505057c20 */ /* 0x000fe20008410000 */
[----:B------:R-:W-:Y:S01]  /*5ed0*/  FADD.FTZ R7, -R226, R7 ;  /* 0x00000007e2077221 */ /* 0x000fe20000010100 */
[----:B------:R-:W-:Y:S01]  /*5ee0*/  FADD.FTZ R8, -R225, R8 ;  /* 0x00000008e1087221 */ /* 0x000fe20000010100 */
[----:B------:R-:W-:Y:S01]  /*5ef0*/  FMUL.FTZ R238, R238, R4 ;  /* 0x00000004eeee7220 */ /* 0x000fe20000410000 */
        /* <DEDUP_REMOVED lines=9> */
[----:B------:R-:W-:Y:S01]  /*5f90*/  FMUL.FTZ R19, R46, R23 ;  /* 0x000000172e137220 */ /* 0x000fe20000410000 */
[----:B------:R-:W-:Y:S01]  /*5fa0*/  FMUL.FTZ R23, R42, R27 ;  /* 0x0000001b2a177220 */ /* 0x000fe20000410000 */
[----:B------:R-:W-:Y:S01]  /*5fb0*/  F2FP.BF16.F32.PACK_AB R141, R141, R9 ;  /* 0x000000098d8d723e */ /* 0x000fe200000010ff */
[----:B------:R-:W-:Y:S01]  /*5fc0*/  FMUL.FTZ R9, R53, R16 ;  /* 0x0000001035097220 */ /* 0x000fe20000410000 */
[----:B------:R-:W-:Y:S01]  /*5fd0*/  FMUL.FTZ R10, R236, R4 ;  /* 0x00000004ec0a7220 */ /* 0x000fe20000410000 */
[----:B------:R-:W-:Y:S01]  /*5fe0*/  FMUL.FTZ R236, R57, R12 ;  /* 0x0000000c39ec7220 */ /* 0x000fe20000410000 */
[----:B------:R-:W-:Y:S01]  /*5ff0*/  FMUL.FTZ R12, R54, R15 ;  /* 0x0000000f360c7220 */ /* 0x000fe20000410000 */
[----:B------:R1:W5:Y:S01]  /*6000*/  LDL.LU R57, [R1+0xa8] ;  /* 0x0000a80001397983 */ /* 0x0003620000300800 */
        /* <DEDUP_REMOVED lines=8> */
[----:B------:R-:W-:Y:S01]  /*6090*/  FMUL.FTZ R0, R0, UR5 ;  /* 0x0000000500007c20 */ /* 0x000fe20008410000 */
[----:B------:R-:W-:Y:S01]  /*60a0*/  FMUL.FTZ R6, R6, UR5 ;  /* 0x0000000506067c20 */ /* 0x000fe20008410000 */
[----:B------:R-:W-:Y:S01]  /*60b0*/  FMUL.FTZ R5, R5, UR5 ;  /* 0x0000000505057c20 */ /* 0x000fe20008410000 */
[----:B------:R1:W5:Y:S01]  /*60c0*/  LDL.LU R54, [R1+0x9c] ;  /* 0x00009c0001367983 */ /* 0x0003620000300800 */
[----:B------:R-:W-:Y:S01]  /*60d0*/  FMUL.FTZ R4, R4, UR5 ;  /* 0x0000000504047c20 */ /* 0x000fe20008410000 */
[----:B------:R-:W-:Y:S01]  /*60e0*/  FMUL.FTZ R8, R8, R6 ;  /* 0x0000000608087220 */ /* 0x000fe20000410000 */
[----:B------:R-:W-:Y:S01]  /*60f0*/  FMUL.FTZ R7, R241, R5 ;  /* 0x00000005f1077220 */ /* 0x000fe20000410000 */
[----:B------:R1:W5:Y:S01]  /*6100*/  LDL.LU R53, [R1+0x98] ;  /* 0x0000980001357983 */ /* 0x0003620000300800 */
[----:B------:R-:W-:Y:S01]  /*6110*/  FFMA.FTZ R6, -R151, R151, 1 ;  /* 0x3f80000097067423 */ /* 0x000fe20000010197 */
[----:B------:R-:W-:Y:S01]  /*6120*/  FADD.FTZ R11, -R224, R11 ;  /* 0x0000000be00b7221 */ /* 0x000fe20000010100 */
[----:B------:R-:W-:Y:S01]  /*6130*/  FFMA.FTZ R5, -R150, R150, 1 ;  /* 0x3f80000096057423 */ /* 0x000fe20000010196 */
[----:B------:R1:W5:Y:S01]  /*6140*/  LDL.LU R52, [R1+0x94] ;  /* 0x0000940001347983 */ /* 0x0003620000300800 */
[----:B------:R-:W-:Y:S01]  /*6150*/  F2FP.BF16.F32.PACK_AB R16, R7, R8 ;  /* 0x000000080710723e */ /* 0x000fe200000010ff */
[----:B------:R-:W-:Y:S01]  /*6160*/  FMUL.FTZ R7, R49, R20 ;  /* 0x0000001431077220 */ /* 0x000fe20000410000 */
[----:B------:R-:W-:Y:S01]  /*6170*/  FMUL.FTZ R8, R48, R21 ;  /* 0x0000001530087220 */ /* 0x000fe20000410000 */
[----:B------:R1:W5:Y:S01]  /*6180*/  LDL.LU R51, [R1+0x90] ;  /* 0x0000900001337983 */ /* 0x0003620000300800 */
[----:B------:R-:W-:Y:S01]  /*6190*/  FMUL.FTZ R20, R41, R28 ;  /* 0x0000001c29147220 */ /* 0x000fe20000410000 */
[----:B------:R-:W-:Y:S01]  /*61a0*/  FMUL.FTZ R21, R38, R31 ;  /* 0x0000001f26157220 */ /* 0x000fe20000410000 */
        /* <DEDUP_REMOVED lines=10> */
[----:B------:R-:W-:Y:S01]  /*6250*/  FMUL.FTZ R11, R240, R4 ;  /* 0x00000004f00b7220 */ /* 0x000fe20000410000 */
[----:B------:R-:W-:Y:S01]  /*6260*/  F2FP.BF16.F32.PACK_AB R14, R14, R13 ;  /* 0x0000000d0e0e723e */ /* 0x000fe200000010ff */
[----:B------:R-:W-:Y:S01]  /*6270*/  FMUL.FTZ R0, R0, UR5 ;  /* 0x0000000500007c20 */ /* 0x000fe20008410000 */
[----:B------:R1:W5:Y:S01]  /*6280*/  LDL.LU R47, [R1+0x80] ;  /* 0x00008000012f7983 */ /* 0x0003620000300800 */
[----:B------:R-:W-:Y:S01]  /*6290*/  FFMA.FTZ R4, -R149, R149, 1 ;  /* 0x3f80000095047423 */ /* 0x000fe20000010195 */
[----:B------:R-:W-:Y:S01]  /*62a0*/  F2FP.BF16.F32.PACK_AB R15, R15, R11 ;  /* 0x0000000b0f0f723e */ /* 0x000fe200000010ff */
[----:B------:R-:W-:Y:S01]  /*62b0*/  FMUL.FTZ R17, R12, R0 ;  /* 0x000000000c117220 */ /* 0x000fe20000410000 */
[----:B------:R1:W5:Y:S01]  /*62c0*/  LDL.LU R46, [R1+0x7c] ;  /* 0x00007c00012e7983 */ /* 0x0003620000300800 */
[----:B------:R-:W-:Y:S01]  /*62d0*/  FMUL.FTZ R4, R4, UR5 ;  /* 0x0000000504047c20 */ /* 0x000fe20008410000 */
[----:B------:R-:W-:Y:S01]  /*62e0*/  FFMA.FTZ R0, -R152, R152, 1 ;  /* 0x3f80000098007423 */ /* 0x000fe20000010198 */
[----:B------:R-:W-:Y:S01]  /*62f0*/  FFMA.FTZ R5, -R154, R154, 1 ;  /* 0x3f8000009a057423 */ /* 0x000fe2000001019a */
[----:B------:R1:W5:Y:S01]  /*6300*/  LDL.LU R45, [R1+0x78] ;  /* 0x00007800012d7983 */ /* 0x0003620000300800 */
[----:B------:R-:W-:Y:S01]  /*6310*/  FMUL.FTZ R18, R142, R4 ;  /* 0x000000048e127220 */ /* 0x000fe20000410000 */
[----:B------:R-:W-:Y:S01]  /*6320*/  FMUL.FTZ R0, R0, UR5 ;  /* 0x0000000500007c20 */ /* 0x000fe20008410000 */
[----:B------:R-:W-:Y:S01]  /*6330*/  FFMA.FTZ R4, -R153, R153, 1 ;  /* 0x3f80000099047423 */ /* 0x000fe20000010199 */
[----:B------:R1:W5:Y:S01]  /*6340*/  LDL.LU R44, [R1+0x74] ;  /* 0x00007400012c7983 */ /* 0x0003620000300800 */
[----:B------:R-:W-:Y:S01]  /*6350*/  FMUL.FTZ R5, R5, UR5 ;  /* 0x0000000505057c20 */ /* 0x000fe20008410000 */
[----:B------:R-:W-:Y:S01]  /*6360*/  F2FP.BF16.F32.PACK_AB R13, R17, R18 ;  /* 0x00000012110d723e */ /* 0x000fe200000010ff */
[----:B------:R-:W-:Y:S01]  /*6370*/  FMUL.FTZ R4, R4, UR5 ;  /* 0x0000000504047c20 */ /* 0x000fe20008410000 */
[----:B------:R1:W5:Y:S01]  /*6380*/  LDL.LU R43, [R1+0x70] ;  /* 0x00007000012b7983 */ /* 0x0003620000300800 */
[----:B------:R-:W-:Y:S01]  /*6390*/  FMUL.FTZ R11, R144, R0 ;  /* 0x00000000900b7220 */ /* 0x000fe20000410000 */
[----:B------:R-:W-:Y:S01]  /*63a0*/  FFMA.FTZ R0, -R156, R156, 1 ;  /* 0x3f8000009c007423 */ /* 0x000fe2000001019c */
[----:B------:R-:W-:Y:S01]  /*63b0*/  FMUL.FTZ R10, R10, R4 ;  /* 0x000000040a0a7220 */ /* 0x000fe20000410000 */
[----:B------:R1:W5:Y:S01]  /*63c0*/  LDL.LU R42, [R1+0x6c] ;  /* 0x00006c00012a7983 */ /* 0x0003620000300800 */
[----:B------:R-:W-:Y:S01]  /*63d0*/  FFMA.FTZ R4, -R160, R160, 1 ;  /* 0x3f800000a0047423 */ /* 0x000fe200000101a0 */
[----:B------:R-:W-:Y:S01]  /*63e0*/  FMUL.FTZ R0, R0, UR5 ;  /* 0x0000000500007c20 */ /* 0x000fe20008410000 */
[----:B------:R-:W-:Y:S01]  /*63f0*/  FMUL.FTZ R12, R145, R5 ;  /* 0x00000005910c7220 */ /* 0x000fe20000410000 */
[----:B------:R1:W5:Y:S01]  /*6400*/  LDL.LU R41, [R1+0x68] ;  /* 0x0000680001297983 */ /* 0x0003620000300800 */
[----:B------:R-:W-:Y:S01]  /*6410*/  FMUL.FTZ R4, R4, UR5 ;  /* 0x0000000504047c20 */ /* 0x000fe20008410000 */
[----:B------:R-:W-:Y:S01]  /*6420*/  FMUL.FTZ R17, R19, R0 ;  /* 0x0000000013117220 */ /* 0x000fe20000410000 */
[----:B------:R-:W-:Y:S01]  /*6430*/  FMUL.FTZ R19, R40, R29 ;  /* 0x0000001d28137220 */ /* 0x000fe20000410000 */
[----:B------:R-:W-:Y:S01]  /*6440*/  FFMA.FTZ R6, -R155, R155, 1 ;  /* 0x3f8000009b067423 */ /* 0x000fe2000001019b */
[----:B------:R1:W5:Y:S01]  /*6450*/  LDL.LU R40, [R1+0x64] ;  /* 0x0000640001287983 */ /* 0x0003620000300800 */
[----:B------:R-:W-:Y:S01]  /*6460*/  FMUL.FTZ R18, R22, R4 ;  /* 0x0000000416127220 */ /* 0x000fe20000410000 */
        /* <DEDUP_REMOVED lines=9> */
[----:B------:R-:W-:Y:S01]  /*6500*/  FMUL.FTZ R8, R8, R5 ;  /* 0x0000000508087220 */ /* 0x000fe20000410000 */
[----:B------:R1:W5:Y:S01]  /*6510*/  LDL.LU R37, [R1+0x58] ;  /* 0x0000580001257983 */ /* 0x0003620000300800 */
[----:B------:R-:W-:Y:S01]  /*6520*/  FFMA.FTZ R6, -R162, R162, 1 ;  /* 0x3f800000a2067423 */ /* 0x000fe200000101a2 */
[----:B------:R-:W-:Y:S01]  /*6530*/  FFMA.FTZ R5, -R163, R163, 1 ;  /* 0x3f800000a3057423 */ /* 0x000fe200000101a3 */
[----:B------:R-:W-:Y:S01]  /*6540*/  FFMA.FTZ R4, -R159, R159, 1 ;  /* 0x3f8000009f047423 */ /* 0x000fe2000001019f */
[----:B------:R1:W5:Y:S01]  /*6550*/  LDL.LU R36, [R1+0x54] ;  /* 0x0000540001247983 */ /* 0x0003620000300800 */
[----:B------:R-:W-:Y:S01]  /*6560*/  FMUL.FTZ R23, R23, R0 ;  /* 0x0000000017177220 */ /* 0x000fe20000410000 */
[----:B------:R-:W-:Y:S01]  /*6570*/  FMUL.FTZ R6, R6, UR5 ;  /* 0x0000000506067c20 */ /* 0x000fe20008410000 */
[----:B------:R-:W-:Y:S01]  /*6580*/  FMUL.FTZ R5, R5, UR5 ;  /* 0x0000000505057c20 */ /* 0x000fe20008410000 */
[----:B------:R1:W5:Y:S01]  /*6590*/  LDL.LU R3, [R1+0x50] ;  /* 0x0000500001037983 */ /* 0x0003620000300800 */
[----:B------:R-:W-:Y:S01]  /*65a0*/  FMUL.FTZ R4, R4, UR5 ;  /* 0x0000000504047c20 */ /* 0x000fe20008410000 */
[----:B------:R-:W-:Y:S01]  /*65b0*/  FFMA.FTZ R0, -R158, R158, 1 ;  /* 0x3f8000009e007423 */ /* 0x000fe2000001019e */
[----:B------:R-:W-:Y:S01]  /*65c0*/  F2FP.BF16.F32.PACK_AB R12, R12, R9 ;  /* 0x000000090c0c723e */ /* 0x000fe200000010ff */
[----:B------:R1:W5:Y:S01]  /*65d0*/  LDL.LU R2, [R1+0x4c] ;  /* 0x00004c0001027983 */ /* 0x0003620000300800 */
[----:B------:R-:W-:Y:S01]  /*65e0*/  FMUL.FTZ R7, R7, R6 ;  /* 0x0000000607077220 */ /* 0x000fe20000410000 */
[----:B------:R-:W-:Y:S01]  /*65f0*/  FMUL.FTZ R9, R25, R5 ;  /* 0x0000000519097220 */ /* 0x000fe20000410000 */
[----:B------:R-:W-:Y:S01]  /*6600*/  FMUL.FTZ R24, R24, R4 ;  /* 0x0000000418187220 */ /* 0x000fe20000410000 */
[----:B------:R-:W-:Y:S01]  /*6610*/  FMUL.FTZ R0, R0, UR5 ;  /* 0x0000000500007c20 */ /* 0x000fe20008410000 */
[----:B------:R-:W-:Y:S01]  /*6620*/  FFMA.FTZ R6, -R228, R228, 1 ;  /* 0x3f800000e4067423 */ /* 0x000fe200000101e4 */
[----:B------:R-:W-:Y:S01]  /*6630*/  FFMA.FTZ R5, -R230, R230, 1 ;  /* 0x3f800000e6057423 */ /* 0x000fe200000101e6 */
[----:B------:R-:W-:Y:S01]  /*6640*/  FFMA.FTZ R4, -R229, R229, 1 ;  /* 0x3f800000e5047423 */ /* 0x000fe200000101e5 */
[----:B------:R-:W-:Y:S01]  /*6650*/  FMUL.FTZ R21, R21, R0 ;  /* 0x0000000015157220 */ /* 0x000fe20000410000 */
[----:B------:R-:W-:Y:S01]  /*6660*/  FMUL.FTZ R6, R6, UR5 ;  /* 0x0000000506067c20 */ /* 0x000fe20008410000 */
[----:B------:R-:W-:Y:S01]  /*6670*/  FMUL.FTZ R5, R5, UR5 ;  /* 0x0000000505057c20 */ /* 0x000fe20008410000 */
[----:B------:R-:W-:Y:S01]  /*6680*/  FMUL.FTZ R4, R4, UR5 ;  /* 0x0000000504047c20 */ /* 0x000fe20008410000 */
[----:B------:R-:W-:Y:S01]  /*6690*/  FFMA.FTZ R0, -R235, R235, 1 ;  /* 0x3f800000eb007423 */ /* 0x000fe200000101eb */
[----:B------:R-:W-:Y:S01]  /*66a0*/  F2FP.BF16.F32.PACK_AB R8, R8, R7 ;  /* 0x000000070808723e */ /* 0x000fe200000010ff */
[----:B------:R-:W-:Y:S01]  /*66b0*/  FMUL.FTZ R19, R19, R5 ;  /* 0x0000000513137220 */ /* 0x000fe20000410000 */
[----:B------:R-:W-:Y:S01]  /*66c0*/  F2FP.BF16.F32.PACK_AB R11, R11, R10 ;  /* 0x0000000a0b0b723e */ /* 0x000fe200000010ff */
[----:B------:R-:W-:Y:S01]  /*66d0*/  FMUL.FTZ R10, R132, R6 ;  /* 0x00000006840a7220 */ /* 0x000fe20000410000 */
[----:B------:R-:W-:Y:S01]  /*66e0*/  F2FP.BF16.F32.PACK_AB R7, R17, R18 ;  /* 0x000000121107723e */ /* 0x000fe200000010ff */
[----:B------:R-:W-:Y:S01]  /*66f0*/  FMUL.FTZ R22, R22, R4 ;  /* 0x0000000416167220 */ /* 0x000fe20000410000 */
[----:B------:R-:W-:Y:S01]  /*6700*/  FMUL.FTZ R18, R0, UR5 ;  /* 0x0000000500127c20 */ /* 0x000fe20008410000 */
[----:B------:R-:W-:Y:S01]  /*6710*/  FFMA.FTZ R6, -R231, R231, 1 ;  /* 0x3f800000e7067423 */ /* 0x000fe200000101e7 */
[----:B------:R-:W-:Y:S01]  /*6720*/  FFMA.FTZ R5, -R234, R234, 1 ;  /* 0x3f800000ea057423 */ /* 0x000fe200000101ea */
[----:B------:R-:W-:Y:S01]  /*6730*/  FFMA.FTZ R4, -R233, R233, 1 ;  /* 0x3f800000e9047423 */ /* 0x000fe200000101e9 */
[----:B------:R-:W-:Y:S01]  /*6740*/  FFMA.FTZ R0, -R232, R232, 1 ;  /* 0x3f800000e8007423 */ /* 0x000fe200000101e8 */
[----:B------:R-:W-:Y:S01]  /*6750*/  FMUL.FTZ R6, R6, UR5 ;  /* 0x0000000506067c20 */ /* 0x000fe20008410000 */
[----:B------:R-:W-:Y:S01]  /*6760*/  FMUL.FTZ R5, R5, UR5 ;  /* 0x0000000505057c20 */ /* 0x000fe20008410000 */
[----:B------:R-:W-:Y:S01]  /*6770*/  FMUL.FTZ R17, R4, UR5 ;  /* 0x0000000504117c20 */ /* 0x000fe20008410000 */
[----:B------:R-:W-:Y:S01]  /*6780*/  FMUL.FTZ R0, R0, UR5 ;  /* 0x0000000500007c20 */ /* 0x000fe20008410000 */
[----:B------:R-:W-:Y:S01]  /*6790*/  FMUL.FTZ R20, R20, R6 ;  /* 0x0000000614147220 */ /* 0x000fe20000410000 */
        /* <DEDUP_REMOVED lines=8> */
[----:B------:R-:W-:Y:S04]  /*6820*/  F2FP.BF16.F32.PACK_AB R4, R4, R18 ;  /* 0x000000120404723e */ /* 0x000fe800000010ff */
[----:B------:R-:W-:Y:S01]  /*6830*/  F2FP.BF16.F32.PACK_AB R0, R0, R17 ;  /* 0x000000110000723e */ /* 0x000fe200000010ff */
[----:B-1----:R-:W-:Y:S06]  /*6840*/  @!P1 BRA `(.L_x_644) ;  /* 0x00000000004c9947 */ /* 0x002fec0003800000 */
        /* <DEDUP_REMOVED lines=19> */
.L_x_644:
        /* <DEDUP_REMOVED lines=18> */
[----:B-----5:R-:W-:Y:S04]  /*6aa0*/  LDSM.16.MT88.4 R4, [R2+0x13000] ;  /* 0x013000000204783b */ /* 0x020fe80000004200 */
        /* <DEDUP_REMOVED lines=86> */
.L_x_645:
[----:B------:R-:W2:Y:S01]  /*7010*/  LDL R227, [R1+0x2c] ;  /* 0x00002c0001e37983 */ /* 0x000ea20000100800 */
[----:B------:R-:W-:Y:S02]  /*7020*/  ULOP3.LUT UR9, UR7, 0x1, URZ, 0xc0, !UPT ;  /* 0x0000000107097892 */ /* 0x000fe4000f8ec03f */
[----:B------:R-:W-:Y:S01]  /*7030*/  UISETP.GT.AND UP2, UPT, UR7, UR22, UPT ;  /* 0x000000160700728c */ /* 0x000fe2000bf44270 */
[----:B------:R-:W3:Y:S01]  /*7040*/  LDL.LU.64 R228, [R1] ;  /* 0x0000000001e47983 */ /* 0x000ee20000300a00 */
[----:B------:R-:W-:Y:S02]  /*7050*/  UISETP.NE.U32.AND UP0, UPT, UR9, 0x1, UPT ;  /* 0x000000010900788c */ /* 0x000fe4000bf05070 */
[----:B------:R-:W-:Y:S01]  /*7060*/  UIADD3 UR7, UR7, -0x1, URZ ;  /* 0xffffffff07077890 */ /* 0x000fe2000fffe03f */
[----:B------:R-:W4:Y:S04]  /*7070*/  LDL R225, [R1+0x38] ;  /* 0x0000380001e17983 */ /* 0x000f280000100800 */
[----:B------:R-:W-:Y:S04]  /*7080*/  LDSM.16.M88.4 R24, [R217] ;  /* 0x00000000d918783b */ /* 0x000fe80000000200 */
[----:B------:R-:W1:Y:S04]  /*7090*/  LDSM.16.MT88.4 R8, [R0+0x9000] ;  /* 0x009000000008783b */ /* 0x000e680000004200 */
        /* <DEDUP_REMOVED lines=111> */
[-C--:B------:R-:W-:Y:S02]  /*7790*/  LEA.HI.X.SX32 R35, R31, R29.reuse, 0x2, P2 ;  /* 0x0000001d1f237211 */ /* 0x080fe400010f16ff */
[-C--:B------:R-:W-:Y:S01]  /*77a0*/  LEA.HI.X.SX32 R133, R0, R29.reuse, 0x2, P0 ;  /* 0x0000001d00857211 */ /* 0x080fe200000f16ff */
[----:B------:R-:W-:Y:S04]  /*77b0*/  IMAD.U32 R0, RZ, RZ, UR31 ;  /* 0x0000001fff007e24 */ /* 0x000fe8000f8e00ff */
[----:B------:R1:W-:Y:S04]  /*77c0*/  REDG.E.ADD.F32.FTZ.RN.STRONG.GPU desc[UR10][R132.64], R6 ;  /* 0x00000006840079a6 */ /* 0x0003e8000c10f38a */
[----:B------:R1:W-:Y:S04]  /*77d0*/  REDG.E.ADD.F32.FTZ.RN.STRONG.GPU desc[UR10][R34.64], R7 ;  /* 0x00000007220079a6 */ /* 0x0003e8000c10f38a */
[----:B------:R-:W-:Y:S01]  /*77e0*/  LDSM.16.MT88.4 R132, [R2+0x11800] ;  /* 0x011800000284783b */ /* 0x000fe20000004200 */
[----:B-1----:R-:W-:Y:S02]  /*77f0*/  IMAD.U32 R4, RZ, RZ, UR31 ;  /* 0x0000001fff047e24 */ /* 0x002fe4000f8e00ff */
[----:B------:R-:W-:Y:S03]  /*7800*/  IMAD.U32 R5, RZ, RZ, UR32 ;  /* 0x00000020ff057e24 */ /* 0x000fe6000f8e00ff */
[-C--:B------:R-:W-:Y:S01]  /*7810*/  LEA R4, P0, R4, R28.reuse, 0x2 ;  /* 0x0000001c04047211 */ /* 0x080fe200078010ff */
[----:B------:R-:W-:Y:S02]  /*7820*/  IMAD.U32 R6, RZ, RZ, UR27 ;  /* 0x0000001bff067e24 */ /* 0x000fe4000f8e00ff */
[----:B------:R-:W-:Y:S01]  /*7830*/  IMAD.U32 R7, RZ, RZ, UR26 ;  /* 0x0000001aff077e24 */ /* 0x000fe2000f8e00ff */
[----:B--2---:R-:W-:Y:S04]  /*7840*/  @P1 STL [R1+0xc], R161 ;  /* 0x00000ca101001387 */ /* 0x004fe80000100800 */
[----:B---3--:R-:W-:Y:S04]  /*7850*/  @P1 STL [R1+0x8], R162 ;  /* 0x000008a201001387 */ /* 0x008fe80000100800 */
[----:B----4-:R-:W-:Y:S04]  /*7860*/  @P1 STL [R1+0x14], R163 ;  /* 0x000014a301001387 */ /* 0x010fe80000100800 */
[----:B------:R-:W-:Y:S01]  /*7870*/  @P1 STL [R1+0x10], R224 ;  /* 0x000010e001001387 */ /* 0x000fe20000100800 */
[-C--:B------:R-:W-:Y:S04]  /*7880*/  LEA R30, P1, R30, R28.reuse, 0x2 ;  /* 0x0000001c1e1e7211 */ /* 0x080fe800078210ff */
[-C--:B------:R-:W-:Y:S02]  /*7890*/  LEA.HI.X.SX32 R31, R5, R29.reuse, 0x2, P1 ;  /* 0x0000001d051f7211 */ /* 0x080fe400008f16ff */
[-C--:B------:R-:W-:Y:S01]  /*78a0*/  LEA.HI.X.SX32 R5, R0, R29.reuse, 0x2, P0 ;  /* 0x0000001d00057211 */ /* 0x080fe200000f16ff */
[----:B------:R-:W-:Y:S02]  /*78b0*/  IMAD.U32 R0, RZ, RZ, UR30 ;  /* 0x0000001eff007e24 */ /* 0x000fe4000f8e00ff */
[----:B------:R1:W-:Y:S04]  /*78c0*/  REDG.E.ADD.F32.FTZ.RN.STRONG.GPU desc[UR10][R30.64], R8 ;  /* 0x000000081e0079a6 */ /* 0x0003e8000c10f38a */
[----:B------:R2:W-:Y:S01]  /*78d0*/  REDG.E.ADD.F32.FTZ.RN.STRONG.GPU desc[UR10][R4.64], R9 ;  /* 0x00000009040079a6 */ /* 0x0005e2000c10f38a */
[----:B-1----:R-:W-:Y:S02]  /*78e0*/  IMAD.U32 R8, RZ, RZ, UR29 ;  /* 0x0000001dff087e24 */ /* 0x002fe4000f8e00ff */
[----:B------:R-:W-:Y:S02]  /*78f0*/  IMAD.U32 R30, RZ, RZ, UR27 ;  /* 0x0000001bff1e7e24 */ /* 0x000fe4000f8e00ff */
[----:B--2---:R-:W-:Y:S01]  /*7900*/  IMAD.U32 R5, RZ, RZ, UR30 ;  /* 0x0000001eff057e24 */ /* 0x004fe2000f8e00ff */
        /* <DEDUP_REMOVED lines=306> */
.L_x_647:
[----:B------:R-:W-:Y:S01]  /*8c30*/  @UP0 UIADD3 UR5, UR43, UR46, URZ ;  /* 0x0000002e2b050290 */ /* 0x000fe2000fffe03f */
[----:B-1---5:R-:W-:Y:S01]  /*8c40*/  LEA R0, R160, UR4, 0x1 ;  /* 0x00000004a0007c11 */ /* 0x022fe2000f8e08ff */
        /* <DEDUP_REMOVED lines=17> */
.L_x_648:
        /* <DEDUP_REMOVED lines=52> */
.L_x_650:
[----:B------:R-:W-:Y:S05]  /*90a0*/  BSYNC B0 ;  /* 0x0000000000007941 */ /* 0x000fea0003800000 */
.L_x_649:
        /* <DEDUP_REMOVED lines=16> */
.L_x_652:
[----:B------:R-:W-:Y:S05]  /*91b0*/  BSYNC B0 ;  /* 0x0000000000007941 */ /* 0x000fea0003800000 */
.L_x_651:
        /* <DEDUP_REMOVED lines=31> */
.L_x_654:
[----:B------:R-:W-:Y:S05]  /*93b0*/  BSYNC B0 ;  /* 0x0000000000007941 */ /* 0x000fea0003800000 */
.L_x_653:
        /* <DEDUP_REMOVED lines=14> */
.L_x_641:
[----:B------:R-:W-:Y:S05]  /*94a0*/  BSYNC B1 ;  /* 0x0000000000017941 */ /* 0x000fea0003800000 */
.L_x_627:
        /* <DEDUP_REMOVED lines=8> */
.L_x_655:
[----:B------:R-:W-:Y:S05]  /*9530*/  EXIT ;  /* 0x000000000000794d */ /* 0x000fea0003800000 */
.L_x_657:
        /* <DEDUP_REMOVED lines=12> */
.L_x_1297:


//--------------------- .text._ZN5flash44flash_bwd_dq_dk_dv_loop_seqk_parallel_kernelI23Flash_bwd_kernel_traitsILi96ELi64ELi128ELi8ELi2ELi4ELi4ELb1ELb0EN7cutlass10bfloat16_tE19Flash_kernel_traitsILi96ELi64ELi128ELi8ES3_EELb1ELb0ELb1ELb1ELb0ELb0ELb0EEEvNS_16Flash_bwd_paramsE --------------------------
	.section	.text._ZN5flash44flash_bwd_dq_dk_dv_loop_seqk_parallel_kernelI23Flash_bwd_kernel_traitsILi96ELi64ELi128ELi8ELi2ELi4ELi4ELb1ELb0EN7cutlass10bfloat16_tE19Flash_kernel_traitsILi96ELi64ELi128ELi8ES3_EELb1ELb0ELb1ELb1ELb0ELb0ELb0EEEvNS_16Flash_bwd_paramsE,"ax",@progbits
	.align	128
        .global         _ZN5flash44flash_bwd_dq_dk_dv_loop_seqk_parallel_kernelI23Flash_bwd_kernel_traitsILi96ELi64ELi128ELi8ELi2ELi4ELi4ELb1ELb0EN7cutlass10bfloat16_tE19Flash_kernel_traitsILi96ELi64ELi128ELi8ES3_EELb1ELb0ELb1ELb1ELb0ELb0ELb0EEEvNS_16Flash_bwd_paramsE
        .type           _ZN5flash44flash_bwd_dq_dk_dv_loop_seqk_parallel_kernelI23Flash_bwd_kernel_traitsILi96ELi64ELi128ELi8ELi2ELi4ELi4ELb1ELb0EN7cutlass10bfloat16_tE19Flash_kernel_traitsILi96ELi64ELi128ELi8ES3_EELb1ELb0ELb1ELb1ELb0ELb0ELb0EEEvNS_16Flash_bwd_paramsE,@function
        .size           _ZN5flash44flash_bwd_dq_dk_dv_loop_seqk_parallel_kernelI23Flash_bwd_kernel_traitsILi96ELi64ELi128ELi8ELi2ELi4ELi4ELb1ELb0EN7cutlass10bfloat16_tE19Flash_kernel_traitsILi96ELi64ELi128ELi8ES3_EELb1ELb0ELb1ELb1ELb0ELb0ELb0EEEvNS_16Flash_bwd_paramsE,(.L_x_1298 - _ZN5flash44flash_bwd_dq_dk_dv_loop_seqk_parallel_kernelI23Flash_bwd_kernel_traitsILi96ELi64ELi128ELi8ELi2ELi4ELi4ELb1ELb0EN7cutlass10bfloat16_tE19Flash_kernel_traitsILi96ELi64ELi128ELi8ES3_EELb1ELb0ELb1ELb1ELb0ELb0ELb0EEEvNS_16Flash_bwd_paramsE)
        .other          _ZN5flash44flash_bwd_dq_dk_dv_loop_seqk_parallel_kernelI23Flash_bwd_kernel_traitsILi96ELi64ELi128ELi8ELi2ELi4ELi4ELb1ELb0EN7cutlass10bfloat16_tE19Flash_kernel_traitsILi96ELi64ELi128ELi8ES3_EELb1ELb0ELb1ELb1ELb0ELb0ELb0EEEvNS_16Flash_bwd_paramsE,@"STO_CUDA_ENTRY STV_DEFAULT"
_ZN5flash44flash_bwd_dq_dk_dv_loop_seqk_parallel_kernelI23Flash_bwd_kernel_traitsILi96ELi64ELi128ELi8ELi2ELi4ELi4ELb1ELb0EN7cutlass10bfloat16_tE19Flash_kernel_traitsILi96ELi64ELi128ELi8ES3_EELb1ELb0ELb1ELb1ELb0ELb0ELb0EEEvNS_16Flash_bwd_paramsE:
.text._ZN5flash44flash_bwd_dq_dk_dv_loop_seqk_parallel_kernelI23Flash_bwd_kernel_traitsILi96ELi64ELi128ELi8ELi2ELi4ELi4ELb1ELb0EN7cutlass10bfloat16_tE19Flash_kernel_traitsILi96ELi64ELi128ELi8ES3_EELb1ELb0ELb1ELb1ELb0ELb0ELb0EEEvNS_16Flash_bwd_paramsE:
        /* <DEDUP_REMOVED lines=20> */
[----:B------:R-:W-:Y:S02]  /*0140*/  UMOV UR60, 0xffffd000 ;  /* 0xffffd000003c7882 */ /* 0x000fe40000000000 */
        /* <DEDUP_REMOVED lines=16> */
[C---:B------:R-:W-:Y:S02]  /*0250*/  LOP3.LUT R5, R4.reuse, 0xfffffffc, RZ, 0xc0, !PT ;  /* 0xfffffffc04057812 */ /* 0x040fe400078ec0ff */
[-C--:B------:R-:W-:Y:S02]  /*0260*/  LEA.HI R3, R3, R0.reuse, RZ, 0x3 ;  /* 0x0000000003037211 */ /* 0x080fe400078f18ff */
[----:B------:R-:W-:Y:S01]  /*0270*/  LEA.HI R4, R4, R0, RZ, 0x1 ;  /* 0x0000000004047211 */ /* 0x000fe200078f08ff */
[----:B------:R-:W-:Y:S01]  /*0280*/  IMAD.IADD R20, R10, 0x1, -R5 ;  /* 0x000000010a147824 */ /* 0x000fe200078e0a05 */
[----:B------:R-:W-:-:S02]  /*0290*/  LOP3.LUT R6, R2, 0xffffffe0, RZ, 0xc0, !PT ;  /* 0xffffffe002067812 */ /* 0x000fc400078ec0ff */
[----:B------:R-:W-:Y:S01]  /*02a0*/  LOP3.LUT R11, R15, 0xfffffff8, RZ, 0xc0, !PT ;  /* 0xfffffff80f0b7812 */ /* 0x000fe200078ec0ff */
[----:B------:R-:W-:Y:S01]  /*02b0*/  IMAD.SHL.U32 R24, R20, 0x8, RZ ;  /* 0x0000000814187824 */ /* 0x000fe200078e00ff */
[----:B------:R-:W-:Y:S01]  /*02c0*/  LOP3.LUT R12, R7, 0xfffffff0, RZ, 0xc0, !PT ;  /* 0xfffffff0070c7812 */ /* 0x000fe200078ec0ff */
[C---:B------:R-:W-:Y:S01]  /*02d0*/  IMAD.IADD R9, R10.reuse, 0x1, -R6 ;  /* 0x000000010a097824 */ /* 0x040fe200078e0a06 */
[----:B------:R-:W-:Y:S01]  /*02e0*/  LOP3.LUT R3, R3, 0xfffffff8, RZ, 0xc0, !PT ;  /* 0xfffffff803037812 */ /* 0x000fe200078ec0ff */
[C---:B------:R-:W-:Y:S01]  /*02f0*/  IMAD.IADD R11, R10.reuse, 0x1, -R11 ;  /* 0x000000010a0b7824 */ /* 0x040fe200078e0a0b */
[----:B------:R-:W-:Y:S01]  /*0300*/  SHF.R.S32.HI R8, RZ, 0x4, R7 ;  /* 0x00000004ff087819 */ /* 0x000fe20000011407 */
[----:B------:R-:W-:Y:S01]  /*0310*/  IMAD.IADD R6, R10, 0x1, -R12 ;  /* 0x000000010a067824 */ /* 0x000fe200078e0a0c */
[----:B------:R-:W-:Y:S01]  /*0320*/  LOP3.LUT R5, R4, 0x7fffffe, RZ, 0xc0, !PT ;  /* 0x07fffffe04057812 */ /* 0x000fe200078ec0ff */
[C---:B------:R-:W-:Y:S01]  /*0330*/  IMAD.IADD R10, R0.reuse, 0x1, -R3 ;  /* 0x00000001000a7824 */ /* 0x040fe200078e0a03 */
[----:B------:R-:W-:Y:S01]  /*0340*/  LEA.HI R4, R7, R8, RZ, 0x1 ;  /* 0x0000000807047211 */ /* 0x000fe200078f08ff */
[----:B------:R-:W-:Y:S01]  /*0350*/  STL [R1], R24 ;  /* 0x0000001801007387 */ /* 0x000fe20000100800 */
[----:B------:R-:W-:Y:S01]  /*0360*/  SHF.R.S32.HI R3, RZ, 0x3, R15 ;  /* 0x00000003ff037819 */ /* 0x000fe2000001140f */
[----:B------:R-:W-:Y:S01]  /*0370*/  IMAD.IADD R7, R0, 0x1, -R5 ;  /* 0x0000000100077824 */ /* 0x000fe200078e0a05 */
[----:B------:R-:W-:-:S02]  /*0380*/  SHF.R.S32.HI R0, RZ, 0x5, R2 ;  /* 0x00000005ff007819 */ /* 0x000fc40000011402 */
[----:B------:R-:W-:Y:S01]  /*0390*/  LOP3.LUT R5, R4, 0xfffffffe, RZ, 0xc0, !PT ;  /* 0xfffffffe04057812 */ /* 0x000fe200078ec0ff */
[----:B------:R-:W-:Y:S01]  /*03a0*/  IMAD.SHL.U32 R3, R3, 0x40, RZ ;  /* 0x0000004003037824 */ /* 0x000fe200078e00ff */
[----:B------:R-:W-:Y:S02]  /*03b0*/  SHF.R.S32.HI R4, RZ, 0x1f, R2 ;  /* 0x0000001fff047819 */ /* 0x000fe40000011402 */
[-C--:B------:R-:W-:Y:S01]  /*03c0*/  LEA.HI R2, R2, R0.reuse, RZ, 0x1 ;  /* 0x0000000002027211 */ /* 0x080fe200078f08ff */
[----:B------:R-:W-:Y:S01]  /*03d0*/  IMAD.IADD R17, R8, 0x1, -R5 ;  /* 0x0000000108117824 */ /* 0x000fe200078e0a05 */
[----:B------:R-:W-:Y:S02]  /*03e0*/  LEA.HI R4, R4, R0, RZ, 0x2 ;  /* 0x0000000004047211 */ /* 0x000fe400078f10ff */
[----:B------:R-:W-:Y:S02]  /*03f0*/  LOP3.LUT R5, R2, 0xfffffffe, RZ, 0xc0, !PT ;  /* 0xfffffffe02057812 */ /* 0x000fe400078ec0ff */
[----:B------:R-:W-:-:S02]  /*0400*/  LOP3.LUT R2, R3, 0xc0, RZ, 0xc0, !PT ;  /* 0x000000c003027812 */ /* 0x000fc400078ec0ff */
[----:B------:R-:W-:Y:S01]  /*0410*/  LOP3.LUT R3, R4, 0xfffffffc, RZ, 0xc0, !PT ;  /* 0xfffffffc04037812 */ /* 0x000fe200078ec0ff */
[----:B------:R-:W-:Y:S01]  /*0420*/  IMAD.IADD R22, R0, 0x1, -R5 ;  /* 0x0000000100167824 */ /* 0x000fe200078e0a05 */
[----:B------:R-:W-:Y:S02]  /*0430*/  SHF.R.U32.HI R4, RZ, 0x3, R2 ;  /* 0x00000003ff047819 */ /* 0x000fe40000011602 */
[----:B------:R-:W-:Y:S01]  /*0440*/  LOP3.LUT R2, R2, 0x18, R24, 0xf8, !PT ;  /* 0x0000001802027812 */ /* 0x000fe200078ef818 */
[C---:B------:R-:W-:Y:S01]  /*0450*/  IMAD.IADD R12, R0.reuse, 0x1, -R3 ;  /* 0x00000001000c7824 */ /* 0x040fe200078e0a03 */
[----:B------:R-:W-:Y:S01]  /*0460*/  SHF.R.S32.HI R14, RZ, 0x1f, R6 ;  /* 0x0000001fff0e7819 */ /* 0x000fe20000011406 */
[----:B------:R-:W-:Y:S01]  /*0470*/  IMAD R0, R0, 0x8, R7 ;  /* 0x0000000800007824 */ /* 0x000fe200078e0207 */
[----:B------:R-:W-:Y:S01]  /*0480*/  LOP3.LUT R2, R2, R4, RZ, 0x3c, !PT ;  /* 0x0000000402027212 */ /* 0x000fe200078e3cff */
[----:B------:R-:W-:Y:S01]  /*0490*/  STL [R1+0x38], R22 ;  /* 0x0000381601007387 */ /* 0x000fe20000100800 */
[----:B------:R-:W-:-:S02]  /*04a0*/  LEA.HI R5, R11, R11, RZ, 0x1 ;  /* 0x0000000b0b057211 */ /* 0x000fc400078f08ff */
[-C--:B------:R-:W-:Y:S01]  /*04b0*/  LEA.HI R14, R14, R6.reuse, RZ, 0x3 ;  /* 0x000000060e0e7211 */ /* 0x080fe200078f18ff */
[----:B------:R-:W-:Y:S01]  /*04c0*/  IMAD.U32 R2, R0, 0x20, R2 ;  /* 0x0000002000027824 */ /* 0x000fe200078e0002 */
[----:B------:R-:W-:Y:S02]  /*04d0*/  LOP3.LUT R0, R5, 0x7fffffe, RZ, 0xc0, !PT ;  /* 0x07fffffe05007812 */ /* 0x000fe400078ec0ff */
[----:B------:R-:W-:Y:S02]  /*04e0*/  SHF.R.S32.HI R13, RZ, 0x6, R13 ;  /* 0x00000006ff0d7819 */ /* 0x000fe4000001140d */
[----:B------:R1:W-:Y:S01]  /*04f0*/  STL [R1+0x20], R2 ;  /* 0x0000200201007387 */ /* 0x0003e20000100800 */
[----:B------:R-:W-:Y:S01]  /*0500*/  SHF.R.S32.HI R8, RZ, 0x1f, R9 ;  /* 0x0000001fff087819 */ /* 0x000fe20000011409 */
[----:B------:R-:W-:Y:S01]  /*0510*/  IMAD.IADD R4, R11, 0x1, -R0 ;  /* 0x000000010b047824 */ /* 0x000fe200078e0a00 */
[----:B------:R-:W-:Y:S01]  /*0520*/  LEA.HI R3, R6, R6, RZ, 0x1 ;  /* 0x0000000606037211 */ /* 0x000fe200078f08ff */
[----:B------:R-:W-:Y:S01]  /*0530*/  IMAD R0, R13, 0x4, R17 ;  /* 0x000000040d007824 */ /* 0x000fe200078e0211 */
[----:B------:R-:W-:Y:S01]  /*0540*/  LEA.HI R247, R8, R9, RZ, 0x2 ;  /* 0x0000000908f77211 */ /* 0x000fe200078f10ff */
[----:B------:R-:W-:Y:S01]  /*0550*/  IMAD.SHL.U32 R8, R11, 0x40, RZ ;  /* 0x000000400b087824 */ /* 0x000fe200078e00ff */
[----:B------:R-:W-:Y:S01]  /*0560*/  LOP3.LUT R7, R3, 0x7fffffe, RZ, 0xc0, !PT ;  /* 0x07fffffe03077812 */ /* 0x000fe200078ec0ff */
[----:B------:R-:W-:Y:S01]  /*0570*/  IMAD R0, R0, 0x8, R4 ;  /* 0x0000000800007824 */ /* 0x000fe200078e0204 */
[----:B------:R-:W-:Y:S01]  /*0580*/  SHF.R.S32.HI R9, RZ, 0x1, R3 ;  /* 0x00000001ff097819 */ /* 0x000fe20000011403 */
[----:B------:R-:W-:Y:S01]  /*0590*/  IMAD.SHL.U32 R4, R12, 0x10, RZ ;  /* 0x000000100c047824 */ /* 0x000fe200078e00ff */
[----:B------:R-:W-:Y:S01]  /*05a0*/  LOP3.LUT R8, R8, 0x1c0, RZ, 0xc0, !PT ;  /* 0x000001c008087812 */ /* 0x000fe200078ec0ff */
[----:B------:R-:W-:Y:S01]  /*05b0*/  IMAD.IADD R19, R6, 0x1, -R7 ;  /* 0x0000000106137824 */ /* 0x000fe200078e0a07 */
[----:B------:R-:W-:-:S02]  /*05c0*/  LOP3.LUT P2, RZ, R10, 0x2, RZ, 0xc0, !PT ;  /* 0x000000020aff7812 */ /* 0x000fc4000784c0ff */
[----:B------:R-:W-:-:S05]  /*05d0*/  SHF.R.S32.HI R247, RZ, 0x2, R247 ;  /* 0x00000002fff77819 */ /* 0x000fca00000114f7 */
[----:B------:R-:W-:Y:S01]  /*05e0*/  IMAD R247, R22, 0x10, R247 ;  /* 0x0000001016f77824 */ /* 0x000fe200078e02f7 */
[----:B-1----:R-:W-:-:S05]  /*05f0*/  LOP3.LUT R2, R14, 0xfffffff8, RZ, 0xc0, !PT ;  /* 0xfffffff80e027812 */ /* 0x002fca00078ec0ff */
[----:B------:R-:W-:Y:S01]  /*0600*/  IMAD.IADD R16, R6, 0x1, -R2 ;  /* 0x0000000106107824 */ /* 0x000fe200078e0a02 */
[----:B------:R-:W-:Y:S02]  /*0610*/  SHF.R.S32.HI R2, RZ, 0x1, R5 ;  /* 0x00000001ff027819 */ /* 0x000fe40000011405 */
[----:B------:R-:W-:Y:S02]  /*0620*/  SHF.R.S32.HI R5, RZ, 0x1f, R3 ;  /* 0x0000001fff057819 */ /* 0x000fe40000011403 */
[C---:B------:R-:W-:Y:S01]  /*0630*/  LOP3.LUT P4, RZ, R2.reuse, 0x2, RZ, 0xc0, !PT ;  /* 0x0000000202ff7812 */ /* 0x040fe2000788c0ff */
[----:B------:R-:W-:Y:S01]  /*0640*/  IMAD.SHL.U32 R2, R2, 0x40, RZ ;  /* 0x0000004002027824 */ /* 0x000fe200078e00ff */
[----:B------:R-:W-:Y:S02]  /*0650*/  LOP3.LUT R3, R10, 0x1, RZ, 0xc0, !PT ;  /* 0x000000010a037812 */ /* 0x000fe400078ec0ff */
[----:B------:R-:W-:Y:S02]  /*0660*/  LEA.HI R5, R5, R9, RZ, 0x2 ;  /* 0x0000000905057211 */ /* 0x000fe400078f10ff */
[----:B------:R-:W-:-:S02]  /*0670*/  ISETP.NE.U32.AND P3, PT, R3, 0x1, PT ;  /* 0x000000010300780c */ /* 0x000fc40003f65070 */
[----:B------:R-:W-:Y:S02]  /*0680*/  LOP3.LUT R3, R8, 0x30, R4, 0xf8, !PT ;  /* 0x0000003008037812 */ /* 0x000fe400078ef804 */
[----:B------:R-:W-:Y:S02]  /*0690*/  LOP3.LUT R2, R2, 0xc0, RZ, 0xc0, !PT ;  /* 0x000000c002027812 */ /* 0x000fe400078ec0ff */
[----:B------:R-:W-:Y:S02]  /*06a0*/  LOP3.LUT R7, R5, 0xfffffffc, RZ, 0xc0, !PT ;  /* 0xfffffffc05077812 */ /* 0x000fe400078ec0ff */
[--C-:B------:R-:W-:Y:S02]  /*06b0*/  LOP3.LUT R5, R3, 0x8, R15.reuse, 0xf8, !PT ;  /* 0x0000000803057812 */ /* 0x100fe400078ef80f */
[----:B------:R-:W-:Y:S01]  /*06c0*/  SHF.R.U32.HI R4, RZ, 0x3, R8 ;  /* 0x00000003ff047819 */ /* 0x000fe20000011608 */
[----:B------:R-:W-:Y:S01]  /*06d0*/  IMAD.SHL.U32 R8, R13, 0x20, RZ ;  /* 0x000000200d087824 */ /* 0x000fe200078e00ff */
[----:B------:R-:W-:Y:S01]  /*06e0*/  LOP3.LUT R6, R2, 0x8, R15, 0xf8, !PT ;  /* 0x0000000802067812 */ /* 0x000fe200078ef80f */
[----:B------:R-:W-:Y:S01]  /*06f0*/  IMAD.IADD R15, R9, 0x1, -R7 ;  /* 0x00000001090f7824 */ /* 0x000fe200078e0a07 */
[----:B------:R-:W-:-:S02]  /*0700*/  LEA.HI R3, R10, R10, RZ, 0x1 ;  /* 0x0000000a0a037211 */ /* 0x000fc400078f08ff */
[----:B------:R-:W-:Y:S02]  /*0710*/  SHF.R.U32.HI R2, RZ, 0x3, R2 ;  /* 0x00000003ff027819 */ /* 0x000fe40000011602 */
[----:B------:R-:W-:Y:S02]  /*0720*/  LOP3.LUT R18, R5, R4, RZ, 0x3c, !PT ;  /* 0x0000000405127212 */ /* 0x000fe400078e3cff */
[----:B------:R-:W-:Y:S02]  /*0730*/  LOP3.LUT R5, R3, 0x3fffffe, RZ, 0xc0, !PT ;  /* 0x03fffffe03057812 */ /* 0x000fe400078ec0ff */
[----:B------:R-:W-:Y:S01]  /*0740*/  LOP3.LUT R2, R6, R2, RZ, 0x3c, !PT ;  /* 0x0000000206027212 */ /* 0x000fe200078e3cff */
[C---:B------:R-:W-:Y:S01]  /*0750*/  IMAD.SHL.U32 R6, R10.reuse, 0x40, RZ ;  /* 0x000000400a067824 */ /* 0x040fe200078e00ff */
[----:B------:R-:W-:Y:S01]  /*0760*/  SHF.R.S32.HI R4, RZ, 0x3, R14 ;  /* 0x00000003ff047819 */ /* 0x000fe2000001140e */
[----:B------:R-:W-:Y:S01]  /*0770*/  IMAD.IADD R11, R10, 0x1, -R5 ;  /* 0x000000010a0b7824 */ /* 0x000fe200078e0a05 */
[----:B------:R-:W-:Y:S01]  /*0780*/  SHF.R.S32.HI R3, RZ, 0x1, R3 ;  /* 0x00000001ff037819 */ /* 0x000fe20000011403 */
[----:B------:R-:W-:Y:S01]  /*0790*/  IMAD.SHL.U32 R5, R20, 0x2, RZ ;  /* 0x0000000214057824 */ /* 0x000fe200078e00ff */
[----:B------:R-:W-:Y:S01]  /*07a0*/  SHF.R.S32.HI R7, RZ, 0x7, R21 ;  /* 0x00000007ff077819 */ /* 0x000fe20000011415 */
[----:B------:R-:W-:Y:S01]  /*07b0*/  IMAD R19, R4, 0x8, R19 ;  /* 0x0000000804137824 */ /* 0x000fe200078e0213 */
[C---:B------:R-:W-:Y:S01]  /*07c0*/  LOP3.LUT P1, RZ, R3.reuse, 0x2, RZ, 0xc0, !PT ;  /* 0x0000000203ff7812 */ /* 0x040fe2000782c0ff */
[----:B------:R-:W-:Y:S01]  /*07d0*/  IMAD R213, R12, 0x2, R4 ;  /* 0x000000020cd57824 */ /* 0x000fe200078e0204 */
[----:B------:R-:W-:Y:S01]  /*07e0*/  LOP3.LUT R4, R6, 0x1c0, RZ, 0xc0, !PT ;  /* 0x000001c006047812 */ /* 0x000fe200078ec0ff */
[----:B------:R-:W-:Y:S01]  /*07f0*/  IMAD.SHL.U32 R3, R3, 0x40, RZ ;  /* 0x0000004003037824 */ /* 0x000fe200078e00ff */
[----:B------:R-:W-:Y:S01]  /*0800*/  LOP3.LUT P5, RZ, R16, 0x2, RZ, 0xc0, !PT ;  /* 0x0000000210ff7812 */ /* 0x000fe200078ac0ff */
[--C-:B------:R-:W-:Y:S01]  /*0810*/  IMAD R9, R12, 0x200, R5.reuse ;  /* 0x000002000c097824 */ /* 0x100fe200078e0205 */
[----:B------:R-:W-:Y:S01]  /*0820*/  LOP3.LUT R6, R4, 0x20, R8, 0xf8, !PT ;  /* 0x0000002004067812 */ /* 0x000fe200078ef808 */
[C---:B------:R-:W-:Y:S01]  /*0830*/  IMAD R10, R7.reuse, 0x1000, R5 ;  /* 0x00001000070a7824 */ /* 0x040fe200078e0205 */
[----:B------:R-:W-:Y:S01]  /*0840*/  SHF.R.U32.HI R5, RZ, 0x3, R4 ;  /* 0x00000003ff057819 */ /* 0x000fe20000011604 */
[----:B------:R-:W-:Y:S01]  /*0850*/  IMAD.SHL.U32 R4, R7, 0x8, RZ ;  /* 0x0000000807047824 */ /* 0x000fe200078e00ff */
[----:B------:R-:W-:Y:S01]  /*0860*/  LOP3.LUT R3, R3, 0xc0, RZ, 0xc0, !PT ;  /* 0x000000c003037812 */ /* 0x000fe200078ec0ff */
[----:B------:R-:W-:Y:S01]  /*0870*/  IMAD R7, R22, 0x400, R10 ;  /* 0x0000040016077824 */ /* 0x000fe200078e020a */
[----:B------:R-:W-:Y:S01]  /*0880*/  LOP3.LUT R8, R6, R5, RZ, 0x3c, !PT ;  /* 0x0000000506087212 */ /* 0x000fe200078e3cff */
[----:B------:R-:W-:Y:S01]  /*0890*/  IMAD.U32 R218, R0, 0x20, R2 ;  /* 0x0000002000da7824 */ /* 0x000fe200078e0002 */
[----:B------:R-:W-:Y:S01]  /*08a0*/  LOP3.LUT R4, R4, 0x8, RZ, 0xc0, !PT ;  /* 0x0000000804047812 */ /* 0x000fe200078ec0ff */
[----:B------:R-:W-:Y:S01]  /*08b0*/  IMAD.SHL.U32 R0, R16, 0x40, RZ ;  /* 0x0000004010007824 */ /* 0x000fe200078e00ff */
[----:B------:R-:W-:Y:S01]  /*08c0*/  SHF.R.U32.HI R5, RZ, 0x3, R3 ;  /* 0x00000003ff057819 */ /* 0x000fe20000011603 */
[----:B------:R-:W-:Y:S01]  /*08d0*/  IMAD.IADD R239, R8, 0x1, R7 ;  /* 0x0000000108ef7824 */ /* 0x000fe200078e0207 */
[----:B------:R-:W-:Y:S01]  /*08e0*/  LEA R210, R218, UR5, 0x1 ;  /* 0x00000005dad27c11 */ /* 0x000fe2000f8e08ff */
[----:B------:R-:W-:Y:S01]  /*08f0*/  IMAD.SHL.U32 R6, R17, 0x10, RZ ;  /* 0x0000001011067824 */ /* 0x000fe200078e00ff */
[----:B------:R-:W-:Y:S01]  /*0900*/  LOP3.LUT R8, R5, R3, R4, 0x1e, !PT ;  /* 0x0000000305087212 */ /* 0x000fe200078e1e04 */
[----:B------:R-:W-:Y:S01]  /*0910*/  IMAD.SHL.U32 R5, R17, 0x8, RZ ;  /* 0x0000000811057824 */ /* 0x000fe200078e00ff */
[----:B------:R-:W-:Y:S01]  /*0920*/  LOP3.LUT R0, R0, 0x1c0, RZ, 0xc0, !PT ;  /* 0x000001c000007812 */ /* 0x000fe200078ec0ff */
[----:B------:R-:W-:Y:S01]  /*0930*/  IMAD.SHL.U32 R3, R15, 0x40, RZ ;  /* 0x000000400f037824 */ /* 0x000fe200078e00ff */
[----:B------:R-:W-:Y:S01]  /*0940*/  LOP3.LUT R7, R4, 0x10, R6, 0xf8, !PT ;  /* 0x0000001004077812 */ /* 0x000fe200078ef806 */
[----:B------:R-:W-:Y:S01]  /*0950*/  IMAD R9, R11, 0x20, R9 ;  /* 0x000000200b097824 */ /* 0x000fe200078e0209 */
[----:B------:R-:W-:Y:S01]  /*0960*/  LOP3.LUT R5, R5, 0x8, RZ, 0xc0, !PT ;  /* 0x0000000805057812 */ /* 0x000fe200078ec0ff */
[----:B------:R-:W-:Y:S01]  /*0970*/  IMAD R4, R17, 0x200, R18 ;  /* 0x0000020011047824 */ /* 0x000fe200078e0212 */
[----:B------:R-:W-:Y:S01]  /*0980*/  SHF.R.U32.HI R6, RZ, 0x3, R0 ;  /* 0x00000003ff067819 */ /* 0x000fe20000011600 */
[----:B------:R-:W-:Y:S01]  /*0990*/  IMAD.IADD R8, R8, 0x1, R9 ;  /* 0x0000000108087824 */ /* 0x000fe200078e0209 */
[----:B------:R-:W-:-:S02]  /*09a0*/  LOP3.LUT R3, R3, 0xc0, RZ, 0xc0, !PT ;  /* 0x000000c003037812 */ /* 0x000fc400078ec0ff */
[----:B------:R-:W-:Y:S02]  /*09b0*/  LOP3.LUT R6, R6, R0, R5, 0x1e, !PT ;  /* 0x0000000006067212 */ /* 0x000fe400078e1e05 */
        /* <DEDUP_REMOVED lines=8> */
[----:B------:R-:W-:Y:S01]  /*0a40*/  USHF.R.S32.HI UR6, URZ, 0x1f, UR51 ;  /* 0x0000001f3f067899 */ /* 0x000fe20008011433 */
[----:B------:R-:W-:Y:S01]  /*0a50*/  IMAD.SHL.U32 R2, R19, 0x20, RZ ;  /* 0x0000002013027824 */ /* 0x000fe200078e00ff */
[----:B------:R-:W-:Y:S01]  /*0a60*/  LOP3.LUT P6, RZ, R16, 0x4, RZ, 0xc0, !PT ;  /* 0x0000000410ff7812 */ /* 0x000fe200078cc0ff */
[----:B------:R-:W-:Y:S01]  /*0a70*/  IMAD.U32 R0, RZ, RZ, UR7 ;  /* 0x00000007ff007e24 */ /* 0x000fe2000f8e00ff */
[----:B------:R-:W-:Y:S01]  /*0a80*/  USHF.R.S32.HI UR7, URZ, 0x1f, UR56 ;  /* 0x0000001f3f077899 */ /* 0x000fe20008011438 */
[----:B------:R-:W-:Y:S01]  /*0a90*/  IMAD R220, R22, 0x200, R2 ;  /* 0x0000020016dc7824 */ /* 0x000fe200078e0202 */
[----:B------:R-:W-:Y:S01]  /*0aa0*/  LOP3.LUT P0, RZ, R15, 0x2, RZ, 0xc0, !PT ;  /* 0x000000020fff7812 */ /* 0x000fe2000780c0ff */
[----:B------:R-:W-:Y:S01]  /*0ab0*/  IMAD.IADD R217, R2, 0x1, R3 ;  /* 0x0000000102d97824 */ /* 0x000fe200078e0203 */
[----:B------:R-:W-:Y:S01]  /*0ac0*/  SEL R214, R219, 0xffffffe0, !P5 ;  /* 0xffffffe0dbd67807 */ /* 0x000fe20006800000 */
[----:B------:R-:W-:Y:S01]  /*0ad0*/  IMAD.U32 R2, RZ, RZ, UR6 ;  /* 0x00000006ff027e24 */ /* 0x000fe2000f8e00ff */
[----:B------:R-:W-:Y:S01]  /*0ae0*/  UIADD3 UR6, UR4, 0x9000, URZ ;  /* 0x0000900004067890 */ /* 0x000fe2000fffe03f */
[----:B------:R-:W-:Y:S01]  /*0af0*/  IMAD.U32 R2, RZ, RZ, UR7 ;  /* 0x00000007ff027e24 */ /* 0x000fe2000f8e00ff */
[----:B------:R-:W-:Y:S01]  /*0b00*/  LEA R213, R213, UR5, 0x1 ;  /* 0x00000005d5d57c11 */ /* 0x000fe2000f8e08ff */
[----:B------:R-:W-:Y:S01]  /*0b10*/  VIADD R3, R24, 0x20 ;  /* 0x0000002018037836 */ /* 0x000fe20000000000 */
[----:B------:R-:W-:Y:S01]  /*0b20*/  SEL R240, R240, 0x10, !P3 ;  /* 0x00000010f0f07807 */ /* 0x000fe20005800000 */
[----:B------:R-:W-:Y:S01]  /*0b30*/  IMAD.IADD R220, R220, 0x1, R5 ;  /* 0x00000001dcdc7824 */ /* 0x000fe200078e0205 */
[----:B------:R-:W-:Y:S01]  /*0b40*/  LEA R5, R8, UR6, 0x1 ;  /* 0x0000000608057c11 */ /* 0x000fe2000f8e08ff */
[----:B------:R-:W-:Y:S01]  /*0b50*/  VIADD R2, R24, 0x40 ;  /* 0x0000004018027836 */ /* 0x000fe20000000000 */
[----:B------:R1:W-:Y:S01]  /*0b60*/  STL [R1+0x10], R3 ;  /* 0x0000100301007387 */ /* 0x0003e20000100800 */
[----:B------:R-:W-:Y:S01]  /*0b70*/  IMAD.MOV.U32 R0, RZ, RZ, 0x40 ;  /* 0x00000040ff007424 */ /* 0x000fe200078e00ff */
[----:B------:R-:W-:Y:S01]  /*0b80*/  SEL R219, R219, 0xffffffe0, !P0 ;  /* 0xffffffe0dbdb7807 */ /* 0x000fe20004000000 */
[----:B------:R-:W-:Y:S01]  /*0b90*/  IMAD.SHL.U32 R211, R220, 0x2, RZ ;  /* 0x00000002dcd37824 */ /* 0x000fe200078e00ff */
[----:B------:R2:W-:Y:S01]  /*0ba0*/  STL [R1+0x14], R2 ;  /* 0x0000140201007387 */ /* 0x0005e20000100800 */
[C---:B------:R-:W-:Y:S01]  /*0bb0*/  VIADD R241, R239.reuse, 0x20 ;  /* 0x00000020eff17836 */ /* 0x040fe20000000000 */
[----:B------:R-:W-:Y:S01]  /*0bc0*/  SEL R0, R0, 0xffffffc0, !P6 ;  /* 0xffffffc000007807 */ /* 0x000fe20007000000 */
[----:B------:R-:W-:Y:S01]  /*0bd0*/  @P2 VIADD R241, R239, 0xffffffe0 ;  /* 0xffffffe0eff12836 */ /* 0x000fe20000000000 */
[----:B------:R3:W-:Y:S01]  /*0be0*/  STL [R1+0x24], R5 ;  /* 0x0000240501007387 */ /* 0x0007e20000100800 */
[----:B------:R-:W-:Y:S01]  /*0bf0*/  IADD3 R212, R211, 0x6000, R212 ;  /* 0x00006000d3d47810 */ /* 0x000fe20007ffe0d4 */
[----:B------:R-:W-:-:S02]  /*0c00*/  IMAD.IADD R214, R213, 0x1, R214 ;  /* 0x00000001d5d67824 */ /* 0x000fc400078e02d6 */
[----:B------:R-:W-:Y:S02]  /*0c10*/  IMAD.IADD R242, R239, 0x1, R240 ;  /* 0x00000001eff27824 */ /* 0x000fe400078e02f0 */
        /* <DEDUP_REMOVED lines=8> */
.L_x_701:
        /* <DEDUP_REMOVED lines=20> */
[----:B---3--:R-:W-:Y:S01]  /*0de0*/  IMAD.U32 R5, RZ, RZ, UR7 ;  /* 0x00000007ff057e24 */ /* 0x008fe2000f8e00ff */
        /* <DEDUP_REMOVED lines=46> */
.L_x_658:
        /* <DEDUP_REMOVED lines=34> */
[----:B------:R-:W-:Y:S02]  /*12f0*/  @!UP2 UIMAD UR5, UR57, UR6, URZ ;  /* 0x000000063905a2a4 */ /* 0x000fe4000f8e023f */
[----:B------:R-:W-:Y:S02]  /*1300*/  UIADD3 UR6, UR18, 0x80, UR48 ;  /* 0x0000008012067890 */ /* 0x000fe4000fffe030 */
        /* <DEDUP_REMOVED lines=11> */
[----:B------:R-:W-:Y:S02]  /*13c0*/  @UP2 ULDC.64 UR10, c[0x0][0x420] ;  /* 0x00010800000a2ab9 */ /* 0x000fe40000000a00 */
[----:B------:R-:W-:Y:S01]  /*13d0*/  @UP1 UIADD3 UR32, UR7, UR8, URZ ;  /* 0x0000000807201290 */ /* 0x000fe2000fffe03f */
[----:B------:R-:W1:Y:S01]  /*13e0*/  F2I.FTZ.U32.TRUNC.NTZ R5, R4 ;  /* 0x0000000400057305 */ /* 0x000e62000021f000 */
[----:B------:R-:W-:Y:S02]  /*13f0*/  USHF.R.S32.HI UR8, URZ, 0x1f, UR5 ;  /* 0x0000001f3f087899 */ /* 0x000fe40008011405 */
[----:B------:R-:W-:Y:S02]  /*1400*/  @UP2 UIMAD.WIDE.U32 UR38, UR16, UR10, URZ ;  /* 0x0000000a102622a5 */ /* 0x000fe4000f8e003f */
[----:B------:R-:W-:-:S02]  /*1410*/  ULEA.HI UR19, UR8, UR5, URZ, 0x6 ;  /* 0x0000000508137291 */ /* 0x000fc4000f8f303f */
[----:B------:R-:W-:Y:S01]  /*1420*/  UIMAD UR5, UR33, UR51, URZ ;  /* 0x00000033210572a4 */ /* 0x000fe2000f8e023f */
[----:B------:R-:W-:Y:S01]  /*1430*/  ULDC.U8 UR10, c[0x0][0x480] ;  /* 0x00012000000a7ab9 */ /* 0x000fe20000000000 */
[----:B------:R-:W-:Y:S02]  /*1440*/  @UP2 UIMAD UR44, UR16, UR11, UR39 ;  /* 0x0000000b102c22a4 */ /* 0x000fe4000f8e0227 */
[----:B------:R-:W-:Y:S02]  /*1450*/  UISETP.NE.AND UP4, UPT, UR10, URZ, UPT ;  /* 0x0000003f0a00728c */ /* 0x000fe4000bf85270 */
[----:B------:R-:W-:Y:S01]  /*1460*/  UIMAD.WIDE.U32 UR10, UR51, UR58, URZ ;  /* 0x0000003a330a72a5 */ /* 0x000fe2000f8e003f */
[----:B-1----:R-:W-:Y:S01]  /*1470*/  IMAD.MOV R0, RZ, RZ, -R5 ;  /* 0x000000ffff007224 */ /* 0x002fe200078e0a05 */
[----:B------:R-:W-:Y:S01]  /*1480*/  UIMAD UR5, UR57, UR58, UR5 ;  /* 0x0000003a390572a4 */ /* 0x000fe2000f8e0205 */
[----:B------:R-:W-:Y:S01]  /*1490*/  IMAD.MOV.U32 R4, RZ, RZ, RZ ;  /* 0x000000ffff047224 */ /* 0x000fe200078e00ff */
[----:B------:R-:W-:Y:S01]  /*14a0*/  UIMAD.WIDE.U32 UR14, UR16, UR34, URZ ;  /* 0x00000022100e72a5 */ /* 0x000fe2000f8e003f */
[----:B------:R-:W-:Y:S01]  /*14b0*/  IMAD R0, R0, R6, RZ ;  /* 0x0000000600007224 */ /* 0x000fe200078e02ff */
[----:B------:R-:W-:-:S02]  /*14c0*/  UIMAD UR17, UR16, UR35, URZ ;  /* 0x00000023101172a4 */ /* 0x000fc4000f8e023f */
[----:B------:R-:W-:Y:S01]  /*14d0*/  UIADD3 UR11, UR11, UR5, URZ ;  /* 0x000000050b0b7290 */ /* 0x000fe2000fffe03f */
[----:B------:R-:W-:Y:S01]  /*14e0*/  IMAD.HI.U32 R0, R5, R0, R4 ;  /* 0x0000000005007227 */ /* 0x000fe200078e0004 */
[----:B------:R-:W-:Y:S01]  /*14f0*/  ULDC UR40, c[0x0][0x2c4] ;  /* 0x0000b10000287ab9 */ /* 0x000fe20000000800 */
[----:B------:R-:W-:Y:S02]  /*1500*/  USHF.R.S32.HI UR8, URZ, 0x6, UR26 ;  /* 0x000000063f087899 */ /* 0x000fe4000801141a */
[----:B------:R-:W-:Y:S02]  /*1510*/  USHF.R.S32.HI UR5, URZ, 0x6, UR19 ;  /* 0x000000063f057899 */ /* 0x000fe40008011413 */
[----:B------:R-:W-:Y:S01]  /*1520*/  IMAD.HI.U32 R0, R0, R2, RZ ;  /* 0x0000000200007227 */ /* 0x000fe200078e00ff */
[----:B------:R-:W-:Y:S01]  /*1530*/  ULDC UR43, c[0x0][0x2dc] ;  /* 0x0000b700002b7ab9 */ /* 0x000fe20000000800 */
[----:B------:R-:W-:Y:S01]  /*1540*/  ULDC UR61, c[0x0][0x270] ;  /* 0x00009c00003d7ab9 */ /* 0x000fe20000000800 */
[----:B------:R-:W-:-:S02]  /*1550*/  @UP2 UIADD3 UR41, UR15, UR17, URZ ;  /* 0x000000110f292290 */ /* 0x000fc4000fffe03f */
[----:B------:R-:W-:Y:S01]  /*1560*/  IADD3 R4, -R0, RZ, RZ ;  /* 0x000000ff00047210 */ /* 0x000fe20007ffe1ff */
[----:B------:R-:W-:Y:S01]  /*1570*/  @UP1 UMOV UR29, UR6 ;  /* 0x00000006001d1c82 */ /* 0x000fe20008000000 */
[----:B------:R-:W-:Y:S02]  /*1580*/  @UP3 UIMAD UR17, UR51, UR40, URZ ;  /* 0x00000028331132a4 */ /* 0x000fe4000f8e023f */
[----:B------:R-:W-:Y:S01]  /*1590*/  UIMAD.WIDE UR6, UR43, UR61, URZ ;  /* 0x0000003d2b0672a5 */ /* 0x000fe2000f8e023f */
[C---:B------:R-:W-:Y:S01]  /*15a0*/  IMAD R2, R6.reuse, R4, R2 ;  /* 0x0000000406027224 */ /* 0x040fe200078e0202 */
[----:B------:R-:W-:Y:S02]  /*15b0*/  USEL UR22, UR22, URZ, UP0 ;  /* 0x0000003f16167287 */ /* 0x000fe40008000000 */
[----:B------:R-:W-:Y:S02]  /*15c0*/  UISETP.LT.AND UP0, UPT, UR8, UR5, UPT ;  /* 0x000000050800728c */ /* 0x000fe4000bf01270 */
[----:B------:R-:W-:Y:S01]  /*15d0*/  ISETP.GT.U32.AND P1, PT, R6, R2, PT ;  /* 0x000000020600720c */ /* 0x000fe20003f24070 */
[----:B------:R-:W-:-:S02]  /*15e0*/  USEL UR54, UR20, UR14, !UP2 ;  /* 0x0000000e14367287 */ /* 0x000fc4000d000000 */
[----:B------:R-:W-:Y:S02]  /*15f0*/  @UP3 USEL UR17, UR17, UR16, !UP2 ;  /* 0x0000001011113287 */ /* 0x000fe4000d000000 */
[----:B------:R-:W-:Y:S02]  /*1600*/  UIMAD.WIDE.U32 UR14, UR6, UR10, URZ ;  /* 0x0000000a060e72a5 */ /* 0x000fe4000f8e003f */
[----:B------:R-:W-:Y:S02]  /*1610*/  UIMAD UR20, UR7, UR10, URZ ;  /* 0x0000000a071472a4 */ /* 0x000fe4000f8e023f */
[----:B------:R-:W-:Y:S01]  /*1620*/  @!UP3 UIMAD UR19, UR51, UR61, UR56 ;  /* 0x0000003d3313b2a4 */ /* 0x000fe2000f8e0238 */
[----:B------:R-:W-:Y:S01]  /*1630*/  @UP3 ULDC UR10, c[0x0][0x2e4] ;  /* 0x0000b900000a3ab9 */ /* 0x000fe20000000800 */
[----:B------:R-:W-:Y:S02]  /*1640*/  USEL UR21, UR8, UR5, UP0 ;  /* 0x0000000508157287 */ /* 0x000fe40008000000 */
[----:B------:R-:W-:Y:S01]  /*1650*/  @!P1 IMAD.IADD R2, R2, 0x1, -R6 ;  /* 0x0000000102029824 */ /* 0x000fe200078e0a06 */
[----:B------:R-:W-:Y:S01]  /*1660*/  @!UP2 UIADD3 UR44, UR37, UR23, URZ ;  /* 0x00000017252ca290 */ /* 0x000fe2000fffe03f */
[----:B------:R-:W-:Y:S01]  /*1670*/  @!P1 VIADD R0, R0, 0x1 ;  /* 0x0000000100009836 */ /* 0x000fe20000000000 */
[----:B------:R-:W-:Y:S01]  /*1680*/  @UP3 UIMAD UR23, UR56, UR10, UR17 ;  /* 0x0000000a381732a4 */ /* 0x000fe2000f8e0211 */
[----:B------:R-:W-:Y:S01]  /*1690*/  PLOP3.LUT P1, PT, PT, PT, UP1, 0x80, 0x0 ;  /* 0x000000000000781c */ /* 0x000fe20003f2f018 */
[----:B------:R-:W-:Y:S01]  /*16a0*/  @!UP3 UIMAD UR23, UR19, UR40, URZ ;  /* 0x000000281317b2a4 */ /* 0x000fe2000f8e023f */
[----:B------:R-:W-:Y:S01]  /*16b0*/  ISETP.GE.U32.AND P0, PT, R2, R6, PT ;  /* 0x000000060200720c */ /* 0x000fe20003f06070 */
[----:B------:R-:W-:Y:S01]  /*16c0*/  ULEA UR19, UR21, 0xffffffc0, 0x6 ;  /* 0xffffffc015137891 */ /* 0x000fe2000f8e303f */
[----:B------:R-:W-:Y:S01]  /*16d0*/  LOP3.LUT R2, R7, UR56, RZ, 0x3c, !PT ;  /* 0x0000003807027c12 */ /* 0x000fe2000f8e3cff */
[----:B------:R-:W-:-:S02]  /*16e0*/  UIMAD UR17, UR6, UR11, UR20 ;  /* 0x0000000b061172a4 */ /* 0x000fc4000f8e0214 */
[----:B------:R-:W-:Y:S01]  /*16f0*/  UIMAD.WIDE.U32 UR10, UR6, UR16, URZ ;  /* 0x00000010060a72a5 */ /* 0x000fe2000f8e003f */
[----:B------:R-:W-:Y:S01]  /*1700*/  ISETP.GE.AND P2, PT, R2, RZ, PT ;  /* 0x000000ff0200720c */ /* 0x000fe20003f46270 */
[----:B------:R-:W-:Y:S02]  /*1710*/  USHF.R.S32.HI UR20, URZ, 0x1f, UR19 ;  /* 0x0000001f3f147899 */ /* 0x000fe40008011413 */
[----:B------:R-:W-:Y:S02]  /*1720*/  UIADD3 UR5, UP0, UR19, UR27, URZ ;  /* 0x0000001b13057290 */ /* 0x000fe4000ff1e03f */
[----:B------:R-:W-:Y:S02]  /*1730*/  USEL UR55, UR14, UR10, !UP2 ;  /* 0x0000000a0e377287 */ /* 0x000fe4000d000000 */
[----:B------:R-:W-:Y:S01]  /*1740*/  UIMAD UR8, UR7, UR16, URZ ;  /* 0x00000010070872a4 */ /* 0x000fe2000f8e023f */
[----:B------:R-:W-:Y:S01]  /*1750*/  @P0 IADD3 R0, R0, 0x1, RZ ;  /* 0x0000000100000810 */ /* 0x000fe20007ffe0ff */
[----:B------:R-:W-:Y:S01]  /*1760*/  UIADD3.X UR10, UR20, UR22, URZ, UP0, !UPT ;  /* 0x00000016140a7290 */ /* 0x000fe200087fe43f */
[----:B------:R-:W-:Y:S01]  /*1770*/  PLOP3.LUT P0, PT, PT, PT, UP3, 0x80, 0x0 ;  /* 0x000000000000781c */ /* 0x000fe20003f0f038 */
[----:B------:R-:W-:-:S02]  /*1780*/  UIMAD UR7, UR7, UR5, URZ ;  /* 0x00000005070772a4 */ /* 0x000fc4000f8e023f */
[----:B------:R-:W-:Y:S01]  /*1790*/  @UP1 UIADD3 UR31, UR47, UR49, URZ ;  /* 0x000000312f1f1290 */ /* 0x000fe2000fffe03f */
[----:B------:R-:W-:Y:S01]  /*17a0*/  IMAD.MOV.U32 R14, RZ, RZ, R0 ;  /* 0x000000ffff0e7224 */ /* 0x000fe200078e0000 */
[----:B------:R-:W-:Y:S02]  /*17b0*/  UIADD3 UR42, UR15, UR17, URZ ;  /* 0x000000110f2a7290 */ /* 0x000fe4000fffe03f */
        /* <DEDUP_REMOVED lines=29> */
.L_x_660:
        /* <DEDUP_REMOVED lines=13> */
.L_x_661:
        /* <DEDUP_REMOVED lines=11> */
.L_x_662:
[----:B------:R-:W-:-:S04]  /*1b10*/  UIMAD UR5, UR51, UR61, UR56 ;  /* 0x0000003d330572a4 */ /* 0x000fc8000f8e0238 */
[----:B------:R-:W-:-:S12]  /*1b20*/  UIMAD UR5, UR5, UR58, URZ ;  /* 0x0000003a050572a4 */ /* 0x000fd8000f8e023f */
.L_x_663:
[----:B------:R-:W2:Y:S01]  /*1b30*/  LDL.64 R4, [R1] ;  /* 0x0000000001047983 */ /* 0x000ea20000100a00 */
[----:B------:R-:W-:-:S03]  /*1b40*/  ULDC UR7, c[0x0][0x2dc] ;  /* 0x0000b70000077ab9 */ /* 0x000fc60000000800 */
[----:B------:R1:W2:Y:S01]  /*1b50*/  LDL.64 R22, [R1] ;  /* 0x0000000001167983 */ /* 0x0002a20000100a00 */
[----:B------:R-:W-:Y:S01]  /*1b60*/  UIADD3 UR5, UR19, UR5, URZ ;  /* 0x0000000513057290 */ /* 0x000fe2000fffe03f */
[----:B------:R-:W-:Y:S01]  /*1b70*/  BSSY B1, `(.L_x_659) ;  /* 0x0000955000017945 */ /* 0x000fe20003800000 */
[----:B------:R-:W-:Y:S01]  /*1b80*/  UIMAD UR38, UR7, UR61, URZ ;  /* 0x0000003d072672a4 */ /* 0x000fe2000f8e023f */
[----:B------:R-:W3:Y:S01]  /*1b90*/  S2R R20, SR_TID.X ;  /* 0x0000000000147919 */ /* 0x000ee20000002100 */
[----:B------:R-:W-:Y:S01]  /*1ba0*/  ULDC.64 UR36, c[0x0][0x478] ;  /* 0x00011e0000247ab9 */ /* 0x000fe20000000a00 */
[----:B------:R-:W-:Y:S02]  /*1bb0*/  USHF.R.S32.HI UR39, URZ, 0x1f, UR56 ;  /* 0x0000001f3f277899 */ /* 0x000fe40008011438 */
[----:B------:R-:W-:Y:S01]  /*1bc0*/  UIADD3 UR11, -UR9, UR18, UR48 ;  /* 0x00000012090b7290 */ /* 0x000fe2000fffe130 */
[----:B------:R-:W-:Y:S01]  /*1bd0*/  ULDC.64 UR16, c[0x0][0x258] ;  /* 0x0000960000107ab9 */ /* 0x000fe20000000a00 */
[----:B------:R-:W-:Y:S01]  /*1be0*/  USHF.L.U32 UR28, UR38, 0x6, URZ ;  /* 0x00000006261c7899 */ /* 0x000fe2000800063f */
[----:B------:R-:W-:Y:S01]  /*1bf0*/  IMAD.U32 R9, RZ, RZ, UR16 ;  /* 0x00000010ff097e24 */ /* 0x000fe2000f8e00ff */
[----:B------:R-:W-:-:S02]  /*1c00*/  UIMAD UR8, UR39, UR16, URZ ;  /* 0x00000010270872a4 */ /* 0x000fc4000f8e023f */
[----:B------:R-:W-:Y:S02]  /*1c10*/  UIADD3 UR10, UR21, -0x1, URZ ;  /* 0xffffffff150a7890 */ /* 0x000fe4000fffe03f */
[----:B------:R-:W-:-:S03]  /*1c20*/  UIMAD UR31, UR56, UR17, UR8 ;  /* 0x00000011381f72a4 */ /* 0x000fc6000f8e0208 */
[----:B------:R-:W-:Y:S02]  /*1c30*/  ULDC.64 UR16, c[0x0][0x428] ;  /* 0x00010a0000107ab9 */ /* 0x000fe40000000a00 */
[----:B------:R-:W-:-:S04]  /*1c40*/  UIMAD UR8, UR39, UR16, URZ ;  /* 0x00000010270872a4 */ /* 0x000fc8000f8e023f */
[----:B------:R-:W-:Y:S01]  /*1c50*/  UIMAD UR8, UR56, UR17, UR8 ;  /* 0x00000011380872a4 */ /* 0x000fe2000f8e0208 */
[----:B---3--:R-:W-:-:S04]  /*1c60*/  SHF.R.S32.HI R21, RZ, 0x1f, R20 ;  /* 0x0000001fff157819 */ /* 0x008fc80000011414 */
[CC--:B------:R-:W-:Y:S02]  /*1c70*/  LEA.HI R2, R21.reuse, R20.reuse, RZ, 0x2 ;  /* 0x0000001415027211 */ /* 0x0c0fe400078f10ff */
[----:B------:R-:W-:Y:S02]  /*1c80*/  LEA.HI R8, R21, R20, RZ, 0x5 ;  /* 0x0000001415087211 */ /* 0x000fe400078f28ff */
[----:B------:R-:W-:-:S04]  /*1c90*/  SHF.R.S32.HI R2, RZ, 0x2, R2 ;  /* 0x00000002ff027819 */ /* 0x000fc80000011402 */
[----:B------:R-:W-:Y:S02]  /*1ca0*/  SHF.R.S32.HI R19, RZ, 0x1f, R2 ;  /* 0x0000001fff137819 */ /* 0x000fe40000011402 */
[----:B------:R-:W-:Y:S01]  /*1cb0*/  IADD3 R0, P0, R2, UR19, RZ ;  /* 0x0000001302007c10 */ /* 0x000fe2000ff1e0ff */
[----:B--2---:R-:W-:-:S03]  /*1cc0*/  IMAD.MOV.U32 R22, RZ, RZ, R4 ;  /* 0x000000ffff167224 */ /* 0x004fc600078e0004 */
[----:B------:R-:W-:Y:S02]  /*1cd0*/  IADD3.X R4, R19, UR20, RZ, P0, !PT ;  /* 0x0000001413047c10 */ /* 0x000fe400087fe4ff */
[----:B------:R-:W-:-:S03]  /*1ce0*/  SHF.R.S32.HI R23, RZ, 0x1f, R22 ;  /* 0x0000001fff177819 */ /* 0x000fc60000011416 */
[----:B------:R-:W-:Y:S02]  /*1cf0*/  IMAD R6, R4, UR34, RZ ;  /* 0x0000002204067c24 */ /* 0x000fe4000f8e02ff */
[C---:B------:R-:W-:Y:S01]  /*1d00*/  IMAD.WIDE.U32 R4, R0.reuse, UR34, R22 ;  /* 0x0000002200047c25 */ /* 0x040fe2000f8e0016 */
[----:B------:R-:W-:Y:S01]  /*1d10*/  UIADD3 UR34, UR19, UR23, URZ ;  /* 0x0000001713227290 */ /* 0x000fe2000fffe03f */
[----:B------:R1:W-:Y:S01]  /*1d20*/  STL [R1+0x4], R23 ;  /* 0x0000041701007387 */ /* 0x0003e20000100800 */
[----:B------:R-:W-:Y:S01]  /*1d30*/  UIMAD.WIDE UR22, UR5, 0x4, UR36 ;  /* 0x00000004051678a5 */ /* 0x000fe2000f8e0224 */
[----:B------:R-:W-:Y:S01]  /*1d40*/  IMAD R0, R0, UR35, R6 ;  /* 0x0000002300007c24 */ /* 0x000fe2000f8e0206 */
[----:B------:R-:W-:Y:S01]  /*1d50*/  IADD3 R6, P0, R4, UR54, RZ ;  /* 0x0000003604067c10 */ /* 0x000fe2000ff1e0ff */
[----:B------:R-:W-:Y:S01]  /*1d60*/  ULDC UR54, c[0x0][0x398] ;  /* 0x0000e60000367ab9 */ /* 0x000fe20000000800 */
[----:B------:R-:W-:Y:S02]  /*1d70*/  ULDC.64 UR36, c[0x0][0x210] ;  /* 0x0000840000247ab9 */ /* 0x000fe40000000a00 */
[----:B------:R-:W-:-:S02]  /*1d80*/  IADD3.X R7, R5, UR41, R0, P0, !PT ;  /* 0x0000002905077c10 */ /* 0x000fc400087fe400 */
[----:B------:R-:W-:Y:S01]  /*1d90*/  IADD3 R4, P0, R22, UR6, RZ ;  /* 0x0000000616047c10 */ /* 0x000fe2000ff1e0ff */
[----:B------:R-:W-:Y:S02]  /*1da0*/  ULDC.64 UR6, c[0x0][0x420] ;  /* 0x0001080000067ab9 */ /* 0x000fe40000000a00 */
[----:B------:R-:W-:Y:S01]  /*1db0*/  IMAD.U32 R0, RZ, RZ, UR6 ;  /* 0x00000006ff007e24 */ /* 0x000fe2000f8e00ff */
[----:B------:R-:W-:Y:S01]  /*1dc0*/  IADD3.X R5, R23, UR44, RZ, P0, !PT ;  /* 0x0000002c17057c10 */ /* 0x000fe200087fe4ff */
[----:B------:R-:W-:Y:S01]  /*1dd0*/  UIMAD UR5, UR20, UR6, URZ ;  /* 0x00000006140572a4 */ /* 0x000fe2000f8e023f */
[----:B------:R-:W-:Y:S01]  /*1de0*/  IMAD.WIDE.U32 R6, R9, UR56, R6 ;  /* 0x0000003809067c25 */ /* 0x000fe2000f8e0006 */
[----:B------:R-:W-:-:S03]  /*1df0*/  UIADD3 UR20, UP2, UP0, UR26, UR28, UR43 ;  /* 0x0000001c1a147290 */ /* 0x000fc6000f85e02b */
[----:B------:R-:W-:Y:S01]  /*1e00*/  IMAD.WIDE.U32 R4, R0, UR19, R4 ;  /* 0x0000001300047c25 */ /* 0x000fe2000f8e0004 */
[----:B------:R-:W-:Y:S01]  /*1e10*/  UIMAD UR19, UR19, UR7, UR5 ;  /* 0x00000007131372a4 */ /* 0x000fe2000f8e0205 */
[----:B------:R-:W-:Y:S01]  /*1e20*/  LEA R245, P4, R6, UR36, 0x1 ;  /* 0x0000002406f57c11 */ /* 0x000fe2000f8808ff */
[----:B------:R-:W-:Y:S01]  /*1e30*/  UIADD3 UR5, UR11, -UR54, URZ ;  /* 0x800000360b057290 */ /* 0x000fe2000fffe03f */
[----:B------:R-:W-:Y:S01]  /*1e40*/  IMAD.U32 R0, RZ, RZ, UR16 ;  /* 0x00000010ff007e24 */ /* 0x000fe2000f8e00ff */
[----:B------:R-:W-:Y:S01]  /*1e50*/  USHF.R.S32.HI UR11, URZ, 0x1f, UR28 ;  /* 0x0000001f3f0b7899 */ /* 0x000fe2000801141c */
[----:B------:R-:W-:Y:S01]  /*1e60*/  IMAD R9, R19, UR6, RZ ;  /* 0x0000000613097c24 */ /* 0x000fe2000f8e02ff */
[----:B------:R-:W-:Y:S01]  /*1e70*/  USHF.R.S32.HI UR35, URZ, 0x1f, UR5 ;  /* 0x0000001f3f237899 */ /* 0x000fe20008011405 */
[----:B------:R-:W-:Y:S01]  /*1e80*/  VIADD R5, R5, UR19 ;  /* 0x0000001305057c36 */ /* 0x000fe20008000000 */
[----:B------:R-:W-:Y:S01]  /*1e90*/  UIADD3.X UR11, UR45, UR11, UR46, UP2, UP0 ;  /* 0x0000000b2d0b7290 */ /* 0x000fe200097e042e */
[----:B------:R-:W-:Y:S01]  /*1ea0*/  IMAD R9, R2, UR7, R9 ;  /* 0x0000000702097c24 */ /* 0x000fe2000f8e0209 */
[----:B------:R-:W-:Y:S01]  /*1eb0*/  ULEA.HI UR35, UR35, UR5, URZ, 0x6 ;  /* 0x0000000523237291 */ /* 0x000fe2000f8f303f */
[----:B------:R-:W-:Y:S01]  /*1ec0*/  IMAD.WIDE.U32 R4, R0, UR56, R4 ;  /* 0x0000003800047c25 */ /* 0x000fe2000f8e0004 */
[----:B------:R-:W-:Y:S01]  /*1ed0*/  LOP3.LUT R0, R8, 0xffffffe0, RZ, 0xc0, !PT ;  /* 0xffffffe008007812 */ /* 0x000fe200078ec0ff */
[----:B------:R-:W-:Y:S01]  /*1ee0*/  UIADD3 UR5, UP3, UP2, UR53, UR20, UR55 ;  /* 0x0000001435057290 */ /* 0x000fe2000fa7e037 */
[----:B------:R-:W-:Y:S01]  /*1ef0*/  SHF.R.S32.HI R8, RZ, 0x5, R8 ;  /* 0x00000005ff087819 */ /* 0x000fe20000011408 */
[----:B------:R-:W-:Y:S01]  /*1f00*/  USHF.R.S32.HI UR35, URZ, 0x6, UR35 ;  /* 0x000000063f237899 */ /* 0x000fe20008011423 */
[----:B------:R-:W-:Y:S01]  /*1f10*/  VIADD R5, R5, UR8 ;  /* 0x0000000805057c36 */ /* 0x000fe20008000000 */
[----:B------:R-:W-:Y:S01]  /*1f20*/  UIADD3.X UR8, UR50, UR11, UR42, UP3, UP2 ;  /* 0x0000000b32087290 */ /* 0x000fe20009fe442a */
[----:B------:R-:W-:Y:S01]  /*1f30*/  IMAD.IADD R18, R20, 0x1, -R0 ;  /* 0x0000000114127824 */ /* 0x000fe200078e0a00 */
[----:B------:R-:W-:Y:S01]  /*1f40*/  UISETP.LT.AND UP0, UPT, URZ, UR35, UPT ;  /* 0x000000233f00728c */ /* 0x000fe2000bf01270 */
[----:B------:R-:W-:Y:S01]  /*1f50*/  IMAD.WIDE.U32 R4, R2, UR6, R4 ;  /* 0x0000000602047c25 */ /* 0x000fe2000f8e0004 */
[----:B------:R-:W-:Y:S01]  /*1f60*/  ULDC.64 UR26, c[0x0][0x3e0] ;  /* 0x0000f800001a7ab9 */ /* 0x000fe20000000a00 */
[----:B------:R-:W-:Y:S01]  /*1f70*/  ULDC.64 UR16, c[0x0][0x400] ;  /* 0x0001000000107ab9 */ /* 0x000fe20000000a00 */
[----:B------:R-:W-:Y:S01]  /*1f80*/  USEL UR35, URZ, UR35, !UP0 ;  /* 0x000000233f237287 */ /* 0x000fe2000c000000 */
[----:B------:R-:W-:Y:S01]  /*1f90*/  IMAD R8, R8, UR38, R18 ;  /* 0x0000002608087c24 */ /* 0x000fe2000f8e0212 */
[----:B------:R-:W-:Y:S01]  /*1fa0*/  LEA R246, P3, R4, UR26, 0x1 ;  /* 0x0000001a04f67c11 */ /* 0x000fe2000f8608ff */
[----:B------:R-:W-:Y:S01]  /*1fb0*/  IMAD.IADD R5, R5, 0x1, R9 ;  /* 0x0000000105057824 */ /* 0x000fe200078e0209 */
[----:B------:R-:W-:Y:S01]  /*1fc0*/  UISETP.GT.AND UP0, UPT, UR21, UR35, UPT ;  /* 0x000000231500728c */ /* 0x000fe2000bf04270 */
[----:B------:R-:W-:Y:S01]  /*1fd0*/  VIADD R7, R7, UR31 ;  /* 0x0000001f07077c36 */ /* 0x000fe20008000000 */
[----:B------:R-:W-:Y:S01]  /*1fe0*/  IADD3 R0, P0, R8, UR5, RZ ;  /* 0x0000000508007c10 */ /* 0x000fe2000ff1e0ff */
[----:B------:R-:W-:Y:S01]  /*1ff0*/  ULDC.64 UR44, c[0x0][0x2b0] ;  /* 0x0000ac00002c7ab9 */ /* 0x000fe20000000a00 */
[----:B------:R-:W-:Y:S01]  /*2000*/  LEA.HI.X R244, R4, UR27, R5, 0x1, P3 ;  /* 0x0000001b04f47c11 */ /* 0x000fe200098f0c05 */
[----:B------:R-:W-:Y:S01]  /*2010*/  UIMAD.WIDE UR20, UR34, 0x4, UR44 ;  /* 0x00000004221478a5 */ /* 0x000fe2000f8e022c */
[----:B------:R-:W-:Y:S01]  /*2020*/  LEA.HI.X.SX32 R8, R8, UR8, 0x1, P0 ;  /* 0x0000000808087c11 */ /* 0x000fe200080f0eff */
[----:B------:R-:W-:Y:S01]  /*2030*/  UMOV UR19, UR23 ;  /* 0x0000001700137c82 */ /* 0x000fe20008000000 */
[----:B------:R-:W-:-:S02]  /*2040*/  PLOP3.LUT P0, PT, PT, PT, UP0, 0x80, 0x0 ;  /* 0x000000000000781c */ /* 0x000fc40003f0f008 */
[----:B------:R-:W-:Y:S02]  /*2050*/  LEA R226, P2, R0, UR16, 0x2 ;  /* 0x0000001000e27c11 */ /* 0x000fe4000f8410ff */
[----:B------:R-:W-:Y:S02]  /*2060*/  LEA.HI.X R243, R6, UR37, R7, 0x1, P4 ;  /* 0x0000002506f37c11 */ /* 0x000fe4000a0f0c07 */
[----:B------:R-:W-:-:S07]  /*2070*/  LEA.HI.X R225, R0, UR17, R8, 0x2, P2 ;  /* 0x0000001100e17c11 */ /* 0x000fce00090f1408 */
        /* <DEDUP_REMOVED lines=20> */
.L_x_665:
        /* <DEDUP_REMOVED lines=19> */
.L_x_666:
        /* <DEDUP_REMOVED lines=38> */
.L_x_668:
[----:B------:R-:W-:Y:S05]  /*2550*/  BSYNC B0 ;  /* 0x0000000000007941 */ /* 0x000fea0003800000 */
.L_x_667:
        /* <DEDUP_REMOVED lines=19> */
.L_x_670:
[----:B------:R-:W-:Y:S05]  /*2690*/  BSYNC B0 ;  /* 0x0000000000007941 */ /* 0x000fea0003800000 */
.L_x_669:
        /* <DEDUP_REMOVED lines=32> */
.L_x_672:
[----:B------:R-:W-:Y:S05]  /*28a0*/  BSYNC B0 ;  /* 0x0000000000007941 */ /* 0x000fea0003800000 */
.L_x_671:
        /* <DEDUP_REMOVED lines=20> */
.L_x_664:
        /* <DEDUP_REMOVED lines=72> */
.L_x_675:
[----:B------:R-:W-:Y:S05]  /*2e70*/  BSYNC B0 ;  /* 0x0000000000007941 */ /* 0x000fea0003800000 */
.L_x_674:
        /* <DEDUP_REMOVED lines=44> */
.L_x_677:
[----:B------:R-:W-:Y:S05]  /*3140*/  BSYNC B0 ;  /* 0x0000000000007941 */ /* 0x000fea0003800000 */
.L_x_676:
        /* <DEDUP_REMOVED lines=41> */
.L_x_679:
[----:B------:R-:W-:Y:S05]  /*33e0*/  BSYNC B0 ;  /* 0x0000000000007941 */ /* 0x000fea0003800000 */
.L_x_678:
        /* <DEDUP_REMOVED lines=16> */
.L_x_681:
        /* <DEDUP_REMOVED lines=37> */
.L_x_682:
[----:B------:R-:W-:Y:S05]  /*3740*/  BSYNC B0 ;  /* 0x0000000000007941 */ /* 0x000fea0003800000 */
.L_x_680:
[----:B-1----:R-:W-:Y:S01]  /*3750*/  IMAD.U32 R4, RZ, RZ, UR24 ;  /* 0x00000018ff047e24 */ /* 0x002fe2000f8e00ff */
[----:B------:R-:W-:Y:S01]  /*3760*/  UIMAD UR6, UR30, UR24, URZ ;  /* 0x000000181e0672a4 */ /* 0x000fe2000f8e023f */
[----:B------:R1:W-:Y:S01]  /*3770*/  @P1 STS [R0+0x9000], RZ ;  /* 0x009000ff00001388 */ /* 0x0003e20000000800 */
[----:B----4-:R-:W-:Y:S01]  /*3780*/  VIADD R8, R247, 0x8 ;  /* 0x00000008f7087836 */ /* 0x010fe20000000000 */
[----:B------:R-:W-:Y:S01]  /*3790*/  BSSY B0, `(.L_x_683) ;  /* 0x000003f000007945 */ /* 0x000fe20003800000 */
[----:B------:R-:W-:Y:S01]  /*37a0*/  IMAD.WIDE.U32 R4, R4, UR48, R22 ;  /* 0x0000003004047c25 */ /* 0x000fe2000f8e0016 */
[----:B------:R-:W-:Y:S01]  /*37b0*/  UIMAD UR6, UR48, UR25, UR6 ;  /* 0x00000019300672a4 */ /* 0x000fe2000f8e0206 */
        /* <DEDUP_REMOVED lines=60> */
.L_x_684:
[----:B------:R-:W-:Y:S05]  /*3b80*/  BSYNC B0 ;  /* 0x0000000000007941 */ /* 0x000fea0003800000 */
.L_x_683:
        /* <DEDUP_REMOVED lines=11> */
[----:B------:R-:W-:-:S04]  /*3c40*/  IMAD.X R4, RZ, RZ, R19, P1 ;  /* 0x000000ffff047224 */ /* 0x000fc800008e0613 */
[----:B------:R-:W-:Y:S02]  /*3c50*/  IMAD R7, R4, UR24, RZ ;  /* 0x0000001804077c24 */ /* 0x000fe4000f8e02ff */
[----:B--2-4-:R-:W1:Y:S01]  /*3c60*/  @!P4 LDC.64 R10, c[0x0][0x218] ;  /* 0x00008600ff0acb82 */ /* 0x014e620000000a00 */
        /* <DEDUP_REMOVED lines=11> */
[----:B-----5:R-:W-:Y:S02]  /*3d20*/  ISETP.GE.AND P3, PT, R8, UR5, PT ;  /* 0x0000000508007c0c */ /* 0x020fe4000bf66270 */
[----:B---3--:R-:W-:-:S11]  /*3d30*/  ISETP.GE.AND P2, PT, R12, UR5, PT ;  /* 0x000000050c007c0c */ /* 0x008fd6000bf46270 */
[----:B------:R-:W1:Y:S01]  /*3d40*/  @!P3 LDC.64 R8, c[0x0][0x218] ;  /* 0x00008600ff08bb82 */ /* 0x000e620000000a00 */
[----:B------:R2:W-:Y:S07]  /*3d50*/  @P3 STS.128 [R0+0xc000], RZ ;  /* 0x00c000ff00003388 */ /* 0x0005ee0000000c00 */
[----:B------:R-:W3:Y:S01]  /*3d60*/  @!P2 LDC.64 R6, c[0x0][0x218] ;  /* 0x00008600ff06ab82 */ /* 0x000ee20000000a00 */
[----:B-1----:R-:W-:-:S04]  /*3d70*/  @!P3 LEA R8, P1, R4, R8, 0x1 ;  /* 0x000000080408b211 */ /* 0x002fc800078208ff */
[C---:B------:R-:W-:Y:S02]  /*3d80*/  @!P3 LEA.HI.X R9, R4.reuse, R9, R2, 0x1, P1 ;  /* 0x000000090409b211 */ /* 0x040fe400008f0c02 */
[----:B---3--:R-:W-:-:S03]  /*3d90*/  @!P2 LEA R6, P1, R4, R6, 0x1 ;  /* 0x000000060406a211 */ /* 0x008fc600078208ff */
        /* <DEDUP_REMOVED lines=10> */
.L_x_686:
[----:B------:R-:W-:Y:S05]  /*3e40*/  BSYNC B0 ;  /* 0x0000000000007941 */ /* 0x000fea0003800000 */
.L_x_685:
[----:B------:R-:W0:Y:S01]  /*3e50*/  LDGDEPBAR ;  /* 0x00000000000079af */ /* 0x000e220000000000 */
[----:B------:R-:W-:Y:S01]  /*3e60*/  ULDC.64 UR14, c[0x0][0x3c8] ;  /* 0x0000f200000e7ab9 */ /* 0x000fe20000000a00 */
[----:B------:R-:W-:Y:S01]  /*3e70*/  ISETP.NE.AND P3, PT, R15, RZ, PT ;  /* 0x000000ff0f00720c */ /* 0x000fe20003f65270 */
[----:B------:R-:W-:Y:S01]  /*3e80*/  UISETP.NE.U32.AND UP1, UPT, UR14, URZ, UPT ;  /* 0x0000003f0e00728c */ /* 0x000fe2000bf25070 */
[----:B------:R-:W-:Y:S01]  /*3e90*/  ISETP.NE.AND P2, PT, R16, RZ, PT ;  /* 0x000000ff1000720c */ /* 0x000fe20003f45270 */
[----:B--2---:R-:W-:Y:S01]  /*3ea0*/  IMAD.MOV.U32 R6, RZ, RZ, 0x4 ;  /* 0x00000004ff067424 */ /* 0x004fe200078e00ff */
[----:B------:R-:W-:Y:S01]  /*3eb0*/  USHF.R.S32.HI UR6, URZ, 0x1f, UR56 ;  /* 0x0000001f3f067899 */ /* 0x000fe20008011438 */
[----:B------:R-:W-:Y:S01]  /*3ec0*/  IMAD.MOV.U32 R4, RZ, RZ, 0x4 ;  /* 0x00000004ff047424 */ /* 0x000fe200078e00ff */
[----:B------:R-:W-:Y:S01]  /*3ed0*/  UISETP.NE.AND.EX UP1, UPT, UR15, URZ, UPT, UP1 ;  /* 0x0000003f0f00728c */ /* 0x000fe2000bf25310 */
[----:B------:R-:W-:Y:S01]  /*3ee0*/  IMAD.MOV.U32 R252, RZ, RZ, 0x7f800000 ;  /* 0x7f800000fffc7424 */ /* 0x000fe200078e00ff */
[----:B-1--4-:R-:W1:Y:S01]  /*3ef0*/  LDC.64 R10, c[0x0][0x3b8] ;  /* 0x0000ee00ff0a7b82 */ /* 0x012e620000000a00 */
[----:B------:R-:W-:Y:S01]  /*3f00*/  IMAD.MOV.U32 R2, RZ, RZ, 0x7f800000 ;  /* 0x7f800000ff027424 */ /* 0x000fe200078e00ff */
[----:B------:R-:W-:Y:S01]  /*3f10*/  ULDC UR46, c[0x0][0x2d0] ;  /* 0x0000b400002e7ab9 */ /* 0x000fe20000000800 */
[----:B---3--:R-:W-:Y:S01]  /*3f20*/  IMAD.MOV.U32 R0, RZ, RZ, 0x7f800000 ;  /* 0x7f800000ff007424 */ /* 0x008fe200078e00ff */
[----:B------:R-:W-:Y:S01]  /*3f30*/  PLOP3.LUT P1, PT, PT, PT, UP1, 0x80, 0x0 ;  /* 0x000000000000781c */ /* 0x000fe20003f2f018 */
[----:B------:R-:W-:Y:S01]  /*3f40*/  IMAD.MOV.U32 R251, RZ, RZ, 0x7f800000 ;  /* 0x7f800000fffb7424 */ /* 0x000fe200078e00ff */
[----:B------:R-:W-:Y:S01]  /*3f50*/  ULDC UR50, c[0x0][0x398] ;  /* 0x0000e60000327ab9 */ /* 0x000fe20000000800 */
[----:B------:R-:W-:-:S02]  /*3f60*/  IMAD.WIDE R4, R247, R4, UR20 ;  /* 0x00000014f7047e25 */ /* 0x000fc4000f8e0204 */
[----:B------:R-:W-:Y:S01]  /*3f70*/  @UP1 ULDC.64 UR16, c[0x0][0x3d0] ;  /* 0x0000f40000101ab9 */ /* 0x000fe20000000a00 */
[----:B------:R-:W-:Y:S01]  /*3f80*/  @UP1 UMOV UR7, UR6 ;  /* 0x0000000600071c82 */ /* 0x000fe20008000000 */
[----:B------:R-:W-:Y:S01]  /*3f90*/  @!P5 IMAD.WIDE R6, R14, R6, UR20 ;  /* 0x000000140e06de25 */ /* 0x000fe2000f8e0206 */
[----:B------:R-:W2:Y:S01]  /*3fa0*/  @!P3 LDG.E R2, desc[UR12][R4.64] ;  /* 0x0000000c0402b981 */ /* 0x000ea2000c1e1900 */
[----:B------:R-:W-:Y:S01]  /*3fb0*/  @UP1 UIMAD UR5, UR57, UR16, URZ ;  /* 0x00000010390512a4 */ /* 0x000fe2000f8e023f */
[----:B------:R-:W-:-:S04]  /*3fc0*/  DEPBAR.LE SB0, 0x1 ;  /* 0x000080400000791a */ /* 0x000fc80000000000 */
[----:B------:R-:W3:Y:S01]  /*3fd0*/  @!P2 LDG.E R0, desc[UR12][R4.64+0x20] ;  /* 0x0000200c0400a981 */ /* 0x000ee2000c1e1900 */
[----:B------:R-:W-:Y:S01]  /*3fe0*/  @UP1 UMOV UR6, UR56 ;  /* 0x0000003800061c82 */ /* 0x000fe20008000000 */
[----:B------:R-:W-:Y:S02]  /*3ff0*/  @UP1 UIMAD UR5, UR51, UR17, UR5 ;  /* 0x00000011330512a4 */ /* 0x000fe4000f8e0205 */
[----:B------:R4:W5:Y:S01]  /*4000*/  @!P6 LDG.E R251, desc[UR12][R4.64+0x80] ;  /* 0x0000800c04fbe981 */ /* 0x000962000c1e1900 */
[----:B------:R-:W-:-:S03]  /*4010*/  @UP1 UIMAD.WIDE.U32 UR6, UR51, UR16, UR6 ;  /* 0x00000010330612a5 */ /* 0x000fc6000f8e0006 */
[----:B------:R-:W5:Y:S01]  /*4020*/  @!P5 LDG.E R252, desc[UR12][R6.64] ;  /* 0x0000000c06fcd981 */ /* 0x000f62000c1e1900 */
[----:B------:R-:W-:Y:S02]  /*4030*/  @UP1 ULEA UR14, UP0, UR6, UR14, 0x2 ;  /* 0x0000000e060e1291 */ /* 0x000fe4000f80103f */
[----:B------:R-:W-:Y:S01]  /*4040*/  @UP1 UIADD3 UR5, UR7, UR5, URZ ;  /* 0x0000000507051290 */ /* 0x000fe2000fffe03f */
[----:B------:R-:W-:Y:S03]  /*4050*/  BAR.SYNC.DEFER_BLOCKING 0x0 ;  /* 0x0000000000007b1d */ /* 0x000fe60000010000 */
[----:B------:R-:W-:-:S03]  /*4060*/  @UP1 ULEA.HI.X UR15, UR6, UR15, UR5, 0x2, UP0 ;  /* 0x0000000f060f1291 */ /* 0x000fc600080f1405 */
[----:B------:R-:W-:Y:S01]  /*4070*/  @UP1 ULDC UR5, c[0x0][0x2e8] ;  /* 0x0000ba0000051ab9 */ /* 0x000fe20000000800 */
[----:B------:R-:W-:Y:S01]  /*4080*/  LEA R196, R218, UR4, 0x1 ;  /* 0x00000004dac47c11 */ /* 0x000fe2000f8e08ff */
[----:B------:R-:W-:Y:S01]  /*4090*/  IMAD.U32 R233, RZ, RZ, UR52 ;  /* 0x00000034ffe97e24 */ /* 0x000fe2000f8e00ff */
[----:B------:R-:W-:Y:S02]  /*40a0*/  USHF.L.U32 UR24, UR38, 0x4, URZ ;  /* 0x0000000426187899 */ /* 0x000fe4000800063f */
[----:B------:R-:W-:Y:S01]  /*40b0*/  USHF.L.U32 UR23, UR38, 0x3, URZ ;  /* 0x0000000326177899 */ /* 0x000fe2000800063f */
[----:B------:R-:W-:Y:S01]  /*40c0*/  VIADD R208, R217, 0x1800 ;  /* 0x00001800d9d07836 */ /* 0x000fe20000000000 */
[----:B------:R-:W-:Y:S01]  /*40d0*/  UIADD3 UR43, UR48, UR18, URZ ;  /* 0x00000012302b7290 */ /* 0x000fe2000fffe03f */
[----:B------:R-:W-:Y:S01]  /*40e0*/  IMAD.MOV.U32 R250, RZ, RZ, R238 ;  /* 0x000000fffffa7224 */ /* 0x000fe200078e00ee */
[----:B------:R-:W-:Y:S02]  /*40f0*/  CS2R R126, SRZ ;  /* 0x00000000007e7805 */ /* 0x000fe4000001ff00 */
[----:B------:R-:W-:Y:S01]  /*4100*/  CS2R R124, SRZ ;  /* 0x00000000007c7805 */ /* 0x000fe2000001ff00 */
[----:B----4-:R-:W-:Y:S01]  /*4110*/  IMAD.U32 R4, RZ, RZ, UR14 ;  /* 0x0000000eff047e24 */ /* 0x010fe2000f8e00ff */
[----:B------:R-:W-:Y:S01]  /*4120*/  CS2R R130, SRZ ;  /* 0x0000000000827805 */ /* 0x000fe2000001ff00 */
[----:B------:R-:W-:Y:S01]  /*4130*/  IMAD.U32 R5, RZ, RZ, UR15 ;  /* 0x0000000fff057e24 */ /* 0x000fe2000f8e00ff */
[----:B------:R-:W-:-:S02]  /*4140*/  CS2R R128, SRZ ;  /* 0x0000000000807805 */ /* 0x000fc4000001ff00 */
[----:B------:R-:W-:Y:S02]  /*4150*/  CS2R R122, SRZ ;  /* 0x00000000007a7805 */ /* 0x000fe4000001ff00 */
[----:B------:R-:W-:Y:S02]  /*4160*/  CS2R R120, SRZ ;  /* 0x0000000000787805 */ /* 0x000fe4000001ff00 */
[----:B------:R-:W-:Y:S01]  /*4170*/  CS2R R118, SRZ ;  /* 0x0000000000767805 */ /* 0x000fe2000001ff00 */
[----:B------:R-:W4:Y:S01]  /*4180*/  @P1 LDG.E R6, desc[UR12][R4.64] ;  /* 0x0000000c04061981 */ /* 0x000f22000c1e1900 */
[----:B------:R-:W-:Y:S02]  /*4190*/  CS2R R116, SRZ ;  /* 0x0000000000747805 */ /* 0x000fe4000001ff00 */
[----:B------:R-:W-:Y:S02]  /*41a0*/  CS2R R110, SRZ ;  /* 0x00000000006e7805 */ /* 0x000fe4000001ff00 */
[----:B------:R-:W-:Y:S01]  /*41b0*/  CS2R R108, SRZ ;  /* 0x00000000006c7805 */ /* 0x000fe2000001ff00 */
[----:B-1----:R-:W4:Y:S01]  /*41c0*/  LDG.E.64 R8, desc[UR12][R10.64] ;  /* 0x0000000c0a087981 */ /* 0x002f22000c1e1b00 */
        /* <DEDUP_REMOVED lines=23> */
[----:B------:R1:W4:Y:S01]  /*4340*/  LDG.E.64 R4, desc[UR12][R10.64+0x8] ;  /* 0x0000080c0a047981 */ /* 0x000322000c1e1b00 */
[----:B------:R-:W-:-:S02]  /*4350*/  CS2R R74, SRZ ;  /* 0x00000000004a7805 */ /* 0x000fc4000001ff00 */
[----:B------:R-:W-:Y:S02]  /*4360*/  CS2R R72, SRZ ;  /* 0x0000000000487805 */ /* 0x000fe4000001ff00 */
[----:B------:R-:W-:Y:S01]  /*4370*/  CS2R R70, SRZ ;  /* 0x0000000000467805 */ /* 0x000fe2000001ff00 */
[----:B------:R-:W2:Y:S01]  /*4380*/  LDSM.16.M88.4 R196, [R196+0x13400] ;  /* 0x01340000c4c4783b */ /* 0x000ea20000000200 */
[----:B------:R-:W-:Y:S02]  /*4390*/  CS2R R68, SRZ ;  /* 0x0000000000447805 */ /* 0x000fe4000001ff00 */
[----:B------:R-:W-:Y:S02]  /*43a0*/  CS2R R62, SRZ ;  /* 0x00000000003e7805 */ /* 0x000fe4000001ff00 */
[----:B------:R-:W-:Y:S01]  /*43b0*/  CS2R R60, SRZ ;  /* 0x00000000003c7805 */ /* 0x000fe2000001ff00 */
[----:B------:R-:W2:Y:S01]  /*43c0*/  LDSM.16.M88.4 R168, [R210] ;  /* 0x00000000d2a8783b */ /* 0x000ea20000000200 */
[----:B------:R-:W-:-:S02]  /*43d0*/  CS2R R66, SRZ ;  /* 0x0000000000427805 */ /* 0x000fc4000001ff00 */
[----:B------:R-:W-:Y:S02]  /*43e0*/  CS2R R64, SRZ ;  /* 0x0000000000407805 */ /* 0x000fe4000001ff00 */
[----:B------:R-:W-:Y:S01]  /*43f0*/  CS2R R58, SRZ ;  /* 0x00000000003a7805 */ /* 0x000fe2000001ff00 */
[----:B------:R-:W2:Y:S01]  /*4400*/  LDSM.16.M88.4 R172, [R210+0x400] ;  /* 0x00040000d2ac783b */ /* 0x000ea20000000200 */
[----:B------:R-:W-:Y:S02]  /*4410*/  CS2R R56, SRZ ;  /* 0x0000000000387805 */ /* 0x000fe4000001ff00 */
[----:B------:R-:W-:Y:S02]  /*4420*/  CS2R R54, SRZ ;  /* 0x0000000000367805 */ /* 0x000fe4000001ff00 */
[----:B------:R-:W-:Y:S01]  /*4430*/  CS2R R52, SRZ ;  /* 0x0000000000347805 */ /* 0x000fe2000001ff00 */
[----:B------:R-:W2:Y:S01]  /*4440*/  LDSM.16.M88.4 R184, [R210+0x2000] ;  /* 0x00200000d2b8783b */ /* 0x000ea20000000200 */
        /* <DEDUP_REMOVED lines=9> */
[----:B------:R-:W-:Y:S01]  /*44e0*/  CS2R R36, SRZ ;  /* 0x0000000000247805 */ /* 0x000fe2000001ff00 */
[----:B------:R-:W-:Y:S01]  /*44f0*/  ULDC UR8, c[0x0][0x394] ;  /* 0x0000e50000087ab9 */ /* 0x000fe20000000800 */
[----:B-1----:R-:W1:Y:S01]  /*4500*/  S2R R10, SR_TID.X ;  /* 0x00000000000a7919 */ /* 0x002e620000002100 */
[----:B------:R-:W-:Y:S02]  /*4510*/  UIMAD UR42, UR38, 0x18, URZ ;  /* 0x00000018262a78a4 */ /* 0x000fe4000f8e023f */
[----:B------:R-:W-:Y:S01]  /*4520*/  USHF.L.U32 UR41, UR38, 0x5, URZ ;  /* 0x0000000526297899 */ /* 0x000fe2000800063f */
[----:B------:R-:W2:Y:S01]  /*4530*/  LDSM.16.M88.4 R204, [R210+0x4400] ;  /* 0x00440000d2cc783b */ /* 0x000ea20000000200 */
[----:B------:R-:W-:Y:S02]  /*4540*/  UIADD3 UR34, UR24, 0x20, URZ ;  /* 0x0000002018227890 */ /* 0x000fe4000fffe03f */
[----:B------:R-:W-:Y:S01]  /*4550*/  UIADD3 UR29, UR24, 0x40, URZ ;  /* 0x00000040181d7890 */ /* 0x000fe2000fffe03f */
[----:B------:R-:W-:Y:S01]  /*4560*/  SEL R208, R208, R217, !P0 ;  /* 0x000000d9d0d07207 */ /* 0x000fe20004000000 */
[----:B------:R-:W-:-:S02]  /*4570*/  UIADD3 UR44, -UR9, 0x80, UR43 ;  /* 0x00000080092c7890 */ /* 0x000fc4000fffe12b */
[----:B------:R-:W-:Y:S02]  /*4580*/  UIMAD UR40, UR38, 0x28, URZ ;  /* 0x00000028262878a4 */ /* 0x000fe4000f8e023f */
[----:B------:R-:W-:Y:S02]  /*4590*/  UIMAD UR39, UR38, 0x30, URZ ;  /* 0x00000030262778a4 */ /* 0x000fe4000f8e023f */
[----:B------:R-:W-:Y:S01]  /*45a0*/  UIADD3 UR45, UR48, 0x80, URZ ;  /* 0x00000080302d7890 */ /* 0x000fe2000fffe03f */
[----:B------:R-:W-:Y:S01]  /*45b0*/  ULDC.U8 UR16, c[0x0][0x388] ;  /* 0x0000e20000107ab9 */ /* 0x000fe20000000000 */
[----:B------:R-:W-:Y:S01]  /*45c0*/  ULDC UR15, c[0x0][0x2ec] ;  /* 0x0000bb00000f7ab9 */ /* 0x000fe20000000800 */
[----:B-1----:R-:W-:Y:S01]  /*45d0*/  IMAD.SHL.U32 R10, R10, 0x2, RZ ;  /* 0x000000020a0a7824 */ /* 0x002fe200078e00ff */
[----:B------:R-:W-:-:S04]  /*45e0*/  UIADD3 UR33, UR23, UR34, URZ ;  /* 0x0000002217217290 */ /* 0x000fc8000fffe03f */
[----:B------:R-:W-:-:S04]  /*45f0*/  UIADD3 UR32, UR23, UR33, URZ ;  /* 0x0000002117207290 */ /* 0x000fc8000fffe03f */
[----:B------:R-:W-:Y:S01]  /*4600*/  UIADD3 UR31, UR23, UR32, URZ ;  /* 0x00000020171f7290 */ /* 0x000fe2000fffe03f */
[----:B------:R-:W-:-:S03]  /*4610*/  LEA R208, R208, UR4, 0x1 ;  /* 0x00000004d0d07c11 */ /* 0x000fc6000f8e08ff */
[----:B------:R-:W-:Y:S01]  /*4620*/  UIADD3 UR30, UR23, UR31, URZ ;  /* 0x0000001f171e7290 */ /* 0x000fe2000fffe03f */
[----:B------:R-:W-:Y:S01]  /*4630*/  UMOV UR17, UR8 ;  /* 0x0000000800117c82 */ /* 0x000fe20008000000 */
[----:B------:R-:W-:Y:S02]  /*4640*/  UIMAD UR38, UR38, 0x38, URZ ;  /* 0x00000038262678a4 */ /* 0x000fe4000f8e023f */
[----:B------:R-:W-:Y:S02]  /*4650*/  UIADD3 UR44, UR44, -UR54, URZ ;  /* 0x800000362c2c7290 */ /* 0x000fe4000fffe03f */
[----:B------:R-:W-:Y:S01]  /*4660*/  UIADD3 UR37, UR23, UR30, URZ ;  /* 0x0000001e17257290 */ /* 0x000fe2000fffe03f */
[----:B--2---:R1:W-:Y:S04]  /*4670*/  STL [R1+0x8], R2 ;  /* 0x0000080201007387 */ /* 0x0043e80000100800 */
[----:B---3--:R2:W-:Y:S01]  /*4680*/  STL [R1+0xc], R0 ;  /* 0x00000c0001007387 */ /* 0x0085e20000100800 */
[----:B-1----:R-:W4:Y:S01]  /*4690*/  @P1 MUFU.RCP R2, UR5 ;  /* 0x0000000500021d08 */ /* 0x002f220008001000 */
[----:B------:R-:W-:Y:S01]  /*46a0*/  UIMAD UR5, UR51, UR61, UR56 ;  /* 0x0000003d330572a4 */ /* 0x000fe2000f8e0238 */
[----:B--2---:R-:W-:-:S03]  /*46b0*/  LEA.HI R0, R21, R20, RZ, 0x6 ;  /* 0x0000001415007211 */ /* 0x004fc600078f30ff */
[----:B------:R-:W-:Y:S01]  /*46c0*/  USHF.L.U32 UR5, UR5, 0x5, URZ ;  /* 0x0000000505057899 */ /* 0x000fe2000800063f */
[----:B------:R-:W-:-:S03]  /*46d0*/  SHF.R.S32.HI R0, RZ, 0x6, R0 ;  /* 0x00000006ff007819 */ /* 0x000fc60000011400 */
[----:B------:R-:W-:Y:S01]  /*46e0*/  USHF.R.S32.HI UR6, URZ, 0x1f, UR5 ;  /* 0x0000001f3f067899 */ /* 0x000fe20008011405 */
[----:B----4-:R-:W-:Y:S01]  /*46f0*/  @P1 FMUL.FTZ R6, R6, R2 ;  /* 0x0000000206061220 */ /* 0x010fe20000410000 */
[----:B------:R-:W-:Y:S02]  /*4700*/  IMAD.U32 R2, RZ, RZ, UR52 ;  /* 0x00000034ff027e24 */ /* 0x000fe4000f8e00ff */
[----:B------:R-:W-:Y:S01]  /*4710*/  IMAD.SHL.U32 R7, R0, 0x20, RZ ;  /* 0x0000002000077824 */ /* 0x000fe200078e00ff */
[----:B------:R-:W-:Y:S01]  /*4720*/  R2UR UR11, R9 ;  /* 0x00000000090b72ca */ /* 0x000fe200000e0000 */
[----:B------:R-:W-:Y:S01]  /*4730*/  IMAD R2, R2, 0x4, R0 ;  /* 0x0000000402027824 */ /* 0x000fe200078e0200 */
[----:B------:R-:W-:Y:S02]  /*4740*/  @P1 R2UR UR7, R6 ;  /* 0x00000000060712ca */ /* 0x000fe400000e0000 */
[----:B------:R-:W-:Y:S02]  /*4750*/  SHF.R.S32.HI R0, RZ, 0x1f, R18 ;  /* 0x0000001fff007819 */ /* 0x000fe40000011412 */
[----:B------:R-:W-:-:S02]  /*4760*/  R2UR UR14, R8 ;  /* 0x00000000080e72ca */ /* 0x000fc400000e0000 */
[----:B------:R-:W-:-:S05]  /*4770*/  LOP3.LUT R7, R7, 0x6, R10, 0xf8, !PT ;  /* 0x0000000607077812 */ /* 0x000fca00078ef80a */
[----:B------:R-:W-:Y:S01]  /*4780*/  IMAD R233, R233, 0x80, R7 ;  /* 0x00000080e9e97824 */ /* 0x000fe200078e0207 */
[----:B------:R-:W-:-:S04]  /*4790*/  IADD3 R18, P2, P1, R4, UR5, R18 ;  /* 0x0000000504127c10 */ /* 0x000fc8000f95e012 */
[----:B------:R-:W-:Y:S01]  /*47a0*/  IADD3.X R4, R5, UR6, R0, P2, P1 ;  /* 0x0000000605047c10 */ /* 0x000fe200097e2400 */
[----:B------:R-:W-:Y:S02]  /*47b0*/  VIADD R0, R220, 0x1800 ;  /* 0x00001800dc007836 */ /* 0x000fe40000000000 */
[----:B------:R-:W-:-:S03]  /*47c0*/  IMAD.WIDE.U32 R6, R18, -0x2daee0ad, RZ ;  /* 0xd2511f5312067825 */ /* 0x000fc600078e00ff */
[----:B------:R-:W-:Y:S01]  /*47d0*/  SEL R209, R0, R220, !P0 ;  /* 0x000000dc00d17207 */ /* 0x000fe20004000000 */
[----:B------:R-:W-:Y:S01]  /*47e0*/  IMAD R5, RZ, RZ, -UR28 ;  /* 0x8000001cff057e24 */ /* 0x000fe2000f8e02ff */
[----:B------:R-:W-:Y:S02]  /*47f0*/  LOP3.LUT R0, R2, UR11, RZ, 0x3c, !PT ;  /* 0x0000000b02007c12 */ /* 0x000fe4000f8e3cff */
[----:B------:R-:W-:Y:S02]  /*4800*/  LOP3.LUT R2, R4, UR14, RZ, 0x3c, !PT ;  /* 0x0000000e04027c12 */ /* 0x000fe4000f8e3cff */
[----:B------:R-:W-:Y:S01]  /*4810*/  LOP3.LUT R0, R7, R0, RZ, 0x3c, !PT ;  /* 0x0000000007007212 */ /* 0x000fe200078e3cff */
[----:B------:R1:W-:Y:S04]  /*4820*/  STL [R1+0x1c], R5 ;  /* 0x00001c0501007387 */ /* 0x0003e80000100800 */
[----:B------:R1:W-:Y:S04]  /*4830*/  STL.64 [R1+0x30], R6 ;  /* 0x0000300601007387 */ /* 0x0003e80000100a00 */
[----:B------:R1:W-:Y:S04]  /*4840*/  STL [R1+0x18], R2 ;  /* 0x0000180201007387 */ /* 0x0003e80000100800 */
[----:B------:R1:W-:Y:S01]  /*4850*/  STL [R1+0x2c], R0 ;  /* 0x00002c0001007387 */ /* 0x0003e20000100800 */
[----:B------:R-:W-:-:S04]  /*4860*/  UIADD3 UR28, UR23, UR29, URZ ;  /* 0x0000001d171c7290 */ /* 0x000fc8000fffe03f */
[----:B------:R-:W-:-:S04]  /*4870*/  UIADD3 UR27, UR23, UR28, URZ ;  /* 0x0000001c171b7290 */ /* 0x000fc8000fffe03f */
[----:B------:R-:W-:Y:S01]  /*4880*/  UIADD3 UR26, UR23, UR27, URZ ;  /* 0x0000001b171a7290 */ /* 0x000fe2000fffe03f */
[----:B------:R-:W-:-:S03]  /*4890*/  LEA R209, R209, UR4, 0x1 ;  /* 0x00000004d1d17c11 */ /* 0x000fc6000f8e08ff */
[----:B------:R-:W-:Y:S01]  /*48a0*/  UIADD3 UR25, UR23, UR26, URZ ;  /* 0x0000001a17197290 */ /* 0x000fe2000fffe03f */
[----:B------:R-:W-:Y:S01]  /*48b0*/  UMOV UR5, URZ ;  /* 0x0000003f00057c82 */ /* 0x000fe20008000000 */
[----:B------:R-:W-:Y:S02]  /*48c0*/  @UP1 UMOV UR5, UR7 ;  /* 0x0000000700051c82 */ /* 0x000fe40008000000 */
[----:B------:R-:W-:-:S12]  /*48d0*/  UIADD3 UR36, UR23, UR25, URZ ;  /* 0x0000001917247290 */ /* 0x000fd8000fffe03f */
.L_x_691:
[----:B------:R-:W0:Y:S01]  /*48e0*/  LDGDEPBAR ;  /* 0x00000000000079af */ /* 0x000e220000000000 */
[----:B-1----:R-:W-:Y:S01]  /*48f0*/  LEA R0, R218, UR4, 0x1 ;  /* 0x00000004da007c11 */ /* 0x002fe2000f8e08ff */
[----:B------:R-:W-:Y:S01]  /*4900*/  IMAD.IADD R2, R219, 0x1, R209 ;  /* 0x00000001db027824 */ /* 0x000fe200078e02d1 */
[----:B------:R-:W-:Y:S01]  /*4910*/  USHF.L.U32 UR6, UR10, 0x6, URZ ;  /* 0x000000060a067899 */ /* 0x000fe2000800063f */
[----:B------:R-:W-:Y:S01]  /*4920*/  IMAD.MOV.U32 R248, RZ, RZ, R226 ;  /* 0x000000fffff87224 */ /* 0x000fe200078e00e2 */
[----:B------:R-:W-:Y:S01]  /*4930*/  UMOV UR8, UR59 ;  /* 0x0000003b00087c82 */ /* 0x000fe20008000000 */
[----:B------:R-:W-:Y:S01]  /*4940*/  IMAD.MOV.U32 R249, RZ, RZ, R225 ;  /* 0x000000fffff97224 */ /* 0x000fe200078e00e1 */
[----:B------:R-:W-:Y:S01]  /*4950*/  UISETP.GE.AND UP0, UPT, UR6, UR44, UPT ;  /* 0x0000002c0600728c */ /* 0x000fe2000bf06270 */
[----:B------:R-:W-:Y:S04]  /*4960*/  DEPBAR.LE SB0, 0x0 ;  /* 0x000080000000791a */ /* 0x000fe80000000000 */
[----:B------:R-:W-:Y:S06]  /*4970*/  BAR.SYNC.DEFER_BLOCKING 0x0 ;  /* 0x0000000000007b1d */ /* 0x000fec0000010000 */
[----:B------:R-:W-:Y:S06]  /*4980*/  LDSM.16.M88.4 R32, [R209] ;  /* 0x00000000d120783b */ /* 0x000fec0000000200 */
[----:B------:R-:W1:Y:S06]  /*4990*/  LDSM.16.M88.4 R16, [R0+0x9000] ;  /* 0x009000000010783b */ /* 0x000e6c0000000200 */
[----:B------:R-:W2:Y:S06]  /*49a0*/  LDSM.16.M88.4 R28, [R209+0x800] ;  /* 0x00080000d11c783b */ /* 0x000eac0000000200 */
[----:B------:R-:W3:Y:S06]  /*49b0*/  LDSM.16.M88.4 R132, [R0+0x9400] ;  /* 0x009400000084783b */ /* 0x000eec0000000200 */
[----:B------:R-:W-:Y:S06]  /*49c0*/  LDSM.16.M88.4 R136, [R2] ;  /* 0x000000000288783b */ /* 0x000fec0000000200 */
[----:B------:R-:W4:Y:S06]  /*49d0*/  LDSM.16.M88.4 R140, [R210+-0x6000] ;  /* 0xffa00000d28c783b */ /* 0x000f2c0000000200 */
[----:B------:R-:W4:Y:S06]  /*49e0*/  LDSM.16.M88.4 R144, [R2+0x800] ;  /* 0x000800000290783b */ /* 0x000f2c0000000200 */
[----:B------:R-:W4:Y:S01]  /*49f0*/  LDSM.16.M88.4 R148, [R210+-0x5c00] ;  /* 0xffa40000d294783b */ /* 0x000f220000000200 */
[-C--:B-1----:R-:W-:Y:S05]  /*4a00*/  HMMA.16816.F32.BF16 R4, R32, R16.reuse, RZ ;  /* 0x000000102004723c */ /* 0x082fea00000418ff */
[----:B------:R-:W-:Y:S01]  /*4a10*/  LDSM.16.M88.4 R152, [R209+0x1800] ;  /* 0x00180000d198783b */ /* 0x000fe20000000200 */
[C---:B--2---:R-:W-:Y:S05]  /*4a20*/  HMMA.16816.F32.BF16 R8, R28.reuse, R16, RZ ;  /* 0x000000101c08723c */ /* 0x044fea00000418ff */
[----:B------:R-:W-:Y:S01]  /*4a30*/  LDSM.16.M88.4 R156, [R0+0xb400] ;  /* 0x00b40000009c783b */ /* 0x000fe20000000200 */
        /* <DEDUP_REMOVED lines=16> */
[----:B------:R-:W-:Y:S01]  /*4b40*/  IMAD.U32 R144, RZ, RZ, UR22 ;  /* 0x00000016ff907e24 */ /* 0x000fe2000f8e00ff */
[----:B------:R-:W-:Y:S03]  /*4b50*/  LDSM.16.M88.4 R136, [R2+0x1000] ;  /* 0x001000000288783b */ /* 0x000fe60000000200 */
[----:B------:R-:W-:Y:S01]  /*4b60*/  IMAD.U32 R145, RZ, RZ, UR19 ;  /* 0x00000013ff917e24 */ /* 0x000fe2000f8e00ff */
[C---:B------:R-:W-:Y:S02]  /*4b70*/  LEA R144, P0, R247.reuse, R144, 0x2 ;  /* 0x00000090f7907211 */ /* 0x040fe400078010ff */
[----:B------:R-:W-:Y:S03]  /*4b80*/  LDSM.16.M88.4 R148, [R209+0x2800] ;  /* 0x00280000d194783b */ /* 0x000fe60000000200 */
[C---:B------:R-:W-:Y:S05]  /*4b90*/  LEA.HI.X.SX32 R145, R247.reuse, R145, 0x2, P0 ;  /* 0x00000091f7917211 */ /* 0x040fea00000f16ff */
[----:B-----5:R-:W5:Y:S01]  /*4ba0*/  LDG.E R224, desc[UR12][R144.64] ;  /* 0x0000000c90e07981 */ /* 0x020f62000c1e1900 */
[-C--:B-1----:R-:W-:Y:S05]  /*4bb0*/  HMMA.16816.F32.BF16 R4, R132, R140.reuse, R4 ;  /* 0x0000008c8404723c */ /* 0x082fea0000041804 */
[----:B------:R-:W5:Y:S01]  /*4bc0*/  LDG.E R223, desc[UR12][R144.64+0x20] ;  /* 0x0000200c90df7981 */ /* 0x000f62000c1e1900 */
[C---:B------:R-:W-:Y:S05]  /*4bd0*/  HMMA.16816.F32.BF16 R8, R152.reuse, R140, R8 ;  /* 0x0000008c9808723c */ /* 0x040fea0000041808 */
[----:B------:R-:W5:Y:S06]  /*4be0*/  LDG.E R222, desc[UR12][R144.64+0x80] ;  /* 0x0000800c90de7981 */ /* 0x000f6c000c1e1900 */
[----:B------:R1:W5:Y:S01]  /*4bf0*/  LDG.E R221, desc[UR12][R144.64+0xa0] ;  /* 0x0000a00c90dd7981 */ /* 0x000362000c1e1900 */
[-C--:B------:R-:W-:Y:S06]  /*4c00*/  HMMA.16816.F32.BF16 R12, R152, R142.reuse, R12 ;  /* 0x0000008e980c723c */ /* 0x080fec000004180c */
[C---:B------:R-:W-:Y:S01]  /*4c10*/  HMMA.16816.F32.BF16 R16, R132.reuse, R142, R16 ;  /* 0x0000008e8410723c */ /* 0x040fe20000041810 */
[----:B------:R-:W2:Y:S05]  /*4c20*/  LDSM.16.M88.4 R140, [R210+-0x4000] ;  /* 0xffc00000d28c783b */ /* 0x000eaa0000000200 */
[-C--:B------:R-:W-:Y:S06]  /*4c30*/  HMMA.16816.F32.BF16 R20, R132, R156.reuse, R20 ;  /* 0x0000009c8414723c */ /* 0x080fec0000041814 */
[C---:B------:R-:W-:Y:S06]  /*4c40*/  HMMA.16816.F32.BF16 R24, R152.reuse, R156, R24 ;  /* 0x0000009c9818723c */ /* 0x040fec0000041818 */
[-C--:B------:R-:W-:Y:S01]  /*4c50*/  HMMA.16816.F32.BF16 R28, R152, R158.reuse, R28 ;  /* 0x0000009e981c723c */ /* 0x080fe2000004181c */
[----:B-1----:R-:W1:Y:S05]  /*4c60*/  LDSM.16.M88.4 R144, [R2+0x1800] ;  /* 0x001800000290783b */ /* 0x002e6a0000000200 */
[----:B------:R-:W-:Y:S01]  /*4c70*/  HMMA.16816.F32.BF16 R32, R132, R158, R32 ;  /* 0x0000009e8420723c */ /* 0x000fe20000041820 */
[----:B------:R-:W3:Y:S06]  /*4c80*/  LDSM.16.M88.4 R132, [R210+-0x3c00] ;  /* 0xffc40000d284783b */ /* 0x000eec0000000200 */
[----:B------:R-:W-:Y:S01]  /*4c90*/  LDSM.16.M88.4 R152, [R0+0xd400] ;  /* 0x00d400000098783b */ /* 0x000fe20000000200 */
[-C--:B--2---:R-:W-:Y:S06]  /*4ca0*/  HMMA.16816.F32.BF16 R4, R136, R140.reuse, R4 ;  /* 0x0000008c8804723c */ /* 0x084fec0000041804 */
[C---:B-1----:R-:W-:Y:S06]  /*4cb0*/  HMMA.16816.F32.BF16 R8, R144.reuse, R140, R8 ;  /* 0x0000008c9008723c */ /* 0x042fec0000041808 */
[-C--:B------:R-:W-:Y:S06]  /*4cc0*/  HMMA.16816.F32.BF16 R12, R144, R142.reuse, R12 ;  /* 0x0000008e900c723c */ /* 0x080fec000004180c */
[C---:B------:R-:W-:Y:S01]  /*4cd0*/  HMMA.16816.F32.BF16 R16, R136.reuse, R142, R16 ;  /* 0x0000008e8810723c */ /* 0x040fe20000041810 */
[----:B------:R-:W-:Y:S05]  /*4ce0*/  LDSM.16.M88.4 R140, [R209+0x2000] ;  /* 0x00200000d18c783b */ /* 0x000fea0000000200 */
[-C--:B---3--:R-:W-:Y:S06]  /*4cf0*/  HMMA.16816.F32.BF16 R20, R136, R132.reuse, R20 ;  /* 0x000000848814723c */ /* 0x088fec0000041814 */
[C---:B------:R-:W-:Y:S06]  /*4d00*/  HMMA.16816.F32.BF16 R24, R144.reuse, R132, R24 ;  /* 0x000000849018723c */ /* 0x040fec0000041818 */
[-C--:B------:R-:W-:Y:S01]  /*4d10*/  HMMA.16816.F32.BF16 R28, R144, R134.reuse, R28 ;  /* 0x00000086901c723c */ /* 0x080fe2000004181c */
[----:B------:R1:W2:Y:S05]  /*4d20*/  LDSM.16.M88.4 R144, [R0+0xd000] ;  /* 0x00d000000090783b */ /* 0x0002aa0000000200 */
[----:B------:R-:W-:Y:S01]  /*4d30*/  HMMA.16816.F32.BF16 R32, R136, R134, R32 ;  /* 0x000000868820723c */ /* 0x000fe20000041820 */
[----:B------:R-:W-:Y:S06]  /*4d40*/  LDSM.16.M88.4 R132, [R2+0x2000] ;  /* 0x002000000284783b */ /* 0x000fec0000000200 */
[----:B------:R-:W3:Y:S01]  /*4d50*/  LDSM.16.M88.4 R136, [R210+-0x2000] ;  /* 0xffe00000d288783b */ /* 0x000ee20000000200 */
[----:B-1----:R-:W-:Y:S05]  /*4d60*/  IADD3 R0, R247, -UR18, -R233 ;  /* 0x80000012f7007c10 */ /* 0x002fea000fffe8e9 */
[----:B------:R-:W-:Y:S04]  /*4d70*/  VIADD R0, R0, UR9 ;  /* 0x0000000900007c36 */ /* 0x000fe80008000000 */
[----:B------:R-:W-:Y:S01]  /*4d80*/  VIADD R0, R0, UR6 ;  /* 0x0000000600007c36 */ /* 0x000fe20008000000 */
[-C--:B--2---:R-:W-:Y:S06]  /*4d90*/  HMMA.16816.F32.BF16 R4, R140, R144.reuse, R4 ;  /* 0x000000908c04723c */ /* 0x084fec0000041804 */
[C---:B------:R-:W-:Y:S06]  /*4da0*/  HMMA.16816.F32.BF16 R8, R148.reuse, R144, R8 ;  /* 0x000000909408723c */ /* 0x040fec0000041808 */
[-C--:B------:R-:W-:Y:S06]  /*4db0*/  HMMA.16816.F32.BF16 R12, R148, R146.reuse, R12 ;  /* 0x00000092940c723c */ /* 0x080fec000004180c */
[C---:B------:R-:W-:Y:S01]  /*4dc0*/  HMMA.16816.F32.BF16 R16, R140.reuse, R146, R16 ;  /* 0x000000928c10723c */ /* 0x040fe20000041810 */
[----:B------:R1:W2:Y:S05]  /*4dd0*/  LDSM.16.M88.4 R144, [R2+0x2800] ;  /* 0x002800000290783b */ /* 0x0002aa0000000200 */
[-C--:B------:R-:W-:Y:S06]  /*4de0*/  HMMA.16816.F32.BF16 R20, R140, R152.reuse, R20 ;  /* 0x000000988c14723c */ /* 0x080fec0000041814 */
[C---:B------:R-:W-:Y:S06]  /*4df0*/  HMMA.16816.F32.BF16 R24, R148.reuse, R152, R24 ;  /* 0x000000989418723c */ /* 0x040fec0000041818 */
[-C--:B------:R-:W-:Y:S01]  /*4e00*/  HMMA.16816.F32.BF16 R28, R148, R154.reuse, R28 ;  /* 0x0000009a941c723c */ /* 0x080fe2000004181c */
[----:B------:R-:W4:Y:S04]  /*4e10*/  LDSM.16.M88.4 R148, [R210+-0x1c00] ;  /* 0xffe40000d294783b */ /* 0x000f280000000200 */
[C---:B------:R-:W-:Y:S01]  /*4e20*/  VIADD R152, R0.reuse, 0xffffffe8 ;  /* 0xffffffe800987836 */ /* 0x040fe20000000000 */
[----:B------:R-:W-:Y:S05]  /*4e30*/  HMMA.16816.F32.BF16 R32, R140, R154, R32 ;  /* 0x0000009a8c20723c */ /* 0x000fea0000041820 */
[----:B-1----:R-:W-:Y:S01]  /*4e40*/  VIADD R2, R0, 0x28 ;  /* 0x0000002800027836 */ /* 0x002fe20000000000 */
[-C--:B---3--:R-:W-:Y:S05]  /*4e50*/  HMMA.16816.F32.BF16 R4, R132, R136.reuse, R4 ;  /* 0x000000888404723c */ /* 0x088fea0000041804 */
[----:B------:R-:W-:Y:S01]  /*4e60*/  ISETP.GE.AND P0, PT, R2, RZ, PT ;  /* 0x000000ff0200720c */ /* 0x000fe20003f06270 */
[C---:B------:R-:W-:Y:S02]  /*4e70*/  VIADD R142, R0.reuse, 0xffffffff ;  /* 0xffffffff008e7836 */ /* 0x040fe40000000000 */
[----:B------:R-:W-:Y:S03]  /*4e80*/  VIADD R141, R0, 0x8 ;  /* 0x00000008008d7836 */ /* 0x000fe60000000000 */
[----:B------:R-:W-:Y:S01]  /*4e90*/  ISETP.GE.AND P1, PT, R142, RZ, PT ;  /* 0x000000ff8e00720c */ /* 0x000fe20003f26270 */
[C---:B--2---:R-:W-:Y:S04]  /*4ea0*/  HMMA.16816.F32.BF16 R8, R144.reuse, R136, R8 ;  /* 0x000000889008723c */ /* 0x044fe80000041808 */
[----:B------:R-:W-:Y:S01]  /*4eb0*/  ISETP.GE.AND P6, PT, R141, RZ, PT ;  /* 0x000000ff8d00720c */ /* 0x000fe20003fc6270 */
[C---:B------:R-:W-:Y:S01]  /*4ec0*/  VIADD R140, R0.reuse, 0x7 ;  /* 0x00000007008c7836 */ /* 0x040fe20000000000 */
[----:B------:R-:W-:Y:S01]  /*4ed0*/  @!P0 IADD3 R2, -R0, -0x28, RZ ;  /* 0xffffffd800028810 */ /* 0x000fe20007ffe1ff */
[-C--:B------:R-:W-:Y:S03]  /*4ee0*/  HMMA.16816.F32.BF16 R12, R144, R138.reuse, R12 ;  /* 0x0000008a900c723c */ /* 0x080fe6000004180c */
[----:B------:R-:W-:Y:S01]  /*4ef0*/  ISETP.GE.AND P5, PT, R140, RZ, PT ;  /* 0x000000ff8c00720c */ /* 0x000fe20003fa6270 */
[C---:B------:R-:W-:Y:S01]  /*4f00*/  VIADD R137, R0.reuse, 0x18 ;  /* 0x0000001800897836 */ /* 0x040fe20000000000 */
[----:B------:R-:W-:Y:S01]  /*4f10*/  I2FP.F32.S32 R2, R2 ;  /* 0x0000000200027245 */ /* 0x000fe20000201400 */
[C---:B------:R-:W-:Y:S04]  /*4f20*/  HMMA.16816.F32.BF16 R16, R132.reuse, R138, R16 ;  /* 0x0000008a8410723c */ /* 0x040fe80000041810 */
[----:B------:R-:W-:Y:S01]  /*4f30*/  ISETP.GE.AND P2, PT, R137, RZ, PT ;  /* 0x000000ff8900720c */ /* 0x000fe20003f46270 */
[C---:B------:R-:W-:Y:S01]  /*4f40*/  VIADD R136, R0.reuse, 0x17 ;  /* 0x0000001700887836 */ /* 0x040fe20000000000 */
[----:B------:R-:W-:Y:S01]  /*4f50*/  @!P1 IADD3 R142, -R0, 0x1, RZ ;  /* 0x00000001008e9810 */ /* 0x000fe20007ffe1ff */
[-C--:B----4-:R-:W-:Y:S03]  /*4f60*/  HMMA.16816.F32.BF16 R20, R132, R148.reuse, R20 ;  /* 0x000000948414723c */ /* 0x090fe60000041814 */
[----:B------:R-:W-:Y:S01]  /*4f70*/  ISETP.GE.AND P1, PT, R136, RZ, PT ;  /* 0x000000ff8800720c */ /* 0x000fe20003f26270 */
[----:B------:R-:W-:Y:S01]  /*4f80*/  FFMA.FTZ R10, R2, -UR5, R10 ;  /* 0x80000005020a7c23 */ /* 0x000fe2000801000a */
[C---:B------:R-:W-:Y:S01]  /*4f90*/  @!P6 IADD3 R141, -R0.reuse, -0x8, RZ ;  /* 0xfffffff8008de810 */ /* 0x040fe20007ffe1ff */
[C---:B------:R-:W-:Y:S05]  /*4fa0*/  HMMA.16816.F32.BF16 R24, R144.reuse, R148, R24 ;  /* 0x000000949018723c */ /* 0x040fea0000041818 */
[C---:B------:R-:W-:Y:S01]  /*4fb0*/  @!P5 IADD3 R140, -R0.reuse, -0x7, RZ ;  /* 0xfffffff9008cd810 */ /* 0x040fe20007ffe1ff */
[-C--:B------:R-:W-:Y:S05]  /*4fc0*/  HMMA.16816.F32.BF16 R28, R144, R150.reuse, R28 ;  /* 0x00000096901c723c */ /* 0x080fea000004181c */
[C---:B------:R-:W-:Y:S01]  /*4fd0*/  @!P2 IADD3 R137, -R0.reuse, -0x18, RZ ;  /* 0xffffffe80089a810 */ /* 0x040fe20007ffe1ff */
[C---:B------:R-:W-:Y:S01]  /*4fe0*/  VIADD R2, R0.reuse, 0x27 ;  /* 0x0000002700027836 */ /* 0x040fe20000000000 */
[C---:B------:R-:W-:Y:S01]  /*4ff0*/  @!P1 IADD3 R136, -R0.reuse, -0x17, RZ ;  /* 0xffffffe900889810 */ /* 0x040fe20007ffe1ff */
[----:B------:R-:W-:Y:S01]  /*5000*/  VIADD R139, R0, 0x20 ;  /* 0x00000020008b7836 */ /* 0x000fe20000000000 */
[----:B------:R-:W-:Y:S01]  /*5010*/  ISETP.GE.AND P1, PT, R152, RZ, PT ;  /* 0x000000ff9800720c */ /* 0x000fe20003f26270 */
[----:B------:R-:W-:Y:S04]  /*5020*/  HMMA.16816.F32.BF16 R32, R132, R150, R32 ;  /* 0x000000968420723c */ /* 0x000fe80000041820 */
[----:B------:R-:W-:Y:S01]  /*5030*/  ISETP.GE.AND P0, PT, R2, RZ, PT ;  /* 0x000000ff0200720c */ /* 0x000fe20003f06270 */
[C---:B------:R-:W-:Y:S01]  /*5040*/  VIADD R138, R0.reuse, 0x1f ;  /* 0x0000001f008a7836 */ /* 0x040fe20000000000 */
[----:B------:R-:W-:Y:S01]  /*5050*/  ISETP.GE.AND P4, PT, R139, RZ, PT ;  /* 0x000000ff8b00720c */ /* 0x000fe20003f86270 */
[----:B------:R-:W-:Y:S01]  /*5060*/  VIADD R144, R0, 0xfffffff8 ;  /* 0xfffffff800907836 */ /* 0x000fe20000000000 */
[----:B------:R-:W-:Y:S02]  /*5070*/  I2FP.F32.S32 R142, R142 ;  /* 0x0000008e008e7245 */ /* 0x000fe40000201400 */
[----:B------:R-:W-:Y:S01]  /*5080*/  ISETP.GE.AND P3, PT, R138, RZ, PT ;  /* 0x000000ff8a00720c */ /* 0x000fe20003f66270 */
[----:B------:R-:W-:Y:S01]  /*5090*/  VIADD R146, R0, 0xfffffff0 ;  /* 0xfffffff000927836 */ /* 0x000fe20000000000 */
[----:B------:R-:W-:Y:S01]  /*50a0*/  ISETP.GE.AND P6, PT, R144, RZ, PT ;  /* 0x000000ff9000720c */ /* 0x000fe20003fc6270 */
[C---:B------:R-:W-:Y:S01]  /*50b0*/  VIADD R143, R0.reuse, 0xfffffff7 ;  /* 0xfffffff7008f7836 */ /* 0x040fe20000000000 */
[C---:B------:R-:W-:Y:S01]  /*50c0*/  @!P1 IADD3 R152, -R0.reuse, 0x18, RZ ;  /* 0x0000001800989810 */ /* 0x040fe20007ffe1ff */
[C---:B------:R-:W-:Y:S01]  /*50d0*/  VIADD R145, R0.reuse, 0xffffffef ;  /* 0xffffffef00917836 */ /* 0x040fe20000000000 */
[----:B------:R-:W-:Y:S01]  /*50e0*/  I2FP.F32.S32 R141, R141 ;  /* 0x0000008d008d7245 */ /* 0x000fe20000201400 */
[C---:B------:R-:W-:Y:S01]  /*50f0*/  VIADD R148, R0.reuse, 0x10 ;  /* 0x0000001000947836 */ /* 0x040fe20000000000 */
[C---:B------:R-:W-:Y:S01]  /*5100*/  @!P0 IADD3 R2, -R0.reuse, -0x27, RZ ;  /* 0xffffffd900028810 */ /* 0x040fe20007ffe1ff */
[----:B------:R-:W-:Y:S01]  /*5110*/  VIADD R147, R0, 0xf ;  /* 0x0000000f00937836 */ /* 0x000fe20000000000 */
[----:B------:R-:W-:Y:S01]  /*5120*/  ISETP.GE.AND P0, PT, R146, RZ, PT ;  /* 0x000000ff9200720c */ /* 0x000fe20003f06270 */
[C---:B------:R-:W-:Y:S01]  /*5130*/  VIADD R149, R0.reuse, 0xffffffe7 ;  /* 0xffffffe700957836 */ /* 0x040fe20000000000 */
[----:B------:R-:W-:Y:S01]  /*5140*/  @!P4 IADD3 R139, -R0, -0x20, RZ ;  /* 0xffffffe0008bc810 */ /* 0x000fe20007ffe1ff */
[----:B------:R-:W-:Y:S01]  /*5150*/  FFMA.FTZ R5, R142, -UR5, R5 ;  /* 0x800000058e057c23 */ /* 0x000fe20008010005 */
[C---:B------:R-:W-:Y:S01]  /*5160*/  @!P3 IADD3 R138, -R0.reuse, -0x1f, RZ ;  /* 0xffffffe1008ab810 */ /* 0x040fe20007ffe1ff */
[----:B------:R-:W-:Y:S01]  /*5170*/  FFMA.FTZ R6, R141, -UR5, R6 ;  /* 0x800000058d067c23 */ /* 0x000fe20008010006 */
[----:B------:R-:W-:Y:S01]  /*5180*/  @!P6 IADD3 R144, -R0, 0x8, RZ ;  /* 0x000000080090e810 */ /* 0x000fe20007ffe1ff */
[----:B------:R-:W-:Y:S01]  /*5190*/  FFMA.FTZ R19, R142, -UR5, R19 ;  /* 0x800000058e137c23 */ /* 0x000fe20008010013 */
[----:B------:R-:W-:Y:S01]  /*51a0*/  ISETP.GE.AND P5, PT, R143, RZ, PT ;  /* 0x000000ff8f00720c */ /* 0x000fe20003fa6270 */
[----:B------:R-:W-:Y:S01]  /*51b0*/  FFMA.FTZ R28, R141, -UR5, R28 ;  /* 0x800000058d1c7c23 */ /* 0x000fe2000801001c */
[----:B------:R-:W-:Y:S02]  /*51c0*/  ISETP.GE.AND P4, PT, R145, RZ, PT ;  /* 0x000000ff9100720c */ /* 0x000fe40003f86270 */
[----:B------:R-:W-:Y:S02]  /*51d0*/  ISETP.GE.AND P3, PT, R148, RZ, PT ;  /* 0x000000ff9400720c */ /* 0x000fe40003f66270 */
[----:B------:R-:W-:Y:S02]  /*51e0*/  ISETP.GE.AND P2, PT, R147, RZ, PT ;  /* 0x000000ff9300720c */ /* 0x000fe40003f46270 */
[----:B------:R-:W-:Y:S02]  /*51f0*/  ISETP.GE.AND P6, PT, R149, RZ, PT ;  /* 0x000000ff9500720c */ /* 0x000fe40003fc6270 */
[C---:B------:R-:W-:Y:S02]  /*5200*/  @!P0 IADD3 R146, -R0.reuse, 0x10, RZ ;  /* 0x0000001000928810 */ /* 0x040fe40007ffe1ff */
[----:B------:R-:W-:Y:S02]  /*5210*/  PLOP3.LUT P0, PT, PT, PT, UP0, 0x80, 0x0 ;  /* 0x000000000000781c */ /* 0x000fe40003f0f008 */
[C---:B------:R-:W-:Y:S02]  /*5220*/  @!P5 IADD3 R143, -R0.reuse, 0x9, RZ ;  /* 0x00000009008fd810 */ /* 0x040fe40007ffe1ff */
[C---:B------:R-:W-:Y:S02]  /*5230*/  @!P4 IADD3 R145, -R0.reuse, 0x11, RZ ;  /* 0x000000110091c810 */ /* 0x040fe40007ffe1ff */
[C---:B------:R-:W-:Y:S02]  /*5240*/  @!P3 IADD3 R148, -R0.reuse, -0x10, RZ ;  /* 0xfffffff00094b810 */ /* 0x040fe40007ffe1ff */
[C---:B------:R-:W-:Y:S02]  /*5250*/  @!P2 IADD3 R147, -R0.reuse, -0xf, RZ ;  /* 0xfffffff10093a810 */ /* 0x040fe40007ffe1ff */
[----:B------:R-:W-:Y:S02]  /*5260*/  @!P6 IADD3 R149, -R0, 0x19, RZ ;  /* 0x000000190095e810 */ /* 0x000fe40007ffe1ff */
[----:B------:R-:W-:Y:S02]  /*5270*/  IABS R0, R0 ;  /* 0x0000000000007213 */ /* 0x000fe40000000000 */
        /* <DEDUP_REMOVED lines=34> */
[C---:B------:R-:W-:Y:S01]  /*54a0*/  FFMA.FTZ R25, R147.reuse, -UR5, R25 ;  /* 0x8000000593197c23 */ /* 0x040fe20008010019 */
[----:B------:R-:W-:Y:S01]  /*54b0*/  FFMA.FTZ R29, R140, -UR5, R29 ;  /* 0x800000058c1d7c23 */ /* 0x000fe2000801001d */
[----:B------:R-:W-:Y:S01]  /*54c0*/  FFMA.FTZ R30, R148, -UR5, R30 ;  /* 0x80000005941e7c23 */ /* 0x000fe2000801001e */
[----:B------:R-:W-:Y:S01]  /*54d0*/  FFMA.FTZ R31, R147, -UR5, R31 ;  /* 0x80000005931f7c23 */ /* 0x000fe2000801001f */
[----:B------:R-:W-:Y:S01]  /*54e0*/  FFMA.FTZ R34, R146, -UR5, R34 ;  /* 0x8000000592227c23 */ /* 0x000fe20008010022 */
[----:B------:R-:W-:Y:S01]  /*54f0*/  FFMA.FTZ R35, R145, -UR5, R35 ;  /* 0x8000000591237c23 */ /* 0x000fe20008010023 */
[----:B------:R-:W-:Y:S01]  /*5500*/  FFMA.FTZ R32, R152, -UR5, R32 ;  /* 0x8000000598207c23 */ /* 0x000fe20008010020 */
[----:B------:R-:W-:Y:S01]  /*5510*/  FFMA.FTZ R33, R149, -UR5, R33 ;  /* 0x8000000595217c23 */ /* 0x000fe20008010021 */
[----:B------:R-:W-:Y:S06]  /*5520*/  @!P0 BRA `(.L_x_687) ;  /* 0x0000000000248947 */ /* 0x000fec0003800000 */
        /* <DEDUP_REMOVED lines=9> */
.L_x_687:
[----:B------:R-:W-:Y:S01]  /*55c0*/  UIADD3 UR17, UR9, 0x1, -UR18 ;  /* 0x0000000109117890 */ /* 0x000fe2000fffe812 */
[----:B------:R-:W-:Y:S01]  /*55d0*/  VIADD R132, R247, UR6 ;  /* 0x00000006f7847c36 */ /* 0x000fe20008000000 */
[----:B------:R-:W-:Y:S01]  /*55e0*/  UIADD3 UR7, -UR8, UR9, -UR18 ;  /* 0x0000000908077290 */ /* 0x000fe2000fffe912 */
[C---:B------:R-:W-:Y:S01]  /*55f0*/  VIADD R140, R233.reuse, 0x1 ;  /* 0x00000001e98c7836 */ /* 0x040fe20000000000 */
[----:B------:R-:W-:Y:S01]  /*5600*/  UIADD3 UR6, UR17, UR50, URZ ;  /* 0x0000003211067290 */ /* 0x000fe2000fffe03f */
[C---:B------:R-:W-:Y:S02]  /*5610*/  VIADD R139, R233.reuse, 0x8 ;  /* 0x00000008e98b7836 */ /* 0x040fe40000000000 */
[C---:B------:R-:W-:Y:S01]  /*5620*/  VIADD R138, R233.reuse, 0x9 ;  /* 0x00000009e98a7836 */ /* 0x040fe20000000000 */
[----:B------:R-:W-:Y:S01]  /*5630*/  VIADDMNMX R2, R132, UR7, RZ, !PT ;  /* 0x0000000784027c46 */ /* 0x000fe2000f8001ff */
[C---:B------:R-:W-:Y:S01]  /*5640*/  VIADD R137, R233.reuse, 0x10 ;  /* 0x00000010e9897836 */ /* 0x040fe20000000000 */
[----:B------:R-:W-:Y:S01]  /*5650*/  UMOV UR17, UR8 ;  /* 0x0000000800117c82 */ /* 0x000fe20008000000 */
[----:B------:R-:W-:Y:S01]  /*5660*/  IMAD.U32 R0, RZ, RZ, UR6 ;  /* 0x00000006ff007e24 */ /* 0x000fe2000f8e00ff */
[CC--:B------:R-:W-:Y:S01]  /*5670*/  ISETP.GE.AND P2, PT, R233.reuse, R2.reuse, PT ;  /* 0x00000002e900720c */ /* 0x0c0fe20003f46270 */
[C---:B------:R-:W-:Y:S01]  /*5680*/  VIADD R136, R233.reuse, 0x11 ;  /* 0x00000011e9887836 */ /* 0x040fe20000000000 */
[----:B------:R-:W-:Y:S01]  /*5690*/  ISETP.GE.AND P1, PT, R140, R2, PT ;  /* 0x000000028c00720c */ /* 0x000fe20003f26270 */
[C---:B------:R-:W-:Y:S01]  /*56a0*/  VIADD R135, R233.reuse, 0x18 ;  /* 0x00000018e9877836 */ /* 0x040fe20000000000 */
[C---:B------:R-:W-:Y:S01]  /*56b0*/  VIADDMNMX R0, R132.reuse, R0, UR9, PT ;  /* 0x0000000984007e46 */ /* 0x040fe2000b800100 */
[----:B------:R-:W-:Y:S01]  /*56c0*/  VIADD R134, R233, 0x19 ;  /* 0x00000019e9867836 */ /* 0x000fe20000000000 */
        /* <DEDUP_REMOVED lines=27> */
[CC--:B------:R-:W-:Y:S02]  /*5880*/  ISETP.GE.AND P0, PT, R140.reuse, R2.reuse, PT ;  /* 0x000000028c00720c */ /* 0x0c0fe40003f06270 */
[----:B------:R-:W-:Y:S02]  /*5890*/  ISETP.GE.AND P6, PT, R139, R2, PT ;  /* 0x000000028b00720c */ /* 0x000fe40003fc6270 */
        /* <DEDUP_REMOVED lines=28> */
[----:B------:R-:W-:Y:S02]  /*5a60*/  ISETP.GE.OR P6, PT, R140, R132, !P6 ;  /* 0x000000848c00720c */ /* 0x000fe400077c6670 */
[----:B------:R-:W-:Y:S02]  /*5a70*/  VIADDMNMX R2, R2, UR7, RZ, !PT ;  /* 0x0000000702027c46 */ /* 0x000fe4000f8001ff */
        /* <DEDUP_REMOVED lines=50> */
.L_x_688:
[----:B------:R-:W2:Y:S01]  /*5da0*/  LDL R133, [R1+0x8] ;  /* 0x0000080001857983 */ /* 0x000ea20000100800 */
[----:B------:R-:W-:Y:S02]  /*5db0*/  UIADD3 UR7, UR14, 0x3c6ef372, URZ ;  /* 0x3c6ef3720e077890 */ /* 0x000fe4000fffe03f */
[----:B------:R-:W-:Y:S01]  /*5dc0*/  UIADD3 UR6, UR14, -0x61c88647, URZ ;  /* 0x9e3779b90e067890 */ /* 0x000fe2000fffe03f */
[----:B------:R-:W3:Y:S01]  /*5dd0*/  LDL R0, [R1+0xc] ;  /* 0x00000c0001007983 */ /* 0x000ee20000100800 */
[----:B------:R-:W-:Y:S02]  /*5de0*/  UIADD3 UR8, UR11, -0x126145ec, URZ ;  /* 0xed9eba140b087890 */ /* 0x000fe4000fffe03f */
[----:B------:R-:W-:Y:S01]  /*5df0*/  UISETP.GT.AND UP3, UPT, UR10, UR35, UPT ;  /* 0x000000230a00728c */ /* 0x000fe2000bf64270 */
[----:B------:R-:W4:Y:S04]  /*5e00*/  LDL R136, [R1+0x38] ;  /* 0x0000380001887983 */ /* 0x000f280000100800 */
[----:B------:R-:W4:Y:S04]  /*5e10*/  LDL R132, [R1+0x2c] ;  /* 0x00002c0001847983 */ /* 0x000f280000100800 */
[----:B------:R-:W4:Y:S01]  /*5e20*/  LDL.64 R134, [R1+0x30] ;  /* 0x0000300001867983 */ /* 0x000f220000100a00 */
[C---:B--2---:R-:W-:Y:S01]  /*5e30*/  FSETP.NEU.FTZ.AND P1, PT, R133.reuse, -INF , PT ;  /* 0xff8000008500780b */ /* 0x044fe20003f3d000 */
[----:B------:R-:W-:Y:S04]  /*5e40*/  FMUL.FTZ R2, R133, 1.4426950216293334961 ;  /* 0x3fb8aa3b85027820 */ /* 0x000fe80000410000 */
[----:B------:R-:W2:Y:S01]  /*5e50*/  LDL R133, [R1+0x18] ;  /* 0x0000180001857983 */ /* 0x000ea20000100800 */
[C---:B---3--:R-:W-:Y:S01]  /*5e60*/  FSETP.NEU.FTZ.AND P0, PT, R0.reuse, -INF , PT ;  /* 0xff8000000000780b */ /* 0x048fe20003f1d000 */
[----:B------:R-:W-:Y:S01]  /*5e70*/  FMUL.FTZ R0, R0, 1.4426950216293334961 ;  /* 0x3fb8aa3b00007820 */ /* 0x000fe20000410000 */
[----:B------:R-:W-:Y:S04]  /*5e80*/  FSEL R2, R2, RZ, P1 ;  /* 0x000000ff02027208 */ /* 0x000fe80000800000 */
[----:B------:R-:W-:Y:S01]  /*5e90*/  FSEL R0, R0, RZ, P0 ;  /* 0x000000ff00007208 */ /* 0x000fe20000000000 */
[--C-:B------:R-:W-:Y:S01]  /*5ea0*/  FFMA.FTZ R20, R20, UR15, -R2.reuse ;  /* 0x0000000f14147c23 */ /* 0x100fe20008010802 */
[----:B------:R-:W-:Y:S01]  /*5eb0*/  FSETP.NEU.FTZ.AND P0, PT, R251, -INF , PT ;  /* 0xff800000fb00780b */ /* 0x000fe20003f1d000 */
[--C-:B------:R-:W-:Y:S01]  /*5ec0*/  FFMA.FTZ R32, R32, UR15, -R2.reuse ;  /* 0x0000000f20207c23 */ /* 0x100fe20008010802 */
[----:B------:R-:W-:Y:S01]  /*5ed0*/  FFMA.FTZ R16, R16, UR15, -R2 ;  /* 0x0000000f10107c23 */ /* 0x000fe20008010802 */
        /* <DEDUP_REMOVED lines=8> */
[----:B------:R3:W-:Y:S01]  /*5f60*/  MUFU.EX2 R236, R32 ;  /* 0x0000002000ec7308 */ /* 0x0007e20000000800 */
[----:B------:R-:W-:Y:S01]  /*5f70*/  FFMA.FTZ R141, R6, UR15, -R0 ;  /* 0x0000000f068d7c23 */ /* 0x000fe20008010800 */
[----:B----4-:R-:W-:Y:S04]  /*5f80*/  IMAD.WIDE.U32 R6, R132, -0x326172a9, RZ ;  /* 0xcd9e8d5784067825 */ /* 0x010fe800078e00ff */
[--C-:B------:R-:W-:Y:S01]  /*5f90*/  FFMA.FTZ R159, R21, UR15, -R2.reuse ;  /* 0x0000000f159f7c23 */ /* 0x100fe20008010802 */
[--C-:B------:R-:W-:Y:S01]  /*5fa0*/  FFMA.FTZ R156, R4, UR15, -R2.reuse ;  /* 0x0000000f049c7c23 */ /* 0x100fe20008010802 */
[--C-:B------:R-:W-:Y:S01]  /*5fb0*/  FFMA.FTZ R33, R33, UR15, -R2.reuse ;  /* 0x0000000f21217c23 */ /* 0x100fe20008010802 */
[--C-:B------:R-:W-:Y:S01]  /*5fc0*/  FFMA.FTZ R154, R17, UR15, -R2.reuse ;  /* 0x0000000f119a7c23 */ /* 0x100fe20008010802 */
[----:B------:R4:W-:Y:S01]  /*5fd0*/  MUFU.EX2 R231, R23 ;  /* 0x0000001700e77308 */ /* 0x0009e20000000800 */
[----:B-1----:R-:W-:Y:S01]  /*5fe0*/  FMUL.FTZ R20, R251, 1.4426950216293334961 ;  /* 0x3fb8aa3bfb147820 */ /* 0x002fe20000410000 */
[----:B------:R-:W-:Y:S04]  /*5ff0*/  FFMA.FTZ R2, R5, UR15, -R2 ;  /* 0x0000000f05027c23 */ /* 0x000fe80008010802 */
[----:B------:R-:W-:Y:S02]  /*6000*/  FSEL R0, R20, RZ, P0 ;  /* 0x000000ff14007208 */ /* 0x000fe40000000000 */
[----:B------:R-:W-:Y:S01]  /*6010*/  FSETP.NEU.FTZ.AND P0, PT, R252, -INF , PT ;  /* 0xff800000fc00780b */ /* 0x000fe20003f1d000 */
[----:B---3--:R-:W-:Y:S01]  /*6020*/  IMAD.U32 R32, RZ, RZ, UR10 ;  /* 0x0000000aff207e24 */ /* 0x008fe2000f8e00ff */
[----:B------:R1:W-:Y:S01]  /*6030*/  MUFU.EX2 R235, R34 ;  /* 0x0000002200eb7308 */ /* 0x0003e20000000800 */
[--C-:B------:R-:W-:Y:S01]  /*6040*/  FFMA.FTZ R28, R28, UR15, -R0.reuse ;  /* 0x0000000f1c1c7c23 */ /* 0x100fe20008010800 */
[----:B------:R-:W-:Y:S01]  /*6050*/  FFMA.FTZ R29, R29, UR15, -R0 ;  /* 0x0000000f1d1d7c23 */ /* 0x000fe20008010800 */
[----:B------:R-:W-:Y:S02]  /*6060*/  IMAD R22, R32, 0x4, R136 ;  /* 0x0000000420167824 */ /* 0x000fe400078e0288 */
[--C-:B------:R-:W-:Y:S01]  /*6070*/  FFMA.FTZ R146, R8, UR15, -R0.reuse ;  /* 0x0000000f08927c23 */ /* 0x100fe20008010800 */
[--C-:B------:R-:W-:Y:S01]  /*6080*/  FFMA.FTZ R142, R9, UR15, -R0.reuse ;  /* 0x0000000f098e7c23 */ /* 0x100fe20008010800 */
[--C-:B------:R-:W-:Y:S01]  /*6090*/  FFMA.FTZ R24, R24, UR15, -R0.reuse ;  /* 0x0000000f18187c23 */ /* 0x100fe20008010800 */
[C---:B------:R-:W-:Y:S02]  /*60a0*/  VIADD R18, R22.reuse, 0x2 ;  /* 0x0000000216127836 */ /* 0x040fe40000000000 */
[----:B------:R3:W-:Y:S01]  /*60b0*/  MUFU.EX2 R234, R28 ;  /* 0x0000001c00ea7308 */ /* 0x0007e20000000800 */
[----:B----4-:R-:W-:Y:S04]  /*60c0*/  IMAD.WIDE.U32 R22, R22, -0x326172a9, RZ ;  /* 0xcd9e8d5716167825 */ /* 0x010fe800078e00ff */
[--C-:B------:R-:W-:Y:S01]  /*60d0*/  FFMA.FTZ R25, R25, UR15, -R0.reuse ;  /* 0x0000000f19197c23 */ /* 0x100fe20008010800 */
[----:B------:R-:W-:Y:S01]  /*60e0*/  FFMA.FTZ R158, R12, UR15, -R0 ;  /* 0x0000000f0c9e7c23 */ /* 0x000fe20008010800 */
[----:B------:R-:W-:Y:S01]  /*60f0*/  IMAD.WIDE.U32 R18, R18, -0x326172a9, RZ ;  /* 0xcd9e8d5712127825 */ /* 0x000fe200078e00ff */
[----:B------:R-:W-:Y:S02]  /*6100*/  LOP3.LUT R132, R7, UR6, R22, 0x96, !PT ;  /* 0x0000000607847c12 */ /* 0x000fe4000f8e9616 */
[----:B------:R4:W-:Y:S01]  /*6110*/  MUFU.EX2 R229, R16 ;  /* 0x0000001000e57308 */ /* 0x0009e20000000800 */
[----:B------:R-:W-:Y:S01]  /*6120*/  FFMA.FTZ R144, R13, UR15, -R0 ;  /* 0x0000000f0d907c23 */ /* 0x000fe20008010800 */
[----:B-1----:R-:W-:Y:S01]  /*6130*/  LOP3.LUT R34, R7, UR6, R18, 0x96, !PT ;  /* 0x0000000607227c12 */ /* 0x002fe2000f8e9612 */
[----:B------:R-:W-:Y:S01]  /*6140*/  UIADD3 UR6, UR11, 0x76cf5d0a, URZ ;  /* 0x76cf5d0a0b067890 */ /* 0x000fe2000fffe03f */
[----:B------:R-:W-:Y:S06]  /*6150*/  FMUL.FTZ R0, R252, 1.4426950216293334961 ;  /* 0x3fb8aa3bfc007820 */ /* 0x000fec0000410000 */
[----:B------:R1:W2:Y:S01]  /*6160*/  MUFU.EX2 R237, R35 ;  /* 0x0000002300ed7308 */ /* 0x0002a20000000800 */
[----:B---3--:R-:W-:Y:S01]  /*6170*/  LOP3.LUT R28, R6, UR7, RZ, 0x3c, !PT ;  /* 0x00000007061c7c12 */ /* 0x008fe2000f8e3cff */
[----:B------:R-:W-:Y:S01]  /*6180*/  UIADD3 UR7, UR11, -0x4498517b, URZ ;  /* 0xbb67ae850b077890 */ /* 0x000fe2000fffe03f */
[----:B------:R-:W-:Y:S07]  /*6190*/  FSEL R0, R0, RZ, P0 ;  /* 0x000000ff00007208 */ /* 0x000fee0000000000 */
[----:B------:R-:W-:Y:S01]  /*61a0*/  MUFU.EX2 R230, R33 ;  /* 0x0000002100e67308 */ /* 0x000fe20000000800 */
[----:B----4-:R-:W-:Y:S01]  /*61b0*/  LOP3.LUT R16, R134, UR7, RZ, 0x3c, !PT ;  /* 0x0000000786107c12 */ /* 0x010fe2000f8e3cff */
[--C-:B------:R-:W-:Y:S01]  /*61c0*/  FFMA.FTZ R31, R31, UR15, -R0.reuse ;  /* 0x0000000f1f1f7c23 */ /* 0x100fe20008010800 */
[----:B------:R-:W-:Y:S01]  /*61d0*/  UIADD3 UR7, UR11, 0x32370b8f, URZ ;  /* 0x32370b8f0b077890 */ /* 0x000fe2000fffe03f */
[--C-:B------:R-:W-:Y:S01]  /*61e0*/  FFMA.FTZ R15, R15, UR15, -R0.reuse ;  /* 0x0000000f0f0f7c23 */ /* 0x100fe20008010800 */
[--C-:B------:R-:W-:Y:S01]  /*61f0*/  FFMA.FTZ R143, R10, UR15, -R0.reuse ;  /* 0x0000000f0a8f7c23 */ /* 0x100fe20008010800 */
[--C-:B------:R-:W-:Y:S01]  /*6200*/  FFMA.FTZ R147, R14, UR15, -R0.reuse ;  /* 0x0000000f0e937c23 */ /* 0x100fe20008010800 */
[--C-:B------:R-:W-:Y:S03]  /*6210*/  FFMA.FTZ R145, R11, UR15, -R0.reuse ;  /* 0x0000000f0b917c23 */ /* 0x100fe60008010800 */
[----:B------:R-:W-:Y:S01]  /*6220*/  MUFU.EX2 R155, R31 ;  /* 0x0000001f009b7308 */ /* 0x000fe20000000800 */
[----:B-1----:R-:W-:Y:S04]  /*6230*/  IMAD.WIDE.U32 R34, R34, -0x2daee0ad, RZ ;  /* 0xd2511f5322227825 */ /* 0x002fe800078e00ff */
[--C-:B------:R-:W-:Y:S01]  /*6240*/  FFMA.FTZ R27, R27, UR15, -R0.reuse ;  /* 0x0000000f1b1b7c23 */ /* 0x100fe20008010800 */
[--C-:B------:R-:W-:Y:S01]  /*6250*/  FFMA.FTZ R26, R26, UR15, -R0.reuse ;  /* 0x0000000f1a1a7c23 */ /* 0x100fe20008010800 */
[----:B------:R-:W-:Y:S03]  /*6260*/  FFMA.FTZ R0, R30, UR15, -R0 ;  /* 0x0000000f1e007c23 */ /* 0x000fe60008010800 */
[----:B------:R-:W-:Y:S10]  /*6270*/  MUFU.EX2 R153, R29 ;  /* 0x0000001d00997308 */ /* 0x000ff40000000800 */
[----:B------:R-:W1:Y:S10]  /*6280*/  MUFU.EX2 R227, R227 ;  /* 0x000000e300e37308 */ /* 0x000e740000000800 */
[----:B------:R-:W-:Y:S10]  /*6290*/  MUFU.EX2 R148, R0 ;  /* 0x0000000000947308 */ /* 0x000ff40000000800 */
[----:B------:R3:W-:Y:S10]  /*62a0*/  MUFU.EX2 R157, R15 ;  /* 0x0000000f009d7308 */ /* 0x0007f40000000800 */
        /* <DEDUP_REMOVED lines=15> */
[----:B------:R-:W1:Y:S10]  /*63a0*/  MUFU.EX2 R152, R24 ;  /* 0x0000001800987308 */ /* 0x000e740000000800 */
[----:B------:R-:W1:Y:S10]  /*63b0*/  MUFU.EX2 R150, R27 ;  /* 0x0000001b00967308 */ /* 0x000e740000000800 */
[----:B------:R-:W-:Y:S10]  /*63c0*/  MUFU.EX2 R151, R25 ;  /* 0x0000001900977308 */ /* 0x000ff40000000800 */
[----:B------:R-:W1:Y:S01]  /*63d0*/  MUFU.EX2 R149, R26 ;  /* 0x0000001a00957308 */ /* 0x000e620000000800 */
[-C--:B--2---:R-:W-:Y:S02]  /*63e0*/  LOP3.LUT R20, R23, R133.reuse, RZ, 0x3c, !PT ;  /* 0x0000008517147212 */ /* 0x084fe400078e3cff */
[----:B------:R-:W-:Y:S01]  /*63f0*/  LOP3.LUT R6, R19, R133, RZ, 0x3c, !PT ;  /* 0x0000008513067212 */ /* 0x000fe200078e3cff */
[----:B------:R-:W-:Y:S04]  /*6400*/  IMAD.WIDE.U32 R132, R132, -0x2daee0ad, RZ ;  /* 0xd2511f5384847825 */ /* 0x000fe800078e00ff */
[----:B------:R-:W-:Y:S04]  /*6410*/  IMAD.WIDE.U32 R18, R20, -0x2daee0ad, RZ ;  /* 0xd2511f5314127825 */ /* 0x000fe800078e00ff */
[----:B------:R-:W-:Y:S01]  /*6420*/  IMAD.WIDE.U32 R6, R6, -0x2daee0ad, RZ ;  /* 0xd2511f5306067825 */ /* 0x000fe200078e00ff */
[C---:B------:R-:W-:Y:S02]  /*6430*/  LOP3.LUT R19, R16.reuse, R19, RZ, 0x3c, !PT ;  /* 0x0000001310137212 */ /* 0x040fe400078e3cff */
[----:B------:R-:W-:Y:S02]  /*6440*/  LOP3.LUT R22, R133, UR6, R18, 0x96, !PT ;  /* 0x0000000685167c12 */ /* 0x000fe4000f8e9612 */
[----:B------:R-:W-:Y:S01]  /*6450*/  LOP3.LUT R134, R35, UR6, R6, 0x96, !PT ;  /* 0x0000000623867c12 */ /* 0x000fe2000f8e9606 */
[----:B------:R-:W-:Y:S01]  /*6460*/  UIADD3 UR6, UR14, -0x255992d5, URZ ;  /* 0xdaa66d2b0e067890 */ /* 0x000fe2000fffe03f */
[----:B------:R-:W-:Y:S01]  /*6470*/  LOP3.LUT R7, R16, R7, RZ, 0x3c, !PT ;  /* 0x0000000710077212 */ /* 0x000fe200078e3cff */
[----:B------:R-:W-:Y:S04]  /*6480*/  IMAD.WIDE.U32 R18, R19, -0x326172a9, RZ ;  /* 0xcd9e8d5713127825 */ /* 0x000fe800078e00ff */
[----:B------:R-:W-:Y:S01]  /*6490*/  IMAD.WIDE.U32 R22, R22, -0x326172a9, RZ ;  /* 0xcd9e8d5716167825 */ /* 0x000fe200078e00ff */
[----:B------:R-:W-:Y:S03]  /*64a0*/  LOP3.LUT R19, R28, R19, RZ, 0x3c, !PT ;  /* 0x000000131c137212 */ /* 0x000fe600078e3cff */
[----:B------:R-:W-:Y:S01]  /*64b0*/  IMAD.WIDE.U32 R134, R134, -0x326172a9, RZ ;  /* 0xcd9e8d5786867825 */ /* 0x000fe200078e00ff */
[----:B------:R-:W-:Y:S03]  /*64c0*/  LOP3.LUT R20, R23, UR6, R18, 0x96, !PT ;  /* 0x0000000617147c12 */ /* 0x000fe6000f8e9612 */
[----:B------:R-:W-:Y:S04]  /*64d0*/  IMAD.WIDE.U32 R6, R7, -0x326172a9, RZ ;  /* 0xcd9e8d5707067825 */ /* 0x000fe800078e00ff */
[----:B------:R-:W-:Y:S01]  /*64e0*/  IMAD.WIDE.U32 R18, R19, -0x2daee0ad, RZ ;  /* 0xd2511f5313127825 */ /* 0x000fe200078e00ff */
[----:B------:R-:W-:Y:S02]  /*64f0*/  LOP3.LUT R7, R28, R7, RZ, 0x3c, !PT ;  /* 0x000000071c077212 */ /* 0x000fe400078e3cff */
[----:B------:R-:W-:Y:S01]  /*6500*/  LOP3.LUT R16, R135, UR6, R6, 0x96, !PT ;  /* 0x0000000687107c12 */ /* 0x000fe2000f8e9606 */
[----:B------:R-:W-:Y:S01]  /*6510*/  IMAD.WIDE.U32 R20, R20, -0x2daee0ad, RZ ;  /* 0xd2511f5314147825 */ /* 0x000fe200078e00ff */
[----:B------:R-:W-:Y:S01]  /*6520*/  LOP3.LUT R132, R19, UR7, R132, 0x96, !PT ;  /* 0x0000000713847c12 */ /* 0x000fe2000f8e9684 */
[----:B------:R-:W-:Y:S02]  /*6530*/  UIADD3 UR6, UR14, 0x78dde6e4, URZ ;  /* 0x78dde6e40e067890 */ /* 0x000fe4000fffe03f */
[----:B------:R-:W-:Y:S01]  /*6540*/  IMAD.WIDE.U32 R6, R7, -0x2daee0ad, RZ ;  /* 0xd2511f5307067825 */ /* 0x000fe200078e00ff */
[----:B------:R-:W-:Y:S03]  /*6550*/  LOP3.LUT R4, R21, UR8, R18, 0x96, !PT ;  /* 0x0000000815047c12 */ /* 0x000fe6000f8e9612 */
[----:B------:R-:W-:Y:S01]  /*6560*/  IMAD.WIDE.U32 R18, R16, -0x2daee0ad, RZ ;  /* 0xd2511f5310127825 */ /* 0x000fe200078e00ff */
[----:B------:R-:W-:Y:S01]  /*6570*/  LOP3.LUT R5, R7, UR7, R34, 0x96, !PT ;  /* 0x0000000707057c12 */ /* 0x000fe2000f8e9622 */
[----:B------:R-:W-:Y:S02]  /*6580*/  UIADD3 UR7, UR14, 0x1715609d, URZ ;  /* 0x1715609d0e077890 */ /* 0x000fe4000fffe03f */
[----:B------:R-:W-:Y:S01]  /*6590*/  IMAD.WIDE.U32 R8, R132, -0x326172a9, RZ ;  /* 0xcd9e8d5784087825 */ /* 0x000fe200078e00ff */
[----:B------:R-:W-:Y:S01]  /*65a0*/  LOP3.LUT R16, R19, UR8, R6, 0x96, !PT ;  /* 0x0000000813107c12 */ /* 0x000fe2000f8e9606 */
[----:B------:R-:W-:Y:S02]  /*65b0*/  UIADD3 UR8, UR11, -0x56f99767, URZ ;  /* 0xa90668990b087890 */ /* 0x000fe4000fffe03f */
[----:B------:R-:W-:Y:S01]  /*65c0*/  IMAD.WIDE.U32 R12, R4, -0x326172a9, RZ ;  /* 0xcd9e8d57040c7825 */ /* 0x000fe200078e00ff */
[----:B------:R-:W-:Y:S03]  /*65d0*/  LOP3.LUT R6, R9, UR6, R22, 0x96, !PT ;  /* 0x0000000609067c12 */ /* 0x000fe6000f8e9616 */
[----:B------:R-:W-:Y:S01]  /*65e0*/  IMAD.WIDE.U32 R4, R5, -0x326172a9, RZ ;  /* 0xcd9e8d5705047825 */ /* 0x000fe200078e00ff */
[----:B------:R-:W-:Y:S03]  /*65f0*/  LOP3.LUT R8, R13, UR7, R8, 0x96, !PT ;  /* 0x000000070d087c12 */ /* 0x000fe6000f8e9608 */
[----:B------:R-:W-:Y:S01]  /*6600*/  IMAD.WIDE.U32 R16, R16, -0x326172a9, RZ ;  /* 0xcd9e8d5710107825 */ /* 0x000fe200078e00ff */
[----:B------:R-:W-:Y:S01]  /*6610*/  LOP3.LUT R134, R5, UR6, R134, 0x96, !PT ;  /* 0x0000000605867c12 */ /* 0x000fe2000f8e9686 */
[----:B------:R-:W-:Y:S02]  /*6620*/  UIADD3 UR6, UR11, 0x646e171e, URZ ;  /* 0x646e171e0b067890 */ /* 0x000fe4000fffe03f */
[----:B------:R-:W-:Y:S01]  /*6630*/  IMAD.WIDE.U32 R6, R6, -0x2daee0ad, RZ ;  /* 0xd2511f5306067825 */ /* 0x000fe200078e00ff */
[----:B------:R-:W-:Y:S03]  /*6640*/  LOP3.LUT R13, R17, UR7, R4, 0x96, !PT ;  /* 0x00000007110d7c12 */ /* 0x000fe6000f8e9604 */
[----:B------:R-:W-:Y:S01]  /*6650*/  IMAD.WIDE.U32 R4, R8, -0x2daee0ad, RZ ;  /* 0xd2511f5308047825 */ /* 0x000fe200078e00ff */
[----:B------:R-:W-:Y:S04]  /*6660*/  LOP3.LUT R20, R7, UR8, R20, 0x96, !PT ;  /* 0x0000000807147c12 */ /* 0x000fe8000f8e9614 */
[----:B------:R-:W-:Y:S01]  /*6670*/  LOP3.LUT R9, R5, UR6, R6, 0x96, !PT ;  /* 0x0000000605097c12 */ /* 0x000fe2000f8e9606 */
[----:B------:R-:W-:Y:S01]  /*6680*/  IMAD.WIDE.U32 R6, R134, -0x2daee0ad, RZ ;  /* 0xd2511f5386067825 */ /* 0x000fe200078e00ff */
[--C-:B------:R-:W-:Y:S02]  /*6690*/  SHF.R.U32.HI R10, RZ, 0x18, R4.reuse ;  /* 0x00000018ff0a7819 */ /* 0x100fe40000011604 */
[----:B------:R-:W-:Y:S02]  /*66a0*/  SHF.R.U32.HI R14, RZ, 0x10, R4 ;  /* 0x00000010ff0e7819 */ /* 0x000fe40000011604 */
[C---:B------:R-:W-:Y:S02]  /*66b0*/  LOP3.LUT R8, R4.reuse, 0xff, RZ, 0xc0, !PT ;  /* 0x000000ff04087812 */ /* 0x040fe400078ec0ff */
[----:B---3--:R-:W-:Y:S01]  /*66c0*/  LOP3.LUT R15, R4, 0xffff, RZ, 0xc0, !PT ;  /* 0x0000ffff040f7812 */ /* 0x008fe200078ec0ff */
[----:B------:R-:W-:Y:S01]  /*66d0*/  IMAD.WIDE.U32 R4, R13, -0x2daee0ad, RZ ;  /* 0xd2511f530d047825 */ /* 0x000fe200078e00ff */
[----:B------:R-:W-:Y:S02]  /*66e0*/  ISETP.LE.U32.AND P2, PT, R10, UR16, PT ;  /* 0x000000100a007c0c */ /* 0x000fe4000bf43070 */
[----:B------:R-:W-:Y:S02]  /*66f0*/  LOP3.LUT R18, R7, UR8, R18, 0x96, !PT ;  /* 0x0000000807127c12 */ /* 0x000fe4000f8e9612 */
[----:B------:R-:W-:Y:S02]  /*6700*/  LOP3.LUT R10, R14, 0xff, RZ, 0xc0, !PT ;  /* 0x000000ff0e0a7812 */ /* 0x000fe400078ec0ff */
[----:B------:R-:W-:Y:S02]  /*6710*/  LOP3.LUT R7, R9, 0xff, RZ, 0xc0, !PT ;  /* 0x000000ff09077812 */ /* 0x000fe400078ec0ff */
[----:B------:R-:W-:Y:S02]  /*6720*/  ISETP.LE.U32.AND P3, PT, R8, UR16, PT ;  /* 0x0000001008007c0c */ /* 0x000fe4000bf63070 */
[----:B------:R-:W-:Y:S01]  /*6730*/  LOP3.LUT R8, R5, UR6, R6, 0x96, !PT ;  /* 0x0000000605087c12 */ /* 0x000fe2000f8e9606 */
[----:B------:R-:W-:Y:S01]  /*6740*/  UIADD3 UR6, UR14, -0x4ab325aa, URZ ;  /* 0xb54cda560e067890 */ /* 0x000fe2000fffe03f */
[C---:B------:R-:W-:Y:S01]  /*6750*/  LOP3.LUT R11, R4.reuse, 0xff, RZ, 0xc0, !PT ;  /* 0x000000ff040b7812 */ /* 0x040fe200078ec0ff */
[----:B------:R-:W-:Y:S01]  /*6760*/  @!P2 FADD.FTZ R237, -R237, -RZ ;  /* 0x800000ffededa221 */ /* 0x000fe20000010100 */
[--C-:B------:R-:W-:Y:S02]  /*6770*/  SHF.R.U32.HI R13, RZ, 0x18, R4.reuse ;  /* 0x00000018ff0d7819 */ /* 0x100fe40000011604 */
[----:B------:R-:W-:Y:S02]  /*6780*/  SHF.R.U32.HI R19, RZ, 0x10, R4 ;  /* 0x00000010ff137819 */ /* 0x000fe40000011604 */
[----:B------:R-:W-:Y:S01]  /*6790*/  LOP3.LUT R21, R4, 0xffff, RZ, 0xc0, !PT ;  /* 0x0000ffff04157812 */ /* 0x000fe200078ec0ff */
[----:B------:R-:W-:Y:S01]  /*67a0*/  IMAD.WIDE.U32 R4, R20, -0x326172a9, RZ ;  /* 0xcd9e8d5714047825 */ /* 0x000fe200078e00ff */
[----:B------:R-:W-:Y:S02]  /*67b0*/  ISETP.LE.U32.AND P5, PT, R10, UR16, PT ;  /* 0x000000100a007c0c */ /* 0x000fe4000bfa3070 */
[--C-:B------:R-:W-:Y:S01]  /*67c0*/  SHF.R.U32.HI R6, RZ, 0x18, R9.reuse ;  /* 0x00000018ff067819 */ /* 0x100fe20000011609 */
[----:B------:R-:W-:Y:S01]  /*67d0*/  @!P3 FADD.FTZ R236, -R236, -RZ ;  /* 0x800000ffececb221 */ /* 0x000fe20000010100 */
[----:B------:R-:W-:Y:S02]  /*67e0*/  ISETP.LE.U32.AND P6, PT, R7, UR16, PT ;  /* 0x0000001007007c0c */ /* 0x000fe4000bfc3070 */
[----:B------:R-:W-:Y:S02]  /*67f0*/  ISETP.LE.U32.AND P1, PT, R6, UR16, PT ;  /* 0x0000001006007c0c */ /* 0x000fe4000bf23070 */
[----:B------:R-:W-:Y:S02]  /*6800*/  ISETP.LE.U32.AND P4, PT, R11, UR16, PT ;  /* 0x000000100b007c0c */ /* 0x000fe4000bf83070 */
[----:B------:R-:W-:Y:S02]  /*6810*/  LOP3.LUT R7, R5, UR6, R12, 0x96, !PT ;  /* 0x0000000605077c12 */ /* 0x000fe4000f8e960c */
[--C-:B------:R-:W-:Y:S01]  /*6820*/  SHF.R.U32.HI R10, RZ, 0x18, R4.reuse ;  /* 0x00000018ff0a7819 */ /* 0x100fe20000011604 */
[----:B------:R-:W-:Y:S01]  /*6830*/  @!P5 FADD.FTZ R235, -R235, -RZ ;  /* 0x800000ffebebd221 */ /* 0x000fe20000010100 */
[----:B------:R-:W-:Y:S02]  /*6840*/  LOP3.LUT R17, R4, 0xffff, RZ, 0xc0, !PT ;  /* 0x0000ffff04117812 */ /* 0x000fe400078ec0ff */
[----:B------:R-:W-:Y:S01]  /*6850*/  SHF.R.U32.HI R5, RZ, 0x10, R9 ;  /* 0x00000010ff057819 */ /* 0x000fe20000011609 */
[----:B------:R-:W-:Y:S01]  /*6860*/  @!P6 FADD.FTZ R232, -R232, -RZ ;  /* 0x800000ffe8e8e221 */ /* 0x000fe20000010100 */
[----:B------:R-:W-:Y:S01]  /*6870*/  LOP3.LUT R6, R4, 0xff, RZ, 0xc0, !PT ;  /* 0x000000ff04067812 */ /* 0x000fe200078ec0ff */
[----:B------:R-:W-:Y:S01]  /*6880*/  @!P1 FADD.FTZ R231, -R231, -RZ ;  /* 0x800000ffe7e79221 */ /* 0x000fe20000010100 */
[----:B------:R-:W-:Y:S01]  /*6890*/  SHF.R.U32.HI R12, RZ, 0x10, R4 ;  /* 0x00000010ff0c7819 */ /* 0x000fe20000011604 */
[----:B------:R-:W-:Y:S01]  /*68a0*/  @!P4 FADD.FTZ R234, -R234, -RZ ;  /* 0x800000ffeaeac221 */ /* 0x000fe20000010100 */
[----:B------:R-:W-:Y:S02]  /*68b0*/  ISETP.LE.U32.AND P2, PT, R10, UR16, PT ;  /* 0x000000100a007c0c */ /* 0x000fe4000bf43070 */
[----:B----4-:R-:W-:Y:S02]  /*68c0*/  LOP3.LUT R2, R8, 0xff, RZ, 0xc0, !PT ;  /* 0x000000ff08027812 */ /* 0x010fe400078ec0ff */
[----:B------:R-:W-:Y:S02]  /*68d0*/  SHF.R.U32.HI R4, RZ, 0x8, R15 ;  /* 0x00000008ff047819 */ /* 0x000fe4000001160f */
[----:B------:R-:W-:Y:S02]  /*68e0*/  LOP3.LUT R10, R5, 0xff, RZ, 0xc0, !PT ;  /* 0x000000ff050a7812 */ /* 0x000fe400078ec0ff */
[----:B------:R-:W-:Y:S02]  /*68f0*/  ISETP.LE.U32.AND P3, PT, R6, UR16, PT ;  /* 0x0000001006007c0c */ /* 0x000fe4000bf63070 */
[----:B------:R-:W-:Y:S02]  /*6900*/  ISETP.LE.U32.AND P5, PT, R2, UR16, PT ;  /* 0x0000001002007c0c */ /* 0x000fe4000bfa3070 */
[----:B------:R-:W-:Y:S01]  /*6910*/  LOP3.LUT R6, R4, 0xffff, RZ, 0xc0, !PT ;  /* 0x0000ffff04067812 */ /* 0x000fe200078ec0ff */
[----:B-1----:R-:W-:Y:S01]  /*6920*/  @!P2 FADD.FTZ R227, -R227, -RZ ;  /* 0x800000ffe3e3a221 */ /* 0x002fe20000010100 */
[----:B------:R-:W-:Y:S01]  /*6930*/  ISETP.LE.U32.AND P6, PT, R10, UR16, PT ;  /* 0x000000100a007c0c */ /* 0x000fe2000bfc3070 */
[----:B------:R-:W-:Y:S01]  /*6940*/  IMAD.WIDE.U32 R4, R18, -0x326172a9, RZ ;  /* 0xcd9e8d5712047825 */ /* 0x000fe200078e00ff */
[----:B------:R-:W-:Y:S02]  /*6950*/  SHF.R.U32.HI R2, RZ, 0x18, R7 ;  /* 0x00000018ff027819 */ /* 0x000fe40000011607 */
[----:B------:R-:W-:Y:S02]  /*6960*/  ISETP.LE.U32.AND P1, PT, R6, UR16, PT ;  /* 0x0000001006007c0c */ /* 0x000fe4000bf23070 */
[----:B------:R-:W-:Y:S01]  /*6970*/  ISETP.LE.U32.AND P4, PT, R2, UR16, PT ;  /* 0x0000001002007c0c */ /* 0x000fe2000bf83070 */
[----:B------:R-:W-:Y:S01]  /*6980*/  @!P3 FADD.FTZ R229, -R229, -RZ ;  /* 0x800000ffe5e5b221 */ /* 0x000fe20000010100 */
[----:B------:R-:W-:Y:S01]  /*6990*/  LOP3.LUT R2, R7, 0xff, RZ, 0xc0, !PT ;  /* 0x000000ff07027812 */ /* 0x000fe200078ec0ff */
[----:B------:R-:W-:Y:S01]  /*69a0*/  @!P5 FADD.FTZ R152, -R152, -RZ ;  /* 0x800000ff9898d221 */ /* 0x000fe20000010100 */
[----:B------:R-:W-:Y:S02]  /*69b0*/  LOP3.LUT R10, R4, 0xff, RZ, 0xc0, !PT ;  /* 0x000000ff040a7812 */ /* 0x000fe400078ec0ff */
[----:B------:R-:W-:Y:S01]  /*69c0*/  ISETP.LE.U32.AND P2, PT, R2, UR16, PT ;  /* 0x0000001002007c0c */ /* 0x000fe2000bf43070 */
[----:B------:R-:W-:Y:S01]  /*69d0*/  @!P6 FADD.FTZ R228, -R228, -RZ ;  /* 0x800000ffe4e4e221 */ /* 0x000fe20000010100 */
[----:B------:R-:W-:Y:S02]  /*69e0*/  LOP3.LUT R2, R12, 0xff, RZ, 0xc0, !PT ;  /* 0x000000ff0c027812 */ /* 0x000fe400078ec0ff */
[----:B------:R-:W-:Y:S01]  /*69f0*/  LOP3.LUT R9, R9, 0xffff, RZ, 0xc0, !PT ;  /* 0x0000ffff09097812 */ /* 0x000fe200078ec0ff */
[----:B------:R-:W-:Y:S01]  /*6a00*/  @!P1 FADD.FTZ R230, -R230, -RZ ;  /* 0x800000ffe6e69221 */ /* 0x000fe20000010100 */
[----:B------:R-:W-:Y:S01]  /*6a10*/  ISETP.LE.U32.AND P6, PT, R2, UR16, PT ;  /* 0x0000001002007c0c */ /* 0x000fe2000bfc3070 */
[----:B------:R-:W-:Y:S01]  /*6a20*/  @!P4 FADD.FTZ R225, -R225, -RZ ;  /* 0x800000ffe1e1c221 */ /* 0x000fe20000010100 */
[----:B------:R-:W-:Y:S02]  /*6a30*/  ISETP.LE.U32.AND P0, PT, R13, UR16, PT ;  /* 0x000000100d007c0c */ /* 0x000fe4000bf03070 */
[--C-:B------:R-:W-:Y:S02]  /*6a40*/  SHF.R.U32.HI R11, RZ, 0x18, R4.reuse ;  /* 0x00000018ff0b7819 */ /* 0x100fe40000011604 */
[----:B------:R-:W-:Y:S01]  /*6a50*/  SHF.R.U32.HI R13, RZ, 0x10, R4 ;  /* 0x00000010ff0d7819 */ /* 0x000fe20000011604 */
[----:B------:R-:W-:Y:S01]  /*6a60*/  @!P2 FADD.FTZ R156, -R156, -RZ ;  /* 0x800000ff9c9ca221 */ /* 0x000fe20000010100 */
[----:B------:R-:W-:Y:S02]  /*6a70*/  LOP3.LUT R14, R4, 0xffff, RZ, 0xc0, !PT ;  /* 0x0000ffff040e7812 */ /* 0x000fe400078ec0ff */
[----:B------:R-:W-:Y:S02]  /*6a80*/  ISETP.LE.U32.AND P1, PT, R10, UR16, PT ;  /* 0x000000100a007c0c */ /* 0x000fe4000bf23070 */
[----:B------:R-:W-:Y:S01]  /*6a90*/  LOP3.LUT R6, R5, UR6, R16, 0x96, !PT ;  /* 0x0000000605067c12 */ /* 0x000fe2000f8e9610 */
[----:B------:R-:W-:Y:S01]  /*6aa0*/  @!P6 FADD.FTZ R226, -R226, -RZ ;  /* 0x800000ffe2e2e221 */ /* 0x000fe20000010100 */
[----:B------:R-:W-:Y:S01]  /*6ab0*/  SHF.R.U32.HI R2, RZ, 0x8, R9 ;  /* 0x00000008ff027819 */ /* 0x000fe20000011609 */
[----:B------:R-:W-:Y:S01]  /*6ac0*/  @!P0 FADD.FTZ R155, -R155, -RZ ;  /* 0x800000ff9b9b8221 */ /* 0x000fe20000010100 */
[----:B------:R-:W-:Y:S02]  /*6ad0*/  SHF.R.U32.HI R4, RZ, 0x18, R8 ;  /* 0x00000018ff047819 */ /* 0x000fe40000011608 */
[----:B------:R-:W-:Y:S02]  /*6ae0*/  SHF.R.U32.HI R5, RZ, 0x10, R7 ;  /* 0x00000010ff057819 */ /* 0x000fe40000011607 */
[----:B------:R-:W-:Y:S02]  /*6af0*/  ISETP.LE.U32.AND P3, PT, R4, UR16, PT ;  /* 0x0000001004007c0c */ /* 0x000fe4000bf63070 */
[----:B------:R-:W-:Y:S01]  /*6b00*/  ISETP.LE.U32.AND P4, PT, R11, UR16, PT ;  /* 0x000000100b007c0c */ /* 0x000fe2000bf83070 */
[----:B------:R-:W-:Y:S01]  /*6b10*/  @!P1 FADD.FTZ R158, -R158, -RZ ;  /* 0x800000ff9e9e9221 */ /* 0x000fe20000010100 */
[----:B------:R-:W-:Y:S02]  /*6b20*/  LOP3.LUT R2, R2, 0xffff, RZ, 0xc0, !PT ;  /* 0x0000ffff02027812 */ /* 0x000fe400078ec0ff */
[----:B------:R-:W-:Y:S02]  /*6b30*/  SHF.R.U32.HI R4, RZ, 0x8, R17 ;  /* 0x00000008ff047819 */ /* 0x000fe40000011611 */
[----:B------:R-:W-:Y:S02]  /*6b40*/  LOP3.LUT R5, R5, 0xff, RZ, 0xc0, !PT ;  /* 0x000000ff05057812 */ /* 0x000fe400078ec0ff */
[----:B------:R-:W-:Y:S02]  /*6b50*/  ISETP.LE.U32.AND P2, PT, R2, UR16, PT ;  /* 0x0000001002007c0c */ /* 0x000fe4000bf43070 */
[----:B------:R-:W-:Y:S01]  /*6b60*/  ISETP.LE.U32.AND P6, PT, R5, UR16, PT ;  /* 0x0000001005007c0c */ /* 0x000fe2000bfc3070 */
[----:B------:R-:W-:Y:S01]  /*6b70*/  @!P3 FADD.FTZ R150, -R150, -RZ ;  /* 0x800000ff9696b221 */ /* 0x000fe20000010100 */
[----:B------:R-:W-:Y:S01]  /*6b80*/  LOP3.LUT R2, R4, 0xffff, RZ, 0xc0, !PT ;  /* 0x0000ffff04027812 */ /* 0x000fe200078ec0ff */
[----:B------:R-:W-:Y:S01]  /*6b90*/  @!P4 FADD.FTZ R157, -R157, -RZ ;  /* 0x800000ff9d9dc221 */ /* 0x000fe20000010100 */
[----:B------:R-:W-:Y:S02]  /*6ba0*/  LOP3.LUT R4, R6, 0xff, RZ, 0xc0, !PT ;  /* 0x000000ff06047812 */ /* 0x000fe400078ec0ff */
[----:B------:R-:W-:Y:S02]  /*6bb0*/  ISETP.LE.U32.AND P1, PT, R2, UR16, PT ;  /* 0x0000001002007c0c */ /* 0x000fe4000bf23070 */
[----:B------:R-:W-:Y:S02]  /*6bc0*/  LOP3.LUT R7, R7, 0xffff, RZ, 0xc0, !PT ;  /* 0x0000ffff07077812 */ /* 0x000fe400078ec0ff */
[--C-:B------:R-:W-:Y:S01]  /*6bd0*/  SHF.R.U32.HI R2, RZ, 0x18, R6.reuse ;  /* 0x00000018ff027819 */ /* 0x100fe20000011606 */
[----:B------:R-:W-:Y:S01]  /*6be0*/  @!P2 FADD.FTZ R159, -R159, -RZ ;  /* 0x800000ff9f9fa221 */ /* 0x000fe20000010100 */
[----:B------:R-:W-:Y:S01]  /*6bf0*/  ISETP.LE.U32.AND P4, PT, R4, UR16, PT ;  /* 0x0000001004007c0c */ /* 0x000fe2000bf83070 */
[----:B------:R-:W-:Y:S01]  /*6c00*/  @!P6 FADD.FTZ R141, -R141, -RZ ;  /* 0x800000ff8d8de221 */ /* 0x000fe20000010100 */
[----:B------:R-:W-:Y:S02]  /*6c10*/  SHF.R.U32.HI R7, RZ, 0x8, R7 ;  /* 0x00000008ff077819 */ /* 0x000fe40000011607 */
[----:B------:R-:W-:Y:S02]  /*6c20*/  LOP3.LUT R4, R13, 0xff, RZ, 0xc0, !PT ;  /* 0x000000ff0d047812 */ /* 0x000fe400078ec0ff */
[----:B------:R-:W-:Y:S01]  /*6c30*/  ISETP.LE.U32.AND P2, PT, R2, UR16, PT ;  /* 0x0000001002007c0c */ /* 0x000fe2000bf43070 */
[----:B------:R-:W-:Y:S01]  /*6c40*/  @!P1 FADD.FTZ R154, -R154, -RZ ;  /* 0x800000ff9a9a9221 */ /* 0x000fe20000010100 */
[----:B------:R-:W-:Y:S02]  /*6c50*/  LOP3.LUT R2, R7, 0xffff, RZ, 0xc0, !PT ;  /* 0x0000ffff07027812 */ /* 0x000fe400078ec0ff */
[----:B------:R-:W-:Y:S02]  /*6c60*/  ISETP.LE.U32.AND P6, PT, R4, UR16, PT ;  /* 0x0000001004007c0c */ /* 0x000fe4000bfc3070 */
[----:B------:R-:W-:Y:S01]  /*6c70*/  SHF.R.U32.HI R4, RZ, 0x10, R6 ;  /* 0x00000010ff047819 */ /* 0x000fe20000011606 */
[----:B------:R-:W-:Y:S01]  /*6c80*/  @!P4 FADD.FTZ R146, -R146, -RZ ;  /* 0x800000ff9292c221 */ /* 0x000fe20000010100 */
[----:B------:R-:W-:Y:S02]  /*6c90*/  LOP3.LUT R6, R6, 0xffff, RZ, 0xc0, !PT ;  /* 0x0000ffff06067812 */ /* 0x000fe400078ec0ff */
[----:B------:R-:W-:Y:S02]  /*6ca0*/  ISETP.LE.U32.AND P1, PT, R2, UR16, PT ;  /* 0x0000001002007c0c */ /* 0x000fe4000bf23070 */
[----:B------:R-:W-:Y:S01]  /*6cb0*/  SHF.R.U32.HI R2, RZ, 0x8, R14 ;  /* 0x00000008ff027819 */ /* 0x000fe2000001160e */
[----:B------:R-:W-:Y:S01]  /*6cc0*/  @!P2 FADD.FTZ R145, -R145, -RZ ;  /* 0x800000ff9191a221 */ /* 0x000fe20000010100 */
[----:B------:R-:W-:Y:S02]  /*6cd0*/  LOP3.LUT R5, R4, 0xff, RZ, 0xc0, !PT ;  /* 0x000000ff04057812 */ /* 0x000fe400078ec0ff */
[----:B------:R-:W-:Y:S01]  /*6ce0*/  SHF.R.U32.HI R4, RZ, 0x8, R6 ;  /* 0x00000008ff047819 */ /* 0x000fe20000011606 */
[----:B------:R-:W-:Y:S01]  /*6cf0*/  @!P6 FADD.FTZ R147, -R147, -RZ ;  /* 0x800000ff9393e221 */ /* 0x000fe20000010100 */
[----:B------:R-:W-:Y:S02]  /*6d00*/  ISETP.LE.U32.AND P4, PT, R5, UR16, PT ;  /* 0x0000001005007c0c */ /* 0x000fe4000bf83070 */
[----:B------:R-:W-:Y:S02]  /*6d10*/  LOP3.LUT R2, R2, 0xffff, RZ, 0xc0, !PT ;  /* 0x0000ffff02027812 */ /* 0x000fe400078ec0ff */
[----:B------:R-:W-:Y:S01]  /*6d20*/  LOP3.LUT R4, R4, 0xffff, RZ, 0xc0, !PT ;  /* 0x0000ffff04047812 */ /* 0x000fe200078ec0ff */
[----:B------:R-:W-:Y:S01]  /*6d30*/  @!P1 FADD.FTZ R140, -R140, -RZ ;  /* 0x800000ff8c8c9221 */ /* 0x000fe20000010100 */
        /* <DEDUP_REMOVED lines=15> */
[----:B------:R-:W-:Y:S01]  /*6e30*/  LOP3.LUT R4, R4, 0xffff, RZ, 0xc0, !PT ;  /* 0x0000ffff04047812 */ /* 0x000fe200078ec0ff */
[----:B------:R-:W-:Y:S01]  /*6e40*/  @!P1 FADD.FTZ R148, -R148, -RZ ;  /* 0x800000ff94949221 */ /* 0x000fe20000010100 */
[----:B------:R-:W-:Y:S02]  /*6e50*/  F2FP.RELU.BF16.F32.PACK_AB R7, R140, R156 ;  /* 0x0000009c8c07723e */ /* 0x000fe400000018ff */
[----:B------:R-:W-:Y:S01]  /*6e60*/  LOP3.LUT R5, R5, 0xffff, RZ, 0xc0, !PT ;  /* 0x0000ffff05057812 */ /* 0x000fe200078ec0ff */
[----:B------:R-:W-:Y:S01]  /*6e70*/  @!P4 FADD.FTZ R149, -R149, -RZ ;  /* 0x800000ff9595c221 */ /* 0x000fe20000010100 */
[----:B------:R-:W-:Y:S01]  /*6e80*/  ISETP.LE.U32.AND P2, PT, R4, UR16, PT ;  /* 0x0000001004007c0c */ /* 0x000fe2000bf43070 */
[----:B------:R-:W-:Y:S01]  /*6e90*/  STS [R239+0x13000], R7 ;  /* 0x01300007ef007388 */ /* 0x000fe20000000800 */
[----:B------:R-:W-:Y:S02]  /*6ea0*/  F2FP.RELU.BF16.F32.PACK_AB R4, R154, R229 ;  /* 0x000000e59a04723e */ /* 0x000fe400000018ff */
[----:B------:R-:W-:Y:S02]  /*6eb0*/  ISETP.LE.U32.AND P6, PT, R5, UR16, PT ;  /* 0x0000001005007c0c */ /* 0x000fe4000bfc3070 */
[----:B------:R-:W-:Y:S01]  /*6ec0*/  F2FP.RELU.BF16.F32.PACK_AB R6, R142, R146 ;  /* 0x000000928e06723e */ /* 0x000fe200000018ff */
[----:B------:R2:W-:Y:S01]  /*6ed0*/  STS [R242+0x13000], R4 ;  /* 0x01300004f2007388 */ /* 0x0005e20000000800 */
[----:B------:R-:W-:Y:S02]  /*6ee0*/  F2FP.RELU.BF16.F32.PACK_AB R5, R145, R143 ;  /* 0x0000008f9105723e */ /* 0x000fe400000018ff */
[----:B------:R-:W-:Y:S02]  /*6ef0*/  F2FP.RELU.BF16.F32.PACK_AB R0, R230, R236 ;  /* 0x000000ece600723e */ /* 0x000fe400000018ff */
[----:B------:R-:W-:Y:S01]  /*6f00*/  FSETP.GE.FTZ.AND P0, PT, R141, RZ, PT ;  /* 0x000000ff8d00720b */ /* 0x000fe20003f16000 */
[----:B------:R-:W-:Y:S01]  /*6f10*/  @!P2 FADD.FTZ R153, -R153, -RZ ;  /* 0x800000ff9999a221 */ /* 0x000fe20000010100 */
[----:B------:R-:W-:Y:S02]  /*6f20*/  FSETP.GE.FTZ.AND P2, PT, R156, RZ, PT ;  /* 0x000000ff9c00720b */ /* 0x000fe40003f56000 */
[----:B------:R-:W-:Y:S01]  /*6f30*/  FSETP.GE.FTZ.AND P1, PT, R140, RZ, PT ;  /* 0x000000ff8c00720b */ /* 0x000fe20003f36000 */
[----:B------:R-:W-:Y:S01]  /*6f40*/  @!P6 FADD.FTZ R151, -R151, -RZ ;  /* 0x800000ff9797e221 */ /* 0x000fe20000010100 */
[----:B-1----:R-:W-:Y:S02]  /*6f50*/  F2FP.RELU.BF16.F32.PACK_AB R2, R227, R226 ;  /* 0x000000e2e302723e */ /* 0x002fe400000018ff */
[----:B------:R-:W-:Y:S03]  /*6f60*/  FSETP.GE.FTZ.AND P3, PT, R146, RZ, PT ;  /* 0x000000ff9200720b */ /* 0x000fe60003f76000 */
[----:B------:R1:W-:Y:S04]  /*6f70*/  STS [R242+0x13400], R2 ;  /* 0x01340002f2007388 */ /* 0x0003e80000000800 */
[----:B------:R3:W-:Y:S04]  /*6f80*/  STS [R239+0x14000], R6 ;  /* 0x01400006ef007388 */ /* 0x0007e80000000800 */
[----:B------:R4:W-:Y:S01]  /*6f90*/  STS [R239+0x14400], R5 ;  /* 0x01440005ef007388 */ /* 0x0009e20000000800 */
[----:B--2---:R-:W-:Y:S02]  /*6fa0*/  F2FP.RELU.BF16.F32.PACK_AB R4, R159, R232 ;  /* 0x000000e89f04723e */ /* 0x004fe400000018ff */
[----:B-1----:R-:W-:Y:S02]  /*6fb0*/  F2FP.RELU.BF16.F32.PACK_AB R2, R231, R228 ;  /* 0x000000e4e702723e */ /* 0x002fe400000018ff */
[----:B---3--:R-:W-:Y:S02]  /*6fc0*/  F2FP.RELU.BF16.F32.PACK_AB R6, R144, R158 ;  /* 0x0000009e9006723e */ /* 0x008fe400000018ff */
        /* <DEDUP_REMOVED lines=77> */
[-C--:B------:R-:W-:Y:S01]  /*74a0*/  FSEL R2, R2, R224.reuse, P1 ;  /* 0x000000e002027208 */ /* 0x080fe20000800000 */
[----:B------:R-:W-:Y:S01]  /*74b0*/  FADD.FTZ R11, -R221, R11 ;  /* 0x0000000bdd0b7221 */ /* 0x000fe20000010100 */
[----:B------:R-:W-:Y:S01]  /*74c0*/  FSETP.GE.FTZ.AND P0, PT, R225, RZ, PT ;  /* 0x000000ffe100720b */ /* 0x000fe20003f16000 */
[----:B------:R-:W-:Y:S01]  /*74d0*/  FADD.FTZ R5, -R222, R8 ;  /* 0x00000008de057221 */ /* 0x000fe20000010100 */
[----:B------:R-:W-:Y:S01]  /*74e0*/  FSETP.GE.FTZ.AND P1, PT, R143, RZ, PT ;  /* 0x000000ff8f00720b */ /* 0x000fe20003f36000 */
[C---:B------:R-:W-:Y:S04]  /*74f0*/  HMMA.16816.F32.BF16 R24, R136.reuse, R204, R24 ;  /* 0x000000cc8818723c */ /* 0x040fe80000041818 */
[----:B------:R-:W-:Y:S01]  /*7500*/  FSEL R4, R4, R224, P2 ;  /* 0x000000e004047208 */ /* 0x000fe20001000000 */
        /* <DEDUP_REMOVED lines=8> */
[----:B------:R-:W-:Y:S01]  /*7590*/  FMUL.FTZ R140, R140, R2 ;  /* 0x000000028c8c7220 */ /* 0x000fe20000410000 */
[----:B------:R-:W-:Y:S01]  /*75a0*/  FSETP.GE.FTZ.AND P3, PT, R158, RZ, PT ;  /* 0x000000ff9e00720b */ /* 0x000fe20003f76000 */
[----:B------:R-:W-:Y:S01]  /*75b0*/  FADD.FTZ R4, -R222, R9 ;  /* 0x00000009de047221 */ /* 0x000fe20000010100 */
[----:B------:R-:W-:Y:S04]  /*75c0*/  HMMA.16816.F32.BF16 R32, R132, R206, R32 ;  /* 0x000000ce8420723c */ /* 0x000fe80000041820 */
[----:B------:R-:W-:Y:S01]  /*75d0*/  FSEL R4, R4, R222, P2 ;  /* 0x000000de04047208 */ /* 0x000fe20001000000 */
[----:B------:R-:W-:Y:S01]  /*75e0*/  FADD.FTZ R2, -R221, R10 ;  /* 0x0000000add027221 */ /* 0x000fe20000010100 */
[----:B------:R-:W-:Y:S01]  /*75f0*/  FSETP.GE.FTZ.AND P2, PT, R144, RZ, PT ;  /* 0x000000ff9000720b */ /* 0x000fe20003f56000 */
[----:B------:R-:W-:Y:S01]  /*7600*/  FMUL.FTZ R225, R225, R0 ;  /* 0x00000000e1e17220 */ /* 0x000fe20000410000 */
[-C--:B------:R-:W-:Y:S02]  /*7610*/  FSEL R0, R11, R221.reuse, P0 ;  /* 0x000000dd0b007208 */ /* 0x080fe40000000000 */
[----:B------:R-:W-:Y:S01]  /*7620*/  FSETP.GE.FTZ.AND P0, PT, R157, RZ, PT ;  /* 0x000000ff9d00720b */ /* 0x000fe20003f16000 */
[C---:B------:R-:W-:Y:S01]  /*7630*/  FADD.FTZ R15, -R221.reuse, R15 ;  /* 0x0000000fdd0f7221 */ /* 0x040fe20000010100 */
[-C--:B------:R-:W-:Y:S01]  /*7640*/  FSEL R2, R2, R221.reuse, P1 ;  /* 0x000000dd02027208 */ /* 0x080fe20000800000 */
[----:B------:R-:W-:Y:S01]  /*7650*/  FADD.FTZ R7, -R221, R14 ;  /* 0x0000000edd077221 */ /* 0x000fe20000010100 */
[----:B------:R-:W-:Y:S01]  /*7660*/  FSETP.GE.FTZ.AND P1, PT, R147, RZ, PT ;  /* 0x000000ff9300720b */ /* 0x000fe20003f36000 */
[----:B------:R-:W-:Y:S01]  /*7670*/  FMUL.FTZ R142, R142, R4 ;  /* 0x000000048e8e7220 */ /* 0x000fe20000410000 */
[----:B------:R-:W-:Y:S01]  /*7680*/  F2FP.BF16.F32.PACK_AB R140, R140, R156 ;  /* 0x0000009c8c8c723e */ /* 0x000fe200000010ff */
[----:B------:R-:W-:Y:S01]  /*7690*/  FMUL.FTZ R14, R145, R0 ;  /* 0x00000000910e7220 */ /* 0x000fe20000410000 */
[-C--:B------:R-:W-:Y:S01]  /*76a0*/  FSEL R4, R7, R221.reuse, P1 ;  /* 0x000000dd07047208 */ /* 0x080fe20000800000 */
[----:B------:R-:W-:Y:S01]  /*76b0*/  FADD.FTZ R19, -R223, R19 ;  /* 0x00000013df137221 */ /* 0x000fe20000010100 */
[----:B------:R-:W-:Y:S01]  /*76c0*/  FSEL R0, R15, R221, P0 ;  /* 0x000000dd0f007208 */ /* 0x000fe20000000000 */
[----:B------:R-:W-:Y:S01]  /*76d0*/  FADD.FTZ R6, -R222, R12 ;  /* 0x0000000cde067221 */ /* 0x000fe20000010100 */
[----:B------:R-:W-:Y:S01]  /*76e0*/  FSETP.GE.FTZ.AND P1, PT, R226, RZ, PT ;  /* 0x000000ffe200720b */ /* 0x000fe20003f36000 */
[----:B------:R-:W-:Y:S01]  /*76f0*/  FADD.FTZ R18, -R223, R18 ;  /* 0x00000012df127221 */ /* 0x000fe20000010100 */
[----:B------:R-:W-:Y:S01]  /*7700*/  FSETP.GE.FTZ.AND P0, PT, R227, RZ, PT ;  /* 0x000000ffe300720b */ /* 0x000fe20003f16000 */
[----:B------:R-:W-:Y:S01]  /*7710*/  FADD.FTZ R13, -R222, R13 ;  /* 0x0000000dde0d7221 */ /* 0x000fe20000010100 */
[----:B------:R-:W-:Y:S01]  /*7720*/  FSEL R6, R6, R222, P3 ;  /* 0x000000de06067208 */ /* 0x000fe20001800000 */
[----:B------:R-:W-:Y:S01]  /*7730*/  FMUL.FTZ R147, R147, R4 ;  /* 0x0000000493937220 */ /* 0x000fe20000410000 */
[----:B------:R-:W-:Y:S01]  /*7740*/  FSEL R4, R18, R223, P1 ;  /* 0x000000df12047208 */ /* 0x000fe20000800000 */
[----:B------:R-:W-:Y:S01]  /*7750*/  FMUL.FTZ R146, R146, R5 ;  /* 0x0000000592927220 */ /* 0x000fe20000410000 */
[----:B------:R-:W-:Y:S01]  /*7760*/  FSEL R5, R13, R222, P2 ;  /* 0x000000de0d057208 */ /* 0x000fe20001000000 */
[----:B------:R-:W-:Y:S01]  /*7770*/  FMUL.FTZ R12, R157, R0 ;  /* 0x000000009d0c7220 */ /* 0x000fe20000410000 */
[-C--:B------:R-:W-:Y:S01]  /*7780*/  FSEL R0, R19, R223.reuse, P0 ;  /* 0x000000df13007208 */ /* 0x080fe20000000000 */
[----:B------:R-:W-:Y:S01]  /*7790*/  FADD.FTZ R16, -R224, R16 ;  /* 0x00000010e0107221 */ /* 0x000fe20000010100 */
[----:B------:R-:W-:Y:S01]  /*77a0*/  FSETP.GE.FTZ.AND P3, PT, R229, RZ, PT ;  /* 0x000000ffe500720b */ /* 0x000fe20003f76000 */
[C---:B------:R-:W-:Y:S01]  /*77b0*/  FADD.FTZ R22, -R223.reuse, R22 ;  /* 0x00000016df167221 */ /* 0x040fe20000010100 */
[----:B------:R-:W-:Y:S01]  /*77c0*/  FSETP.GE.FTZ.AND P2, PT, R154, RZ, PT ;  /* 0x000000ff9a00720b */ /* 0x000fe20003f56000 */
[----:B------:R-:W-:Y:S01]  /*77d0*/  FADD.FTZ R8, -R223, R23 ;  /* 0x00000017df087221 */ /* 0x000fe20000010100 */
[----:B------:R-:W-:Y:S01]  /*77e0*/  FSETP.GE.FTZ.AND P1, PT, R228, RZ, PT ;  /* 0x000000ffe400720b */ /* 0x000fe20003f36000 */
[----:B------:R-:W-:Y:S01]  /*77f0*/  FADD.FTZ R17, -R224, R17 ;  /* 0x00000011e0117221 */ /* 0x000fe20000010100 */
[----:B------:R-:W-:Y:S01]  /*7800*/  FSETP.GE.FTZ.AND P0, PT, R231, RZ, PT ;  /* 0x000000ffe700720b */ /* 0x000fe20003f16000 */
[----:B------:R-:W-:Y:S01]  /*7810*/  FMUL.FTZ R158, R158, R6 ;  /* 0x000000069e9e7220 */ /* 0x000fe20000410000 */
[----:B------:R-:W-:Y:S01]  /*7820*/  FSEL R6, R16, R224, P3 ;  /* 0x000000e010067208 */ /* 0x000fe20001800000 */
[----:B------:R-:W-:Y:S01]  /*7830*/  FMUL.FTZ R226, R226, R4 ;  /* 0x00000004e2e27220 */ /* 0x000fe20000410000 */
[----:B------:R-:W-:Y:S01]  /*7840*/  FSEL R4, R22, R223, P1 ;  /* 0x000000df16047208 */ /* 0x000fe20000800000 */
[----:B------:R-:W-:Y:S01]  /*7850*/  FMUL.FTZ R13, R144, R5 ;  /* 0x00000005900d7220 */ /* 0x000fe20000410000 */
        /* <DEDUP_REMOVED lines=8> */
[----:B------:R-:W-:Y:S01]  /*78e0*/  FSETP.GE.FTZ.AND P2, PT, R159, RZ, PT ;  /* 0x000000ff9f00720b */ /* 0x000fe20003f56000 */
[----:B------:R1:W5:Y:S01]  /*78f0*/  LDL R231, [R1+0x10] ;  /* 0x0000100001e77983 */ /* 0x0003620000100800 */
[----:B------:R-:W-:Y:S01]  /*7900*/  F2FP.BF16.F32.PACK_AB R11, R11, R229 ;  /* 0x000000e50b0b723e */ /* 0x000fe200000010ff */
[----:B------:R-:W-:Y:S01]  /*7910*/  FMUL.FTZ R10, R227, R0 ;  /* 0x00000000e30a7220 */ /* 0x000fe20000410000 */
[----:B------:R-:W-:Y:S01]  /*7920*/  F2FP.BF16.F32.PACK_AB R8, R8, R228 ;  /* 0x000000e40808723e */ /* 0x000fe200000010ff */
[----:B------:R1:W5:Y:S01]  /*7930*/  LDL R227, [R1+0x14] ;  /* 0x0000140001e37983 */ /* 0x0003620000100800 */
[----:B------:R-:W-:Y:S01]  /*7940*/  FSETP.GE.FTZ.AND P1, PT, R149, RZ, PT ;  /* 0x000000ff9500720b */ /* 0x000fe20003f36000 */
[----:B------:R-:W-:Y:S01]  /*7950*/  FADD.FTZ R20, -R224, R20 ;  /* 0x00000014e0147221 */ /* 0x000fe20000010100 */
[----:B------:R-:W-:Y:S01]  /*7960*/  F2FP.BF16.F32.PACK_AB R15, R142, R146 ;  /* 0x000000928e0f723e */ /* 0x000fe200000010ff */
[----:B------:R1:W5:Y:S01]  /*7970*/  LDL.64 R228, [R1] ;  /* 0x0000000001e47983 */ /* 0x0003620000100a00 */
[----:B------:R-:W-:Y:S01]  /*7980*/  F2FP.BF16.F32.PACK_AB R13, R13, R158 ;  /* 0x0000009e0d0d723e */ /* 0x000fe200000010ff */
[----:B------:R-:W-:Y:S01]  /*7990*/  FADD.FTZ R27, -R221, R27 ;  /* 0x0000001bdd1b7221 */ /* 0x000fe20000010100 */
[----:B------:R-:W-:Y:S01]  /*79a0*/  FSEL R0, R20, R224, P3 ;  /* 0x000000e014007208 */ /* 0x000fe20001800000 */
[----:B------:R-:W-:Y:S01]  /*79b0*/  FADD.FTZ R6, -R222, R24 ;  /* 0x00000018de067221 */ /* 0x000fe20000010100 */
[----:B------:R-:W-:Y:S01]  /*79c0*/  FSETP.GE.FTZ.AND P3, PT, R152, RZ, PT ;  /* 0x000000ff9800720b */ /* 0x000fe20003f76000 */
[----:B------:R-:W-:Y:S01]  /*79d0*/  FADD.FTZ R9, -R224, R21 ;  /* 0x00000015e0097221 */ /* 0x000fe20000010100 */
        /* <DEDUP_REMOVED lines=8> */
[----:B------:R-:W-:Y:S01]  /*7a60*/  FSEL R9, R9, R224, P2 ;  /* 0x000000e009097208 */ /* 0x000fe20001000000 */
[----:B------:R-:W-:Y:S01]  /*7a70*/  FMUL.FTZ R7, R152, R6 ;  /* 0x0000000698077220 */ /* 0x000fe20000410000 */
[----:B------:R-:W-:Y:S01]  /*7a80*/  FSETP.GE.FTZ.AND P2, PT, R151, RZ, PT ;  /* 0x000000ff9700720b */ /* 0x000fe20003f56000 */
[----:B------:R-:W-:Y:S01]  /*7a90*/  FMUL.FTZ R6, R150, R0 ;  /* 0x0000000096067220 */ /* 0x000fe20000410000 */
[----:B------:R-:W-:Y:S01]  /*7aa0*/  FSEL R4, R26, R221, P1 ;  /* 0x000000dd1a047208 */ /* 0x000fe20000800000 */
[----:B------:R-:W-:Y:S01]  /*7ab0*/  FADD.FTZ R0, -R221, R30 ;  /* 0x0000001edd007221 */ /* 0x000fe20000010100 */
[----:B------:R-:W-:Y:S01]  /*7ac0*/  FSEL R5, R5, R222, P2 ;  /* 0x000000de05057208 */ /* 0x000fe20001000000 */
[----:B------:R-:W-:Y:S01]  /*7ad0*/  FADD.FTZ R32, -R224, R32 ;  /* 0x00000020e0207221 */ /* 0x000fe20000010100 */
[----:B------:R-:W-:Y:S01]  /*7ae0*/  FSETP.GE.FTZ.AND P2, PT, R153, RZ, PT ;  /* 0x000000ff9900720b */ /* 0x000fe20003f56000 */
[----:B------:R-:W-:Y:S01]  /*7af0*/  FMUL.FTZ R149, R149, R4 ;  /* 0x0000000495957220 */ /* 0x000fe20000410000 */
[----:B------:R-:W-:Y:S01]  /*7b00*/  FSETP.GE.FTZ.AND P1, PT, R148, RZ, PT ;  /* 0x000000ff9400720b */ /* 0x000fe20003f36000 */
[----:B------:R-:W-:Y:S01]  /*7b10*/  FADD.FTZ R4, -R222, R28 ;  /* 0x0000001cde047221 */ /* 0x000fe20000010100 */
[----:B------:R-:W-:Y:S01]  /*7b20*/  FSETP.GE.FTZ.AND P3, PT, R234, RZ, PT ;  /* 0x000000ffea00720b */ /* 0x000fe20003f76000 */
[----:B------:R-:W-:Y:S01]  /*7b30*/  FMUL.FTZ R5, R151, R5 ;  /* 0x0000000597057220 */ /* 0x000fe20000410000 */
[----:B------:R-:W-:Y:S01]  /*7b40*/  FSEL R0, R0, R221, P1 ;  /* 0x000000dd00007208 */ /* 0x000fe20000800000 */
[----:B------:R-:W-:Y:S01]  /*7b50*/  @P0 FADD.FTZ R221, -R221, R31 ;  /* 0x0000001fdddd0221 */ /* 0x000fe20000010100 */
[----:B------:R-:W-:Y:S01]  /*7b60*/  FSETP.GE.FTZ.AND P0, PT, R237, RZ, PT ;  /* 0x000000ffed00720b */ /* 0x000fe20003f16000 */
[----:B------:R-:W-:Y:S01]  /*7b70*/  FMUL.FTZ R143, R143, R2 ;  /* 0x000000028f8f7220 */ /* 0x000fe20000410000 */
        /* <DEDUP_REMOVED lines=26> */
[----:B------:R-:W-:Y:S01]  /*7d20*/  F2FP.BF16.F32.PACK_AB R4, R4, R0 ;  /* 0x000000000404723e */ /* 0x000fe200000010ff */
[----:B-1----:R-:W-:Y:S06]  /*7d30*/  @!P0 BRA `(.L_x_689) ;  /* 0x0000000000c08947 */ /* 0x002fec0003800000 */
[----:B------:R-:W1:Y:S01]  /*7d40*/  LDC R0, c[0x0][0x240] ;  /* 0x00009000ff007b82 */ /* 0x000e620000000800 */
[----:B------:R-:W-:Y:S01]  /*7d50*/  ULOP3.LUT UR6, UR10, 0x1, URZ, 0xc0, !UPT ;  /* 0x000000010a067892 */ /* 0x000fe2000f8ec03f */
[----:B-----5:R-:W-:Y:S02]  /*7d60*/  ISETP.GE.AND P3, PT, R228, UR46, PT ;  /* 0x0000002ee4007c0c */ /* 0x020fe4000bf66270 */
[----:B------:R-:W-:Y:S01]  /*7d70*/  ISETP.GE.AND P2, PT, R231, UR46, PT ;  /* 0x0000002ee7007c0c */ /* 0x000fe2000bf46270 */
        /* <DEDUP_REMOVED lines=44> */
.L_x_689:
        /* <DEDUP_REMOVED lines=94> */
[----:B-----5:R-:W-:Y:S02]  /*8620*/  ISETP.GE.AND P3, PT, R228, UR46, PT ;  /* 0x0000002ee4007c0c */ /* 0x020fe4000bf66270 */
[----:B------:R-:W-:Y:S02]  /*8630*/  ISETP.GE.AND P2, PT, R231, UR46, PT ;  /* 0x0000002ee7007c0c */ /* 0x000fe4000bf46270 */
        /* <DEDUP_REMOVED lines=30> */
.L_x_690:
[----:B------:R-:W-:Y:S01]  /*8820*/  LDSM.16.M88.4 R24, [R213] ;  /* 0x00000000d518783b */ /* 0x000fe20000000200 */
[----:B------:R-:W-:Y:S01]  /*8830*/  IMAD.MOV.U32 R223, RZ, RZ, 0x4 ;  /* 0x00000004ffdf7424 */ /* 0x000fe200078e00ff */
[----:B------:R-:W-:Y:S02]  /*8840*/  ULOP3.LUT UR6, UR10, 0x1, URZ, 0xc0, !UPT ;  /* 0x000000010a067892 */ /* 0x000fe4000f8ec03f */
[----:B--2---:R-:W1:Y:S01]  /*8850*/  LDSM.16.MT88.4 R8, [R0+0x9000] ;  /* 0x009000000008783b */ /* 0x004e620000004200 */
[----:B------:R-:W-:Y:S02]  /*8860*/  UISETP.GT.AND UP2, UPT, UR10, UR35, UPT ;  /* 0x000000230a00728c */ /* 0x000fe4000bf44270 */
[----:B------:R-:W-:Y:S01]  /*8870*/  UISETP.NE.U32.AND UP0, UPT, UR6, 0x1, UPT ;  /* 0x000000010600788c */ /* 0x000fe2000bf05070 */
[----:B------:R-:W2:Y:S01]  /*8880*/  LDL R2, [R1+0xc] ;  /* 0x00000c0001027983 */ /* 0x000ea20000100800 */
[----:B------:R-:W-:Y:S02]  /*8890*/  @UP3 UIADD3 UR8, UP1, UR20, -0x100, URZ ;  /* 0xffffff0014083890 */ /* 0x000fe4000ff3e03f */
[----:B------:R-:W-:Y:S01]  /*88a0*/  UIADD3 UR6, UR10, -0x1, URZ ;  /* 0xffffffff0a067890 */ /* 0x000fe2000fffe03f */
[----:B------:R-:W3:Y:S01]  /*88b0*/  LDSM.16.MT88.4 R16, [R0+0xb000] ;  /* 0x00b000000010783b */ /* 0x000ee20000004200 */
[----:B------:R-:W-:Y:S03]  /*88c0*/  @UP3 UIADD3.X UR7, UR21, -0x1, URZ, UP1, !UPT ;  /* 0xffffffff15073890 */ /* 0x000fe60008ffe43f */
[----:B------:R-:W4:Y:S02]  /*88d0*/  LDSM.16.MT88.4 R28, [R0+0xd000] ;  /* 0x00d00000001c783b */ /* 0x000f240000004200 */
[----:B------:R-:W-:Y:S02]  /*88e0*/  UMOV UR10, UR6 ;  /* 0x00000006000a7c82 */ /* 0x000fe40008000000 */
[----:B------:R-:W2:Y:S04]  /*88f0*/  LDL R222, [R1+0x8] ;  /* 0x0000080001de7983 */ /* 0x000ea80000100800 */
[----:B------:R-:W-:Y:S04]  /*8900*/  LDSM.16.M88.4 R32, [R214] ;  /* 0x00000000d620783b */ /* 0x000fe80000000200 */
[----:B------:R-:W4:Y:S04]  /*8910*/  LDSM.16.MT88.4 R132, [R0+0x9400] ;  /* 0x009400000084783b */ /* 0x000f280000004200 */
[----:B------:R-:W4:Y:S04]  /*8920*/  LDSM.16.MT88.4 R136, [R0+0xb400] ;  /* 0x00b400000088783b */ /* 0x000f280000004200 */
[----:B------:R-:W4:Y:S04]  /*8930*/  LDSM.16.MT88.4 R140, [R0+0xd400] ;  /* 0x00d40000008c783b */ /* 0x000f280000004200 */
[----:B------:R-:W-:Y:S01]  /*8940*/  LDSM.16.M88.4 R144, [R216] ;  /* 0x00000000d890783b */ /* 0x000fe20000000200 */
[C---:B-1----:R-:W-:Y:S03]  /*8950*/  HMMA.16816.F32.BF16 R4, R24.reuse, R8, RZ ;  /* 0x000000081804723c */ /* 0x042fe600000418ff */
[----:B------:R-:W1:Y:S04]  /*8960*/  LDSM.16.MT88.4 R148, [R0+0x9800] ;  /* 0x009800000094783b */ /* 0x000e680000004200 */
[----:B------:R-:W-:Y:S01]  /*8970*/  LDSM.16.MT88.4 R152, [R0+0xd800] ;  /* 0x00d800000098783b */ /* 0x000fe20000004200 */
[C---:B------:R-:W-:Y:S03]  /*8980*/  HMMA.16816.F32.BF16 R8, R24.reuse, R10, RZ ;  /* 0x0000000a1808723c */ /* 0x040fe600000418ff */
[----:B------:R-:W-:Y:S03]  /*8990*/  LDSM.16.MT88.4 R156, [R0+0xc000] ;  /* 0x00c00000009c783b */ /* 0x000fe60000004200 */
[C---:B---3--:R-:W-:Y:S01]  /*89a0*/  HMMA.16816.F32.BF16 R12, R24.reuse, R16, RZ ;  /* 0x00000010180c723c */ /* 0x048fe200000418ff */
[----:B------:R-:W3:Y:S05]  /*89b0*/  LDL R224, [R1+0x1c] ;  /* 0x00001c0001e07983 */ /* 0x000eea0000100800 */
[C---:B------:R-:W-:Y:S06]  /*89c0*/  HMMA.16816.F32.BF16 R16, R24.reuse, R18, RZ ;  /* 0x000000121810723c */ /* 0x040fec00000418ff */
[C---:B----4-:R-:W-:Y:S06]  /*89d0*/  HMMA.16816.F32.BF16 R20, R24.reuse, R28, RZ ;  /* 0x0000001c1814723c */ /* 0x050fec00000418ff */
[----:B------:R-:W-:Y:S01]  /*89e0*/  HMMA.16816.F32.BF16 R24, R24, R30, RZ ;  /* 0x0000001e1818723c */ /* 0x000fe200000418ff */
[----:B------:R-:W4:Y:S05]  /*89f0*/  LDSM.16.MT88.4 R28, [R0+0xb800] ;  /* 0x00b80000001c783b */ /* 0x000f2a0000004200 */
[C---:B------:R-:W-:Y:S06]  /*8a00*/  HMMA.16816.F32.BF16 R4, R32.reuse, R132, R4 ;  /* 0x000000842004723c */ /* 0x040fec0000041804 */
[C---:B------:R-:W-:Y:S01]  /*8a10*/  HMMA.16816.F32.BF16 R8, R32.reuse, R134, R8 ;  /* 0x000000862008723c */ /* 0x040fe20000041808 */
[----:B------:R-:W-:Y:S05]  /*8a20*/  LDSM.16.M88.4 R132, [R215] ;  /* 0x00000000d784783b */ /* 0x000fea0000000200 */
[C---:B------:R-:W-:Y:S06]  /*8a30*/  HMMA.16816.F32.BF16 R12, R32.reuse, R136, R12 ;  /* 0x00000088200c723c */ /* 0x040fec000004180c */
[C---:B------:R-:W-:Y:S01]  /*8a40*/  HMMA.16816.F32.BF16 R16, R32.reuse, R138, R16 ;  /* 0x0000008a2010723c */ /* 0x040fe20000041810 */
[----:B------:R-:W4:Y:S05]  /*8a50*/  LDSM.16.MT88.4 R136, [R0+0x9c00] ;  /* 0x009c00000088783b */ /* 0x000f2a0000004200 */
[C---:B------:R-:W-:Y:S06]  /*8a60*/  HMMA.16816.F32.BF16 R20, R32.reuse, R140, R20 ;  /* 0x0000008c2014723c */ /* 0x040fec0000041814 */
[----:B------:R-:W-:Y:S01]  /*8a70*/  HMMA.16816.F32.BF16 R24, R32, R142, R24 ;  /* 0x0000008e2018723c */ /* 0x000fe20000041818 */
[----:B------:R-:W4:Y:S04]  /*8a80*/  LDSM.16.MT88.4 R32, [R0+0xbc00] ;  /* 0x00bc00000020783b */ /* 0x000f280000004200 */
[----:B------:R-:W4:Y:S01]  /*8a90*/  LDSM.16.MT88.4 R140, [R0+0xdc00] ;  /* 0x00dc0000008c783b */ /* 0x000f220000004200 */
[C---:B-1----:R-:W-:Y:S06]  /*8aa0*/  HMMA.16816.F32.BF16 R4, R144.reuse, R148, R4 ;  /* 0x000000949004723c */ /* 0x042fec0000041804 */
[C---:B------:R-:W-:Y:S01]  /*8ab0*/  HMMA.16816.F32.BF16 R8, R144.reuse, R150, R8 ;  /* 0x000000969008723c */ /* 0x040fe20000041808 */
[----:B------:R-:W-:Y:S05]  /*8ac0*/  LDSM.16.MT88.4 R148, [R0+0xa000] ;  /* 0x00a000000094783b */ /* 0x000fea0000004200 */
[C---:B----4-:R-:W-:Y:S06]  /*8ad0*/  HMMA.16816.F32.BF16 R12, R144.reuse, R28, R12 ;  /* 0x0000001c900c723c */ /* 0x050fec000004180c */
        /* <DEDUP_REMOVED lines=8> */
[----:B------:R-:W4:Y:S05]  /*8b60*/  LDSM.16.MT88.4 R136, [R0+0xe000] ;  /* 0x00e000000088783b */ /* 0x000f2a0000004200 */
[C---:B------:R-:W-:Y:S06]  /*8b70*/  HMMA.16816.F32.BF16 R12, R132.reuse, R32, R12 ;  /* 0x00000020840c723c */ /* 0x040fec000004180c */
[C---:B------:R-:W-:Y:S01]  /*8b80*/  HMMA.16816.F32.BF16 R16, R132.reuse, R34, R16 ;  /* 0x000000228410723c */ /* 0x040fe20000041810 */
[----:B------:R-:W4:Y:S05]  /*8b90*/  LDSM.16.M88.4 R32, [R214+0x2000] ;  /* 0x00200000d620783b */ /* 0x000f2a0000000200 */
[C---:B------:R-:W-:Y:S06]  /*8ba0*/  HMMA.16816.F32.BF16 R20, R132.reuse, R140, R20 ;  /* 0x0000008c8414723c */ /* 0x040fec0000041814 */
[----:B------:R-:W-:Y:S01]  /*8bb0*/  HMMA.16816.F32.BF16 R24, R132, R142, R24 ;  /* 0x0000008e8418723c */ /* 0x000fe20000041818 */
[----:B------:R-:W4:Y:S04]  /*8bc0*/  LDSM.16.MT88.4 R132, [R0+0xe400] ;  /* 0x00e400000084783b */ /* 0x000f280000004200 */
[----:B------:R-:W-:Y:S01]  /*8bd0*/  LDSM.16.M88.4 R140, [R216+0x2000] ;  /* 0x00200000d88c783b */ /* 0x000fe20000000200 */
[C---:B-1----:R-:W-:Y:S06]  /*8be0*/  HMMA.16816.F32.BF16 R4, R28.reuse, R148, R4 ;  /* 0x000000941c04723c */ /* 0x042fec0000041804 */
[C---:B------:R-:W-:Y:S01]  /*8bf0*/  HMMA.16816.F32.BF16 R8, R28.reuse, R150, R8 ;  /* 0x000000961c08723c */ /* 0x040fe20000041808 */
[----:B------:R-:W1:Y:S05]  /*8c00*/  LDSM.16.MT88.4 R148, [R0+0xa800] ;  /* 0x00a800000094783b */ /* 0x000e6a0000004200 */
        /* <DEDUP_REMOVED lines=15> */
[----:B------:R4:W2:Y:S01]  /*8d00*/  LDSM.16.MT88.4 R32, [R0+0xec00] ;  /* 0x00ec00000020783b */ /* 0x0008a20000004200 */
[----:B------:R-:W-:Y:S04]  /*8d10*/  IMAD.U32 R132, RZ, RZ, UR23 ;  /* 0x00000017ff847e24 */ /* 0x000fe8000f8e00ff */
[C---:B-1----:R-:W-:Y:S06]  /*8d20*/  HMMA.16816.F32.BF16 R4, R140.reuse, R148, R4 ;  /* 0x000000948c04723c */ /* 0x042fec0000041804 */
[C---:B------:R-:W-:Y:S06]  /*8d30*/  HMMA.16816.F32.BF16 R8, R140.reuse, R150, R8 ;  /* 0x000000968c08723c */ /* 0x040fec0000041808 */
[C---:B------:R-:W-:Y:S06]  /*8d40*/  HMMA.16816.F32.BF16 R12, R140.reuse, R156, R12 ;  /* 0x0000009c8c0c723c */ /* 0x040fec000004180c */
[C---:B------:R-:W-:Y:S01]  /*8d50*/  HMMA.16816.F32.BF16 R16, R140.reuse, R158, R16 ;  /* 0x0000009e8c10723c */ /* 0x040fe20000041810 */
[----:B----4-:R-:W-:Y:S05]  /*8d60*/  IMAD.U32 R0, RZ, RZ, UR23 ;  /* 0x00000017ff007e24 */ /* 0x010fea000f8e00ff */
[C---:B------:R-:W-:Y:S06]  /*8d70*/  HMMA.16816.F32.BF16 R20, R140.reuse, R28, R20 ;  /* 0x0000001c8c14723c */ /* 0x040fec0000041814 */
[----:B------:R-:W-:Y:S01]  /*8d80*/  HMMA.16816.F32.BF16 R24, R140, R30, R24 ;  /* 0x0000001e8c18723c */ /* 0x000fe20000041818 */
[----:B------:R-:W-:Y:S05]  /*8d90*/  LDSM.16.MT88.4 R140, [R208+0x1800] ;  /* 0x00180000d08c783b */ /* 0x000fea0000004200 */
[C---:B------:R-:W-:Y:S05]  /*8da0*/  HMMA.16816.F32.BF16 R4, R136.reuse, R144, R4 ;  /* 0x000000908804723c */ /* 0x040fea0000041804 */
[----:B------:R-:W-:Y:S01]  /*8db0*/  @P0 VIADD R30, R247, 0xffffffc0 ;  /* 0xffffffc0f71e0836 */ /* 0x000fe20000000000 */
[C---:B------:R-:W-:Y:S01]  /*8dc0*/  HMMA.16816.F32.BF16 R8, R136.reuse, R146, R8 ;  /* 0x000000928808723c */ /* 0x040fe20000041808 */
[----:B------:R-:W-:Y:S04]  /*8dd0*/  LDSM.16.MT88.4 R144, [R208+0x1c00] ;  /* 0x001c0000d090783b */ /* 0x000fe80000004200 */
        /* <DEDUP_REMOVED lines=8> */
[----:B------:R-:W4:Y:S04]  /*8e60*/  @P0 LDG.E R222, desc[UR12][R30.64] ;  /* 0x0000000c1ede0981 */ /* 0x000f28000c1e1900 */
[----:B------:R1:W5:Y:S01]  /*8e70*/  @P0 LDG.E R252, desc[UR12][R30.64+0xa0] ;  /* 0x0000a00c1efc0981 */ /* 0x000362000c1e1900 */
[----:B------:R-:W-:Y:S01]  /*8e80*/  HMMA.16816.F32.BF16 R24, R136, R34, R24 ;  /* 0x000000228818723c */ /* 0x000fe20000041818 */
[----:B------:R-:W-:Y:S02]  /*8e90*/  IMAD.U32 R32, RZ, RZ, UR42 ;  /* 0x0000002aff207e24 */ /* 0x000fe4000f8e00ff */
[----:B------:R-:W-:Y:S02]  /*8ea0*/  LDSM.16.MT88.4 R136, [R208+0x2400] ;  /* 0x00240000d088783b */ /* 0x000fe40000004200 */
[----:B-1----:R-:W-:Y:S01]  /*8eb0*/  IMAD.U32 R30, RZ, RZ, UR41 ;  /* 0x00000029ff1e7e24 */ /* 0x002fe2000f8e00ff */
[C---:B---3--:R-:W-:Y:S05]  /*8ec0*/  LEA R226, P1, R224.reuse, R248, 0x2 ;  /* 0x000000f8e0e27211 */ /* 0x048fea00078210ff */
        /* <DEDUP_REMOVED lines=13> */
[----:B--2---:R1:W-:Y:S04]  /*8fa0*/  @P0 STL [R1+0xc], R2 ;  /* 0x00000c0201000387 */ /* 0x0043e80000100800 */
[----:B----4-:R-:W-:Y:S01]  /*8fb0*/  @P0 STL [R1+0x8], R222 ;  /* 0x000008de01000387 */ /* 0x010fe20000100800 */
        /* <DEDUP_REMOVED lines=381> */
.L_x_692:
        /* <DEDUP_REMOVED lines=19> */
.L_x_693:
        /* <DEDUP_REMOVED lines=53> */
.L_x_695:
[----:B------:R-:W-:Y:S05]  /*ac10*/  BSYNC B0 ;  /* 0x0000000000007941 */ /* 0x000fea0003800000 */
.L_x_694:
        /* <DEDUP_REMOVED lines=19> */
.L_x_697:
[----:B------:R-:W-:Y:S05]  /*ad50*/  BSYNC B0 ;  /* 0x0000000000007941 */ /* 0x000fea0003800000 */
.L_x_696:
        /* <DEDUP_REMOVED lines=35> */
.L_x_699:
[----:B------:R-:W-:Y:S05]  /*af90*/  BSYNC B0 ;  /* 0x0000000000007941 */ /* 0x000fea0003800000 */
.L_x_698:
        /* <DEDUP_REMOVED lines=18> */
.L_x_673:
[----:B------:R-:W-:Y:S05]  /*b0c0*/  BSYNC B1 ;  /* 0x0000000000017941 */ /* 0x000fea0003800000 */
.L_x_659:
        /* <DEDUP_REMOVED lines=8> */
.L_x_700:
[----:B------:R-:W-:Y:S05]  /*b150*/  EXIT ;  /* 0x000000000000794d */ /* 0x000fea0003800000 */
.L_x_702:
        /* <DEDUP_REMOVED lines=10> */
.L_x_1298:


//--------------------- .text._ZN5flash44flash_bwd_dq_dk_dv_loop_seqk_parallel_kernelI23Flash_bwd_kernel_traitsILi96ELi64ELi128ELi8ELi2ELi4ELi4ELb1ELb0EN7cutlass10bfloat16_tE19Flash_kernel_traitsILi96ELi64ELi128ELi8ES3_EELb0ELb0ELb1ELb1ELb0ELb0ELb1EEEvNS_16Flash_bwd_paramsE --------------------------
	.section	.text._ZN5flash44flash_bwd_dq_dk_dv_loop_seqk_parallel_kernelI23Flash_bwd_kernel_traitsILi96ELi64ELi128ELi8ELi2ELi4ELi4ELb1ELb0EN7cutlass10bfloat16_tE19Flash_kernel_traitsILi96ELi64ELi128ELi8ES3_EELb0ELb0ELb1ELb1ELb0ELb0ELb1EEEvNS_16Flash_bwd_paramsE,"ax",@progbits
	.align	128
        .global         _ZN5flash44flash_bwd_dq_dk_dv_loop_seqk_parallel_kernelI23Flash_bwd_kernel_traitsILi96ELi64ELi128ELi8ELi2ELi4ELi4ELb1ELb0EN7cutlass10bfloat16_tE19Flash_kernel_traitsILi96ELi64ELi128ELi8ES3_EELb0ELb0ELb1ELb1ELb0ELb0ELb1EEEvNS_16Flash_bwd_paramsE
        .type           _ZN5flash44flash_bwd_dq_dk_dv_loop_seqk_parallel_kernelI23Flash_bwd_kernel_traitsILi96ELi64ELi128ELi8ELi2ELi4ELi4ELb1ELb0EN7cutlass10bfloat16_tE19Flash_kernel_traitsILi96ELi64ELi128ELi8ES3_EELb0ELb0ELb1ELb1ELb0ELb0ELb1EEEvNS_16Flash_bwd_paramsE,@function
        .size           _ZN5flash44flash_bwd_dq_dk_dv_loop_seqk_parallel_kernelI23Flash_bwd_kernel_traitsILi96ELi64ELi128ELi8ELi2ELi4ELi4ELb1ELb0EN7cutlass10bfloat16_tE19Flash_kernel_traitsILi96ELi64ELi128ELi8ES3_EELb0ELb0ELb1ELb1ELb0ELb0ELb1EEEvNS_16Flash_bwd_paramsE,(.L_x_1299 - _ZN5flash44flash_bwd_dq_dk_dv_loop_seqk_parallel_kernelI23Flash_bwd_kernel_traitsILi96ELi64ELi128ELi8ELi2ELi4ELi4ELb1ELb0EN7cutlass10bfloat16_tE19Flash_kernel_traitsILi96ELi64ELi128ELi8ES3_EELb0ELb0ELb1ELb1ELb0ELb0ELb1EEEvNS_16Flash_bwd_paramsE)
        .other          _ZN5flash44flash_bwd_dq_dk_dv_loop_seqk_parallel_kernelI23Flash_bwd_kernel_traitsILi96ELi64ELi128ELi8ELi2ELi4ELi4ELb1ELb0EN7cutlass10bfloat16_tE19Flash_kernel_traitsILi96ELi64ELi128ELi8ES3_EELb0ELb0ELb1ELb1ELb0ELb0ELb1EEEvNS_16Flash_bwd_paramsE,@"STO_CUDA_ENTRY STV_DEFAULT"
_ZN5flash44flash_bwd_dq_dk_dv_loop_seqk_parallel_kernelI23Flash_bwd_kernel_traitsILi96ELi64ELi128ELi8ELi2ELi4ELi4ELb1ELb0EN7cutlass10bfloat16_tE19Flash_kernel_traitsILi96ELi64ELi128ELi8ES3_EELb0ELb0ELb1ELb1ELb0ELb0ELb1EEEvNS_16Flash_bwd_paramsE:
.text._ZN5flash44flash_bwd_dq_dk_dv_loop_seqk_parallel_kernelI23Flash_bwd_kernel_traitsILi96ELi64ELi128ELi8ELi2ELi4ELi4ELb1ELb0EN7cutlass10bfloat16_tE19Flash_kernel_traitsILi96ELi64ELi128ELi8ES3_EELb0ELb0ELb1ELb1ELb0ELb0ELb1EEEvNS_16Flash_bwd_paramsE:
        /* <DEDUP_REMOVED lines=18> */
[----:B------:R-:W-:Y:S02]  /*0120*/  IMAD.MOV.U32 R234, RZ, RZ, -0x10 ;  /* 0xfffffff0ffea7424 */ /* 0x000fe400078e00ff */
        /* <DEDUP_REMOVED lines=27> */
[-C--:B------:R-:W-:Y:S01]  /*02e0*/  LEA.HI R4, R2, R0.reuse, RZ, 0x1 ;  /* 0x0000000002047211 */ /* 0x080fe200078f08ff */
[----:B------:R-:W-:Y:S01]  /*02f0*/  STL [R1+0x8], R22 ;  /* 0x0000081601007387 */ /* 0x000fe20000100800 */
        /* <DEDUP_REMOVED lines=38> */
[----:B------:R-:W-:Y:S02]  /*0560*/  LOP3.LUT R8, R8, 0xfffffffc, RZ, 0xc0, !PT ;  /* 0xfffffffc08087812 */ /* 0x000fe400078ec0ff */
[----:B------:R-:W-:Y:S01]  /*0570*/  LOP3.LUT R6, R0, 0x1, RZ, 0xc0, !PT ;  /* 0x0000000100067812 */ /* 0x000fe200078ec0ff */
[----:B------:R-:W-:Y:S01]  /*0580*/  IMAD.IADD R9, R9, 0x1, -R7 ;  /* 0x0000000109097824 */ /* 0x000fe200078e0a07 */
[----:B-1----:R-:W-:Y:S01]  /*0590*/  SHF.R.S32.HI R3, RZ, 0x6, R15 ;  /* 0x00000006ff037819 */ /* 0x002fe2000001140f */
[----:B------:R-:W-:Y:S01]  /*05a0*/  IMAD.IADD R16, R5, 0x1, -R8 ;  /* 0x0000000105107824 */ /* 0x000fe200078e0a08 */
[----:B------:R-:W-:Y:S01]  /*05b0*/  ISETP.NE.U32.AND P3, PT, R6, 0x1, PT ;  /* 0x000000010600780c */ /* 0x000fe20003f65070 */
[----:B------:R-:W-:Y:S01]  /*05c0*/  IMAD.SHL.U32 R7, R17, 0x2, RZ ;  /* 0x0000000211077824 */ /* 0x000fe200078e00ff */
[----:B------:R-:W-:Y:S01]  /*05d0*/  LOP3.LUT P2, RZ, R0, 0x2, RZ, 0xc0, !PT ;  /* 0x0000000200ff7812 */ /* 0x000fe2000784c0ff */
[----:B------:R-:W-:Y:S01]  /*05e0*/  IMAD R2, R3, 0x4, R12 ;  /* 0x0000000403027824 */ /* 0x000fe200078e020c */
[----:B------:R-:W-:Y:S01]  /*05f0*/  LOP3.LUT P6, RZ, R9, 0x4, RZ, 0xc0, !PT ;  /* 0x0000000409ff7812 */ /* 0x000fe200078cc0ff */
[----:B------:R-:W-:Y:S01]  /*0600*/  IMAD.SHL.U32 R15, R3, 0x20, RZ ;  /* 0x00000020030f7824 */ /* 0x000fe200078e00ff */
[----:B------:R-:W-:Y:S01]  /*0610*/  LOP3.LUT P5, RZ, R9, 0x2, RZ, 0xc0, !PT ;  /* 0x0000000209ff7812 */ /* 0x000fe200078ac0ff */
[----:B------:R-:W-:Y:S01]  /*0620*/  IMAD R217, R2, 0x8, R11 ;  /* 0x0000000802d97824 */ /* 0x000fe200078e020b */
[----:B------:R-:W-:Y:S01]  /*0630*/  SHF.R.S32.HI R2, RZ, 0x1, R4 ;  /* 0x00000001ff027819 */ /* 0x000fe20000011404 */
[----:B------:R-:W-:Y:S01]  /*0640*/  IMAD.SHL.U32 R3, R13, 0x40, RZ ;  /* 0x000000400d037824 */ /* 0x000fe200078e00ff */
[----:B------:R-:W-:Y:S01]  /*0650*/  LEA.HI R13, R0, R0, RZ, 0x1 ;  /* 0x00000000000d7211 */ /* 0x000fe200078f08ff */
[----:B------:R-:W-:Y:S01]  /*0660*/  IMAD.SHL.U32 R5, R14, 0x10, RZ ;  /* 0x000000100e057824 */ /* 0x000fe200078e00ff */
[C---:B------:R-:W-:Y:S01]  /*0670*/  LOP3.LUT P4, RZ, R2.reuse, 0x2, RZ, 0xc0, !PT ;  /* 0x0000000202ff7812 */ /* 0x040fe2000788c0ff */
        /* <DEDUP_REMOVED lines=9> */
[----:B------:R-:W-:Y:S01]  /*0710*/  SHF.R.S32.HI R11, RZ, 0x7, R20 ;  /* 0x00000007ff0b7819 */ /* 0x000fe20000011414 */
[----:B------:R-:W-:Y:S01]  /*0720*/  IMAD R20, R3, 0x8, R19 ;  /* 0x0000000803147824 */ /* 0x000fe200078e0213 */
[----:B------:R-:W-:Y:S01]  /*0730*/  LOP3.LUT R0, R0, 0x1c0, RZ, 0xc0, !PT ;  /* 0x000001c000007812 */ /* 0x000fe200078ec0ff */
[----:B------:R-:W-:Y:S01]  /*0740*/  IMAD R19, R14, 0x2, R3 ;  /* 0x000000020e137824 */ /* 0x000fe200078e0203 */
[----:B------:R-:W-:Y:S01]  /*0750*/  LOP3.LUT R8, R4, 0x8, R18, 0xf8, !PT ;  /* 0x0000000804087812 */ /* 0x000fe200078ef812 */
[----:B------:R-:W-:Y:S01]  /*0760*/  IMAD R10, R17, 0x20, R10 ;  /* 0x00000020110a7824 */ /* 0x000fe200078e020a */
[----:B------:R-:W-:-:S02]  /*0770*/  LOP3.LUT R5, R2, 0x8, R18, 0xf8, !PT ;  /* 0x0000000802057812 */ /* 0x000fc400078ef812 */
[----:B------:R-:W-:Y:S02]  /*0780*/  SHF.R.U32.HI R4, RZ, 0x3, R2 ;  /* 0x00000003ff047819 */ /* 0x000fe40000011602 */
        /* <DEDUP_REMOVED lines=14> */
[----:B------:R-:W-:Y:S01]  /*0870*/  LEA R237, R237, UR4, 0x1 ;  /* 0x00000004eded7c11 */ /* 0x000fe2000f8e08ff */
[----:B------:R-:W-:Y:S01]  /*0880*/  IMAD.SHL.U32 R5, R12, 0x8, RZ ;  /* 0x000000080c057824 */ /* 0x000fe200078e00ff */
        /* <DEDUP_REMOVED lines=8> */
[----:B------:R-:W-:Y:S01]  /*0910*/  LOP3.LUT R5, R5, 0x8, RZ, 0xc0, !PT ;  /* 0x0000000805057812 */ /* 0x000fe200078ec0ff */
[C---:B------:R-:W-:Y:S01]  /*0920*/  VIADD R235, R237.reuse, 0x20 ;  /* 0x00000020edeb7836 */ /* 0x040fe20000000000 */
[----:B------:R-:W-:Y:S01]  /*0930*/  SHF.R.U32.HI R221, RZ, 0x3, R6 ;  /* 0x00000003ffdd7819 */ /* 0x000fe20000011606 */
[----:B------:R-:W-:Y:S01]  /*0940*/  @P2 VIADD R235, R237, 0xffffffe0 ;  /* 0xffffffe0edeb2836 */ /* 0x000fe20000000000 */
[----:B------:R-:W-:-:S02]  /*0950*/  LOP3.LUT R0, R0, 0xc0, RZ, 0xc0, !PT ;  /* 0x000000c000007812 */ /* 0x000fc400078ec0ff */
[----:B------:R-:W-:Y:S02]  /*0960*/  SHF.R.U32.HI R4, RZ, 0x3, R2 ;  /* 0x00000003ff047819 */ /* 0x000fe40000011602 */
[----:B------:R-:W-:Y:S02]  /*0970*/  LOP3.LUT R9, R7, 0x10, R9, 0xf8, !PT ;  /* 0x0000001007097812 */ /* 0x000fe400078ef809 */
[----:B------:R-:W-:Y:S02]  /*0980*/  SHF.R.U32.HI R8, RZ, 0x3, R0 ;  /* 0x00000003ff087819 */ /* 0x000fe40000011600 */
[--C-:B------:R-:W-:Y:S02]  /*0990*/  LOP3.LUT R221, R221, R6, R5.reuse, 0x1e, !PT ;  /* 0x00000006dddd7212 */ /* 0x100fe400078e1e05 */
[C---:B------:R-:W-:Y:S02]  /*09a0*/  LOP3.LUT R5, R4.reuse, R2, R5, 0x1e, !PT ;  /* 0x0000000204057212 */ /* 0x040fe400078e1e05 */
[----:B------:R-:W-:Y:S01]  /*09b0*/  LOP3.LUT R2, R4, R9, R2, 0x1e, !PT ;  /* 0x0000000904027212 */ /* 0x000fe200078e1e02 */
[----:B------:R-:W-:Y:S01]  /*09c0*/  IMAD.U32 R221, R19, 0x200, R221 ;  /* 0x0000020013dd7824 */ /* 0x000fe200078e00dd */
[----:B------:R-:W-:-:S02]  /*09d0*/  SHF.R.S32.HI R4, RZ, 0x2, R21 ;  /* 0x00000002ff047819 */ /* 0x000fc40000011415 */
[----:B------:R-:W-:Y:S01]  /*09e0*/  LOP3.LUT R8, R8, R0, R7, 0x1e, !PT ;  /* 0x0000000008087212 */ /* 0x000fe200078e1e07 */
[----:B------:R-:W-:Y:S01]  /*09f0*/  IMAD.SHL.U32 R0, R20, 0x20, RZ ;  /* 0x0000002014007824 */ /* 0x000fe200078e00ff */
[C---:B------:R-:W-:Y:S01]  /*0a00*/  SEL R222, R226.reuse, 0xffffffe0, !P5 ;  /* 0xffffffe0e2de7807 */ /* 0x040fe20006800000 */
[C---:B------:R-:W-:Y:S01]  /*0a10*/  IMAD R4, R227.reuse, 0x10, R4 ;  /* 0x00000010e3047824 */ /* 0x040fe200078e0204 */
[----:B------:R-:W-:Y:S01]  /*0a20*/  SEL R218, R226, 0xffffffe0, !P4 ;  /* 0xffffffe0e2da7807 */ /* 0x000fe20006000000 */
        /* <DEDUP_REMOVED lines=9> */
[----:B------:R-:W-:Y:S01]  /*0ac0*/  SEL R223, R223, 0x40, P6 ;  /* 0x00000040dfdf7807 */ /* 0x000fe20003000000 */
[C---:B------:R-:W-:Y:S01]  /*0ad0*/  VIADD R2, R22.reuse, 0x20 ;  /* 0x0000002016027836 */ /* 0x040fe20000000000 */
[----:B------:R-:W-:Y:S01]  /*0ae0*/  LEA R217, R217, UR4, 0x1 ;  /* 0x00000004d9d97c11 */ /* 0x000fe2000f8e08ff */
        /* <DEDUP_REMOVED lines=8> */
[----:B------:R-:W-:Y:S01]  /*0b70*/  IMAD.IADD R236, R237, 0x1, R234 ;  /* 0x00000001edec7824 */ /* 0x000fe200078e02ea */
[----:B------:R3:W-:Y:S01]  /*0b80*/  STL [R1+0x24], R0 ;  /* 0x0000240001007387 */ /* 0x0007e20000100800 */
[----:B------:R-:W-:Y:S01]  /*0b90*/  IMAD.SHL.U32 R219, R227, 0x2, RZ ;  /* 0x00000002e3db7824 */ /* 0x000fe200078e00ff */
[----:B------:R-:W-:Y:S01]  /*0ba0*/  SEL R226, R226, 0xffffffe0, !P0 ;  /* 0xffffffe0e2e27807 */ /* 0x000fe20004000000 */
[----:B------:R-:W-:-:S02]  /*0bb0*/  IMAD.IADD R222, R221, 0x1, R222 ;  /* 0x00000001ddde7824 */ /* 0x000fc400078e02de */
[----:B------:R-:W-:Y:S01]  /*0bc0*/  IMAD.IADD R224, R221, 0x1, R223 ;  /* 0x00000001dde07824 */ /* 0x000fe200078e02df */
[----:B------:R-:W-:Y:S01]  /*0bd0*/  IADD3 R220, R219, 0x6000, R220 ;  /* 0x00006000dbdc7810 */ /* 0x000fe20007ffe0dc */
[----:B------:R-:W-:Y:S01]  /*0be0*/  IMAD.IADD R218, R218, 0x1, R217 ;  /* 0x00000001dada7824 */ /* 0x000fe200078e02d9 */
[----:B-1----:R-:W-:Y:S01]  /*0bf0*/  LEA R4, R8, UR6, 0x1 ;  /* 0x0000000608047c11 */ /* 0x002fe2000f8e08ff */
[----:B------:R-:W-:Y:S02]  /*0c00*/  IMAD.IADD R234, R234, 0x1, R235 ;  /* 0x00000001eaea7824 */ /* 0x000fe400078e02eb */
[----:B------:R-:W-:Y:S02]  /*0c10*/  IMAD.IADD R223, R222, 0x1, R223 ;  /* 0x00000001dedf7824 */ /* 0x000fe400078e02df */
[----:B------:R1:W-:Y:S01]  /*0c20*/  STL [R1+0x34], R4 ;  /* 0x0000340401007387 */ /* 0x0003e20000100800 */
[----:B------:R-:W-:Y:S01]  /*0c30*/  IMAD.IADD R220, R220, 0x1, R226 ;  /* 0x00000001dcdc7824 */ /* 0x000fe200078e02e2 */
[----:B--2---:R-:W-:Y:S01]  /*0c40*/  LEA R2, R3, UR4, 0x1 ;  /* 0x0000000403027c11 */ /* 0x004fe2000f8e08ff */
[----:B---3--:R-:W-:-:S02]  /*0c50*/  VIADD R0, R4, 0x20 ;  /* 0x0000002004007836 */ /* 0x008fc40000000000 */
[----:B------:R-:W-:-:S05]  /*0c60*/  @P1 VIADD R0, R4, 0xffffffe0 ;  /* 0xffffffe004001836 */ /* 0x000fca0000000000 */
[----:B------:R1:W-:Y:S02]  /*0c70*/  STL [R1+0x38], R0 ;  /* 0x0000380001007387 */ /* 0x0003e40000100800 */
.L_x_746:
        /* <DEDUP_REMOVED lines=67> */
.L_x_703:
        /* <DEDUP_REMOVED lines=84> */
[----:B------:R-:W-:Y:S02]  /*15f0*/  @!UP3 UIMAD UR20, UR50, UR38, UR59 ;  /* 0x000000263214b2a4 */ /* 0x000fe4000f8e023b */
[----:B------:R-:W-:Y:S02]  /*1600*/  UIMAD.WIDE.U32 UR16, UR8, UR12, URZ ;  /* 0x0000000c081072a5 */ /* 0x000fe4000f8e003f */
[----:B------:R-:W-:Y:S02]  /*1610*/  USEL UR38, UR7, UR5, UP0 ;  /* 0x0000000507267287 */ /* 0x000fe40008000000 */
[----:B------:R-:W-:Y:S01]  /*1620*/  @!P1 IMAD.IADD R3, R3, 0x1, -R6 ;  /* 0x0000000103039824 */ /* 0x000fe200078e0a06 */
[----:B------:R-:W-:Y:S01]  /*1630*/  @UP3 ULDC UR12, c[0x0][0x2e4] ;  /* 0x0000b900000c3ab9 */ /* 0x000fe20000000800 */
[----:B------:R-:W-:Y:S01]  /*1640*/  UIMAD UR19, UR8, UR13, UR19 ;  /* 0x0000000d081372a4 */ /* 0x000fe2000f8e0213 */
[----:B------:R-:W-:Y:S01]  /*1650*/  @!P1 VIADD R0, R0, 0x1 ;  /* 0x0000000100009836 */ /* 0x000fe20000000000 */
[----:B------:R-:W-:Y:S01]  /*1660*/  @UP3 UIMAD UR37, UR59, UR12, UR18 ;  /* 0x0000000c3b2532a4 */ /* 0x000fe2000f8e0212 */
        /* <DEDUP_REMOVED lines=8> */
[----:B------:R-:W-:Y:S02]  /*16f0*/  USHF.R.S32.HI UR19, URZ, 0x1f, UR18 ;  /* 0x0000001f3f137899 */ /* 0x000fe40008011412 */
[----:B------:R-:W-:Y:S02]  /*1700*/  UIADD3 UR5, UP0, UR18, UR27, URZ ;  /* 0x0000001b12057290 */ /* 0x000fe4000ff1e03f */
[----:B------:R-:W-:Y:S01]  /*1710*/  USEL UR58, UR16, UR12, !UP2 ;  /* 0x0000000c103a7287 */ /* 0x000fe2000d000000 */
[----:B------:R-:W-:Y:S01]  /*1720*/  @P0 IADD3 R0, R0, 0x1, RZ ;  /* 0x0000000100000810 */ /* 0x000fe20007ffe0ff */
[----:B------:R-:W-:Y:S01]  /*1730*/  UIMAD UR7, UR9, UR14, URZ ;  /* 0x0000000e090772a4 */ /* 0x000fe2000f8e023f */
[----:B------:R-:W-:Y:S01]  /*1740*/  PLOP3.LUT P0, PT, PT, PT, UP3, 0x80, 0x0 ;  /* 0x000000000000781c */ /* 0x000fe20003f0f038 */
[----:B------:R-:W-:Y:S02]  /*1750*/  UIADD3.X UR12, UR19, UR22, URZ, UP0, !UPT ;  /* 0x00000016130c7290 */ /* 0x000fe400087fe43f */
[----:B------:R-:W-:Y:S01]  /*1760*/  UIMAD UR9, UR9, UR5, URZ ;  /* 0x00000005090972a4 */ /* 0x000fe2000f8e023f */
[----:B------:R-:W-:Y:S01]  /*1770*/  IMAD.MOV.U32 R14, RZ, RZ, R0 ;  /* 0x000000ffff0e7224 */ /* 0x000fe200078e0000 */
[----:B------:R-:W-:-:S02]  /*1780*/  @UP1 UIADD3 UR29, UR45, UR47, URZ ;  /* 0x0000002f2d1d1290 */ /* 0x000fc4000fffe03f */
[----:B------:R-:W-:Y:S02]  /*1790*/  @!UP3 UIMAD UR37, UR20, UR39, URZ ;  /* 0x000000271425b2a4 */ /* 0x000fe4000f8e023f */
[----:B------:R-:W-:Y:S01]  /*17a0*/  UIMAD.WIDE.U32 UR26, UR8, UR5, URZ ;  /* 0x00000005081a72a5 */ /* 0x000fe2000f8e003f */
[----:B------:R-:W-:Y:S01]  /*17b0*/  @!P2 IADD3 R14, -R14, RZ, RZ ;  /* 0x000000ff0e0ea210 */ /* 0x000fe20007ffe1ff */
[----:B------:R-:W-:Y:S01]  /*17c0*/  @UP1 ULDC.64 UR20, c[0x0][0x250] ;  /* 0x0000940000141ab9 */ /* 0x000fe20000000a00 */
[----:B------:R-:W-:Y:S01]  /*17d0*/  UIMAD UR5, UR8, UR12, UR9 ;  /* 0x0000000c080572a4 */ /* 0x000fe2000f8e0209 */
[----:B------:R-:W-:Y:S01]  /*17e0*/  @!P3 LOP3.LUT R14, RZ, R7, RZ, 0x33, !PT ;  /* 0x00000007ff0eb212 */ /* 0x000fe200078e33ff */
[----:B------:R-:W-:Y:S02]  /*17f0*/  @UP1 UIMAD.WIDE.U32 UR8, UR29, UR20, URZ ;  /* 0x000000141d0812a5 */ /* 0x000fe4000f8e003f */
[----:B------:R-:W-:Y:S02]  /*1800*/  @UP2 UIADD3 UR43, UR13, UR7, URZ ;  /* 0x000000070d2b2290 */ /* 0x000fe4000fffe03f */
[----:B------:R-:W-:-:S02]  /*1810*/  @UP1 UIMAD UR7, UR29, UR21, URZ ;  /* 0x000000151d0712a4 */ /* 0x000fc4000f8e023f */
[----:B------:R-:W-:Y:S02]  /*1820*/  USHF.R.S32.HI UR33, URZ, 0x1f, UR46 ;  /* 0x0000001f3f217899 */ /* 0x000fe4000801142e */
[----:B------:R-:W-:Y:S02]  /*1830*/  @!UP2 UIADD3 UR52, UR31, UR23, URZ ;  /* 0x000000171f34a290 */ /* 0x000fe4000fffe03f */
[----:B------:R-:W-:Y:S02]  /*1840*/  USHF.R.S32.HI UR57, URZ, 0x1f, UR44 ;  /* 0x0000001f3f397899 */ /* 0x000fe4000801142c */
[----:B------:R-:W-:Y:S02]  /*1850*/  USEL UR56, UR28, URZ, UP4 ;  /* 0x0000003f1c387287 */ /* 0x000fe4000a000000 */
[----:B------:R-:W-:Y:S02]  /*1860*/  @UP1 UIADD3 UR42, UR9, UR7, URZ ;  /* 0x00000007092a1290 */ /* 0x000fe4000fffe03f */
[----:B------:R-:W-:-:S02]  /*1870*/  USEL UR55, UR35, URZ, UP4 ;  /* 0x0000003f23377287 */ /* 0x000fc4000a000000 */
        /* <DEDUP_REMOVED lines=15> */
.L_x_705:
        /* <DEDUP_REMOVED lines=13> */
.L_x_706:
[----:B------:R-:W-:Y:S01]  /*1a40*/  @UP2 UMOV UR12, UR40 ;  /* 0x00000028000c2c82 */ /* 0x000fe20008000000 */
[----:B------:R-:W-:Y:S01]  /*1a50*/  @!UP2 UMOV UR12, UR30 ;  /* 0x0000001e000cac82 */ /* 0x000fe20008000000 */
[----:B------:R-:W-:Y:S01]  /*1a60*/  SHF.R.S32.HI R15, RZ, 0x1f, R14 ;  /* 0x0000001fff0f7819 */ /* 0x000fe2000001140e */
[----:B------:R-:W-:Y:S06]  /*1a70*/  @!P0 BRA `(.L_x_707) ;  /* 0x0000000000208947 */ /* 0x000fec0003800000 */
[----:B------:R-:W-:Y:S01]  /*1a80*/  ULDC UR7, c[0x0][0x2d4] ;  /* 0x0000b50000077ab9 */ /* 0x000fe20000000800 */
[----:B------:R-:W-:Y:S01]  /*1a90*/  ULDC UR5, c[0x0][0x2c0] ;  /* 0x0000b00000057ab9 */ /* 0x000fe20000000800 */
[----:B------:R-:W-:-:S03]  /*1aa0*/  @!UP2 UIMAD UR14, UR50, UR7, URZ ;  /* 0x00000007320ea2a4 */ /* 0x000fc6000f8e023f */
[----:B------:R-:W-:Y:S02]  /*1ab0*/  ULDC UR7, c[0x0][0x2e4] ;  /* 0x0000b90000077ab9 */ /* 0x000fe40000000800 */
[----:B------:R-:W-:Y:S02]  /*1ac0*/  ULEA UR7, UR5, UR7, 0x7 ;  /* 0x0000000705077291 */ /* 0x000fe4000f8e383f */
[----:B------:R-:W-:-:S04]  /*1ad0*/  ULEA UR5, UR50, UR14, 0x7 ;  /* 0x0000000e32057291 */ /* 0x000fc8000f8e383f */
[----:B------:R-:W-:Y:S01]  /*1ae0*/  UIMAD UR5, UR7, UR59, UR5 ;  /* 0x0000003b070572a4 */ /* 0x000fe2000f8e0205 */
[----:B------:R-:W-:Y:S11]  /*1af0*/  BRA `(.L_x_708) ;  /* 0x0000000000107947 */ /* 0x000ff60003800000 */
.L_x_707:
[----:B------:R-:W-:Y:S01]  /*1b00*/  ULDC UR5, c[0x0][0x270] ;  /* 0x00009c0000057ab9 */ /* 0x000fe20000000800 */
[----:B------:R-:W-:Y:S01]  /*1b10*/  ULDC UR7, c[0x0][0x2d4] ;  /* 0x0000b50000077ab9 */ /* 0x000fe20000000800 */
[----:B------:R-:W-:-:S04]  /*1b20*/  UIMAD UR5, UR50, UR5, UR59 ;  /* 0x00000005320572a4 */ /* 0x000fc8000f8e023b */
[----:B------:R-:W-:-:S12]  /*1b30*/  UIMAD UR5, UR5, UR7, URZ ;  /* 0x00000007050572a4 */ /* 0x000fd8000f8e023f */
.L_x_708:
        /* <DEDUP_REMOVED lines=21> */
[----:B------:R-:W-:Y:S02]  /*1c90*/  USHF.L.U32 UR22, UR32, 0x6, URZ ;  /* 0x0000000620167899 */ /* 0x000fe4000800063f */
        /* <DEDUP_REMOVED lines=10> */
[----:B------:R-:W-:Y:S02]  /*1d40*/  ULDC.64 UR12, c[0x0][0x258] ;  /* 0x00009600000c7ab9 */ /* 0x000fe40000000a00 */
[----:B------:R-:W-:Y:S01]  /*1d50*/  UIMAD UR7, UR23, UR12, URZ ;  /* 0x0000000c170772a4 */ /* 0x000fe2000f8e023f */
[----:B------:R-:W-:Y:S01]  /*1d60*/  IADD3.X R5, R23, UR52, RZ, P0, !PT ;  /* 0x0000003417057c10 */ /* 0x000fe200087fe4ff */
[----:B------:R1:W-:Y:S02]  /*1d70*/  STL [R1+0xc], R23 ;  /* 0x00000c1701007387 */ /* 0x0003e40000100800 */
[----:B------:R-:W-:Y:S01]  /*1d80*/  IMAD.WIDE.U32 R4, R0, UR18, R4 ;  /* 0x0000001200047c25 */ /* 0x000fe2000f8e0004 */
[----:B------:R-:W-:Y:S01]  /*1d90*/  IADD3 R0, P0, R3, UR18, RZ ;  /* 0x0000001203007c10 */ /* 0x000fe2000ff1e0ff */
[----:B------:R-:W-:-:S02]  /*1da0*/  UIADD3 UR18, UP2, UP0, UR26, UR22, UR44 ;  /* 0x000000161a127290 */ /* 0x000fc4000f85e02c */
[----:B------:R-:W-:Y:S01]  /*1db0*/  VIADD R5, R5, UR5 ;  /* 0x0000000505057c36 */ /* 0x000fe20008000000 */
[----:B------:R-:W-:Y:S01]  /*1dc0*/  IADD3.X R8, R18, UR19, RZ, P0, !PT ;  /* 0x0000001312087c10 */ /* 0x000fe200087fe4ff */
[----:B------:R-:W-:Y:S01]  /*1dd0*/  IMAD.WIDE.U32 R6, R0, UR48, R22 ;  /* 0x0000003000067c25 */ /* 0x000fe2000f8e0016 */
[----:B------:R-:W-:Y:S02]  /*1de0*/  UIADD3 UR5, UR14, -UR40, URZ ;  /* 0x800000280e057290 */ /* 0x000fe4000fffe03f */
[----:B------:R-:W-:Y:S01]  /*1df0*/  UIMAD UR14, UR59, UR13, UR7 ;  /* 0x0000000d3b0e72a4 */ /* 0x000fe2000f8e0207 */
[----:B------:R-:W-:Y:S01]  /*1e00*/  IMAD R8, R8, UR48, RZ ;  /* 0x0000003008087c24 */ /* 0x000fe2000f8e02ff */
[----:B------:R-:W-:Y:S01]  /*1e10*/  USHF.R.S32.HI UR23, URZ, 0x1f, UR5 ;  /* 0x0000001f3f177899 */ /* 0x000fe20008011405 */
[----:B------:R-:W-:Y:S01]  /*1e20*/  IADD3 R6, P0, R6, UR60, RZ ;  /* 0x0000003c06067c10 */ /* 0x000fe2000ff1e0ff */
[----:B------:R-:W-:Y:S01]  /*1e30*/  IMAD.WIDE.U32 R4, R9, UR59, R4 ;  /* 0x0000003b09047c25 */ /* 0x000fe2000f8e0004 */
[----:B------:R-:W-:Y:S01]  /*1e40*/  ULDC.64 UR26, c[0x0][0x400] ;  /* 0x00010000001a7ab9 */ /* 0x000fe20000000a00 */
[----:B------:R-:W-:-:S02]  /*1e50*/  ULEA.HI UR23, UR23, UR5, URZ, 0x6 ;  /* 0x0000000517177291 */ /* 0x000fc4000f8f303f */
[----:B------:R-:W-:Y:S01]  /*1e60*/  IMAD R0, R0, UR49, R8 ;  /* 0x0000003100007c24 */ /* 0x000fe2000f8e0208 */
[----:B------:R-:W-:Y:S01]  /*1e70*/  LEA.HI R8, R20, R19, RZ, 0x5 ;  /* 0x0000001314087211 */ /* 0x000fe200078f28ff */
[----:B------:R-:W-:Y:S01]  /*1e80*/  USHF.R.S32.HI UR5, URZ, 0x1f, UR22 ;  /* 0x0000001f3f057899 */ /* 0x000fe20008011416 */
[----:B------:R-:W-:Y:S01]  /*1e90*/  VIADD R5, R5, UR35 ;  /* 0x0000002305057c36 */ /* 0x000fe20008000000 */
[----:B------:R-:W-:Y:S01]  /*1ea0*/  USHF.R.S32.HI UR23, URZ, 0x6, UR23 ;  /* 0x000000063f177899 */ /* 0x000fe20008011417 */
[----:B------:R-:W-:Y:S01]  /*1eb0*/  IADD3.X R7, R7, UR53, R0, P0, !PT ;  /* 0x0000003507077c10 */ /* 0x000fe200087fe400 */
[----:B------:R-:W-:Y:S01]  /*1ec0*/  UIADD3.X UR5, UR54, UR5, UR57, UP2, UP0 ;  /* 0x0000000536057290 */ /* 0x000fe200097e0439 */
[----:B------:R-:W-:Y:S01]  /*1ed0*/  LOP3.LUT R0, R8, 0xffffffe0, RZ, 0xc0, !PT ;  /* 0xffffffe008007812 */ /* 0x000fe200078ec0ff */
[----:B------:R-:W-:Y:S01]  /*1ee0*/  UISETP.LT.AND UP0, UPT, URZ, UR23, UPT ;  /* 0x000000173f00728c */ /* 0x000fe2000bf01270 */
[----:B------:R-:W-:Y:S01]  /*1ef0*/  SHF.R.S32.HI R8, RZ, 0x5, R8 ;  /* 0x00000005ff087819 */ /* 0x000fe20000011408 */
[----:B------:R-:W-:Y:S01]  /*1f00*/  UIADD3 UR7, UP3, UP2, UR56, UR18, UR58 ;  /* 0x0000001238077290 */ /* 0x000fe2000fa7e03a */
[----:B------:R-:W-:Y:S01]  /*1f10*/  IMAD R9, R18, UR8, RZ ;  /* 0x0000000812097c24 */ /* 0x000fe2000f8e02ff */
[----:B------:R-:W-:Y:S01]  /*1f20*/  USEL UR23, URZ, UR23, !UP0 ;  /* 0x000000173f177287 */ /* 0x000fe2000c000000 */
[----:B------:R-:W-:Y:S01]  /*1f30*/  IMAD.IADD R0, R19, 0x1, -R0 ;  /* 0x0000000113007824 */ /* 0x000fe200078e0a00 */
[----:B------:R-:W-:Y:S01]  /*1f40*/  UIADD3.X UR5, UR55, UR5, UR43, UP3, UP2 ;  /* 0x0000000537057290 */ /* 0x000fe20009fe442b */
[C---:B------:R-:W-:Y:S01]  /*1f50*/  IMAD R9, R3.reuse, UR9, R9 ;  /* 0x0000000903097c24 */ /* 0x040fe2000f8e0209 */
[----:B------:R-:W-:Y:S01]  /*1f60*/  UISETP.GT.AND UP0, UPT, UR38, UR23, UPT ;  /* 0x000000172600728c */ /* 0x000fe2000bf04270 */
[----:B------:R-:W-:Y:S01]  /*1f70*/  IMAD R8, R8, UR32, R0 ;  /* 0x0000002008087c24 */ /* 0x000fe2000f8e0200 */
[----:B------:R-:W-:Y:S01]  /*1f80*/  ULDC.64 UR48, c[0x0][0x2b0] ;  /* 0x0000ac0000307ab9 */ /* 0x000fe20000000a00 */
[----:B------:R-:W-:Y:S01]  /*1f90*/  IMAD.U32 R0, RZ, RZ, UR12 ;  /* 0x0000000cff007e24 */ /* 0x000fe2000f8e00ff */
[----:B------:R-:W-:Y:S01]  /*1fa0*/  UIMAD.WIDE UR12, UR37, 0x4, UR48 ;  /* 0x00000004250c78a5 */ /* 0x000fe2000f8e0230 */
[----:B------:R-:W-:Y:S01]  /*1fb0*/  IMAD.WIDE.U32 R4, R3, UR8, R4 ;  /* 0x0000000803047c25 */ /* 0x000fe2000f8e0004 */
[----:B------:R-:W-:Y:S01]  /*1fc0*/  UMOV UR19, UR16 ;  /* 0x0000001000137c82 */ /* 0x000fe20008000000 */
[----:B------:R-:W-:Y:S01]  /*1fd0*/  UMOV UR18, UR17 ;  /* 0x0000001100127c82 */ /* 0x000fe20008000000 */
[----:B------:R-:W-:Y:S01]  /*1fe0*/  UIADD3 UR8, UR38, -0x1, URZ ;  /* 0xffffffff26087890 */ /* 0x000fe2000fffe03f */
[----:B------:R-:W-:Y:S01]  /*1ff0*/  IMAD.WIDE.U32 R6, R0, UR59, R6 ;  /* 0x0000003b00067c25 */ /* 0x000fe2000f8e0006 */
[----:B------:R-:W-:Y:S01]  /*2000*/  IADD3 R0, P0, R8, UR7, RZ ;  /* 0x0000000708007c10 */ /* 0x000fe2000ff1e0ff */
[----:B------:R-:W-:Y:S01]  /*2010*/  UMOV UR17, UR12 ;  /* 0x0000000c00117c82 */ /* 0x000fe20008000000 */
[----:B------:R-:W-:Y:S01]  /*2020*/  LEA R251, P3, R4, UR28, 0x1 ;  /* 0x0000001c04fb7c11 */ /* 0x000fe2000f8608ff */
[----:B------:R-:W-:Y:S01]  /*2030*/  IMAD.IADD R5, R5, 0x1, R9 ;  /* 0x0000000105057824 */ /* 0x000fe200078e0209 */
[----:B------:R-:W-:Y:S01]  /*2040*/  LEA.HI.X.SX32 R8, R8, UR5, 0x1, P0 ;  /* 0x0000000508087c11 */ /* 0x000fe200080f0eff */
[----:B------:R-:W-:Y:S01]  /*2050*/  VIADD R7, R7, UR14 ;  /* 0x0000000e07077c36 */ /* 0x000fe20008000000 */
[----:B------:R-:W-:Y:S01]  /*2060*/  PLOP3.LUT P0, PT, PT, PT, UP0, 0x80, 0x0 ;  /* 0x000000000000781c */ /* 0x000fe20003f0f008 */
[----:B------:R-:W-:Y:S01]  /*2070*/  UMOV UR16, UR13 ;  /* 0x0000000d00107c82 */ /* 0x000fe20008000000 */
[----:B------:R-:W-:-:S02]  /*2080*/  LEA R233, P2, R0, UR26, 0x2 ;  /* 0x0000001a00e97c11 */ /* 0x000fc4000f8410ff */
[----:B------:R-:W-:Y:S02]  /*2090*/  LEA R250, P4, R6, UR30, 0x1 ;  /* 0x0000001e06fa7c11 */ /* 0x000fe4000f8808ff */
[----:B------:R-:W-:Y:S02]  /*20a0*/  LEA.HI.X R231, R0, UR27, R8, 0x2, P2 ;  /* 0x0000001b00e77c11 */ /* 0x000fe400090f1408 */
[----:B------:R-:W-:Y:S02]  /*20b0*/  LEA.HI.X R249, R4, UR29, R5, 0x1, P3 ;  /* 0x0000001d04f97c11 */ /* 0x000fe400098f0c05 */
[----:B------:R-:W-:-:S03]  /*20c0*/  LEA.HI.X R248, R6, UR31, R7, 0x1, P4 ;  /* 0x0000001f06f87c11 */ /* 0x000fc6000a0f0c07 */
        /* <DEDUP_REMOVED lines=20> */
.L_x_710:
        /* <DEDUP_REMOVED lines=19> */
.L_x_711:
        /* <DEDUP_REMOVED lines=38> */
.L_x_713:
[----:B------:R-:W-:Y:S05]  /*25a0*/  BSYNC B0 ;  /* 0x0000000000007941 */ /* 0x000fea0003800000 */
.L_x_712:
        /* <DEDUP_REMOVED lines=19> */
.L_x_715:
[----:B------:R-:W-:Y:S05]  /*26e0*/  BSYNC B0 ;  /* 0x0000000000007941 */ /* 0x000fea0003800000 */
.L_x_714:
        /* <DEDUP_REMOVED lines=32> */
.L_x_717:
[----:B------:R-:W-:Y:S05]  /*28f0*/  BSYNC B0 ;  /* 0x0000000000007941 */ /* 0x000fea0003800000 */
.L_x_716:
        /* <DEDUP_REMOVED lines=20> */
.L_x_709:
        /* <DEDUP_REMOVED lines=72> */
.L_x_720:
[----:B------:R-:W-:Y:S05]  /*2ec0*/  BSYNC B0 ;  /* 0x0000000000007941 */ /* 0x000fea0003800000 */
.L_x_719:
        /* <DEDUP_REMOVED lines=44> */
.L_x_722:
[----:B------:R-:W-:Y:S05]  /*3190*/  BSYNC B0 ;  /* 0x0000000000007941 */ /* 0x000fea0003800000 */
.L_x_721:
        /* <DEDUP_REMOVED lines=41> */
.L_x_724:
[----:B------:R-:W-:Y:S05]  /*3430*/  BSYNC B0 ;  /* 0x0000000000007941 */ /* 0x000fea0003800000 */
.L_x_723:
        /* <DEDUP_REMOVED lines=16> */
.L_x_726:
        /* <DEDUP_REMOVED lines=37> */
.L_x_727:
[----:B------:R-:W-:Y:S05]  /*3790*/  BSYNC B0 ;  /* 0x0000000000007941 */ /* 0x000fea0003800000 */
.L_x_725:
        /* <DEDUP_REMOVED lines=9> */
[----:B----4-:R-:W-:-:S02]  /*3830*/  IADD3 R6, P2, R4, UR34, RZ ;  /* 0x0000002204067c10 */ /* 0x010fc4000ff5e0ff */
        /* <DEDUP_REMOVED lines=58> */
.L_x_729:
[----:B------:R-:W-:Y:S05]  /*3be0*/  BSYNC B0 ;  /* 0x0000000000007941 */ /* 0x000fea0003800000 */
.L_x_728:
        /* <DEDUP_REMOVED lines=43> */
.L_x_731:
[----:B------:R-:W-:Y:S05]  /*3ea0*/  BSYNC B0 ;  /* 0x0000000000007941 */ /* 0x000fea0003800000 */
.L_x_730:
[----:B------:R-:W0:Y:S01]  /*3eb0*/  LDGDEPBAR ;  /* 0x00000000000079af */ /* 0x000e220000000000 */
[----:B------:R-:W-:Y:S01]  /*3ec0*/  ULDC.64 UR20, c[0x0][0x3c8] ;  /* 0x0000f20000147ab9 */ /* 0x000fe20000000a00 */
[----:B-12---:R-:W-:Y:S01]  /*3ed0*/  IMAD.SHL.U32 R4, R17, 0x4, RZ ;  /* 0x0000000411047824 */ /* 0x006fe200078e00ff */
[----:B------:R-:W-:Y:S01]  /*3ee0*/  UISETP.NE.U32.AND UP1, UPT, UR20, URZ, UPT ;  /* 0x0000003f1400728c */ /* 0x000fe2000bf25070 */
[----:B------:R-:W-:Y:S01]  /*3ef0*/  ISETP.NE.AND P4, PT, R15, RZ, PT ;  /* 0x000000ff0f00720c */ /* 0x000fe20003f85270 */
[----:B----4-:R-:W-:Y:S01]  /*3f00*/  IMAD.MOV.U32 R10, RZ, RZ, 0x7f800000 ;  /* 0x7f800000ff0a7424 */ /* 0x010fe200078e00ff */
[----:B------:R-:W-:Y:S01]  /*3f10*/  ISETP.NE.AND P3, PT, R16, RZ, PT ;  /* 0x000000ff1000720c */ /* 0x000fe20003f65270 */
[----:B------:R-:W-:Y:S01]  /*3f20*/  UISETP.NE.AND.EX UP1, UPT, UR21, URZ, UPT, UP1 ;  /* 0x0000003f1500728c */ /* 0x000fe2000bf25310 */
[----:B------:R-:W-:Y:S01]  /*3f30*/  SHF.R.S32.HI R8, RZ, 0x1f, R17 ;  /* 0x0000001fff087819 */ /* 0x000fe20000011411 */
[----:B------:R-:W-:Y:S01]  /*3f40*/  IMAD.MOV.U32 R13, RZ, RZ, 0x7f800000 ;  /* 0x7f800000ff0d7424 */ /* 0x000fe200078e00ff */
        /* <DEDUP_REMOVED lines=13> */
[----:B------:R1:W2:Y:S01]  /*4020*/  @!P5 LDG.E R10, desc[UR10][R6.64] ;  /* 0x0000000a060ad981 */ /* 0x0002a2000c1e1900 */
[----:B------:R-:W-:-:S04]  /*4030*/  DEPBAR.LE SB0, 0x1 ;  /* 0x000080400000791a */ /* 0x000fc80000000000 */
[----:B------:R-:W3:Y:S01]  /*4040*/  @!P4 LDG.E R13, desc[UR10][R4.64] ;  /* 0x0000000a040dc981 */ /* 0x000ee2000c1e1900 */
[----:B------:R-:W-:Y:S01]  /*4050*/  @UP1 UMOV UR12, UR59 ;  /* 0x0000003b000c1c82 */ /* 0x000fe20008000000 */
[----:B------:R-:W-:Y:S01]  /*4060*/  @UP1 UMOV UR13, UR7 ;  /* 0x00000007000d1c82 */ /* 0x000fe20008000000 */
[----:B------:R-:W-:Y:S01]  /*4070*/  @UP1 UIMAD UR5, UR50, UR25, UR5 ;  /* 0x00000019320512a4 */ /* 0x000fe2000f8e0205 */
[----:B------:R-:W4:Y:S01]  /*4080*/  @!P3 LDG.E R12, desc[UR10][R4.64+0x20] ;  /* 0x0000200a040cb981 */ /* 0x000f22000c1e1900 */
[----:B------:R-:W-:Y:S01]  /*4090*/  @UP1 UIMAD.WIDE.U32 UR12, UR50, UR24, UR12 ;  /* 0x00000018320c12a5 */ /* 0x000fe2000f8e000c */
[----:B------:R-:W-:Y:S02]  /*40a0*/  ULDC UR44, c[0x0][0x2d0] ;  /* 0x0000b400002c7ab9 */ /* 0x000fe40000000800 */
[----:B------:R5:W2:Y:S01]  /*40b0*/  @!P6 LDG.E R11, desc[UR10][R4.64+0x80] ;  /* 0x0000800a040be981 */ /* 0x000aa2000c1e1900 */
[----:B------:R-:W-:Y:S02]  /*40c0*/  @UP1 ULEA UR20, UP0, UR12, UR20, 0x2 ;  /* 0x000000140c141291 */ /* 0x000fe4000f80103f */
[----:B------:R-:W-:Y:S01]  /*40d0*/  @UP1 UIADD3 UR5, UR13, UR5, URZ ;  /* 0x000000050d051290 */ /* 0x000fe2000fffe03f */
[----:B------:R-:W-:Y:S03]  /*40e0*/  BAR.SYNC.DEFER_BLOCKING 0x0 ;  /* 0x0000000000007b1d */ /* 0x000fe60000010000 */
[----:B------:R-:W-:-:S03]  /*40f0*/  @UP1 ULEA.HI.X UR21, UR12, UR21, UR5, 0x2, UP0 ;  /* 0x000000150c151291 */ /* 0x000fc600080f1405 */
[----:B------:R-:W-:Y:S01]  /*4100*/  @UP1 ULDC UR5, c[0x0][0x2e8] ;  /* 0x0000ba0000051ab9 */ /* 0x000fe20000000800 */
[----:B------:R-:W-:Y:S01]  /*4110*/  LEA.HI R0, R20, R19, RZ, 0x6 ;  /* 0x0000001314007211 */ /* 0x000fe200078f30ff */
[----:B-1----:R-:W-:Y:S01]  /*4120*/  IMAD R6, RZ, RZ, -UR22 ;  /* 0x80000016ff067e24 */ /* 0x002fe2000f8e02ff */
[----:B------:R-:W-:Y:S01]  /*4130*/  STL [R1], R229 ;  /* 0x000000e501007387 */ /* 0x000fe20000100800 */
        /* <DEDUP_REMOVED lines=11> */
[----:B-----5:R-:W-:Y:S01]  /*41f0*/  IMAD.U32 R4, RZ, RZ, UR20 ;  /* 0x00000014ff047e24 */ /* 0x020fe2000f8e00ff */
[----:B------:R-:W-:Y:S01]  /*4200*/  CS2R R114, SRZ ;  /* 0x0000000000727805 */ /* 0x000fe2000001ff00 */
[----:B------:R-:W-:Y:S01]  /*4210*/  IMAD.U32 R5, RZ, RZ, UR21 ;  /* 0x00000015ff057e24 */ /* 0x000fe2000f8e00ff */
[----:B------:R-:W1:Y:S01]  /*4220*/  LDSM.16.M88.4 R168, [R217+0xf000] ;  /* 0x00f00000d9a8783b */ /* 0x000e620000000200 */
[----:B------:R-:W-:-:S02]  /*4230*/  CS2R R112, SRZ ;  /* 0x0000000000707805 */ /* 0x000fc4000001ff00 */
[----:B------:R-:W-:Y:S02]  /*4240*/  CS2R R106, SRZ ;  /* 0x00000000006a7805 */ /* 0x000fe4000001ff00 */
[----:B------:R-:W-:Y:S01]  /*4250*/  CS2R R104, SRZ ;  /* 0x0000000000687805 */ /* 0x000fe2000001ff00 */
[----:B------:R5:W2:Y:S01]  /*4260*/  @P1 LDG.E R4, desc[UR10][R4.64] ;  /* 0x0000000a04041981 */ /* 0x000aa2000c1e1900 */
        /* <DEDUP_REMOVED lines=13> */
[----:B------:R-:W-:Y:S02]  /*4340*/  CS2R R96, SRZ ;  /* 0x0000000000607805 */ /* 0x000fe4000001ff00 */
        /* <DEDUP_REMOVED lines=9> */
[----:B------:R-:W-:Y:S01]  /*43e0*/  CS2R R76, SRZ ;  /* 0x00000000004c7805 */ /* 0x000fe2000001ff00 */
[----:B-----5:R-:W-:Y:S01]  /*43f0*/  IMAD.SHL.U32 R5, R17, 0x4, RZ ;  /* 0x0000000411057824 */ /* 0x020fe200078e00ff */
        /* <DEDUP_REMOVED lines=24> */
[----:B------:R5:W-:Y:S01]  /*4580*/  STL [R1+0x2c], R6 ;  /* 0x00002c0601007387 */ /* 0x000be20000100800 */
[----:B------:R-:W-:Y:S02]  /*4590*/  USHF.L.U32 UR22, UR32, 0x4, URZ ;  /* 0x0000000420167899 */ /* 0x000fe4000800063f */
[----:B------:R-:W-:Y:S02]  /*45a0*/  USHF.L.U32 UR21, UR32, 0x3, URZ ;  /* 0x0000000320157899 */ /* 0x000fe4000800063f */
[----:B------:R-:W-:Y:S02]  /*45b0*/  UIADD3 UR29, UR22, 0x40, URZ ;  /* 0x00000040161d7890 */ /* 0x000fe4000fffe03f */
[----:B------:R-:W-:-:S02]  /*45c0*/  UIADD3 UR28, UR22, 0x20, URZ ;  /* 0x00000020161c7890 */ /* 0x000fc4000fffe03f */
[----:B------:R-:W-:Y:S02]  /*45d0*/  UIADD3 UR42, -UR6, 0x80, UR37 ;  /* 0x00000080062a7890 */ /* 0x000fe4000fffe125 */
[----:B------:R-:W-:Y:S01]  /*45e0*/  UIADD3 UR27, UR21, UR28, URZ ;  /* 0x0000001c151b7290 */ /* 0x000fe2000fffe03f */
[----:B------:R-:W-:Y:S02]  /*45f0*/  CS2R R42, SRZ ;  /* 0x00000000002a7805 */ /* 0x000fe4000001ff00 */
[----:B------:R-:W-:Y:S02]  /*4600*/  CS2R R40, SRZ ;  /* 0x0000000000287805 */ /* 0x000fe4000001ff00 */
[----:B------:R-:W-:Y:S02]  /*4610*/  CS2R R38, SRZ ;  /* 0x0000000000267805 */ /* 0x000fe4000001ff00 */
[----:B------:R-:W-:Y:S01]  /*4620*/  CS2R R36, SRZ ;  /* 0x0000000000247805 */ /* 0x000fe2000001ff00 */
[----:B------:R-:W-:Y:S01]  /*4630*/  ULDC UR9, c[0x0][0x394] ;  /* 0x0000e50000097ab9 */ /* 0x000fe20000000800 */
[----:B------:R-:W-:-:S02]  /*4640*/  UIMAD UR36, UR32, 0x18, URZ ;  /* 0x00000018202478a4 */ /* 0x000fc4000f8e023f */
[----:B------:R-:W-:Y:S02]  /*4650*/  USHF.L.U32 UR35, UR32, 0x5, URZ ;  /* 0x0000000520237899 */ /* 0x000fe4000800063f */
[----:B------:R-:W-:Y:S02]  /*4660*/  UIMAD UR34, UR32, 0x28, URZ ;  /* 0x00000028202278a4 */ /* 0x000fe4000f8e023f */
[----:B------:R-:W-:Y:S01]  /*4670*/  UIMAD UR33, UR32, 0x30, URZ ;  /* 0x00000030202178a4 */ /* 0x000fe2000f8e023f */
[----:B-----5:R-:W-:Y:S01]  /*4680*/  SHF.L.U64.HI R6, R17, 0x2, R8 ;  /* 0x0000000211067819 */ /* 0x020fe20000010208 */
[----:B------:R-:W-:Y:S02]  /*4690*/  UIADD3 UR29, UR21, UR29, URZ ;  /* 0x0000001d151d7290 */ /* 0x000fe4000fffe03f */
[----:B------:R-:W-:Y:S02]  /*46a0*/  UIADD3 UR42, UR42, -UR40, URZ ;  /* 0x800000282a2a7290 */ /* 0x000fe4000fffe03f */
[----:B------:R-:W-:-:S02]  /*46b0*/  UIADD3 UR26, UR21, UR27, URZ ;  /* 0x0000001b151a7290 */ /* 0x000fc4000fffe03f */
[----:B------:R-:W-:Y:S02]  /*46c0*/  UIADD3 UR40, UR21, UR29, URZ ;  /* 0x0000001d15287290 */ /* 0x000fe4000fffe03f */
[----:B------:R-:W-:Y:S02]  /*46d0*/  UIADD3 UR25, UR21, UR26, URZ ;  /* 0x0000001a15197290 */ /* 0x000fe4000fffe03f */
[----:B------:R-:W-:Y:S02]  /*46e0*/  UIADD3 UR39, UR21, UR40, URZ ;  /* 0x0000002815277290 */ /* 0x000fe4000fffe03f */
[----:B------:R-:W-:Y:S02]  /*46f0*/  UIADD3 UR24, UR21, UR25, URZ ;  /* 0x0000001915187290 */ /* 0x000fe4000fffe03f */
[----:B------:R-:W-:Y:S01]  /*4700*/  UIADD3 UR38, UR21, UR39, URZ ;  /* 0x0000002715267290 */ /* 0x000fe2000fffe03f */
[----:B------:R-:W-:Y:S01]  /*4710*/  UMOV UR5, URZ ;  /* 0x0000003f00057c82 */ /* 0x000fe20008000000 */
[----:B------:R-:W-:Y:S01]  /*4720*/  ULDC UR48, c[0x0][0x398] ;  /* 0x0000e60000307ab9 */ /* 0x000fe20000000800 */
[----:B------:R-:W-:-:S02]  /*4730*/  UIADD3 UR43, UR46, 0x80, URZ ;  /* 0x000000802e2b7890 */ /* 0x000fc4000fffe03f */
[----:B------:R-:W-:Y:S02]  /*4740*/  UIMAD UR32, UR32, 0x38, URZ ;  /* 0x00000038202078a4 */ /* 0x000fe4000f8e023f */
[----:B------:R-:W-:Y:S02]  /*4750*/  UIADD3 UR30, UR22, 0x40, URZ ;  /* 0x00000040161e7890 */ /* 0x000fe4000fffe03f */
[----:B------:R-:W-:Y:S02]  /*4760*/  UIADD3 UR31, UR21, UR24, URZ ;  /* 0x00000018151f7290 */ /* 0x000fe4000fffe03f */
[----:B------:R-:W-:Y:S01]  /*4770*/  UIADD3 UR41, UR21, UR38, URZ ;  /* 0x0000002615297290 */ /* 0x000fe2000fffe03f */
[----:B------:R-:W-:Y:S01]  /*4780*/  UMOV UR12, UR9 ;  /* 0x00000009000c7c82 */ /* 0x000fe20008000000 */
[----:B------:R-:W-:Y:S01]  /*4790*/  ULDC UR13, c[0x0][0x2ec] ;  /* 0x0000bb00000d7ab9 */ /* 0x000fe20000000800 */
[----:B---3--:R-:W-:Y:S04]  /*47a0*/  STL [R1+0x18], R13 ;  /* 0x0000180d01007387 */ /* 0x008fe80000100800 */
[----:B------:R3:W-:Y:S04]  /*47b0*/  STL [R1+0x48], R5 ;  /* 0x0000480501007387 */ /* 0x0007e80000100800 */
[----:B----4-:R-:W-:Y:S04]  /*47c0*/  STL [R1+0x1c], R12 ;  /* 0x00001c0c01007387 */ /* 0x010fe80000100800 */
[----:B--2---:R-:W-:Y:S04]  /*47d0*/  STL [R1+0x10], R11 ;  /* 0x0000100b01007387 */ /* 0x004fe80000100800 */
[----:B------:R-:W-:Y:S04]  /*47e0*/  STL [R1+0x14], R10 ;  /* 0x0000140a01007387 */ /* 0x000fe80000100800 */
[----:B------:R-:W-:Y:S01]  /*47f0*/  STL [R1+0x44], R6 ;  /* 0x0000440601007387 */ /* 0x000fe20000100800 */
[----:B-1----:R-:W-:-:S05]  /*4800*/  @P1 FMUL.FTZ R3, R4, R3 ;  /* 0x0000000304031220 */ /* 0x002fca0000410000 */
[----:B------:R-:W-:Y:S01]  /*4810*/  @P1 R2UR UR7, R3 ;  /* 0x00000000030712ca */ /* 0x000fe200000e0000 */
[----:B------:R-:W-:-:S05]  /*4820*/  VIADD R3, R225, 0x1800 ;  /* 0x00001800e1037836 */ /* 0x000fca0000000000 */
[----:B---3--:R-:W-:Y:S02]  /*4830*/  SEL R5, R3, R225, !P0 ;  /* 0x000000e103057207 */ /* 0x008fe40004000000 */
[----:B------:R-:W-:-:S04]  /*4840*/  SHF.R.S32.HI R3, RZ, 0x1f, R0 ;  /* 0x0000001fff037819 */ /* 0x000fc80000011400 */
[C---:B------:R-:W-:Y:S01]  /*4850*/  SHF.L.U64.HI R3, R0.reuse, 0x2, R3 ;  /* 0x0000000200037819 */ /* 0x040fe20000010203 */
[----:B------:R-:W-:-:S04]  /*4860*/  IMAD.SHL.U32 R0, R0, 0x4, RZ ;  /* 0x0000000400007824 */ /* 0x000fc800078e00ff */
[----:B------:R1:W-:Y:S04]  /*4870*/  STL [R1+0x40], R3 ;  /* 0x0000400301007387 */ /* 0x0003e80000100800 */
[----:B------:R2:W-:Y:S01]  /*4880*/  STL [R1+0x3c], R0 ;  /* 0x00003c0001007387 */ /* 0x0005e20000100800 */
[----:B------:R-:W-:-:S05]  /*4890*/  VIADD R4, R227, 0x1800 ;  /* 0x00001800e3047836 */ /* 0x000fca0000000000 */
[----:B------:R-:W-:Y:S01]  /*48a0*/  SEL R4, R4, R227, !P0 ;  /* 0x000000e304047207 */ /* 0x000fe20004000000 */
[----:B------:R-:W-:Y:S01]  /*48b0*/  @UP1 UMOV UR5, UR7 ;  /* 0x0000000700051c82 */ /* 0x000fe20008000000 */
[----:B------:R-:W-:Y:S02]  /*48c0*/  ULDC UR7, c[0x0][0x39c] ;  /* 0x0000e70000077ab9 */ /* 0x000fe40000000800 */
[----:B------:R-:W-:Y:S02]  /*48d0*/  LEA R216, R4, UR4, 0x1 ;  /* 0x0000000404d87c11 */ /* 0x000fe4000f8e08ff */
[----:B-1----:R-:W-:-:S07]  /*48e0*/  LEA R3, R5, UR4, 0x1 ;  /* 0x0000000405037c11 */ /* 0x002fce000f8e08ff */
.L_x_736:
[----:B------:R-:W3:Y:S01]  /*48f0*/  LDL R232, [R1+0x48] ;  /* 0x0000480001e87983 */ /* 0x000ee20000100800 */
[----:B--2---:R-:W-:Y:S01]  /*4900*/  IADD3 R0, R226, R216, RZ ;  /* 0x000000d8e2007210 */ /* 0x004fe20007ffe0ff */
[----:B------:R-:W-:Y:S02]  /*4910*/  USHF.L.U32 UR9, UR8, 0x6, URZ ;  /* 0x0000000608097899 */ /* 0x000fe4000800063f */
[----:B------:R-:W2:Y:S01]  /*4920*/  LDL R230, [R1+0x44] ;  /* 0x0000440001e67983 */ /* 0x000ea20000100800 */
[----:B------:R-:W-:Y:S01]  /*4930*/  ULDC UR14, c[0x0][0x394] ;  /* 0x0000e500000e7ab9 */ /* 0x000fe20000000800 */
[----:B------:R-:W-:Y:S02]  /*4940*/  UISETP.GE.AND UP0, UPT, UR9, UR42, UPT ;  /* 0x0000002a0900728c */ /* 0x000fe4000bf06270 */
[----:B------:R-:W0:Y:S08]  /*4950*/  LDGDEPBAR ;  /* 0x00000000000079af */ /* 0x000e300000000000 */
[----:B------:R-:W4:Y:S01]  /*4960*/  LDL R252, [R1+0x28] ;  /* 0x0000280001fc7983 */ /* 0x000f220000100800 */
        /* <DEDUP_REMOVED lines=24> */
[C---:B-1----:R-:W-:Y:S06]  /*4af0*/  HMMA.16816.F32.BF16 R8, R144.reuse, R140, R8 ;  /* 0x0000008c9008723c */ /* 0x042fec0000041808 */
[-C--:B------:R-:W-:Y:S06]  /*4b00*/  HMMA.16816.F32.BF16 R12, R144, R142.reuse, R12 ;  /* 0x0000008e900c723c */ /* 0x080fec000004180c */
[C---:B------:R-:W-:Y:S01]  /*4b10*/  HMMA.16816.F32.BF16 R16, R136.reuse, R142, R16 ;  /* 0x0000008e8810723c */ /* 0x040fe20000041810 */
[----:B------:R-:W-:Y:S05]  /*4b20*/  LDSM.16.M88.4 R140, [R0+0x1000] ;  /* 0x00100000008c783b */ /* 0x000fea0000000200 */
[-C--:B------:R-:W-:Y:S06]  /*4b30*/  HMMA.16816.F32.BF16 R20, R136, R148.reuse, R20 ;  /* 0x000000948814723c */ /* 0x080fec0000041814 */
[C---:B------:R-:W-:Y:S06]  /*4b40*/  HMMA.16816.F32.BF16 R24, R144.reuse, R148, R24 ;  /* 0x000000949018723c */ /* 0x040fec0000041818 */
[-C--:B------:R-:W-:Y:S01]  /*4b50*/  HMMA.16816.F32.BF16 R28, R144, R150.reuse, R28 ;  /* 0x00000096901c723c */ /* 0x080fe2000004181c */
[----:B------:R-:W1:Y:S05]  /*4b60*/  LDSM.16.M88.4 R144, [R218+0xb000] ;  /* 0x00b00000da90783b */ /* 0x000e6a0000000200 */
[----:B------:R-:W-:Y:S03]  /*4b70*/  HMMA.16816.F32.BF16 R32, R136, R150, R32 ;  /* 0x000000968820723c */ /* 0x000fe60000041820 */
[----:B------:R-:W1:Y:S03]  /*4b80*/  LDSM.16.M88.4 R136, [R218+0xb400] ;  /* 0x00b40000da88783b */ /* 0x000e660000000200 */
[-C--:B------:R-:W-:Y:S05]  /*4b90*/  HMMA.16816.F32.BF16 R4, R152, R156.reuse, R4 ;  /* 0x0000009c9804723c */ /* 0x080fea0000041804 */
[----:B------:R-:W-:Y:S01]  /*4ba0*/  LDSM.16.M88.4 R148, [R216+0x2000] ;  /* 0x00200000d894783b */ /* 0x000fe20000000200 */
[C---:B------:R-:W-:Y:S06]  /*4bb0*/  HMMA.16816.F32.BF16 R8, R160.reuse, R156, R8 ;  /* 0x0000009ca008723c */ /* 0x040fec0000041808 */
[-C--:B------:R-:W-:Y:S06]  /*4bc0*/  HMMA.16816.F32.BF16 R12, R160, R158.reuse, R12 ;  /* 0x0000009ea00c723c */ /* 0x080fec000004180c */
[C---:B------:R-:W-:Y:S01]  /*4bd0*/  HMMA.16816.F32.BF16 R16, R152.reuse, R158, R16 ;  /* 0x0000009e9810723c */ /* 0x040fe20000041810 */
[----:B------:R-:W1:Y:S05]  /*4be0*/  LDSM.16.M88.4 R156, [R217+0xd000] ;  /* 0x00d00000d99c783b */ /* 0x000e6a0000000200 */
[-C--:B------:R-:W-:Y:S06]  /*4bf0*/  HMMA.16816.F32.BF16 R20, R152, R132.reuse, R20 ;  /* 0x000000849814723c */ /* 0x080fec0000041814 */
[C---:B------:R-:W-:Y:S06]  /*4c00*/  HMMA.16816.F32.BF16 R24, R160.reuse, R132, R24 ;  /* 0x00000084a018723c */ /* 0x040fec0000041818 */
[-C--:B------:R-:W-:Y:S01]  /*4c10*/  HMMA.16816.F32.BF16 R28, R160, R134.reuse, R28 ;  /* 0x00000086a01c723c */ /* 0x080fe2000004181c */
[----:B------:R-:W3:Y:S05]  /*4c20*/  LDSM.16.M88.4 R160, [R216+0x2800] ;  /* 0x00280000d8a0783b */ /* 0x000eea0000000200 */
[----:B------:R-:W-:Y:S03]  /*4c30*/  HMMA.16816.F32.BF16 R32, R152, R134, R32 ;  /* 0x000000869820723c */ /* 0x000fe60000041820 */
[----:B------:R-:W4:Y:S03]  /*4c40*/  LDSM.16.M88.4 R132, [R217+0xd400] ;  /* 0x00d40000d984783b */ /* 0x000f260000000200 */
[-C--:B-1----:R-:W-:Y:S05]  /*4c50*/  HMMA.16816.F32.BF16 R4, R140, R144.reuse, R4 ;  /* 0x000000908c04723c */ /* 0x082fea0000041804 */
[----:B------:R-:W-:Y:S01]  /*4c60*/  LDSM.16.M88.4 R152, [R218+0xd000] ;  /* 0x00d00000da98783b */ /* 0x000fe20000000200 */
        /* <DEDUP_REMOVED lines=8> */
[----:B------:R4:W1:Y:S05]  /*4cf0*/  LDSM.16.M88.4 R136, [R0+0x2800] ;  /* 0x002800000088783b */ /* 0x00086a0000000200 */
[-C--:B------:R-:W-:Y:S05]  /*4d00*/  HMMA.16816.F32.BF16 R4, R148, R156.reuse, R4 ;  /* 0x0000009c9404723c */ /* 0x080fea0000041804 */
[----:B---3--:R-:W-:Y:S01]  /*4d10*/  IADD3 R140, P0, R232, UR19, RZ ;  /* 0x00000013e88c7c10 */ /* 0x008fe2000ff1e0ff */
[C---:B------:R-:W-:Y:S05]  /*4d20*/  HMMA.16816.F32.BF16 R8, R160.reuse, R156, R8 ;  /* 0x0000009ca008723c */ /* 0x040fea0000041808 */
[----:B--2---:R-:W-:Y:S01]  /*4d30*/  IADD3.X R141, R230, UR18, RZ, P0, !PT ;  /* 0x00000012e68d7c10 */ /* 0x004fe200087fe4ff */
[-C--:B------:R-:W-:Y:S04]  /*4d40*/  HMMA.16816.F32.BF16 R12, R160, R158.reuse, R12 ;  /* 0x0000009ea00c723c */ /* 0x080fe8000004180c */
[----:B------:R-:W5:Y:S02]  /*4d50*/  LDG.E R156, desc[UR10][R140.64] ;  /* 0x0000000a8c9c7981 */ /* 0x000f64000c1e1900 */
[C---:B------:R-:W-:Y:S02]  /*4d60*/  HMMA.16816.F32.BF16 R16, R148.reuse, R158, R16 ;  /* 0x0000009e9410723c */ /* 0x040fe40000041810 */
[----:B------:R-:W5:Y:S03]  /*4d70*/  LDG.E R143, desc[UR10][R140.64+0x20] ;  /* 0x0000200a8c8f7981 */ /* 0x000f66000c1e1900 */
[----:B----4-:R-:W-:Y:S01]  /*4d80*/  IADD3 R0, R252, -UR15, -R228 ;  /* 0x8000000ffc007c10 */ /* 0x010fe2000fffe8e4 */
[----:B------:R-:W5:Y:S01]  /*4d90*/  LDG.E R142, desc[UR10][R140.64+0x80] ;  /* 0x0000800a8c8e7981 */ /* 0x000f62000c1e1900 */
[-C--:B------:R-:W-:Y:S04]  /*4da0*/  HMMA.16816.F32.BF16 R20, R148, R132.reuse, R20 ;  /* 0x000000849414723c */ /* 0x080fe80000041814 */
[----:B------:R-:W-:Y:S02]  /*4db0*/  IADD3 R0, R0, UR6, RZ ;  /* 0x0000000600007c10 */ /* 0x000fe4000fffe0ff */
[C---:B------:R-:W-:Y:S05]  /*4dc0*/  HMMA.16816.F32.BF16 R24, R160.reuse, R132, R24 ;  /* 0x00000084a018723c */ /* 0x040fea0000041818 */
[----:B------:R-:W-:Y:S01]  /*4dd0*/  IADD3 R0, R0, UR9, RZ ;  /* 0x0000000900007c10 */ /* 0x000fe2000fffe0ff */
[-C--:B------:R-:W-:Y:S06]  /*4de0*/  HMMA.16816.F32.BF16 R28, R160, R134.reuse, R28 ;  /* 0x00000086a01c723c */ /* 0x080fec000004181c */
[----:B------:R-:W-:Y:S01]  /*4df0*/  HMMA.16816.F32.BF16 R32, R148, R134, R32 ;  /* 0x000000869420723c */ /* 0x000fe20000041820 */
[----:B------:R-:W2:Y:S05]  /*4e00*/  LDSM.16.M88.4 R132, [R218+0xd400] ;  /* 0x00d40000da84783b */ /* 0x000eaa0000000200 */
[-C--:B-1----:R-:W-:Y:S03]  /*4e10*/  HMMA.16816.F32.BF16 R4, R144, R152.reuse, R4 ;  /* 0x000000989004723c */ /* 0x082fe60000041804 */
[----:B------:R1:W5:Y:S03]  /*4e20*/  LDG.E R140, desc[UR10][R140.64+0xa0] ;  /* 0x0000a00a8c8c7981 */ /* 0x000366000c1e1900 */
[C---:B------:R-:W-:Y:S06]  /*4e30*/  HMMA.16816.F32.BF16 R8, R136.reuse, R152, R8 ;  /* 0x000000988808723c */ /* 0x040fec0000041808 */
[-C--:B------:R-:W-:Y:S06]  /*4e40*/  HMMA.16816.F32.BF16 R12, R136, R154.reuse, R12 ;  /* 0x0000009a880c723c */ /* 0x080fec000004180c */
[C---:B------:R-:W-:Y:S06]  /*4e50*/  HMMA.16816.F32.BF16 R16, R144.reuse, R154, R16 ;  /* 0x0000009a9010723c */ /* 0x040fec0000041810 */
[----:B------:R-:W-:Y:S01]  /*4e60*/  FMUL.FTZ R4, R4, UR7 ;  /* 0x0000000704047c20 */ /* 0x000fe20008410000 */
[----:B------:R-:W-:Y:S01]  /*4e70*/  FMUL.FTZ R6, R6, UR7 ;  /* 0x0000000706067c20 */ /* 0x000fe20008410000 */
[----:B------:R-:W-:Y:S02]  /*4e80*/  FMUL.FTZ R5, R5, UR7 ;  /* 0x0000000705057c20 */ /* 0x000fe40008410000 */
[----:B------:R3:W-:Y:S01]  /*4e90*/  MUFU.TANH R159, R4 ;  /* 0x00000004009f7308 */ /* 0x0007e20000002400 */
[----:B------:R-:W-:Y:S01]  /*4ea0*/  FMUL.FTZ R7, R7, UR7 ;  /* 0x0000000707077c20 */ /* 0x000fe20008410000 */
[----:B------:R-:W-:Y:S01]  /*4eb0*/  FMUL.FTZ R8, R8, UR7 ;  /* 0x0000000708087c20 */ /* 0x000fe20008410000 */
[----:B------:R-:W-:Y:S01]  /*4ec0*/  FMUL.FTZ R10, R10, UR7 ;  /* 0x000000070a0a7c20 */ /* 0x000fe20008410000 */
[----:B------:R-:W-:Y:S01]  /*4ed0*/  FMUL.FTZ R11, R11, UR7 ;  /* 0x000000070b0b7c20 */ /* 0x000fe20008410000 */
[----:B------:R-:W-:Y:S01]  /*4ee0*/  FMUL.FTZ R9, R9, UR7 ;  /* 0x0000000709097c20 */ /* 0x000fe20008410000 */
[-C--:B--2---:R-:W-:Y:S04]  /*4ef0*/  HMMA.16816.F32.BF16 R20, R144, R132.reuse, R20 ;  /* 0x000000849014723c */ /* 0x084fe80000041814 */
[----:B------:R2:W-:Y:S01]  /*4f00*/  MUFU.TANH R161, R6 ;  /* 0x0000000600a17308 */ /* 0x0005e20000002400 */
[----:B------:R-:W-:Y:S01]  /*4f10*/  FMUL.FTZ R14, R14, UR7 ;  /* 0x000000070e0e7c20 */ /* 0x000fe20008410000 */
[----:B------:R-:W-:Y:S01]  /*4f20*/  FMUL.FTZ R148, R13, UR7 ;  /* 0x000000070d947c20 */ /* 0x000fe20008410000 */
[C---:B------:R-:W-:Y:S07]  /*4f30*/  HMMA.16816.F32.BF16 R24, R136.reuse, R132, R24 ;  /* 0x000000848818723c */ /* 0x040fee0000041818 */
[----:B------:R4:W-:Y:S01]  /*4f40*/  MUFU.TANH R152, R8 ;  /* 0x0000000800987308 */ /* 0x0009e20000002400 */
[----:B---3--:R-:W-:Y:S01]  /*4f50*/  FMUL.FTZ R4, R15, UR7 ;  /* 0x000000070f047c20 */ /* 0x008fe20008410000 */
[-C--:B------:R-:W-:Y:S08]  /*4f60*/  HMMA.16816.F32.BF16 R28, R136, R134.reuse, R28 ;  /* 0x00000086881c723c */ /* 0x080ff0000004181c */
[----:B------:R3:W-:Y:S03]  /*4f70*/  MUFU.TANH R136, R4 ;  /* 0x0000000400887308 */ /* 0x0007e60000002400 */
[----:B------:R-:W-:Y:S01]  /*4f80*/  IADD3 R15, R0, 0x8, RZ ;  /* 0x00000008000f7810 */ /* 0x000fe20007ffe0ff */
[----:B--2---:R-:W-:Y:S01]  /*4f90*/  FMUL.FTZ R6, R12, UR7 ;  /* 0x000000070c067c20 */ /* 0x004fe20008410000 */
[----:B------:R-:W-:Y:S01]  /*4fa0*/  FMUL.FTZ R12, R18, UR7 ;  /* 0x00000007120c7c20 */ /* 0x000fe20008410000 */
[----:B------:R-:W-:Y:S04]  /*4fb0*/  HMMA.16816.F32.BF16 R32, R144, R134, R32 ;  /* 0x000000869020723c */ /* 0x000fe80000041820 */
[----:B------:R2:W2:Y:S01]  /*4fc0*/  MUFU.TANH R157, R10 ;  /* 0x0000000a009d7308 */ /* 0x0004a20000002400 */
[----:B------:R-:W-:Y:S01]  /*4fd0*/  ISETP.GE.AND P2, PT, R15, RZ, PT ;  /* 0x000000ff0f00720c */ /* 0x000fe20003f46270 */
[----:B------:R-:W-:Y:S01]  /*4fe0*/  FMUL.FTZ R22, R22, UR7 ;  /* 0x0000000716167c20 */ /* 0x000fe20008410000 */
[----:B----4-:R-:W-:Y:S01]  /*4ff0*/  IADD3 R8, R0, 0x17, RZ ;  /* 0x0000001700087810 */ /* 0x010fe20007ffe0ff */
[----:B------:R-:W-:Y:S03]  /*5000*/  FMUL.FTZ R20, R20, UR7 ;  /* 0x0000000714147c20 */ /* 0x000fe60008410000 */
[----:B------:R-:W-:Y:S03]  /*5010*/  FMUL.FTZ R139, R17, UR7 ;  /* 0x00000007118b7c20 */ /* 0x000fe60008410000 */
[----:B-1----:R1:W-:Y:S01]  /*5020*/  MUFU.TANH R141, R14 ;  /* 0x0000000e008d7308 */ /* 0x0023e20000002400 */
[----:B---3--:R-:W-:Y:S01]  /*5030*/  IADD3 R4, R0, 0x27, RZ ;  /* 0x0000002700047810 */ /* 0x008fe20007ffe0ff */
[----:B------:R-:W-:Y:S01]  /*5040*/  FMUL.FTZ R26, R26, UR7 ;  /* 0x000000071a1a7c20 */ /* 0x000fe20008410000 */
[----:B------:R-:W-:Y:S01]  /*5050*/  FMUL.FTZ R155, R25, UR7 ;  /* 0x00000007199b7c20 */ /* 0x000fe20008410000 */
[----:B------:R-:W-:Y:S01]  /*5060*/  FMUL.FTZ R21, R21, UR7 ;  /* 0x0000000715157c20 */ /* 0x000fe20008410000 */
[----:B------:R-:W-:Y:S01]  /*5070*/  ISETP.GE.AND P0, PT, R4, RZ, PT ;  /* 0x000000ff0400720c */ /* 0x000fe20003f06270 */
[----:B------:R-:W-:Y:S01]  /*5080*/  FMUL.FTZ R149, R19, UR7 ;  /* 0x0000000713957c20 */ /* 0x000fe20008410000 */
[C---:B------:R-:W-:Y:S03]  /*5090*/  @!P2 IADD3 R15, -R0.reuse, -0x8, RZ ;  /* 0xfffffff8000fa810 */ /* 0x040fe60007ffe1ff */
[----:B------:R3:W4:Y:S01]  /*50a0*/  MUFU.TANH R153, R11 ;  /* 0x0000000b00997308 */ /* 0x0007220000002400 */
[----:B--2---:R-:W-:Y:S01]  /*50b0*/  IADD3 R10, R0, 0x1f, RZ ;  /* 0x0000001f000a7810 */ /* 0x004fe20007ffe0ff */
[----:B------:R-:W-:Y:S01]  /*50c0*/  FMUL.FTZ R23, R23, UR7 ;  /* 0x0000000717177c20 */ /* 0x000fe20008410000 */
[----:B------:R-:W-:Y:S01]  /*50d0*/  ISETP.GE.AND P2, PT, R8, RZ, PT ;  /* 0x000000ff0800720c */ /* 0x000fe20003f46270 */
[----:B------:R-:W-:Y:S01]  /*50e0*/  FMUL.FTZ R162, R28, UR7 ;  /* 0x000000071ca27c20 */ /* 0x000fe20008410000 */
[----:B------:R-:W-:Y:S01]  /*50f0*/  ISETP.GE.AND P4, PT, R10, RZ, PT ;  /* 0x000000ff0a00720c */ /* 0x000fe20003f86270 */
[----:B------:R-:W-:Y:S01]  /*5100*/  FMUL.FTZ R163, R30, UR7 ;  /* 0x000000071ea37c20 */ /* 0x000fe20008410000 */
[C---:B------:R-:W-:Y:S03]  /*5110*/  IADD3 R133, R0.reuse, -0x8, RZ ;  /* 0xfffffff800857810 */ /* 0x040fe60007ffe0ff */
[----:B------:R2:W-:Y:S01]  /*5120*/  MUFU.TANH R158, R5 ;  /* 0x00000005009e7308 */ /* 0x0005e20000002400 */
[----:B-1----:R-:W-:Y:S01]  /*5130*/  IADD3 R14, R0, 0x7, RZ ;  /* 0x00000007000e7810 */ /* 0x002fe20007ffe0ff */
[----:B------:R-:W-:Y:S01]  /*5140*/  FMUL.FTZ R13, R16, UR7 ;  /* 0x00000007100d7c20 */ /* 0x000fe20008410000 */
[----:B------:R-:W-:Y:S01]  /*5150*/  @!P0 IADD3 R4, -R0, -0x27, RZ ;  /* 0xffffffd900048810 */ /* 0x000fe20007ffe1ff */
[----:B------:R-:W-:Y:S01]  /*5160*/  FMUL.FTZ R167, R34, UR7 ;  /* 0x0000000722a77c20 */ /* 0x000fe20008410000 */
[----:B------:R-:W-:Y:S01]  /*5170*/  ISETP.GE.AND P6, PT, R14, RZ, PT ;  /* 0x000000ff0e00720c */ /* 0x000fe20003fc6270 */
[----:B------:R-:W-:Y:S01]  /*5180*/  FMUL.FTZ R27, R27, UR7 ;  /* 0x000000071b1b7c20 */ /* 0x000fe20008410000 */
[C---:B------:R-:W-:Y:S03]  /*5190*/  IADD3 R134, R0.reuse, -0x1, RZ ;  /* 0xffffffff00867810 */ /* 0x040fe60007ffe0ff */
[----:B------:R-:W1:Y:S01]  /*51a0*/  MUFU.TANH R138, R148 ;  /* 0x00000094008a7308 */ /* 0x000e620000002400 */
[C---:B---3--:R-:W-:Y:S01]  /*51b0*/  IADD3 R11, R0.reuse, 0x20, RZ ;  /* 0x00000020000b7810 */ /* 0x048fe20007ffe0ff */
[----:B------:R-:W-:Y:S01]  /*51c0*/  FMUL.FTZ R165, R31, UR7 ;  /* 0x000000071fa57c20 */ /* 0x000fe20008410000 */
[----:B------:R-:W-:Y:S01]  /*51d0*/  @!P2 IADD3 R8, -R0, -0x17, RZ ;  /* 0xffffffe90008a810 */ /* 0x000fe20007ffe1ff */
[----:B------:R-:W-:Y:S01]  /*51e0*/  FMUL.FTZ R166, R32, UR7 ;  /* 0x0000000720a67c20 */ /* 0x000fe20008410000 */
[----:B------:R-:W-:Y:S01]  /*51f0*/  ISETP.GE.AND P5, PT, R11, RZ, PT ;  /* 0x000000ff0b00720c */ /* 0x000fe20003fa6270 */
[----:B------:R-:W-:Y:S01]  /*5200*/  FMUL.FTZ R154, R24, UR7 ;  /* 0x00000007189a7c20 */ /* 0x000fe20008410000 */
[C---:B------:R-:W-:Y:S03]  /*5210*/  @!P4 IADD3 R10, -R0.reuse, -0x1f, RZ ;  /* 0xffffffe1000ac810 */ /* 0x040fe60007ffe1ff */
[----:B------:R3:W-:Y:S01]  /*5220*/  MUFU.TANH R148, R22 ;  /* 0x0000001600947308 */ /* 0x0007e20000002400 */
[C---:B--2---:R-:W-:Y:S01]  /*5230*/  IADD3 R5, R0.reuse, 0x28, RZ ;  /* 0x0000002800057810 */ /* 0x044fe20007ffe0ff */
[----:B------:R-:W-:Y:S01]  /*5240*/  FFMA.FTZ R28, -R157, R157, 1 ;  /* 0x3f8000009d1c7423 */ /* 0x000fe2000001019d */
[C---:B------:R-:W-:Y:S01]  /*5250*/  @!P6 IADD3 R14, -R0.reuse, -0x7, RZ ;  /* 0xfffffff9000ee810 */ /* 0x040fe20007ffe1ff */
[----:B------:R-:W-:Y:S01]  /*5260*/  FMUL.FTZ R164, R29, UR7 ;  /* 0x000000071da47c20 */ /* 0x000fe20008410000 */
[----:B------:R-:W-:Y:S01]  /*5270*/  ISETP.GE.AND P1, PT, R5, RZ, PT ;  /* 0x000000ff0500720c */ /* 0x000fe20003f26270 */
[----:B------:R-:W-:Y:S01]  /*5280*/  FMUL.FTZ R230, R33, UR7 ;  /* 0x0000000721e67c20 */ /* 0x000fe20008410000 */
[C---:B------:R-:W-:Y:S03]  /*5290*/  IADD3 R18, R0.reuse, -0x11, RZ ;  /* 0xffffffef00127810 */ /* 0x040fe60007ffe0ff */
[----:B------:R2:W-:Y:S01]  /*52a0*/  MUFU.TANH R146, R20 ;  /* 0x0000001400927308 */ /* 0x0005e20000002400 */
[----:B------:R-:W-:Y:S01]  /*52b0*/  ISETP.GE.AND P6, PT, R133, RZ, PT ;  /* 0x000000ff8500720c */ /* 0x000fe20003fc6270 */
[----:B------:R-:W-:Y:S01]  /*52c0*/  FMUL.FTZ R232, R35, UR7 ;  /* 0x0000000723e87c20 */ /* 0x000fe20008410000 */
[----:B------:R-:W-:Y:S02]  /*52d0*/  IADD3 R19, R0, -0x10, RZ ;  /* 0xfffffff000137810 */ /* 0x000fe40007ffe0ff */
[----:B------:R-:W-:Y:S02]  /*52e0*/  ISETP.GE.AND P3, PT, R134, RZ, PT ;  /* 0x000000ff8600720c */ /* 0x000fe40003f66270 */
[----:B------:R-:W-:Y:S03]  /*52f0*/  @!P5 IADD3 R11, -R0, -0x20, RZ ;  /* 0xffffffe0000bd810 */ /* 0x000fe60007ffe1ff */
[----:B------:R-:W-:Y:S01]  /*5300*/  MUFU.TANH R147, R12 ;  /* 0x0000000c00937308 */ /* 0x000fe20000002400 */
[----:B---3--:R-:W-:Y:S02]  /*5310*/  I2FP.F32.S32 R22, R4 ;  /* 0x0000000400167245 */ /* 0x008fe40000201400 */
[----:B------:R-:W-:Y:S01]  /*5320*/  I2FP.F32.S32 R4, R8 ;  /* 0x0000000800047245 */ /* 0x000fe20000201400 */
[----:B------:R-:W-:Y:S01]  /*5330*/  FFMA.FTZ R8, -R159, R159, 1 ;  /* 0x3f8000009f087423 */ /* 0x000fe2000001019f */
[----:B------:R-:W-:Y:S01]  /*5340*/  ISETP.GE.AND P5, PT, R18, RZ, PT ;  /* 0x000000ff1200720c */ /* 0x000fe20003fa6270 */
[----:B----4-:R-:W-:Y:S01]  /*5350*/  FFMA.FTZ R22, R22, -UR5, R153 ;  /* 0x8000000516167c23 */ /* 0x010fe20008010099 */
[----:B------:R-:W-:Y:S03]  /*5360*/  ISETP.GE.AND P0, PT, R19, RZ, PT ;  /* 0x000000ff1300720c */ /* 0x000fe60003f06270 */
[----:B------:R-:W-:Y:S01]  /*5370*/  MUFU.TANH R12, R139 ;  /* 0x0000008b000c7308 */ /* 0x000fe20000002400 */
[----:B--2---:R-:W-:Y:S02]  /*5380*/  I2FP.F32.S32 R20, R10 ;  /* 0x0000000a00147245 */ /* 0x004fe40000201400 */
[C---:B------:R-:W-:Y:S02]  /*5390*/  IADD3 R132, R0.reuse, -0x9, RZ ;  /* 0xfffffff700847810 */ /* 0x040fe40007ffe0ff */
[C---:B------:R-:W-:Y:S02]  /*53a0*/  IADD3 R17, R0.reuse, -0x18, RZ ;  /* 0xffffffe800117810 */ /* 0x040fe40007ffe0ff */
[C---:B------:R-:W-:Y:S03]  /*53b0*/  @!P1 IADD3 R5, -R0.reuse, -0x28, RZ ;  /* 0xffffffd800059810 */ /* 0x040fe60007ffe1ff */
[----:B------:R-:W-:Y:S01]  /*53c0*/  MUFU.TANH R139, R26 ;  /* 0x0000001a008b7308 */ /* 0x000fe20000002400 */
[----:B------:R-:W-:Y:S02]  /*53d0*/  IADD3 R16, R0, -0x19, RZ ;  /* 0xffffffe700107810 */ /* 0x000fe40007ffe0ff */
[----:B------:R-:W-:Y:S02]  /*53e0*/  ISETP.GE.AND P1, PT, R132, RZ, PT ;  /* 0x000000ff8400720c */ /* 0x000fe40003f26270 */
[----:B------:R-:W-:Y:S02]  /*53f0*/  ISETP.GE.AND P2, PT, R17, RZ, PT ;  /* 0x000000ff1100720c */ /* 0x000fe40003f46270 */
[C---:B------:R-:W-:Y:S03]  /*5400*/  @!P6 IADD3 R133, -R0.reuse, 0x8, RZ ;  /* 0x000000080085e810 */ /* 0x040fe60007ffe1ff */
[----:B------:R2:W-:Y:S01]  /*5410*/  MUFU.TANH R26, R155 ;  /* 0x0000009b001a7308 */ /* 0x0005e20000002400 */
[----:B------:R-:W-:Y:S02]  /*5420*/  @!P3 IADD3 R134, -R0, 0x1, RZ ;  /* 0x000000010086b810 */ /* 0x000fe40007ffe1ff */
[----:B------:R-:W-:Y:S02]  /*5430*/  ISETP.GE.AND P6, PT, R16, RZ, PT ;  /* 0x000000ff1000720c */ /* 0x000fe40003fc6270 */
[C---:B------:R-:W-:Y:S02]  /*5440*/  @!P5 IADD3 R18, -R0.reuse, 0x11, RZ ;  /* 0x000000110012d810 */ /* 0x040fe40007ffe1ff */
[----:B------:R-:W-:Y:S03]  /*5450*/  I2FP.F32.S32 R25, R15 ;  /* 0x0000000f00197245 */ /* 0x000fe60000201400 */
[----:B------:R-:W3:Y:S01]  /*5460*/  MUFU.TANH R150, R9 ;  /* 0x0000000900967308 */ /* 0x000ee20000002400 */
[----:B------:R-:W-:Y:S02]  /*5470*/  @!P0 IADD3 R19, -R0, 0x10, RZ ;  /* 0x0000001000138810 */ /* 0x000fe40007ffe1ff */
[----:B------:R-:W-:Y:S01]  /*5480*/  I2FP.F32.S32 R34, R133 ;  /* 0x0000008500227245 */ /* 0x000fe20000201400 */
[----:B------:R-:W-:Y:S01]  /*5490*/  FFMA.FTZ R133, -R141, R141, 1 ;  /* 0x3f8000008d857423 */ /* 0x000fe2000001018d */
[----:B------:R-:W-:Y:S01]  /*54a0*/  I2FP.F32.S32 R31, R18 ;  /* 0x00000012001f7245 */ /* 0x000fe20000201400 */
[----:B------:R-:W-:Y:S01]  /*54b0*/  FFMA.FTZ R18, -R161, R161, 1 ;  /* 0x3f800000a1127423 */ /* 0x000fe200000101a1 */
[----:B------:R-:W-:Y:S03]  /*54c0*/  I2FP.F32.S32 R32, R19 ;  /* 0x0000001300207245 */ /* 0x000fe60000201400 */
[----:B------:R4:W-:Y:S01]  /*54d0*/  MUFU.TANH R145, R21 ;  /* 0x0000001500917308 */ /* 0x0009e20000002400 */
[----:B--2---:R-:W-:Y:S01]  /*54e0*/  FMUL.FTZ R155, R8, UR7 ;  /* 0x00000007089b7c20 */ /* 0x004fe20008410000 */
[----:B------:R-:W-:Y:S01]  /*54f0*/  @!P1 IADD3 R132, -R0, 0x9, RZ ;  /* 0x0000000900849810 */ /* 0x000fe20007ffe1ff */
[----:B------:R-:W-:Y:S01]  /*5500*/  FFMA.FTZ R19, -R153, R153, 1 ;  /* 0x3f80000099137423 */ /* 0x000fe20000010199 */
[----:B------:R-:W-:Y:S01]  /*5510*/  I2FP.F32.S32 R134, R134 ;  /* 0x0000008600867245 */ /* 0x000fe20000201400 */
[----:B------:R-:W-:Y:S01]  /*5520*/  FMUL.FTZ R153, R18, UR7 ;  /* 0x0000000712997c20 */ /* 0x000fe20008410000 */
[----:B------:R-:W-:Y:S01]  /*5530*/  @!P2 IADD3 R17, -R0, 0x18, RZ ;  /* 0x000000180011a810 */ /* 0x000fe20007ffe1ff */
[----:B-1----:R-:W-:Y:S03]  /*5540*/  FFMA.FTZ R18, -R138, R138, 1 ;  /* 0x3f8000008a127423 */ /* 0x002fe6000001018a */
[----:B------:R1:W-:Y:S01]  /*5550*/  MUFU.TANH R151, R23 ;  /* 0x0000001700977308 */ /* 0x0003e20000002400 */
[----:B---3--:R-:W-:Y:S01]  /*5560*/  FFMA.FTZ R8, -R150, R150, 1 ;  /* 0x3f80000096087423 */ /* 0x008fe20000010196 */
[----:B------:R-:W-:Y:S01]  /*5570*/  FFMA.FTZ R30, R20, -UR5, R150 ;  /* 0x80000005141e7c23 */ /* 0x000fe20008010096 */
[----:B------:R-:W-:Y:S01]  /*5580*/  IADD3 R9, R0, 0x18, RZ ;  /* 0x0000001800097810 */ /* 0x000fe20007ffe0ff */
[----:B------:R-:W-:Y:S01]  /*5590*/  FFMA.FTZ R20, R20, -UR5, R136 ;  /* 0x8000000514147c23 */ /* 0x000fe20008010088 */
[----:B------:R-:W-:Y:S02]  /*55a0*/  @!P6 IADD3 R16, -R0, 0x19, RZ ;  /* 0x000000190010e810 */ /* 0x000fe40007ffe1ff */
[----:B------:R-:W-:Y:S03]  /*55b0*/  ISETP.GE.AND P3, PT, R9, RZ, PT ;  /* 0x000000ff0900720c */ /* 0x000fe60003f66270 */
[----:B------:R2:W3:Y:S01]  /*55c0*/  MUFU.TANH R160, R7 ;  /* 0x0000000700a07308 */ /* 0x0004e20000002400 */
[----:B----4-:R-:W-:Y:S01]  /*55d0*/  I2FP.F32.S32 R21, R11 ;  /* 0x0000000b00157245 */ /* 0x010fe20000201400 */
[----:B------:R-:W-:Y:S01]  /*55e0*/  FFMA.FTZ R11, R25, -UR5, R161 ;  /* 0x80000005190b7c23 */ /* 0x000fe200080100a1 */
[----:B------:R-:W-:Y:S01]  /*55f0*/  I2FP.F32.S32 R33, R132 ;  /* 0x0000008400217245 */ /* 0x000fe20000201400 */
[----:B------:R-:W-:Y:S01]  /*5600*/  FMUL.FTZ R161, R19, UR7 ;  /* 0x0000000713a17c20 */ /* 0x000fe20008410000 */
[----:B------:R-:W-:Y:S01]  /*5610*/  I2FP.F32.S32 R132, R17 ;  /* 0x0000001100847245 */ /* 0x000fe20000201400 */
[C---:B------:R-:W-:Y:S01]  /*5620*/  FFMA.FTZ R15, R21.reuse, -UR5, R152 ;  /* 0x80000005150f7c23 */ /* 0x040fe20008010098 */
[----:B------:R-:W-:Y:S03]  /*5630*/  FFMA.FTZ R21, R21, -UR5, R141 ;  /* 0x8000000515157c23 */ /* 0x000fe6000801008d */
[----:B------:R4:W4:Y:S01]  /*5640*/  MUFU.TANH R137, R6 ;  /* 0x0000000600897308 */ /* 0x0009220000002400 */
[----:B-1----:R-:W-:Y:S02]  /*5650*/  I2FP.F32.S32 R23, R5 ;  /* 0x0000000500177245 */ /* 0x002fe40000201400 */
[----:B------:R-:W-:Y:S01]  /*5660*/  I2FP.F32.S32 R135, R16 ;  /* 0x0000001000877245 */ /* 0x000fe20000201400 */
[----:B------:R-:W-:Y:S01]  /*5670*/  FFMA.FTZ R16, -R152, R152, 1 ;  /* 0x3f80000098107423 */ /* 0x000fe20000010198 */
[----:B------:R-:W-:Y:S01]  /*5680*/  @!P3 IADD3 R9, -R0, -0x18, RZ ;  /* 0xffffffe80009b810 */ /* 0x000fe20007ffe1ff */
[----:B------:R-:W-:Y:S01]  /*5690*/  FFMA.FTZ R23, R23, -UR5, R157 ;  /* 0x8000000517177c23 */ /* 0x000fe2000801009d */
[----:B------:R-:W-:Y:S03]  /*56a0*/  FMUL.FTZ R157, R8, UR7 ;  /* 0x00000007089d7c20 */ /* 0x000fe60008410000 */
[----:B------:R1:W-:Y:S01]  /*56b0*/  MUFU.TANH R150, R162 ;  /* 0x000000a200967308 */ /* 0x0003e20000002400 */
[----:B--2---:R-:W-:Y:S01]  /*56c0*/  IADD3 R7, R0, 0x10, RZ ;  /* 0x0000001000077810 */ /* 0x004fe20007ffe0ff */
[----:B---3--:R-:W-:Y:S01]  /*56d0*/  FFMA.FTZ R17, -R160, R160, 1 ;  /* 0x3f800000a0117423 */ /* 0x008fe200000101a0 */
[----:B------:R-:W-:Y:S02]  /*56e0*/  IABS R24, R0 ;  /* 0x0000000000187213 */ /* 0x000fe40000000000 */
[----:B------:R-:W-:Y:S01]  /*56f0*/  ISETP.GE.AND P4, PT, R7, RZ, PT ;  /* 0x000000ff0700720c */ /* 0x000fe20003f86270 */
[----:B------:R-:W-:Y:S01]  /*5700*/  FMUL.FTZ R152, R17, UR7 ;  /* 0x0000000711987c20 */ /* 0x000fe20008410000 */
[----:B------:R-:W-:Y:S03]  /*5710*/  FFMA.FTZ R17, -R136, R136, 1 ;  /* 0x3f80000088117423 */ /* 0x000fe60000010188 */
[----:B------:R-:W2:Y:S01]  /*5720*/  MUFU.TANH R149, R149 ;  /* 0x0000009500957308 */ /* 0x000ea20000002400 */
[----:B----4-:R-:W-:Y:S01]  /*5730*/  IADD3 R6, R0, 0xf, RZ ;  /* 0x0000000f00067810 */ /* 0x010fe20007ffe0ff */
[----:B------:R-:W-:Y:S01]  /*5740*/  FFMA.FTZ R136, -R148, R148, 1 ;  /* 0x3f80000094887423 */ /* 0x000fe20000010194 */
[----:B------:R-:W-:Y:S01]  /*5750*/  I2FP.F32.S32 R35, R14 ;  /* 0x0000000e00237245 */ /* 0x000fe20000201400 */
[----:B------:R-:W-:Y:S01]  /*5760*/  FFMA.FTZ R14, R134, -UR5, R158 ;  /* 0x80000005860e7c23 */ /* 0x000fe2000801009e */
[----:B------:R-:W-:Y:S01]  /*5770*/  ISETP.GE.AND P3, PT, R6, RZ, PT ;  /* 0x000000ff0600720c */ /* 0x000fe20003f66270 */
[----:B------:R-:W-:Y:S01]  /*5780*/  FMUL.FTZ R247, R136, UR7 ;  /* 0x0000000788f77c20 */ /* 0x000fe20008410000 */
[----:B------:R-:W-:Y:S03]  /*5790*/  I2FP.F32.S32 R5, R9 ;  /* 0x0000000900057245 */ /* 0x000fe60000201400 */
[----:B------:R3:W-:Y:S01]  /*57a0*/  MUFU.TANH R141, R163 ;  /* 0x000000a3008d7308 */ /* 0x0007e20000002400 */
[----:B-1----:R-:W-:Y:S01]  /*57b0*/  FMUL.FTZ R162, R28, UR7 ;  /* 0x000000071ca27c20 */ /* 0x002fe20008410000 */
[----:B------:R-:W-:Y:S01]  /*57c0*/  FFMA.FTZ R28, R4, -UR5, R138 ;  /* 0x80000005041c7c23 */ /* 0x000fe2000801008a */
[----:B------:R-:W-:Y:S01]  /*57d0*/  FFMA.FTZ R9, -R158, R158, 1 ;  /* 0x3f8000009e097423 */ /* 0x000fe2000001019e */
[----:B------:R-:W-:Y:S01]  /*57e0*/  FMUL.FTZ R158, R16, UR7 ;  /* 0x00000007109e7c20 */ /* 0x000fe20008410000 */
[----:B------:R-:W-:Y:S01]  /*57f0*/  FFMA.FTZ R16, -R137, R137, 1 ;  /* 0x3f80000089107423 */ /* 0x000fe20000010189 */
[----:B------:R-:W-:Y:S01]  /*5800*/  @!P4 IADD3 R7, -R0, -0x10, RZ ;  /* 0xfffffff00007c810 */ /* 0x000fe20007ffe1ff */
[----:B------:R-:W-:Y:S03]  /*5810*/  FFMA.FTZ R10, R35, -UR5, R160 ;  /* 0x80000005230a7c23 */ /* 0x000fe600080100a0 */
[----:B------:R-:W1:Y:S01]  /*5820*/  MUFU.TANH R13, R13 ;  /* 0x0000000d000d7308 */ /* 0x000e620000002400 */
[----:B--2---:R-:W-:Y:S01]  /*5830*/  FFMA.FTZ R8, R134, -UR5, R149 ;  /* 0x8000000586087c23 */ /* 0x004fe20008010095 */
[----:B------:R-:W-:Y:S01]  /*5840*/  FFMA.FTZ R19, -R149, R149, 1 ;  /* 0x3f80000095137423 */ /* 0x000fe20000010195 */
[----:B------:R-:W-:Y:S01]  /*5850*/  I2FP.F32.S32 R24, R24 ;  /* 0x0000001800187245 */ /* 0x000fe20000201400 */
[----:B------:R-:W-:Y:S01]  /*5860*/  FMUL.FTZ R160, R16, UR7 ;  /* 0x0000000710a07c20 */ /* 0x000fe20008410000 */
[----:B------:R-:W-:Y:S01]  /*5870*/  @!P3 IADD3 R6, -R0, -0xf, RZ ;  /* 0xfffffff10006b810 */ /* 0x000fe20007ffe1ff */
[----:B------:R-:W-:Y:S01]  /*5880*/  FFMA.FTZ R16, -R12, R12, 1 ;  /* 0x3f8000000c107423 */ /* 0x000fe2000001010c */
[----:B------:R-:W-:Y:S03]  /*5890*/  I2FP.F32.S32 R0, R7 ;  /* 0x0000000700007245 */ /* 0x000fe60000201400 */
[----:B------:R-:W2:Y:S01]  /*58a0*/  MUFU.TANH R144, R27 ;  /* 0x0000001b00907308 */ /* 0x000ea20000002400 */
[----:B---3--:R-:W-:Y:S01]  /*58b0*/  FMUL.FTZ R163, R17, UR7 ;  /* 0x0000000711a37c20 */ /* 0x008fe20008410000 */
[----:B------:R-:W-:Y:S01]  /*58c0*/  FFMA.FTZ R7, R24, -UR5, R159 ;  /* 0x8000000518077c23 */ /* 0x000fe2000801009f */
[----:B------:R-:W-:Y:S01]  /*58d0*/  FFMA.FTZ R12, R33, -UR5, R12 ;  /* 0x80000005210c7c23 */ /* 0x000fe2000801000c */
[----:B------:R-:W-:Y:S01]  /*58e0*/  FFMA.FTZ R29, R5, -UR5, R137 ;  /* 0x80000005051d7c23 */ /* 0x000fe20008010089 */
[----:B------:R-:W-:Y:S01]  /*58f0*/  FFMA.FTZ R33, R33, -UR5, R151 ;  /* 0x8000000521217c23 */ /* 0x000fe20008010097 */
[----:B------:R-:W-:Y:S01]  /*5900*/  FFMA.FTZ R137, -R147, R147, 1 ;  /* 0x3f80000093897423 */ /* 0x000fe20000010193 */
[----:B------:R-:W-:Y:S03]  /*5910*/  FFMA.FTZ R134, R32, -UR5, R146 ;  /* 0x8000000520867c23 */ /* 0x000fe60008010092 */
[----:B------:R3:W-:Y:S01]  /*5920*/  MUFU.TANH R27, R154 ;  /* 0x0000009a001b7308 */ /* 0x0007e20000002400 */
[----:B-1----:R-:W-:Y:S01]  /*5930*/  FFMA.FTZ R17, -R13, R13, 1 ;  /* 0x3f8000000d117423 */ /* 0x002fe2000001010d */
[C---:B------:R-:W-:Y:S01]  /*5940*/  FFMA.FTZ R13, R34.reuse, -UR5, R13 ;  /* 0x80000005220d7c23 */ /* 0x040fe2000801000d */
[----:B------:R-:W-:Y:S01]  /*5950*/  FFMA.FTZ R34, R34, -UR5, R148 ;  /* 0x8000000522227c23 */ /* 0x000fe20008010094 */
[----:B------:R-:W-:Y:S01]  /*5960*/  PLOP3.LUT P0, PT, PT, PT, UP0, 0x80, 0x0 ;  /* 0x000000000000781c */ /* 0x000fe20003f0f008 */
[----:B------:R-:W-:Y:S01]  /*5970*/  FMUL.FTZ R159, R18, UR7 ;  /* 0x00000007129f7c20 */ /* 0x000fe20008410000 */
[----:B------:R-:W-:Y:S01]  /*5980*/  I2FP.F32.S32 R6, R6 ;  /* 0x0000000600067245 */ /* 0x000fe20000201400 */
[----:B------:R-:W-:Y:S03]  /*5990*/  FMUL.FTZ R238, R137, UR7 ;  /* 0x0000000789ee7c20 */ /* 0x000fe60008410000 */
[----:B------:R1:W4:Y:S01]  /*59a0*/  MUFU.TANH R138, R164 ;  /* 0x000000a4008a7308 */ /* 0x0003220000002400 */
[----:B--2---:R-:W-:Y:S01]  /*59b0*/  FFMA.FTZ R18, R4, -UR5, R144 ;  /* 0x8000000504127c23 */ /* 0x004fe20008010090 */
[----:B------:R-:W-:Y:S01]  /*59c0*/  FFMA.FTZ R4, -R26, R26, 1 ;  /* 0x3f8000001a047423 */ /* 0x000fe2000001011a */
[----:B------:R-:W-:Y:S01]  /*59d0*/  FFMA.FTZ R137, -R144, R144, 1 ;  /* 0x3f80000090897423 */ /* 0x000fe20000010190 */
[----:B------:R-:W-:Y:S01]  /*59e0*/  FFMA.FTZ R25, R25, -UR5, R150 ;  /* 0x8000000519197c23 */ /* 0x000fe20008010096 */
[----:B------:R-:W-:Y:S01]  /*59f0*/  FFMA.FTZ R144, -R150, R150, 1 ;  /* 0x3f80000096907423 */ /* 0x000fe20000010196 */
[----:B------:R-:W-:Y:S01]  /*5a00*/  FFMA.FTZ R26, R6, -UR5, R26 ;  /* 0x80000005061a7c23 */ /* 0x000fe2000801001a */
[----:B------:R-:W-:Y:S03]  /*5a10*/  FMUL.FTZ R150, R4, UR7 ;  /* 0x0000000704967c20 */ /* 0x000fe60008410000 */
[----:B------:R2:W2:Y:S01]  /*5a20*/  MUFU.TANH R149, R165 ;  /* 0x000000a500957308 */ /* 0x0004a20000002400 */
[----:B---3--:R-:W-:Y:S01]  /*5a30*/  FMUL.FTZ R154, R9, UR7 ;  /* 0x00000007099a7c20 */ /* 0x008fe20008410000 */
[----:B------:R-:W-:Y:S01]  /*5a40*/  FFMA.FTZ R9, R24, -UR5, R147 ;  /* 0x8000000518097c23 */ /* 0x000fe20008010093 */
[----:B------:R-:W-:Y:S01]  /*5a50*/  FFMA.FTZ R24, -R151, R151, 1 ;  /* 0x3f80000097187423 */ /* 0x000fe20000010197 */
[----:B------:R-:W-:Y:S01]  /*5a60*/  FMUL.FTZ R151, R17, UR7 ;  /* 0x0000000711977c20 */ /* 0x000fe20008410000 */
[----:B------:R-:W-:Y:S01]  /*5a70*/  FFMA.FTZ R17, -R145, R145, 1 ;  /* 0x3f80000091117423 */ /* 0x000fe20000010191 */
[----:B------:R-:W-:Y:S01]  /*5a80*/  FMUL.FTZ R244, R137, UR7 ;  /* 0x0000000789f47c20 */ /* 0x000fe20008410000 */
[----:B------:R-:W-:Y:S03]  /*5a90*/  FMUL.FTZ R246, R24, UR7 ;  /* 0x0000000718f67c20 */ /* 0x000fe60008410000 */
[----:B------:R3:W3:Y:S01]  /*5aa0*/  MUFU.TANH R148, R166 ;  /* 0x000000a600947308 */ /* 0x0006e20000002400 */
[----:B-1----:R-:W-:Y:S01]  /*5ab0*/  FMUL.FTZ R164, R133, UR7 ;  /* 0x0000000785a47c20 */ /* 0x002fe20008410000 */
[----:B------:R-:W-:Y:S01]  /*5ac0*/  FFMA.FTZ R133, R31, -UR5, R145 ;  /* 0x800000051f857c23 */ /* 0x000fe20008010091 */
[----:B----4-:R-:W-:Y:S01]  /*5ad0*/  FFMA.FTZ R24, R35, -UR5, R138 ;  /* 0x8000000523187c23 */ /* 0x010fe2000801008a */
[----:B------:R-:W-:Y:S06]  /*5ae0*/  FFMA.FTZ R138, -R138, R138, 1 ;  /* 0x3f8000008a8a7423 */ /* 0x000fec000001018a */
[----:B------:R1:W4:Y:S01]  /*5af0*/  MUFU.TANH R147, R167 ;  /* 0x000000a700937308 */ /* 0x0003220000002400 */
[----:B--2---:R-:W-:Y:S01]  /*5b00*/  FMUL.FTZ R165, R16, UR7 ;  /* 0x0000000710a57c20 */ /* 0x004fe20008410000 */
[----:B------:R-:W-:Y:S01]  /*5b10*/  FFMA.FTZ R16, -R146, R146, 1 ;  /* 0x3f80000092107423 */ /* 0x000fe20000010192 */
[----:B------:R-:W-:Y:S03]  /*5b20*/  FFMA.FTZ R136, -R149, R149, 1 ;  /* 0x3f80000095887423 */ /* 0x000fe60000010195 */
[----:B------:R-:W-:Y:S01]  /*5b30*/  FMUL.FTZ R242, R16, UR7 ;  /* 0x0000000710f27c20 */ /* 0x000fe20008410000 */
[----:B------:R-:W-:Y:S03]  /*5b40*/  FFMA.FTZ R16, R6, -UR5, R149 ;  /* 0x8000000506107c23 */ /* 0x000fe60008010095 */
[----:B------:R2:W2:Y:S01]  /*5b50*/  MUFU.TANH R145, R232 ;  /* 0x000000e800917308 */ /* 0x0004a20000002400 */
[----:B---3--:R-:W-:Y:S01]  /*5b60*/  FMUL.FTZ R166, R19, UR7 ;  /* 0x0000000713a67c20 */ /* 0x008fe20008410000 */
[----:B------:R-:W-:Y:S01]  /*5b70*/  FFMA.FTZ R19, R5, -UR5, R139 ;  /* 0x8000000505137c23 */ /* 0x000fe2000801008b */
[----:B------:R-:W-:Y:S01]  /*5b80*/  FFMA.FTZ R5, -R27, R27, 1 ;  /* 0x3f8000001b057423 */ /* 0x000fe2000001011b */
[----:B------:R-:W-:Y:S01]  /*5b90*/  FFMA.FTZ R27, R0, -UR5, R27 ;  /* 0x80000005001b7c23 */ /* 0x000fe2000801001b */
[----:B------:R-:W-:Y:S01]  /*5ba0*/  FFMA.FTZ R139, -R139, R139, 1 ;  /* 0x3f8000008b8b7423 */ /* 0x000fe2000001018b */
[----:B------:R-:W-:Y:S01]  /*5bb0*/  FFMA.FTZ R6, -R148, R148, 1 ;  /* 0x3f80000094067423 */ /* 0x000fe20000010194 */
[----:B------:R-:W-:Y:S03]  /*5bc0*/  FFMA.FTZ R132, R132, -UR5, R148 ;  /* 0x8000000584847c23 */ /* 0x000fe60008010094 */
[----:B------:R-:W3:Y:S01]  /*5bd0*/  MUFU.TANH R146, R230 ;  /* 0x000000e600927308 */ /* 0x000ee20000002400 */
[----:B-1----:R-:W-:Y:S01]  /*5be0*/  FMUL.FTZ R167, R17, UR7 ;  /* 0x0000000711a77c20 */ /* 0x002fe20008410000 */
[----:B------:R-:W-:Y:S01]  /*5bf0*/  FFMA.FTZ R17, R0, -UR5, R141 ;  /* 0x8000000500117c23 */ /* 0x000fe2000801008d */
[----:B------:R-:W-:Y:S01]  /*5c00*/  FFMA.FTZ R141, -R141, R141, 1 ;  /* 0x3f8000008d8d7423 */ /* 0x000fe2000001018d */
[----:B----4-:R-:W-:Y:S01]  /*5c10*/  FFMA.FTZ R32, R32, -UR5, R147 ;  /* 0x8000000520207c23 */ /* 0x010fe20008010093 */
[----:B------:R-:W-:Y:S01]  /*5c20*/  FMUL.FTZ R245, R139, UR7 ;  /* 0x000000078bf57c20 */ /* 0x000fe20008410000 */
[----:B------:R-:W-:Y:S01]  /*5c30*/  FMUL.FTZ R149, R144, UR7 ;  /* 0x0000000790957c20 */ /* 0x000fe20008410000 */
[----:B------:R-:W-:Y:S01]  /*5c40*/  FMUL.FTZ R240, R141, UR7 ;  /* 0x000000078df07c20 */ /* 0x000fe20008410000 */
[----:B------:R-:W-:Y:S01]  /*5c50*/  FMUL.FTZ R241, R6, UR7 ;  /* 0x0000000706f17c20 */ /* 0x000fe20008410000 */
[----:B--2---:R-:W-:Y:S01]  /*5c60*/  FMUL.FTZ R232, R5, UR7 ;  /* 0x0000000705e87c20 */ /* 0x004fe20008410000 */
[----:B------:R-:W-:Y:S01]  /*5c70*/  FFMA.FTZ R5, -R147, R147, 1 ;  /* 0x3f80000093057423 */ /* 0x000fe20000010193 */
[----:B------:R-:W-:Y:S01]  /*5c80*/  FFMA.FTZ R0, -R145, R145, 1 ;  /* 0x3f80000091007423 */ /* 0x000fe20000010191 */
[----:B------:R-:W-:Y:S01]  /*5c90*/  FFMA.FTZ R31, R31, -UR5, R145 ;  /* 0x800000051f1f7c23 */ /* 0x000fe20008010091 */
[----:B------:R-:W-:Y:S01]  /*5ca0*/  FMUL.FTZ R147, R136, UR7 ;  /* 0x0000000788937c20 */ /* 0x000fe20008410000 */
[----:B------:R-:W-:Y:S01]  /*5cb0*/  FMUL.FTZ R243, R5, UR7 ;  /* 0x0000000705f37c20 */ /* 0x000fe20008410000 */
[----:B------:R-:W-:Y:S01]  /*5cc0*/  FMUL.FTZ R239, R0, UR7 ;  /* 0x0000000700ef7c20 */ /* 0x000fe20008410000 */
[----:B---3--:R-:W-:Y:S01]  /*5cd0*/  FFMA.FTZ R4, -R146, R146, 1 ;  /* 0x3f80000092047423 */ /* 0x008fe20000010192 */
[----:B------:R-:W-:Y:S01]  /*5ce0*/  FFMA.FTZ R35, R135, -UR5, R146 ;  /* 0x8000000587237c23 */ /* 0x000fe20008010092 */
[----:B------:R-:W-:Y:S01]  /*5cf0*/  FMUL.FTZ R146, R138, UR7 ;  /* 0x000000078a927c20 */ /* 0x000fe20008410000 */
[----:B------:R-:W-:Y:S01]  /*5d00*/  MOV R230, R233 ;  /* 0x000000e900e67202 */ /* 0x000fe20000000f00 */
[----:B------:R-:W-:Y:S01]  /*5d10*/  FMUL.FTZ R148, R4, UR7 ;  /* 0x0000000704947c20 */ /* 0x000fe20008410000 */
        /* <DEDUP_REMOVED lines=10> */
.L_x_732:
        /* <DEDUP_REMOVED lines=8> */
[C---:B------:R-:W-:Y:S02]  /*5e40*/  VIADD R137, R228.reuse, 0x10 ;  /* 0x00000010e4897836 */ /* 0x040fe40000000000 */
[----:B------:R-:W-:Y:S01]  /*5e50*/  IMAD.U32 R0, RZ, RZ, UR9 ;  /* 0x00000009ff007e24 */ /* 0x000fe2000f8e00ff */
[CC--:B------:R-:W-:Y:S01]  /*5e60*/  ISETP.GE.AND P2, PT, R228.reuse, R4.reuse, PT ;  /* 0x00000004e400720c */ /* 0x0c0fe20003f46270 */
[C---:B------:R-:W-:Y:S01]  /*5e70*/  VIADD R136, R228.reuse, 0x11 ;  /* 0x00000011e4887836 */ /* 0x040fe20000000000 */
[----:B------:R-:W-:Y:S01]  /*5e80*/  ISETP.GE.AND P1, PT, R141, R4, PT ;  /* 0x000000048d00720c */ /* 0x000fe20003f26270 */
[C---:B------:R-:W-:Y:S01]  /*5e90*/  VIADD R135, R228.reuse, 0x18 ;  /* 0x00000018e4877836 */ /* 0x040fe20000000000 */
[----:B------:R-:W-:Y:S01]  /*5ea0*/  VIADDMNMX R0, R5, R0, UR6, PT ;  /* 0x0000000605007e46 */ /* 0x000fe2000b800100 */
[C---:B------:R-:W-:Y:S01]  /*5eb0*/  VIADD R6, R228.reuse, 0x19 ;  /* 0x00000019e4067836 */ /* 0x040fe20000000000 */
[----:B------:R-:W-:Y:S02]  /*5ec0*/  ISETP.GE.AND P0, PT, R139, R4, PT ;  /* 0x000000048b00720c */ /* 0x000fe40003f06270 */
[----:B------:R-:W-:Y:S02]  /*5ed0*/  ISETP.GE.OR P2, PT, R228, R0, !P2 ;  /* 0x00000000e400720c */ /* 0x000fe40005746670 */
[-C--:B------:R-:W-:Y:S02]  /*5ee0*/  ISETP.GE.AND P6, PT, R138, R4.reuse, PT ;  /* 0x000000048a00720c */ /* 0x080fe40003fc6270 */
        /* <DEDUP_REMOVED lines=17> */
[----:B------:R-:W-:Y:S02]  /*6000*/  ISETP.GE.AND P1, PT, R228, R4, PT ;  /* 0x00000004e400720c */ /* 0x000fe40003f26270 */
[----:B------:R-:W-:Y:S02]  /*6010*/  VIMNMX R0, R0, UR6, PT ;  /* 0x0000000600007c48 */ /* 0x000fe4000bfe0100 */
[----:B------:R-:W-:Y:S02]  /*6020*/  FSEL R13, R13, -INF , !P0 ;  /* 0xff8000000d0d7808 */ /* 0x000fe40004000000 */
[----:B------:R-:W-:Y:S02]  /*6030*/  ISETP.GE.OR P1, PT, R228, R0, !P1 ;  /* 0x00000000e400720c */ /* 0x000fe40004f26670 */
        /* <DEDUP_REMOVED lines=51> */
[----:B------:R-:W-:Y:S01]  /*6370*/  VIADDMNMX R4, R4, UR12, RZ, !PT ;  /* 0x0000000c04047c46 */ /* 0x000fe2000f8001ff */
[----:B------:R-:W-:Y:S01]  /*6380*/  UMOV UR12, UR14 ;  /* 0x0000000e000c7c82 */ /* 0x000fe20008000000 */
[----:B------:R-:W-:Y:S02]  /*6390*/  FSEL R30, R30, -INF , !P6 ;  /* 0xff8000001e1e7808 */ /* 0x000fe40007000000 */
[----:B------:R-:W-:Y:S02]  /*63a0*/  IADD3 R0, R0, 0x28, R5 ;  /* 0x0000002800007810 */ /* 0x000fe40007ffe005 */
        /* <DEDUP_REMOVED lines=31> */
.L_x_733:
        /* <DEDUP_REMOVED lines=39> */
[----:B------:R-:W-:Y:S01]  /*6810*/  FSEL R5, R5, RZ, P0 ;  /* 0x000000ff05057208 */ /* 0x000fe20000000000 */
[----:B------:R-:W-:Y:S01]  /*6820*/  FFMA.FTZ R14, R14, UR13, -R6 ;  /* 0x0000000d0e0e7c23 */ /* 0x000fe20008010806 */
[----:B------:R-:W-:Y:S01]  /*6830*/  FSETP.NEU.FTZ.AND P0, PT, R0, -INF , PT ;  /* 0xff8000000000780b */ /* 0x000fe20003f1d000 */
[----:B------:R-:W-:Y:S01]  /*6840*/  MUFU.EX2 R145, R7 ;  /* 0x0000000700917308 */ /* 0x000fe20000000800 */
[----:B------:R-:W-:Y:S01]  /*6850*/  FMUL.FTZ R0, R135, 1.4426950216293334961 ;  /* 0x3fb8aa3b87007820 */ /* 0x000fe20000410000 */
[--C-:B------:R-:W-:Y:S01]  /*6860*/  FFMA.FTZ R34, R34, UR13, -R5.reuse ;  /* 0x0000000d22227c23 */ /* 0x100fe20008010805 */
[----:B------:R-:W-:Y:S01]  /*6870*/  FSEL R4, R4, RZ, P0 ;  /* 0x000000ff04047208 */ /* 0x000fe20000000000 */
[--C-:B------:R-:W-:Y:S01]  /*6880*/  FFMA.FTZ R33, R33, UR13, -R5.reuse ;  /* 0x0000000d21217c23 */ /* 0x100fe20008010805 */
[--C-:B------:R-:W-:Y:S01]  /*6890*/  FFMA.FTZ R32, R32, UR13, -R5.reuse ;  /* 0x0000000d20207c23 */ /* 0x100fe20008010805 */
[--C-:B------:R-:W-:Y:S01]  /*68a0*/  FFMA.FTZ R11, R11, UR13, -R5.reuse ;  /* 0x0000000d0b0b7c23 */ /* 0x100fe20008010805 */
[--C-:B------:R-:W-:Y:S01]  /*68b0*/  FFMA.FTZ R10, R10, UR13, -R5.reuse ;  /* 0x0000000d0a0a7c23 */ /* 0x100fe20008010805 */
[--C-:B------:R-:W-:Y:S01]  /*68c0*/  FFMA.FTZ R9, R9, UR13, -R5.reuse ;  /* 0x0000000d09097c23 */ /* 0x100fe20008010805 */
[--C-:B------:R-:W-:Y:S01]  /*68d0*/  FFMA.FTZ R8, R8, UR13, -R5.reuse ;  /* 0x0000000d08087c23 */ /* 0x100fe20008010805 */
        /* <DEDUP_REMOVED lines=8> */
[----:B-1----:R-:W-:Y:S01]  /*6960*/  MUFU.EX2 R2, R5 ;  /* 0x0000000500027308 */ /* 0x002fe20000000800 */
[----:B------:R-:W-:Y:S01]  /*6970*/  FFMA.FTZ R4, R24, UR13, -R4 ;  /* 0x0000000d18047c23 */ /* 0x000fe20008010804 */
[----:B------:R-:W-:Y:S01]  /*6980*/  FSETP.NEU.FTZ.AND P0, PT, R135, -INF , PT ;  /* 0xff8000008700780b */ /* 0x000fe20003f1d000 */
[--C-:B------:R-:W-:Y:S01]  /*6990*/  FFMA.FTZ R134, R134, UR13, -R6.reuse ;  /* 0x0000000d86867c23 */ /* 0x100fe20008010806 */
[--C-:B------:R-:W-:Y:S01]  /*69a0*/  FFMA.FTZ R133, R133, UR13, -R6.reuse ;  /* 0x0000000d85857c23 */ /* 0x100fe20008010806 */
[--C-:B------:R-:W-:Y:S01]  /*69b0*/  FFMA.FTZ R132, R132, UR13, -R6.reuse ;  /* 0x0000000d84847c23 */ /* 0x100fe20008010806 */
[--C-:B------:R-:W-:Y:S01]  /*69c0*/  FFMA.FTZ R13, R13, UR13, -R6.reuse ;  /* 0x0000000d0d0d7c23 */ /* 0x100fe20008010806 */
[--C-:B------:R-:W-:Y:S03]  /*69d0*/  FFMA.FTZ R12, R12, UR13, -R6.reuse ;  /* 0x0000000d0c0c7c23 */ /* 0x100fe60008010806 */
[----:B------:R-:W1:Y:S01]  /*69e0*/  MUFU.EX2 R144, R14 ;  /* 0x0000000e00907308 */ /* 0x000e620000000800 */
[----:B------:R-:W-:Y:S01]  /*69f0*/  FFMA.FTZ R6, R35, UR13, -R6 ;  /* 0x0000000d23067c23 */ /* 0x000fe20008010806 */
[----:B------:R-:W-:Y:S02]  /*6a00*/  FSEL R0, R0, RZ, P0 ;  /* 0x000000ff00007208 */ /* 0x000fe40000000000 */
[----:B------:R-:W-:Y:S03]  /*6a10*/  PLOP3.LUT P0, PT, PT, PT, UP0, 0x80, 0x0 ;  /* 0x000000000000781c */ /* 0x000fe60003f0f008 */
[--C-:B------:R-:W-:Y:S03]  /*6a20*/  FFMA.FTZ R23, R23, UR13, -R0.reuse ;  /* 0x0000000d17177c23 */ /* 0x100fe60008010800 */
[----:B------:R-:W-:Y:S01]  /*6a30*/  MUFU.EX2 R60, R10 ;  /* 0x0000000a003c7308 */ /* 0x000fe20000000800 */
        /* <DEDUP_REMOVED lines=8> */
[----:B-1----:R-:W-:Y:S05]  /*6ac0*/  F2FP.BF16.F32.PACK_AB R5, R144, R145 ;  /* 0x000000919005723e */ /* 0x002fea00000010ff */
[----:B------:R1:W-:Y:S04]  /*6ad0*/  STS [R237+0x13000], R5 ;  /* 0x01300005ed007388 */ /* 0x0003e80000000800 */
[----:B------:R-:W2:Y:S10]  /*6ae0*/  MUFU.EX2 R141, R11 ;  /* 0x0000000b008d7308 */ /* 0x000eb40000000800 */
[----:B------:R-:W-:Y:S10]  /*6af0*/  MUFU.EX2 R53, R13 ;  /* 0x0000000d00357308 */ /* 0x000ff40000000800 */
[----:B------:R-:W3:Y:S01]  /*6b00*/  MUFU.EX2 R52, R12 ;  /* 0x0000000c00347308 */ /* 0x000ee20000000800 */
[----:B--2---:R-:W-:Y:S05]  /*6b10*/  F2FP.BF16.F32.PACK_AB R4, R60, R141 ;  /* 0x0000008d3c04723e */ /* 0x004fea00000010ff */
[----:B------:R2:W-:Y:S04]  /*6b20*/  STS [R237+0x13400], R4 ;  /* 0x01340004ed007388 */ /* 0x0005e80000000800 */
[----:B------:R-:W-:Y:S10]  /*6b30*/  MUFU.EX2 R51, R9 ;  /* 0x0000000900337308 */ /* 0x000ff40000000800 */
[----:B------:R-:W4:Y:S01]  /*6b40*/  MUFU.EX2 R50, R8 ;  /* 0x0000000800327308 */ /* 0x000f220000000800 */
[----:B---3--:R-:W-:Y:S05]  /*6b50*/  F2FP.BF16.F32.PACK_AB R7, R52, R53 ;  /* 0x000000353407723e */ /* 0x008fea00000010ff */
[----:B------:R3:W-:Y:S04]  /*6b60*/  STS [R236+0x13000], R7 ;  /* 0x01300007ec007388 */ /* 0x0007e80000000800 */
[----:B------:R4:W-:Y:S10]  /*6b70*/  MUFU.EX2 R36, R6 ;  /* 0x0000000600247308 */ /* 0x0009f40000000800 */
[----:B------:R-:W-:Y:S10]  /*6b80*/  MUFU.EX2 R59, R15 ;  /* 0x0000000f003b7308 */ /* 0x000ff40000000800 */
[----:B------:R-:W1:Y:S01]  /*6b90*/  MUFU.EX2 R58, R30 ;  /* 0x0000001e003a7308 */ /* 0x000e620000000800 */
[----:B----4-:R-:W-:Y:S05]  /*6ba0*/  F2FP.BF16.F32.PACK_AB R6, R50, R51 ;  /* 0x000000333206723e */ /* 0x010fea00000010ff */
[----:B------:R4:W-:Y:S04]  /*6bb0*/  STS [R236+0x13400], R6 ;  /* 0x01340006ec007388 */ /* 0x0009e80000000800 */
[----:B------:R-:W-:Y:S10]  /*6bc0*/  MUFU.EX2 R252, R23 ;  /* 0x0000001700fc7308 */ /* 0x000ff40000000800 */
[----:B------:R-:W2:Y:S01]  /*6bd0*/  MUFU.EX2 R233, R22 ;  /* 0x0000001600e97308 */ /* 0x000ea20000000800 */
[----:B-1----:R-:W-:Y:S05]  /*6be0*/  F2FP.BF16.F32.PACK_AB R5, R58, R59 ;  /* 0x0000003b3a05723e */ /* 0x002fea00000010ff */
[----:B------:R1:W-:Y:S04]  /*6bf0*/  STS [R237+0x14000], R5 ;  /* 0x01400005ed007388 */ /* 0x0003e80000000800 */
[----:B------:R-:W-:Y:S10]  /*6c00*/  MUFU.EX2 R57, R29 ;  /* 0x0000001d00397308 */ /* 0x000ff40000000800 */
[----:B------:R-:W3:Y:S01]  /*6c10*/  MUFU.EX2 R56, R28 ;  /* 0x0000001c00387308 */ /* 0x000ee20000000800 */
[----:B--2---:R-:W-:Y:S05]  /*6c20*/  F2FP.BF16.F32.PACK_AB R4, R233, R252 ;  /* 0x000000fce904723e */ /* 0x004fea00000010ff */
[----:B------:R2:W-:Y:S04]  /*6c30*/  STS [R237+0x14400], R4 ;  /* 0x01440004ed007388 */ /* 0x0005e80000000800 */
[----:B------:R-:W-:Y:S10]  /*6c40*/  MUFU.EX2 R55, R21 ;  /* 0x0000001500377308 */ /* 0x000ff40000000800 */
[----:B------:R-:W4:Y:S01]  /*6c50*/  MUFU.EX2 R54, R20 ;  /* 0x0000001400367308 */ /* 0x000f220000000800 */
[----:B---3--:R-:W-:Y:S05]  /*6c60*/  F2FP.BF16.F32.PACK_AB R7, R56, R57 ;  /* 0x000000393807723e */ /* 0x008fea00000010ff */
[----:B------:R-:W-:Y:S04]  /*6c70*/  STS [R236+0x14000], R7 ;  /* 0x01400007ec007388 */ /* 0x000fe80000000800 */
[----:B------:R-:W-:Y:S10]  /*6c80*/  MUFU.EX2 R49, R134 ;  /* 0x0000008600317308 */ /* 0x000ff40000000800 */
[----:B------:R-:W1:Y:S01]  /*6c90*/  MUFU.EX2 R48, R133 ;  /* 0x0000008500307308 */ /* 0x000e620000000800 */
[----:B----4-:R-:W-:Y:S05]  /*6ca0*/  F2FP.BF16.F32.PACK_AB R6, R54, R55 ;  /* 0x000000373606723e */ /* 0x010fea00000010ff */
[----:B------:R-:W-:Y:S04]  /*6cb0*/  STS [R236+0x14400], R6 ;  /* 0x01440006ec007388 */ /* 0x000fe80000000800 */
[----:B------:R-:W-:Y:S10]  /*6cc0*/  MUFU.EX2 R47, R34 ;  /* 0x00000022002f7308 */ /* 0x000ff40000000800 */
[----:B------:R-:W2:Y:S01]  /*6cd0*/  MUFU.EX2 R46, R33 ;  /* 0x00000021002e7308 */ /* 0x000ea20000000800 */
[----:B-1----:R-:W-:Y:S05]  /*6ce0*/  F2FP.BF16.F32.PACK_AB R5, R48, R49 ;  /* 0x000000313005723e */ /* 0x002fea00000010ff */
[----:B------:R1:W-:Y:S04]  /*6cf0*/  STS [R235+0x13000], R5 ;  /* 0x01300005eb007388 */ /* 0x0003e80000000800 */
[----:B------:R-:W3:Y:S10]  /*6d00*/  MUFU.EX2 R37, R132 ;  /* 0x0000008400257308 */ /* 0x000ef40000000800 */
[----:B------:R3:W-:Y:S01]  /*6d10*/  MUFU.EX2 R38, R0 ;  /* 0x0000000000267308 */ /* 0x0007e20000000800 */
[----:B--2---:R-:W-:Y:S05]  /*6d20*/  F2FP.BF16.F32.PACK_AB R4, R46, R47 ;  /* 0x0000002f2e04723e */ /* 0x004fea00000010ff */
[----:B------:R2:W-:Y:S04]  /*6d30*/  STS [R235+0x13400], R4 ;  /* 0x01340004eb007388 */ /* 0x0005e80000000800 */
[----:B------:R-:W1:Y:S10]  /*6d40*/  MUFU.EX2 R3, R32 ;  /* 0x0000002000037308 */ /* 0x000e740000000800 */
[----:B------:R-:W-:Y:S01]  /*6d50*/  MUFU.EX2 R45, R27 ;  /* 0x0000001b002d7308 */ /* 0x000fe20000000800 */
[----:B---3--:R-:W-:Y:S05]  /*6d60*/  F2FP.BF16.F32.PACK_AB R0, R36, R37 ;  /* 0x000000252400723e */ /* 0x008fea00000010ff */
[----:B------:R3:W-:Y:S04]  /*6d70*/  STS [R234+0x13000], R0 ;  /* 0x01300000ea007388 */ /* 0x0007e80000000800 */
[----:B------:R-:W4:Y:S01]  /*6d80*/  MUFU.EX2 R44, R26 ;  /* 0x0000001a002c7308 */ /* 0x000f220000000800 */
[----:B-1----:R-:W-:Y:S05]  /*6d90*/  F2FP.BF16.F32.PACK_AB R5, R2, R3 ;  /* 0x000000030205723e */ /* 0x002fea00000010ff */
[----:B------:R-:W-:Y:S04]  /*6da0*/  STS [R234+0x13400], R5 ;  /* 0x01340005ea007388 */ /* 0x000fe80000000800 */
[----:B------:R-:W-:Y:S10]  /*6db0*/  MUFU.EX2 R43, R19 ;  /* 0x00000013002b7308 */ /* 0x000ff40000000800 */
[----:B------:R-:W1:Y:S01]  /*6dc0*/  MUFU.EX2 R42, R18 ;  /* 0x00000012002a7308 */ /* 0x000e620000000800 */
[----:B----4-:R-:W-:Y:S05]  /*6dd0*/  F2FP.BF16.F32.PACK_AB R7, R44, R45 ;  /* 0x0000002d2c07723e */ /* 0x010fea00000010ff */
[----:B------:R-:W-:Y:S04]  /*6de0*/  STS [R235+0x14000], R7 ;  /* 0x01400007eb007388 */ /* 0x000fe80000000800 */
[----:B------:R-:W2:Y:S10]  /*6df0*/  MUFU.EX2 R41, R25 ;  /* 0x0000001900297308 */ /* 0x000eb40000000800 */
[----:B------:R-:W3:Y:S01]  /*6e00*/  MUFU.EX2 R39, R17 ;  /* 0x0000001100277308 */ /* 0x000ee20000000800 */
[----:B-1----:R-:W-:Y:S05]  /*6e10*/  F2FP.BF16.F32.PACK_AB R6, R42, R43 ;  /* 0x0000002b2a06723e */ /* 0x002fea00000010ff */
[----:B------:R-:W-:Y:S01]  /*6e20*/  STS [R235+0x14400], R6 ;  /* 0x01440006eb007388 */ /* 0x000fe20000000800 */
[----:B--2---:R-:W-:Y:S05]  /*6e30*/  F2FP.BF16.F32.PACK_AB R4, R40, R41 ;  /* 0x000000292804723e */ /* 0x004fea00000010ff */
[----:B------:R-:W-:Y:S01]  /*6e40*/  STS [R234+0x14000], R4 ;  /* 0x01400004ea007388 */ /* 0x000fe20000000800 */
[----:B---3--:R-:W-:Y:S05]  /*6e50*/  F2FP.BF16.F32.PACK_AB R0, R38, R39 ;  /* 0x000000272600723e */ /* 0x008fea00000010ff */
[----:B------:R-:W-:Y:S04]  /*6e60*/  STS [R234+0x14400], R0 ;  /* 0x01440000ea007388 */ /* 0x000fe80000000800 */
[----:B------:R-:W1:Y:S04]  /*6e70*/  LDSM.16.M88.4 R32, [R219+UR4+0x6000] ;  /* 0x00600004db20783b */ /* 0x000e680008000200 */
[----:B------:R-:W2:Y:S04]  /*6e80*/  LDSM.16.M88.4 R28, [R219+UR4+0x6800] ;  /* 0x00680004db1c783b */ /* 0x000ea80008000200 */
[----:B------:R-:W3:Y:S04]  /*6e90*/  LDSM.16.M88.4 R132, [R220] ;  /* 0x00000000dc84783b */ /* 0x000ee80000000200 */
        /* <DEDUP_REMOVED lines=53> */
[----:B-----5:R-:W-:Y:S01]  /*71f0*/  FADD.FTZ R4, -R156, R4 ;  /* 0x000000049c047221 */ /* 0x020fe20000010100 */
[C---:B------:R-:W-:Y:S01]  /*7200*/  FADD.FTZ R6, -R143.reuse, R6 ;  /* 0x000000068f067221 */ /* 0x040fe20000010100 */
[----:B------:R-:W-:Y:S01]  /*7210*/  FADD.FTZ R7, -R143, R7 ;  /* 0x000000078f077221 */ /* 0x000fe20000010100 */
[-C--:B------:R-:W-:Y:S03]  /*7220*/  HMMA.16816.F32.BF16 R20, R132, R212.reuse, R20 ;  /* 0x000000d48414723c */ /* 0x080fe60000041814 */
[----:B------:R-:W-:Y:S01]  /*7230*/  FMUL.FTZ R0, R145, R4 ;  /* 0x0000000491007220 */ /* 0x000fe20000410000 */
[----:B------:R-:W-:Y:S01]  /*7240*/  FMUL.FTZ R4, R141, R6 ;  /* 0x000000068d047220 */ /* 0x000fe20000410000 */
[----:B------:R-:W-:Y:S01]  /*7250*/  FMUL.FTZ R141, R60, R7 ;  /* 0x000000073c8d7220 */ /* 0x000fe20000410000 */
[----:B------:R-:W-:Y:S01]  /*7260*/  FADD.FTZ R8, -R142, R8 ;  /* 0x000000088e087221 */ /* 0x000fe20000010100 */
[----:B------:R1:W5:Y:S01]  /*7270*/  LDL.LU R60, [R1+0xb8] ;  /* 0x0000b800013c7983 */ /* 0x0003620000300800 */
[----:B------:R-:W-:Y:S01]  /*7280*/  FADD.FTZ R5, -R156, R5 ;  /* 0x000000059c057221 */ /* 0x000fe20000010100 */
[C---:B------:R-:W-:Y:S04]  /*7290*/  HMMA.16816.F32.BF16 R24, R136.reuse, R212, R24 ;  /* 0x000000d48818723c */ /* 0x040fe80000041818 */
[----:B------:R-:W-:Y:S01]  /*72a0*/  FMUL.FTZ R7, R59, R8 ;  /* 0x000000083b077220 */ /* 0x000fe20000410000 */
[----:B------:R-:W-:Y:S01]  /*72b0*/  FADD.FTZ R9, -R142, R9 ;  /* 0x000000098e097221 */ /* 0x000fe20000010100 */
[----:B------:R1:W5:Y:S01]  /*72c0*/  LDL.LU R59, [R1+0xb4] ;  /* 0x0000b400013b7983 */ /* 0x0003620000300800 */
[----:B------:R-:W-:Y:S01]  /*72d0*/  FMUL.FTZ R5, R144, R5 ;  /* 0x0000000590057220 */ /* 0x000fe20000410000 */
[----:B------:R-:W-:Y:S01]  /*72e0*/  FADD.FTZ R12, -R142, R12 ;  /* 0x0000000c8e0c7221 */ /* 0x000fe20000010100 */
[-C--:B------:R-:W-:Y:S03]  /*72f0*/  HMMA.16816.F32.BF16 R28, R136, R214.reuse, R28 ;  /* 0x000000d6881c723c */ /* 0x080fe6000004181c */
[----:B------:R-:W-:Y:S01]  /*7300*/  FMUL.FTZ R6, R58, R9 ;  /* 0x000000093a067220 */ /* 0x000fe20000410000 */
[----:B------:R-:W-:Y:S01]  /*7310*/  FADD.FTZ R11, -R140, R11 ;  /* 0x0000000b8c0b7221 */ /* 0x000fe20000010100 */
[----:B------:R1:W5:Y:S01]  /*7320*/  LDL.LU R58, [R1+0xb0] ;  /* 0x0000b000013a7983 */ /* 0x0003620000300800 */
[----:B------:R-:W-:Y:S01]  /*7330*/  FMUL.FTZ R144, R154, R5 ;  /* 0x000000059a907220 */ /* 0x000fe20000410000 */
[----:B------:R-:W-:Y:S01]  /*7340*/  FMUL.FTZ R5, R57, R12 ;  /* 0x0000000c39057220 */ /* 0x000fe20000410000 */
[----:B------:R-:W-:Y:S01]  /*7350*/  FADD.FTZ R13, -R142, R13 ;  /* 0x0000000d8e0d7221 */ /* 0x000fe20000010100 */
[----:B------:R1:W5:Y:S01]  /*7360*/  LDL.LU R57, [R1+0xac] ;  /* 0x0000ac0001397983 */ /* 0x0003620000300800 */
[----:B------:R-:W-:Y:S04]  /*7370*/  HMMA.16816.F32.BF16 R32, R132, R214, R32 ;  /* 0x000000d68420723c */ /* 0x000fe80000041820 */
[----:B------:R-:W-:Y:S01]  /*7380*/  FMUL.FTZ R8, R233, R11 ;  /* 0x0000000be9087220 */ /* 0x000fe20000410000 */
[----:B------:R-:W-:Y:S01]  /*7390*/  FMUL.FTZ R11, R56, R13 ;  /* 0x0000000d380b7220 */ /* 0x000fe20000410000 */
[C---:B------:R-:W-:Y:S01]  /*73a0*/  FADD.FTZ R14, -R140.reuse, R14 ;  /* 0x0000000e8c0e7221 */ /* 0x040fe20000010100 */
[----:B------:R1:W5:Y:S01]  /*73b0*/  LDL.LU R56, [R1+0xa8] ;  /* 0x0000a80001387983 */ /* 0x0003620000300800 */
[----:B------:R-:W-:Y:S03]  /*73c0*/  FADD.FTZ R15, -R140, R15 ;  /* 0x0000000f8c0f7221 */ /* 0x000fe60000010100 */
[----:B------:R-:W-:Y:S01]  /*73d0*/  FMUL.FTZ R145, R55, R14 ;  /* 0x0000000e37917220 */ /* 0x000fe20000410000 */
[----:B------:R-:W-:Y:S01]  /*73e0*/  FMUL.FTZ R14, R54, R15 ;  /* 0x0000000f360e7220 */ /* 0x000fe20000410000 */
[----:B------:R1:W5:Y:S01]  /*73f0*/  LDL.LU R55, [R1+0xa4] ;  /* 0x0000a40001377983 */ /* 0x0003620000300800 */
[----:B------:R-:W-:Y:S01]  /*7400*/  FADD.FTZ R10, -R140, R10 ;  /* 0x0000000a8c0a7221 */ /* 0x000fe20000010100 */
[----:B------:R-:W-:Y:S01]  /*7410*/  FADD.FTZ R16, -R156, R16 ;  /* 0x000000109c107221 */ /* 0x000fe20000010100 */
[----:B------:R-:W-:Y:S01]  /*7420*/  FMUL.FTZ R8, R161, R8 ;  /* 0x00000008a1087220 */ /* 0x000fe20000410000 */
[----:B------:R1:W5:Y:S01]  /*7430*/  LDL.LU R54, [R1+0xa0] ;  /* 0x0000a00001367983 */ /* 0x0003620000300800 */
[----:B------:R-:W-:Y:S01]  /*7440*/  FMUL.FTZ R9, R252, R10 ;  /* 0x0000000afc097220 */ /* 0x000fe20000410000 */
[----:B------:R-:W-:Y:S01]  /*7450*/  FMUL.FTZ R10, R53, R16 ;  /* 0x00000010350a7220 */ /* 0x000fe20000410000 */
[----:B------:R-:W-:Y:S01]  /*7460*/  FADD.FTZ R17, -R156, R17 ;  /* 0x000000119c117221 */ /* 0x000fe20000010100 */
[----:B------:R1:W5:Y:S01]  /*7470*/  LDL.LU R53, [R1+0x9c] ;  /* 0x00009c0001357983 */ /* 0x0003620000300800 */
[----:B------:R-:W-:Y:S01]  /*7480*/  FMUL.FTZ R0, R155, R0 ;  /* 0x000000009b007220 */ /* 0x000fe20000410000 */
[----:B------:R-:W-:Y:S01]  /*7490*/  FADD.FTZ R18, -R143, R18 ;  /* 0x000000128f127221 */ /* 0x000fe20000010100 */
[----:B------:R-:W-:Y:S01]  /*74a0*/  FMUL.FTZ R13, R52, R17 ;  /* 0x00000011340d7220 */ /* 0x000fe20000410000 */
[----:B------:R-:W-:Y:S01]  /*74b0*/  FMUL.FTZ R9, R162, R9 ;  /* 0x00000009a2097220 */ /* 0x000fe20000410000 */
[----:B------:R1:W5:Y:S01]  /*74c0*/  LDL.LU R52, [R1+0x98] ;  /* 0x0000980001347983 */ /* 0x0003620000300800 */
[----:B------:R-:W-:Y:S01]  /*74d0*/  F2FP.BF16.F32.PACK_AB R144, R144, R0 ;  /* 0x000000009090723e */ /* 0x000fe200000010ff */
[----:B------:R-:W-:Y:S01]  /*74e0*/  FMUL.FTZ R0, R51, R18 ;  /* 0x0000001233007220 */ /* 0x000fe20000410000 */
[----:B------:R-:W-:Y:S01]  /*74f0*/  FADD.FTZ R19, -R143, R19 ;  /* 0x000000138f137221 */ /* 0x000fe20000010100 */
[----:B------:R1:W5:Y:S01]  /*7500*/  LDL.LU R51, [R1+0x94] ;  /* 0x0000940001337983 */ /* 0x0003620000300800 */
[C---:B------:R-:W-:Y:S01]  /*7510*/  FADD.FTZ R20, -R156.reuse, R20 ;  /* 0x000000149c147221 */ /* 0x040fe20000010100 */
[----:B------:R-:W-:Y:S01]  /*7520*/  FADD.FTZ R21, -R156, R21 ;  /* 0x000000159c157221 */ /* 0x000fe20000010100 */
[----:B------:R-:W-:Y:S01]  /*7530*/  FMUL.FTZ R12, R50, R19 ;  /* 0x00000013320c7220 */ /* 0x000fe20000410000 */
[----:B------:R-:W-:Y:S01]  /*7540*/  FMUL.FTZ R5, R160, R5 ;  /* 0x00000005a0057220 */ /* 0x000fe20000410000 */
[----:B------:R1:W5:Y:S01]  /*7550*/  LDL.LU R50, [R1+0x90] ;  /* 0x0000900001327983 */ /* 0x0003620000300800 */
[----:B------:R-:W-:Y:S01]  /*7560*/  FMUL.FTZ R20, R49, R20 ;  /* 0x0000001431147220 */ /* 0x000fe20000410000 */
[----:B------:R-:W-:Y:S01]  /*7570*/  FMUL.FTZ R14, R163, R14 ;  /* 0x0000000ea30e7220 */ /* 0x000fe20000410000 */
[----:B------:R-:W-:Y:S01]  /*7580*/  F2FP.BF16.F32.PACK_AB R16, R8, R9 ;  /* 0x000000090810723e */ /* 0x000fe200000010ff */
[----:B------:R1:W5:Y:S01]  /*7590*/  LDL.LU R49, [R1+0x8c] ;  /* 0x00008c0001317983 */ /* 0x0003620000300800 */
[----:B------:R-:W-:Y:S01]  /*75a0*/  FMUL.FTZ R8, R48, R21 ;  /* 0x0000001530087220 */ /* 0x000fe20000410000 */
[----:B------:R-:W-:Y:S01]  /*75b0*/  FADD.FTZ R22, -R143, R22 ;  /* 0x000000168f167221 */ /* 0x000fe20000010100 */
[----:B------:R-:W-:Y:S01]  /*75c0*/  FMUL.FTZ R7, R158, R7 ;  /* 0x000000079e077220 */ /* 0x000fe20000410000 */
[----:B------:R1:W5:Y:S01]  /*75d0*/  LDL.LU R48, [R1+0x88] ;  /* 0x0000880001307983 */ /* 0x0003620000300800 */
[----:B------:R-:W-:Y:S01]  /*75e0*/  FMUL.FTZ R6, R157, R6 ;  /* 0x000000069d067220 */ /* 0x000fe20000410000 */
[----:B------:R-:W-:Y:S01]  /*75f0*/  FMUL.FTZ R9, R47, R22 ;  /* 0x000000162f097220 */ /* 0x000fe20000410000 */
[----:B------:R-:W-:Y:S01]  /*7600*/  FADD.FTZ R23, -R143, R23 ;  /* 0x000000178f177221 */ /* 0x000fe20000010100 */
[----:B------:R1:W5:Y:S01]  /*7610*/  LDL.LU R47, [R1+0x84] ;  /* 0x00008400012f7983 */ /* 0x0003620000300800 */
[----:B------:R-:W-:Y:S01]  /*7620*/  FADD.FTZ R24, -R142, R24 ;  /* 0x000000188e187221 */ /* 0x000fe20000010100 */
[----:B------:R-:W-:Y:S01]  /*7630*/  F2FP.BF16.F32.PACK_AB R17, R6, R7 ;  /* 0x000000070611723e */ /* 0x000fe200000010ff */
[----:B------:R-:W-:Y:S01]  /*7640*/  FMUL.FTZ R7, R46, R23 ;  /* 0x000000172e077220 */ /* 0x000fe20000410000 */
[----:B------:R-:W-:Y:S01]  /*7650*/  FADD.FTZ R25, -R142, R25 ;  /* 0x000000198e197221 */ /* 0x000fe20000010100 */
[----:B------:R1:W5:Y:S01]  /*7660*/  LDL.LU R46, [R1+0x80] ;  /* 0x00008000012e7983 */ /* 0x0003620000300800 */
[----:B------:R-:W-:Y:S01]  /*7670*/  FMUL.FTZ R24, R45, R24 ;  /* 0x000000182d187220 */ /* 0x000fe20000410000 */
[----:B------:R-:W-:Y:S01]  /*7680*/  FADD.FTZ R26, -R140, R26 ;  /* 0x0000001a8c1a7221 */ /* 0x000fe20000010100 */
[----:B------:R-:W-:Y:S01]  /*7690*/  FMUL.FTZ R25, R44, R25 ;  /* 0x000000192c197220 */ /* 0x000fe20000410000 */
[----:B------:R1:W5:Y:S01]  /*76a0*/  LDL.LU R45, [R1+0x7c] ;  /* 0x00007c00012d7983 */ /* 0x0003620000300800 */
[----:B------:R-:W-:Y:S01]  /*76b0*/  FADD.FTZ R27, -R140, R27 ;  /* 0x0000001b8c1b7221 */ /* 0x000fe20000010100 */
[----:B------:R-:W-:Y:S01]  /*76c0*/  FMUL.FTZ R22, R43, R26 ;  /* 0x0000001a2b167220 */ /* 0x000fe20000410000 */
[----:B------:R-:W-:Y:S01]  /*76d0*/  FADD.FTZ R28, -R142, R28 ;  /* 0x0000001c8e1c7221 */ /* 0x000fe20000010100 */
[----:B------:R1:W5:Y:S01]  /*76e0*/  LDL.LU R44, [R1+0x78] ;  /* 0x00007800012c7983 */ /* 0x0003620000300800 */
[----:B------:R-:W-:Y:S01]  /*76f0*/  FMUL.FTZ R21, R42, R27 ;  /* 0x0000001b2a157220 */ /* 0x000fe20000410000 */
[----:B------:R-:W-:Y:S01]  /*7700*/  FADD.FTZ R29, -R142, R29 ;  /* 0x0000001d8e1d7221 */ /* 0x000fe20000010100 */
[----:B------:R-:W-:Y:S01]  /*7710*/  FMUL.FTZ R28, R41, R28 ;  /* 0x0000001c291c7220 */ /* 0x000fe20000410000 */
[----:B------:R1:W5:Y:S01]  /*7720*/  LDL.LU R43, [R1+0x74] ;  /* 0x00007400012b7983 */ /* 0x0003620000300800 */
[----:B------:R-:W-:Y:S01]  /*7730*/  FMUL.FTZ R15, R159, R11 ;  /* 0x0000000b9f0f7220 */ /* 0x000fe20000410000 */
[----:B------:R-:W-:Y:S01]  /*7740*/  FMUL.FTZ R11, R40, R29 ;  /* 0x0000001d280b7220 */ /* 0x000fe20000410000 */
[C---:B------:R-:W-:Y:S01]  /*7750*/  FADD.FTZ R30, -R140.reuse, R30 ;  /* 0x0000001e8c1e7221 */ /* 0x040fe20000010100 */
[----:B------:R1:W5:Y:S01]  /*7760*/  LDL.LU R42, [R1+0x70] ;  /* 0x00007000012a7983 */ /* 0x0003620000300800 */
[----:B------:R-:W-:Y:S01]  /*7770*/  FADD.FTZ R31, -R140, R31 ;  /* 0x0000001f8c1f7221 */ /* 0x000fe20000010100 */
[----:B------:R-:W-:Y:S01]  /*7780*/  FMUL.FTZ R6, R151, R10 ;  /* 0x0000000a97067220 */ /* 0x000fe20000410000 */
[----:B------:R-:W-:Y:S01]  /*7790*/  FMUL.FTZ R18, R39, R30 ;  /* 0x0000001e27127220 */ /* 0x000fe20000410000 */
[----:B------:R1:W5:Y:S01]  /*77a0*/  LDL.LU R41, [R1+0x6c] ;  /* 0x00006c0001297983 */ /* 0x0003620000300800 */
[----:B------:R-:W-:Y:S01]  /*77b0*/  FMUL.FTZ R10, R38, R31 ;  /* 0x0000001f260a7220 */ /* 0x000fe20000410000 */
[C---:B------:R-:W-:Y:S01]  /*77c0*/  FADD.FTZ R32, -R156.reuse, R32 ;  /* 0x000000209c207221 */ /* 0x040fe20000010100 */
[----:B------:R-:W-:Y:S01]  /*77d0*/  FADD.FTZ R33, -R156, R33 ;  /* 0x000000219c217221 */ /* 0x000fe20000010100 */
[----:B------:R1:W5:Y:S01]  /*77e0*/  LDL.LU R40, [R1+0x68] ;  /* 0x0000680001287983 */ /* 0x0003620000300800 */
[C---:B------:R-:W-:Y:S01]  /*77f0*/  FADD.FTZ R34, -R143.reuse, R34 ;  /* 0x000000228f227221 */ /* 0x040fe20000010100 */
[----:B------:R-:W-:Y:S01]  /*7800*/  FADD.FTZ R35, -R143, R35 ;  /* 0x000000238f237221 */ /* 0x000fe20000010100 */
[----:B------:R-:W-:Y:S01]  /*7810*/  FMUL.FTZ R33, R36, R33 ;  /* 0x0000002124217220 */ /* 0x000fe20000410000 */
[----:B------:R1:W5:Y:S01]  /*7820*/  LDL.LU R39, [R1+0x64] ;  /* 0x0000640001277983 */ /* 0x0003620000300800 */
[----:B------:R-:W-:Y:S01]  /*7830*/  F2FP.BF16.F32.PACK_AB R15, R15, R5 ;  /* 0x000000050f0f723e */ /* 0x000fe200000010ff */
[----:B------:R-:W-:Y:S01]  /*7840*/  FMUL.FTZ R19, R2, R35 ;  /* 0x0000002302137220 */ /* 0x000fe20000410000 */
[----:B------:R-:W-:Y:S01]  /*7850*/  FMUL.FTZ R5, R247, R9 ;  /* 0x00000009f7057220 */ /* 0x000fe20000410000 */
[----:B------:R1:W5:Y:S01]  /*7860*/  LDL.LU R38, [R1+0x60] ;  /* 0x0000600001267983 */ /* 0x0003620000300800 */
[----:B------:R-:W-:Y:S01]  /*7870*/  FMUL.FTZ R4, R153, R4 ;  /* 0x0000000499047220 */ /* 0x000fe20000410000 */
[----:B------:R-:W-:Y:S01]  /*7880*/  FMUL.FTZ R141, R152, R141 ;  /* 0x0000008d988d7220 */ /* 0x000fe20000410000 */
[----:B------:R-:W-:Y:S01]  /*7890*/  FMUL.FTZ R9, R37, R32 ;  /* 0x0000002025097220 */ /* 0x000fe20000410000 */
[----:B------:R-:W-:Y:S01]  /*78a0*/  FMUL.FTZ R13, R165, R13 ;  /* 0x0000000da50d7220 */ /* 0x000fe20000410000 */
[----:B------:R1:W5:Y:S01]  /*78b0*/  LDL.LU R37, [R1+0x5c] ;  /* 0x00005c0001257983 */ /* 0x0003620000300800 */
[----:B------:R-:W-:Y:S01]  /*78c0*/  FMUL.FTZ R0, R238, R0 ;  /* 0x00000000ee007220 */ /* 0x000fe20000410000 */
[----:B------:R-:W-:Y:S01]  /*78d0*/  F2FP.BF16.F32.PACK_AB R141, R141, R4 ;  /* 0x000000048d8d723e */ /* 0x000fe200000010ff */
[----:B------:R-:W-:Y:S01]  /*78e0*/  FMUL.FTZ R4, R164, R145 ;  /* 0x00000091a4047220 */ /* 0x000fe20000410000 */
[----:B------:R1:W5:Y:S01]  /*78f0*/  LDL.64 R162, [R1+0x8] ;  /* 0x0000080001a27983 */ /* 0x0003620000100a00 */
[----:B------:R-:W-:Y:S01]  /*7900*/  F2FP.BF16.F32.PACK_AB R13, R13, R6 ;  /* 0x000000060d0d723e */ /* 0x000fe200000010ff */
[----:B------:R-:W-:Y:S01]  /*7910*/  FMUL.FTZ R12, R166, R12 ;  /* 0x0000000ca60c7220 */ /* 0x000fe20000410000 */
[----:B------:R-:W-:Y:S01]  /*7920*/  FMUL.FTZ R8, R167, R8 ;  /* 0x00000008a7087220 */ /* 0x000fe20000410000 */
[----:B------:R1:W5:Y:S01]  /*7930*/  LDL.LU R36, [R1+0x58] ;  /* 0x0000580001247983 */ /* 0x0003620000300800 */
[----:B------:R-:W-:Y:S01]  /*7940*/  F2FP.BF16.F32.PACK_AB R14, R14, R4 ;  /* 0x000000040e0e723e */ /* 0x000fe200000010ff */
[----:B------:R-:W-:Y:S01]  /*7950*/  FMUL.FTZ R4, R242, R20 ;  /* 0x00000014f2047220 */ /* 0x000fe20000410000 */
[----:B------:R-:W-:Y:S01]  /*7960*/  F2FP.BF16.F32.PACK_AB R12, R12, R0 ;  /* 0x000000000c0c723e */ /* 0x000fe200000010ff */
[----:B------:R-:W-:Y:S01]  /*7970*/  FMUL.FTZ R20, R3, R34 ;  /* 0x0000002203147220 */ /* 0x000fe20000410000 */
[----:B------:R-:W-:Y:S01]  /*7980*/  FMUL.FTZ R0, R232, R24 ;  /* 0x00000018e8007220 */ /* 0x000fe20000410000 */
[----:B------:R1:W5:Y:S01]  /*7990*/  LDL.LU R3, [R1+0x54] ;  /* 0x0000540001037983 */ /* 0x0003620000300800 */
[----:B------:R-:W-:Y:S01]  /*79a0*/  F2FP.BF16.F32.PACK_AB R8, R8, R4 ;  /* 0x000000040808723e */ /* 0x000fe200000010ff */
[----:B------:R-:W-:Y:S01]  /*79b0*/  FMUL.FTZ R6, R150, R25 ;  /* 0x0000001996067220 */ /* 0x000fe20000410000 */
[----:B------:R-:W-:Y:S01]  /*79c0*/  FMUL.FTZ R4, R149, R28 ;  /* 0x0000001c95047220 */ /* 0x000fe20000410000 */
[----:B------:R1:W5:Y:S01]  /*79d0*/  LDL R161, [R1+0x20] ;  /* 0x0000200001a17983 */ /* 0x0003620000100800 */
[----:B------:R-:W-:Y:S01]  /*79e0*/  FMUL.FTZ R11, R146, R11 ;  /* 0x0000000b920b7220 */ /* 0x000fe20000410000 */
[----:B------:R-:W-:Y:S01]  /*79f0*/  FMUL.FTZ R7, R246, R7 ;  /* 0x00000007f6077220 */ /* 0x000fe20000410000 */
[----:B------:R-:W-:Y:S01]  /*7a00*/  F2FP.BF16.F32.PACK_AB R6, R6, R0 ;  /* 0x000000000606723e */ /* 0x000fe200000010ff */
[----:B------:R1:W5:Y:S01]  /*7a10*/  LDL R160, [R1+0x24] ;  /* 0x0000240001a07983 */ /* 0x0003620000100800 */
[----:B------:R-:W-:Y:S01]  /*7a20*/  FMUL.FTZ R9, R241, R9 ;  /* 0x00000009f1097220 */ /* 0x000fe20000410000 */
[----:B------:R-:W-:Y:S01]  /*7a30*/  F2FP.BF16.F32.PACK_AB R11, R11, R4 ;  /* 0x000000040b0b723e */ /* 0x000fe200000010ff */
[----:B------:R-:W-:Y:S01]  /*7a40*/  FMUL.FTZ R0, R148, R33 ;  /* 0x0000002194007220 */ /* 0x000fe20000410000 */
[----:B------:R-:W-:Y:S01]  /*7a50*/  F2FP.BF16.F32.PACK_AB R7, R7, R5 ;  /* 0x000000050707723e */ /* 0x000fe200000010ff */
[----:B------:R1:W5:Y:S01]  /*7a60*/  LDL.LU R2, [R1+0x50] ;  /* 0x0000500001027983 */ /* 0x0003620000300800 */
[----:B------:R-:W-:Y:S01]  /*7a70*/  FMUL.FTZ R22, R245, R22 ;  /* 0x00000016f5167220 */ /* 0x000fe20000410000 */
[----:B------:R-:W-:Y:S01]  /*7a80*/  FMUL.FTZ R21, R244, R21 ;  /* 0x00000015f4157220 */ /* 0x000fe20000410000 */
[----:B------:R-:W-:Y:S01]  /*7a90*/  F2FP.BF16.F32.PACK_AB R4, R0, R9 ;  /* 0x000000090004723e */ /* 0x000fe200000010ff */
[----:B------:R-:W-:Y:S01]  /*7aa0*/  FMUL.FTZ R18, R240, R18 ;  /* 0x00000012f0127220 */ /* 0x000fe20000410000 */
[----:B------:R-:W-:Y:S01]  /*7ab0*/  FMUL.FTZ R10, R147, R10 ;  /* 0x0000000a930a7220 */ /* 0x000fe20000410000 */
[----:B------:R-:W-:Y:S01]  /*7ac0*/  FMUL.FTZ R20, R243, R20 ;  /* 0x00000014f3147220 */ /* 0x000fe20000410000 */
[----:B------:R-:W-:Y:S01]  /*7ad0*/  F2FP.BF16.F32.PACK_AB R5, R21, R22 ;  /* 0x000000161505723e */ /* 0x000fe200000010ff */
[----:B------:R-:W-:Y:S02]  /*7ae0*/  FMUL.FTZ R19, R239, R19 ;  /* 0x00000013ef137220 */ /* 0x000fe40000410000 */
[----:B------:R-:W-:Y:S03]  /*7af0*/  F2FP.BF16.F32.PACK_AB R10, R10, R18 ;  /* 0x000000120a0a723e */ /* 0x000fe600000010ff */
[----:B------:R-:W-:Y:S01]  /*7b00*/  F2FP.BF16.F32.PACK_AB R0, R19, R20 ;  /* 0x000000141300723e */ /* 0x000fe200000010ff */
[----:B------:R-:W-:Y:S06]  /*7b10*/  @!P0 BRA `(.L_x_734) ;  /* 0x0000000000c88947 */ /* 0x000fec0003800000 */
[----:B------:R-:W2:Y:S01]  /*7b20*/  LDL.LU R24, [R1] ;  /* 0x0000000001187983 */ /* 0x000ea20000300800 */
[----:B------:R-:W3:Y:S01]  /*7b30*/  LDC R9, c[0x0][0x240] ;  /* 0x00009000ff097b82 */ /* 0x000ee20000000800 */
        /* <DEDUP_REMOVED lines=14> */
[----:B---3--:R-:W-:Y:S02]  /*7c20*/  IMAD.U32 R9, R9, -0x40, RZ ;  /* 0xffffffc009097824 */ /* 0x008fe400078e00ff */
[C---:B------:R-:W-:Y:S03]  /*7c30*/  @!P1 VIADD R22, R24.reuse, UR9 ;  /* 0x0000000918169c36 */ /* 0x040fe60008000000 */
[C---:B------:R-:W-:Y:S02]  /*7c40*/  LEA R250, P4, R9.reuse, R250, 0x1 ;  /* 0x000000fa09fa7211 */ /* 0x040fe400078808ff */
[----:B------:R-:W-:Y:S03]  /*7c50*/  SHF.R.S32.HI R18, RZ, 0x1f, R9 ;  /* 0x0000001fff127819 */ /* 0x000fe60000011409 */
[----:B------:R-:W-:Y:S01]  /*7c60*/  @!P2 IMAD.MOV.U32 R20, RZ, RZ, R250 ;  /* 0x000000ffff14a224 */ /* 0x000fe200078e00fa */
[----:B------:R-:W-:Y:S01]  /*7c70*/  LEA.HI.X R248, R9, R248, R18, 0x1, P4 ;  /* 0x000000f809f87211 */ /* 0x000fe200020f0c12 */
[----:B------:R-:W-:Y:S02]  /*7c80*/  VIADD R9, R24, UR9 ;  /* 0x0000000918097c36 */ /* 0x000fe40008000000 */
[----:B------:R-:W-:Y:S01]  /*7c90*/  @!P3 IMAD.MOV.U32 R18, RZ, RZ, R250 ;  /* 0x000000ffff12b224 */ /* 0x000fe200078e00fa */
[----:B------:R-:W-:Y:S01]  /*7ca0*/  @!P3 MOV R19, R248 ;  /* 0x000000f80013b202 */ /* 0x000fe20000000f00 */
[--C-:B------:R-:W-:Y:S01]  /*7cb0*/  @!P2 IMAD.MOV.U32 R21, RZ, RZ, R248.reuse ;  /* 0x000000ffff15a224 */ /* 0x100fe200078e00f8 */
[----:B------:R4:W-:Y:S04]  /*7cc0*/  STL [R1], R9 ;  /* 0x0000000901007387 */ /* 0x0009e80000100800 */
        /* <DEDUP_REMOVED lines=13> */
[----:B--2---:R-:W-:Y:S03]  /*7da0*/  @!P1 MOV R18, R250 ;  /* 0x000000fa00129202 */ /* 0x004fe60000000f00 */
        /* <DEDUP_REMOVED lines=9> */
.L_x_734:
        /* <DEDUP_REMOVED lines=19> */
[----:B----4-:R-:W2:Y:S04]  /*7f70*/  LDSM.16.MT88.4 R8, [R0+0x6000] ;  /* 0x006000000008783b */ /* 0x010ea80000004200 */
        /* <DEDUP_REMOVED lines=104> */
.L_x_735:
        /* <DEDUP_REMOVED lines=187> */
[-C--:B------:R-:W-:Y:S03]  /*91b0*/  LEA.HI.X.SX32 R13, R11, R29.reuse, 0x2, P4 ;  /* 0x0000001d0b0d7211 */ /* 0x080fe600020f16ff */
        /* <DEDUP_REMOVED lines=264> */
.L_x_737:
        /* <DEDUP_REMOVED lines=19> */
.L_x_738:
        /* <DEDUP_REMOVED lines=53> */
.L_x_740:
[----:B------:R-:W-:Y:S05]  /*a6c0*/  BSYNC B0 ;  /* 0x0000000000007941 */ /* 0x000fea0003800000 */
.L_x_739:
        /* <DEDUP_REMOVED lines=19> */
.L_x_742:
[----:B------:R-:W-:Y:S05]  /*a800*/  BSYNC B0 ;  /* 0x0000000000007941 */ /* 0x000fea0003800000 */
.L_x_741:
        /* <DEDUP_REMOVED lines=35> */
.L_x_744:
[----:B------:R-:W-:Y:S05]  /*aa40*/  BSYNC B0 ;  /* 0x0000000000007941 */ /* 0x000fea0003800000 */
.L_x_743:
        /* <DEDUP_REMOVED lines=18> */
.L_x_718:
[----:B------:R-:W-:Y:S05]  /*ab70*/  BSYNC B1 ;  /* 0x0000000000017941 */ /* 0x000fea0003800000 */
.L_x_704:
        /* <DEDUP_REMOVED lines=8> */
.L_x_745:
[----:B------:R-:W-:Y:S05]  /*ac00*/  EXIT ;  /* 0x000000000000794d */ /* 0x000fea0003800000 */
.L_x_747:
        /* <DEDUP_REMOVED lines=15> */
.L_x_1299:


//--------------------- .text._ZN5flash25flash_bwd_dot_do_o_kernelILb0E23Flash_bwd_kernel_traitsILi96ELi64ELi128ELi8ELi2ELi4ELi4ELb1ELb0EN7cutlass10bfloat16_tE19Flash_kernel_traitsILi96ELi64ELi128ELi8ES3_EEEEvNS_16Flash_bwd_paramsE --------------------------
	.section	.text._ZN5flash25flash_bwd_dot_do_o_kernelILb0E23Flash_bwd_kernel_traitsILi96ELi64ELi128ELi8ELi2ELi4ELi4ELb1ELb0EN7cutlass10bfloat16_tE19Flash_kernel_traitsILi96ELi64ELi128ELi8ES3_EEEEvNS_16Flash_bwd_paramsE,"ax",@progbits
	.align	128
        .global         _ZN5flash25flash_bwd_dot_do_o_kernelILb0E23Flash_bwd_kernel_traitsILi96ELi64ELi128ELi8ELi2ELi4ELi4ELb1ELb0EN7cutlass10bfloat16_tE19Flash_kernel_traitsILi96ELi64ELi128ELi8ES3_EEEEvNS_16Flash_bwd_paramsE
        .type           _ZN5flash25flash_bwd_dot_do_o_kernelILb0E23Flash_bwd_kernel_traitsILi96ELi64ELi128ELi8ELi2ELi4ELi4ELb1ELb0EN7cutlass10bfloat16_tE19Flash_kernel_traitsILi96ELi64ELi128ELi8ES3_EEEEvNS_16Flash_bwd_paramsE,@function
        .size           _ZN5flash25flash_bwd_dot_do_o_kernelILb0E23Flash_bwd_kernel_traitsILi96ELi64ELi128ELi8ELi2ELi4ELi4ELb1ELb0EN7cutlass10bfloat16_tE19Flash_kernel_traitsILi96ELi64ELi128ELi8ES3_EEEEvNS_16Flash_bwd_paramsE,(.L_x_1300 - _ZN5flash25flash_bwd_dot_do_o_kernelILb0E23Flash_bwd_kernel_traitsILi96ELi64ELi128ELi8ELi2ELi4ELi4ELb1ELb0EN7cutlass10bfloat16_tE19Flash_kernel_traitsILi96ELi64ELi128ELi8ES3_EEEEvNS_16Flash_bwd_paramsE)
        .other          _ZN5flash25flash_bwd_dot_do_o_kernelILb0E23Flash_bwd_kernel_traitsILi96ELi64ELi128ELi8ELi2ELi4ELi4ELb1ELb0EN7cutlass10bfloat16_tE19Flash_kernel_traitsILi96ELi64ELi128ELi8ES3_EEEEvNS_16Flash_bwd_paramsE,@"STO_CUDA_ENTRY STV_DEFAULT"
_ZN5flash25flash_bwd_dot_do_o_kernelILb0E23Flash_bwd_kernel_traitsILi96ELi64ELi128ELi8ELi2ELi4ELi4ELb1ELb0EN7cutlass10bfloat16_tE19Flash_kernel_traitsILi96ELi64ELi128ELi8ES3_EEEEvNS_16Flash_bwd_paramsE:
.text._ZN5flash25flash_bwd_dot_do_o_kernelILb0E23Flash_bwd_kernel_traitsILi96ELi64ELi128ELi8ELi2ELi4ELi4ELb1ELb0EN7cutlass10bfloat16_tE19Flash_kernel_traitsILi96ELi64ELi128ELi8ES3_EEEEvNS_16Flash_bwd_paramsE:
[----:B------:R-:W-:Y:S08]  /*0000*/  LDC R1, c[0x0][0x28] ;  /* 0x00000a00ff017b82 */ /* 0x000ff00000000800 */
[----:B------:R-:W0:Y:S01]  /*0010*/  LDC.64 R2, c[0x0][0x2f0] ;  /* 0x0000bc00ff027b82 */ /* 0x000e220000000a00 */
[----:B------:R-:W-:Y:S01]  /*0020*/  IMAD.MOV.U32 R9, RZ, RZ, -0x1 ;  /* 0xffffffffff097424 */ /* 0x000fe200078e00ff */
[----:B------:R-:W-:Y:S01]  /*0030*/  ULDC.64 UR6, c[0x0][0x208] ;  /* 0x0000820000067ab9 */ /* 0x000fe20000000a00 */
[----:B0-----:R-:W-:-:S02]  /*0040*/  ISETP.NE.U32.AND P0, PT, R2, RZ, PT ;  /* 0x000000ff0200720c */ /* 0x001fc40003f05070 */
[----:B------:R-:W0:Y:S02]  /*0050*/  S2R R2, SR_CTAID.Y ;  /* 0x0000000000027919 */ /* 0x000e240000002600 */
[----:B------:R-:W-:-:S13]  /*0060*/  ISETP.NE.AND.EX P0, PT, R3, RZ, PT, P0 ;  /* 0x000000ff0300720c */ /* 0x000fda0003f05300 */
[----:B------:R-:W1:Y:S08]  /*0070*/  @P0 LDC.64 R6, c[0x0][0x2f0] ;  /* 0x0000bc00ff060b82 */ /* 0x000e700000000a00 */
[----:B------:R-:W2:Y:S01]  /*0080*/  @P0 LDC.64 R4, c[0x0][0x2f0] ;  /* 0x0000bc00ff040b82 */ /* 0x000ea20000000a00 */
[----:B0-----:R-:W-:-:S04]  /*0090*/  @P0 VIADD R3, R2, 0x1 ;  /* 0x0000000102030836 */ /* 0x001fc80000000000 */
[----:B-1----:R-:W-:-:S06]  /*00a0*/  @P0 IMAD.WIDE R6, R3, 0x4, R6 ;  /* 0x0000000403060825 */ /* 0x002fcc00078e0206 */
[----:B------:R-:W3:Y:S01]  /*00b0*/  @P0 LDG.E R6, desc[UR6][R6.64] ;  /* 0x0000000606060981 */ /* 0x000ee2000c1e1900 */
[----:B--2---:R-:W-:-:S05]  /*00c0*/  @P0 IMAD.WIDE R4, R2, 0x4, R4 ;  /* 0x0000000402040825 */ /* 0x004fca00078e0204 */
[----:B------:R-:W3:Y:S01]  /*00d0*/  @P0 LDG.E R9, desc[UR6][R4.64] ;  /* 0x0000000604090981 */ /* 0x000ee2000c1e1900 */
[----:B------:R-:W0:Y:S02]  /*00e0*/  S2UR UR4, SR_CTAID.X ;  /* 0x00000000000479c3 */ /* 0x000e240000002500 */
[----:B0-----:R-:W-:Y:S01]  /*00f0*/  USHF.L.U32 UR4, UR4, 0x6, URZ ;  /* 0x0000000604047899 */ /* 0x001fe2000800063f */
[----:B---3--:R-:W-:-:S06]  /*0100*/  @P0 IADD3 R3, R6, -R9, RZ ;  /* 0x8000000906030210 */ /* 0x008fcc0007ffe0ff */
[----:B------:R-:W0:Y:S02]  /*0110*/  @!P0 LDC R3, c[0x0][0x2c4] ;  /* 0x0000b100ff038b82 */ /* 0x000e240000000800 */
[----:B0-----:R-:W-:-:S13]  /*0120*/  ISETP.GT.AND P0, PT, R3, UR4, PT ;  /* 0x0000000403007c0c */ /* 0x001fda000bf04270 */
[----:B------:R-:W-:Y:S05]  /*0130*/  @!P0 EXIT ;  /* 0x000000000000894d */ /* 0x000fea0003800000 */
[----:B------:R-:W-:Y:S01]  /*0140*/  ISETP.NE.AND P1, PT, R9, -0x1, PT ;  /* 0xffffffff0900780c */ /* 0x000fe20003f25270 */
[----:B------:R-:W0:Y:S01]  /*0150*/  S2R R0, SR_TID.X ;  /* 0x0000000000007919 */ /* 0x000e220000002100 */
[----:B------:R-:W-:Y:S01]  /*0160*/  ULDC.U8 UR8, c[0x0][0x3d8] ;  /* 0x0000f60000087ab9 */ /* 0x000fe20000000000 */
[----:B------:R-:W1:Y:S01]  /*0170*/  S2UR UR5, SR_CTAID.Z ;  /* 0x00000000000579c3 */ /* 0x000e620000002700 */
[----:B------:R-:W-:-:S09]  /*0180*/  ISETP.NE.AND P0, PT, RZ, UR8, PT ;  /* 0x00000008ff007c0c */ /* 0x000fd2000bf05270 */
[----:B------:R-:W2:Y:S01]  /*0190*/  @P1 LDC.64 R6, c[0x0][0x420] ;  /* 0x00010800ff061b82 */ /* 0x000ea20000000a00 */
[--C-:B------:R-:W-:Y:S02]  /*01a0*/  @!P1 SHF.R.S32.HI R5, RZ, 0x1f, R2.reuse ;  /* 0x0000001fff059819 */ /* 0x100fe40000011402 */
[----:B------:R-:W-:-:S05]  /*01b0*/  @!P1 SHF.R.S32.HI R17, RZ, 0x1f, R2 ;  /* 0x0000001fff119819 */ /* 0x000fca0000011402 */
[----:B------:R-:W3:Y:S08]  /*01c0*/  @!P1 LDC.64 R10, c[0x0][0x418] ;  /* 0x00010600ff0a9b82 */ /* 0x000ef00000000a00 */
[----:B------:R-:W4:Y:S08]  /*01d0*/  @!P1 LDC.64 R12, c[0x0][0x290] ;  /* 0x0000a400ff0c9b82 */ /* 0x000f300000000a00 */
[----:B------:R-:W5:Y:S01]  /*01e0*/  @P1 LDC.64 R14, c[0x0][0x298] ;  /* 0x0000a600ff0e1b82 */ /* 0x000f620000000a00 */
[----:B--2---:R-:W-:-:S04]  /*01f0*/  @P1 IMAD.WIDE.U32 R22, R9, R6, RZ ;  /* 0x0000000609161225 */ /* 0x004fc800078e00ff */
[----:B------:R-:W-:Y:S02]  /*0200*/  @P1 IMAD R20, R9, R7, R23 ;  /* 0x0000000709141224 */ /* 0x000fe400078e0217 */
[----:B---3--:R-:W-:-:S04]  /*0210*/  @!P1 IMAD R5, R5, R10, RZ ;  /* 0x0000000a05059224 */ /* 0x008fc800078e02ff */
[C---:B------:R-:W-:Y:S02]  /*0220*/  @!P1 IMAD R11, R2.reuse, R11, R5 ;  /* 0x0000000b020b9224 */ /* 0x040fe400078e0205 */
[-C--:B----4-:R-:W-:Y:S02]  /*0230*/  @!P1 IMAD R4, R17, R12.reuse, RZ ;  /* 0x0000000c11049224 */ /* 0x090fe400078e02ff */
[----:B------:R-:W-:-:S04]  /*0240*/  @!P1 IMAD.WIDE.U32 R6, R2, R12, RZ ;  /* 0x0000000c02069225 */ /* 0x000fc800078e00ff */
[----:B------:R-:W-:Y:S02]  /*0250*/  @!P1 IMAD R13, R2, R13, R4 ;  /* 0x0000000d020d9224 */ /* 0x000fe400078e0204 */
[----:B-----5:R-:W-:-:S04]  /*0260*/  @P1 IMAD.WIDE.U32 R34, R9, R14, RZ ;  /* 0x0000000e09221225 */ /* 0x020fc800078e00ff */
[----:B------:R-:W-:-:S04]  /*0270*/  @!P1 IMAD.WIDE.U32 R4, R2, R10, RZ ;  /* 0x0000000a02049225 */ /* 0x000fc800078e00ff */
[----:B------:R-:W-:Y:S01]  /*0280*/  @P1 IMAD R35, R9, R15, R35 ;  /* 0x0000000f09231224 */ /* 0x000fe200078e0223 */
[----:B------:R-:W-:Y:S01]  /*0290*/  @!P1 IADD3 R35, R7, R13, RZ ;  /* 0x0000000d07239210 */ /* 0x000fe20007ffe0ff */
[----:B------:R-:W-:Y:S02]  /*02a0*/  @!P1 IMAD.IADD R20, R5, 0x1, R11 ;  /* 0x0000000105149824 */ /* 0x000fe400078e020b */
[----:B------:R-:W-:Y:S02]  /*02b0*/  @!P1 IMAD.MOV.U32 R22, RZ, RZ, R4 ;  /* 0x000000ffff169224 */ /* 0x000fe400078e0004 */
[----:B------:R-:W-:Y:S01]  /*02c0*/  @!P1 IMAD.MOV.U32 R34, RZ, RZ, R6 ;  /* 0x000000ffff229224 */ /* 0x000fe200078e0006 */
[----:B01----:R-:W-:Y:S06]  /*02d0*/  @!P0 BRA `(.L_x_748) ;  /* 0x0000000000208947 */ /* 0x003fec0003800000 */
[----:B------:R-:W0:Y:S08]  /*02e0*/  LDC R7, c[0x0][0x2d4] ;  /* 0x0000b500ff077b82 */ /* 0x000e300000000800 */
[----:B------:R-:W1:Y:S08]  /*02f0*/  LDC R4, c[0x0][0x2c0] ;  /* 0x0000b000ff047b82 */ /* 0x000e700000000800 */
[----:B------:R-:W1:Y:S01]  /*0300*/  LDC R5, c[0x0][0x2e4] ;  /* 0x0000b900ff057b82 */ /* 0x000e620000000800 */
[----:B0-----:R-:W-:-:S02]  /*0310*/  @!P1 IMAD R9, R2, R7, RZ ;  /* 0x0000000702099224 */ /* 0x001fc400078e02ff */
[----:B-1----:R-:W-:-:S03]  /*0320*/  IMAD R4, R4, 0x80, R5 ;  /* 0x0000008004047824 */ /* 0x002fc600078e0205 */
[----:B------:R-:W-:-:S05]  /*0330*/  LEA R5, R2, R9, 0x7 ;  /* 0x0000000902057211 */ /* 0x000fca00078e38ff */
[----:B------:R-:W-:Y:S01]  /*0340*/  IMAD R37, R4, UR5, R5 ;  /* 0x0000000504257c24 */ /* 0x000fe2000f8e0205 */
[----:B------:R-:W-:Y:S06]  /*0350*/  BRA `(.L_x_749) ;  /* 0x0000000000107947 */ /* 0x000fec0003800000 */
.L_x_748:
[----:B------:R-:W0:Y:S08]  /*0360*/  LDC R5, c[0x0][0x270] ;  /* 0x00009c00ff057b82 */ /* 0x000e300000000800 */
[----:B------:R-:W1:Y:S01]  /*0370*/  LDC R37, c[0x0][0x2d4] ;  /* 0x0000b500ff257b82 */ /* 0x000e620000000800 */
[----:B0-----:R-:W-:-:S04]  /*0380*/  IMAD R2, R2, R5, UR5 ;  /* 0x0000000502027e24 */ /* 0x001fc8000f8e0205 */
[----:B-1----:R-:W-:-:S07]  /*0390*/  IMAD R37, R2, R37, RZ ;  /* 0x0000002502257224 */ /* 0x002fce00078e02ff */
.L_x_749:
[----:B------:R-:W-:Y:S01]  /*03a0*/  SHF.R.S32.HI R5, RZ, 0x1f, R0 ;  /* 0x0000001fff057819 */ /* 0x000fe20000011400 */
[----:B------:R-:W-:Y:S01]  /*03b0*/  VIADD R3, R3, -UR4 ;  /* 0x8000000403037c36 */ /* 0x000fe20008000000 */
[----:B------:R-:W-:Y:S01]  /*03c0*/  USHF.R.S32.HI UR8, URZ, 0x1f, UR4 ;  /* 0x0000001f3f087899 */ /* 0x000fe20008011404 */
[----:B------:R-:W-:Y:S01]  /*03d0*/  BSSY B0, `(.L_x_750) ;  /* 0x000002f000007945 */ /* 0x000fe20003800000 */
[----:B------:R-:W-:Y:S01]  /*03e0*/  LEA.HI R5, R5, R0, RZ, 0x2 ;  /* 0x0000000005057211 */ /* 0x000fe200078f10ff */
[----:B------:R-:W-:Y:S01]  /*03f0*/  USHF.R.S32.HI UR9, URZ, 0x1f, UR5 ;  /* 0x0000001f3f097899 */ /* 0x000fe20008011405 */
[----:B------:R-:W-:Y:S01]  /*0400*/  VIADD R37, R37, UR4 ;  /* 0x0000000425257c36 */ /* 0x000fe20008000000 */
[----:B------:R-:W-:Y:S02]  /*0410*/  CS2R R18, SRZ ;  /* 0x0000000000127805 */ /* 0x000fe4000001ff00 */
[----:B------:R-:W-:Y:S02]  /*0420*/  SHF.R.S32.HI R36, RZ, 0x2, R5 ;  /* 0x00000002ff247819 */ /* 0x000fe40000011405 */
[----:B------:R-:W-:-:S02]  /*0430*/  CS2R R6, SRZ ;  /* 0x0000000000067805 */ /* 0x000fc4000001ff00 */
[----:B------:R-:W-:Y:S02]  /*0440*/  CS2R R10, SRZ ;  /* 0x00000000000a7805 */ /* 0x000fe4000001ff00 */
[----:B------:R-:W-:Y:S02]  /*0450*/  CS2R R8, SRZ ;  /* 0x0000000000087805 */ /* 0x000fe4000001ff00 */
[----:B------:R-:W-:Y:S01]  /*0460*/  ISETP.GE.AND P0, PT, R36, R3, PT ;  /* 0x000000032400720c */ /* 0x000fe20003f06270 */
[----:B------:R-:W-:Y:S01]  /*0470*/  IMAD.MOV.U32 R26, RZ, RZ, RZ ;  /* 0x000000ffff1a7224 */ /* 0x000fe200078e00ff */
[----:B------:R-:W-:Y:S02]  /*0480*/  LOP3.LUT R3, R5, 0x1ffffffc, RZ, 0xc0, !PT ;  /* 0x1ffffffc05037812 */ /* 0x000fe400078ec0ff */
[----:B------:R-:W-:Y:S02]  /*0490*/  CS2R R4, SRZ ;  /* 0x0000000000047805 */ /* 0x000fe4000001ff00 */
[----:B------:R-:W-:-:S02]  /*04a0*/  CS2R R14, SRZ ;  /* 0x00000000000e7805 */ /* 0x000fc4000001ff00 */
[----:B------:R-:W-:Y:S02]  /*04b0*/  CS2R R12, SRZ ;  /* 0x00000000000c7805 */ /* 0x000fe4000001ff00 */
[----:B------:R-:W-:Y:S02]  /*04c0*/  IADD3 R3, -R3, R0, RZ ;  /* 0x0000000003037210 */ /* 0x000fe40007ffe1ff */
[----:B------:R-:W-:-:S03]  /*04d0*/  SHF.R.S32.HI R39, RZ, 0x1f, R36 ;  /* 0x0000001fff277819 */ /* 0x000fc60000011424 */
[----:B------:R-:W-:-:S05]  /*04e0*/  IMAD.SHL.U32 R2, R3, 0x8, RZ ;  /* 0x0000000803027824 */ /* 0x000fca00078e00ff */
[----:B------:R-:W-:Y:S02]  /*04f0*/  IADD3 R38, R2, 0x20, RZ ;  /* 0x0000002002267810 */ /* 0x000fe40007ffe0ff */
[----:B------:R-:W-:Y:S01]  /*0500*/  SHF.R.S32.HI R3, RZ, 0x1f, R2 ;  /* 0x0000001fff037819 */ /* 0x000fe20000011402 */
[----:B------:R-:W-:Y:S06]  /*0510*/  @P0 BRA `(.L_x_751) ;  /* 0x0000000000680947 */ /* 0x000fec0003800000 */
[----:B------:R-:W0:Y:S01]  /*0520*/  LDC.64 R16, c[0x0][0x420] ;  /* 0x00010800ff107b82 */ /* 0x000e220000000a00 */
[----:B------:R-:W-:Y:S01]  /*0530*/  ULDC UR10, c[0x0][0x2d0] ;  /* 0x0000b400000a7ab9 */ /* 0x000fe20000000800 */
[----:B------:R-:W-:Y:S01]  /*0540*/  ULDC.64 UR12, c[0x0][0x3e0] ;  /* 0x0000f800000c7ab9 */ /* 0x000fe20000000a00 */
[----:B------:R-:W-:-:S05]  /*0550*/  ISETP.GE.AND P2, PT, R38, UR10, PT ;  /* 0x0000000a26007c0c */ /* 0x000fca000bf46270 */
[----:B------:R-:W1:Y:S01]  /*0560*/  LDC.64 R24, c[0x0][0x428] ;  /* 0x00010a00ff187b82 */ /* 0x000e620000000a00 */
[----:B0-----:R-:W-:-:S04]  /*0570*/  IMAD.WIDE.U32 R28, R16, UR4, R2 ;  /* 0x00000004101c7c25 */ /* 0x001fc8000f8e0002 */
[----:B------:R-:W-:Y:S01]  /*0580*/  IMAD R30, R16, UR8, RZ ;  /* 0x00000008101e7c24 */ /* 0x000fe2000f8e02ff */
[----:B------:R-:W-:-:S03]  /*0590*/  IADD3 R22, P1, R22, R28, RZ ;  /* 0x0000001c16167210 */ /* 0x000fc60007f3e0ff */
[----:B------:R-:W-:Y:S02]  /*05a0*/  IMAD R21, R17, UR4, R30 ;  /* 0x0000000411157c24 */ /* 0x000fe4000f8e021e */
[----:B-1----:R-:W-:-:S03]  /*05b0*/  IMAD R28, R24, UR9, RZ ;  /* 0x00000009181c7c24 */ /* 0x002fc6000f8e02ff */
[----:B------:R-:W-:Y:S01]  /*05c0*/  IADD3.X R23, R20, R29, R21, P1, !PT ;  /* 0x0000001d14177210 */ /* 0x000fe20000ffe415 */
[----:B------:R-:W-:Y:S01]  /*05d0*/  IMAD R25, R25, UR5, R28 ;  /* 0x0000000519197c24 */ /* 0x000fe2000f8e021c */
[----:B------:R-:W-:Y:S01]  /*05e0*/  ISETP.GE.AND P1, PT, R2, UR10, PT ;  /* 0x0000000a02007c0c */ /* 0x000fe2000bf26270 */
[----:B------:R-:W-:Y:S02]  /*05f0*/  IMAD R20, R39, R16, RZ ;  /* 0x0000001027147224 */ /* 0x000fe400078e02ff */
[----:B------:R-:W-:Y:S01]  /*0600*/  IMAD.WIDE.U32 R22, R24, UR5, R22 ;  /* 0x0000000518167c25 */ /* 0x000fe2000f8e0016 */
[----:B------:R-:W-:-:S03]  /*0610*/  IADD3 R24, R2, 0x40, RZ ;  /* 0x0000004002187810 */ /* 0x000fc60007ffe0ff */
[----:B------:R-:W-:Y:S01]  /*0620*/  IMAD.IADD R23, R23, 0x1, R25 ;  /* 0x0000000117177824 */ /* 0x000fe200078e0219 */
[----:B------:R-:W-:Y:S01]  /*0630*/  ISETP.GE.AND P3, PT, R24, UR10, PT ;  /* 0x0000000a18007c0c */ /* 0x000fe2000bf66270 */
[C---:B------:R-:W-:Y:S02]  /*0640*/  IMAD R21, R36.reuse, R17, R20 ;  /* 0x0000001124157224 */ /* 0x040fe400078e0214 */
[----:B------:R-:W-:-:S04]  /*0650*/  IMAD.WIDE.U32 R16, R36, R16, R22 ;  /* 0x0000001024107225 */ /* 0x000fc800078e0016 */
[----:B------:R-:W-:Y:S01]  /*0660*/  IMAD.IADD R17, R17, 0x1, R21 ;  /* 0x0000000111117824 */ /* 0x000fe200078e0215 */
[----:B------:R-:W-:-:S04]  /*0670*/  LEA R20, P4, R16, UR12, 0x1 ;  /* 0x0000000c10147c11 */ /* 0x000fc8000f8808ff */
[----:B------:R-:W-:-:S05]  /*0680*/  LEA.HI.X R21, R16, UR13, R17, 0x1, P4 ;  /* 0x0000000d10157c11 */ /* 0x000fca000a0f0c11 */
[----:B------:R0:W5:Y:S04]  /*0690*/  @!P1 LDG.E.128 R8, desc[UR6][R20.64] ;  /* 0x0000000614089981 */ /* 0x000168000c1e1d00 */
[----:B------:R0:W5:Y:S04]  /*06a0*/  @!P2 LDG.E.128 R4, desc[UR6][R20.64+0x40] ;  /* 0x000040061404a981 */ /* 0x000168000c1e1d00 */
[----:B------:R0:W5:Y:S02]  /*06b0*/  @!P3 LDG.E.128 R12, desc[UR6][R20.64+0x80] ;  /* 0x00008006140cb981 */ /* 0x000164000c1e1d00 */
.L_x_751:
[----:B------:R-:W-:Y:S05]  /*06c0*/  BSYNC B0 ;  /* 0x0000000000007941 */ /* 0x000fea0003800000 */
.L_x_750:
[----:B------:R-:W-:Y:S01]  /*06d0*/  BSSY B0, `(.L_x_752) ;  /* 0x0000023000007945 */ /* 0x000fe20003800000 */
[----:B------:R-:W-:Y:S01]  /*06e0*/  HFMA2.MMA R27, -RZ, RZ, 0, 0 ;  /* 0x00000000ff1b7435 */ /* 0x000fe200000001ff */
[----:B------:R-:W-:Y:S02]  /*06f0*/  CS2R R16, SRZ ;  /* 0x0000000000107805 */ /* 0x000fe4000001ff00 */
[----:B------:R-:W-:Y:S02]  /*0700*/  CS2R R22, SRZ ;  /* 0x0000000000167805 */ /* 0x000fe4000001ff00 */
[----:B0-----:R-:W-:Y:S02]  /*0710*/  CS2R R20, SRZ ;  /* 0x0000000000147805 */ /* 0x001fe4000001ff00 */
[----:B------:R-:W-:Y:S01]  /*0720*/  CS2R R24, SRZ ;  /* 0x0000000000187805 */ /* 0x000fe2000001ff00 */
[----:B------:R-:W-:Y:S06]  /*0730*/  @P0 BRA `(.L_x_753) ;  /* 0x0000000000700947 */ /* 0x000fec0003800000 */
[----:B------:R-:W0:Y:S01]  /*0740*/  LDC.64 R28, c[0x0][0x298] ;  /* 0x0000a600ff1c7b82 */ /* 0x000e220000000a00 */
[----:B------:R-:W-:Y:S01]  /*0750*/  MOV R33, R3 ;  /* 0x0000000300217202 */ /* 0x000fe20000000f00 */
[----:B------:R-:W-:Y:S01]  /*0760*/  IMAD.MOV.U32 R32, RZ, RZ, R2 ;  /* 0x000000ffff207224 */ /* 0x000fe200078e0002 */
[----:B------:R-:W-:Y:S02]  /*0770*/  ULDC UR10, c[0x0][0x2d0] ;  /* 0x0000b400000a7ab9 */ /* 0x000fe40000000800 */
[----:B------:R-:W-:Y:S02]  /*0780*/  ISETP.GE.AND P1, PT, R2, UR10, PT ;  /* 0x0000000a02007c0c */ /* 0x000fe4000bf26270 */
[----:B------:R-:W-:Y:S01]  /*0790*/  ISETP.GE.AND P2, PT, R38, UR10, PT ;  /* 0x0000000a26007c0c */ /* 0x000fe2000bf46270 */
[----:B------:R-:W1:Y:S01]  /*07a0*/  LDC.64 R30, c[0x0][0x2a0] ;  /* 0x0000a800ff1e7b82 */ /* 0x000e620000000a00 */
[----:B0-----:R-:W-:-:S04]  /*07b0*/  IMAD.WIDE.U32 R32, R28, UR4, R32 ;  /* 0x000000041c207c25 */ /* 0x001fc8000f8e0020 */
[----:B------:R-:W-:Y:S01]  /*07c0*/  IMAD R40, R28, UR8, RZ ;  /* 0x000000081c287c24 */ /* 0x000fe2000f8e02ff */
[----:B------:R-:W-:Y:S01]  /*07d0*/  IADD3 R34, P0, R34, R32, RZ ;  /* 0x0000002022227210 */ /* 0x000fe20007f1e0ff */
[----:B------:R-:W-:Y:S02]  /*07e0*/  IMAD R39, R39, R28, RZ ;  /* 0x0000001c27277224 */ /* 0x000fe400078e02ff */
[----:B------:R-:W-:Y:S02]  /*07f0*/  IMAD R40, R29, UR4, R40 ;  /* 0x000000041d287c24 */ /* 0x000fe4000f8e0228 */
[----:B-1----:R-:W-:Y:S02]  /*0800*/  IMAD R32, R30, UR9, RZ ;  /* 0x000000091e207c24 */ /* 0x002fe4000f8e02ff */
[----:B------:R-:W-:Y:S01]  /*0810*/  IMAD R3, R36, R29, R39 ;  /* 0x0000001d24037224 */ /* 0x000fe200078e0227 */
[----:B------:R-:W-:Y:S01]  /*0820*/  IADD3.X R35, R35, R33, R40, P0, !PT ;  /* 0x0000002123237210 */ /* 0x000fe200007fe428 */
[----:B------:R-:W-:-:S02]  /*0830*/  IMAD R31, R31, UR5, R32 ;  /* 0x000000051f1f7c24 */ /* 0x000fc4000f8e0220 */
[----:B------:R-:W-:Y:S01]  /*0840*/  IMAD.WIDE.U32 R34, R30, UR5, R34 ;  /* 0x000000051e227c25 */ /* 0x000fe2000f8e0022 */
[----:B------:R-:W-:-:S03]  /*0850*/  IADD3 R30, R2, 0x40, RZ ;  /* 0x00000040021e7810 */ /* 0x000fc60007ffe0ff */
[----:B------:R-:W-:Y:S01]  /*0860*/  IMAD.IADD R35, R35, 0x1, R31 ;  /* 0x0000000123237824 */ /* 0x000fe200078e021f */
[----:B------:R-:W-:Y:S01]  /*0870*/  ISETP.GE.AND P3, PT, R30, UR10, PT ;  /* 0x0000000a1e007c0c */ /* 0x000fe2000bf66270 */
[----:B------:R-:W-:Y:S01]  /*0880*/  ULDC.64 UR10, c[0x0][0x280] ;  /* 0x0000a000000a7ab9 */ /* 0x000fe20000000a00 */
[----:B------:R-:W-:-:S04]  /*0890*/  IMAD.WIDE.U32 R28, R36, R28, R34 ;  /* 0x0000001c241c7225 */ /* 0x000fc800078e0022 */
[----:B------:R-:W-:Y:S01]  /*08a0*/  IMAD.IADD R3, R29, 0x1, R3 ;  /* 0x000000011d037824 */ /* 0x000fe200078e0203 */
[----:B------:R-:W-:-:S04]  /*08b0*/  LEA R2, P0, R28, UR10, 0x1 ;  /* 0x0000000a1c027c11 */ /* 0x000fc8000f8008ff */
[----:B------:R-:W-:-:S05]  /*08c0*/  LEA.HI.X R3, R28, UR11, R3, 0x1, P0 ;  /* 0x0000000b1c037c11 */ /* 0x000fca00080f0c03 */
[----:B------:R0:W5:Y:S04]  /*08d0*/  @!P1 LDG.E.128 R20, desc[UR6][R2.64] ;  /* 0x0000000602149981 */ /* 0x000168000c1e1d00 */
[----:B------:R0:W5:Y:S04]  /*08e0*/  @!P2 LDG.E.128 R16, desc[UR6][R2.64+0x40] ;  /* 0x000040060210a981 */ /* 0x000168000c1e1d00 */
[----:B------:R0:W5:Y:S02]  /*08f0*/  @!P3 LDG.E.128 R24, desc[UR6][R2.64+0x80] ;  /* 0x000080060218b981 */ /* 0x000164000c1e1d00 */
.L_x_753:
[----:B------:R-:W-:Y:S05]  /*0900*/  BSYNC B0 ;  /* 0x0000000000007941 */ /* 0x000fea0003800000 */
.L_x_752:
[----:B0----5:R-:W-:Y:S01]  /*0910*/  LOP3.LUT R3, R8, 0xffff0000, RZ, 0xc0, !PT ;  /* 0xffff000008037812 */ /* 0x021fe200078ec0ff */
[C---:B------:R-:W-:Y:S01]  /*0920*/  IMAD.U32 R29, R20.reuse, 0x10000, RZ ;  /* 0x00010000141d7824 */ /* 0x040fe200078e00ff */
[----:B------:R-:W-:Y:S01]  /*0930*/  LOP3.LUT R28, R20, 0xffff0000, RZ, 0xc0, !PT ;  /* 0xffff0000141c7812 */ /* 0x000fe200078ec0ff */
[----:B------:R-:W-:Y:S01]  /*0940*/  IMAD.U32 R20, R21, 0x10000, RZ ;  /* 0x0001000015147824 */ /* 0x000fe200078e00ff */
[----:B------:R-:W-:Y:S01]  /*0950*/  SHF.L.U32 R2, R8, 0x10, RZ ;  /* 0x0000001008027819 */ /* 0x000fe200000006ff */
[----:B------:R-:W-:Y:S01]  /*0960*/  ULDC UR10, c[0x0][0x384] ;  /* 0x0000e100000a7ab9 */ /* 0x000fe20000000800 */
[----:B------:R-:W-:Y:S01]  /*0970*/  LOP3.LUT R8, R9, 0xffff0000, RZ, 0xc0, !PT ;  /* 0xffff000009087812 */ /* 0x000fe200078ec0ff */
[----:B------:R-:W-:Y:S01]  /*0980*/  FMUL.FTZ R31, R3, R28 ;  /* 0x0000001c031f7220 */ /* 0x000fe20000410000 */
[----:B------:R-:W-:Y:S01]  /*0990*/  SHF.L.U32 R3, R9, 0x10, RZ ;  /* 0x0000001009037819 */ /* 0x000fe200000006ff */
[----:B------:R-:W-:Y:S01]  /*09a0*/  IMAD.U32 R9, R22, 0x10000, RZ ;  /* 0x0001000016097824 */ /* 0x000fe200078e00ff */
[----:B------:R-:W-:Y:S01]  /*09b0*/  LOP3.LUT R21, R21, 0xffff0000, RZ, 0xc0, !PT ;  /* 0xffff000015157812 */ /* 0x000fe200078ec0ff */
[----:B------:R-:W-:Y:S01]  /*09c0*/  FFMA.FTZ R2, R2, R29, R31 ;  /* 0x0000001d02027223 */ /* 0x000fe2000001001f */
[----:B------:R-:W-:-:S03]  /*09d0*/  LOP3.LUT P0, RZ, R0, 0x3, RZ, 0xc0, !PT ;  /* 0x0000000300ff7812 */ /* 0x000fc6000780c0ff */
[----:B------:R-:W-:Y:S01]  /*09e0*/  FFMA.FTZ R3, R3, R20, R2 ;  /* 0x0000001403037223 */ /* 0x000fe20000010002 */
[----:B------:R-:W-:-:S03]  /*09f0*/  SHF.L.U32 R2, R10, 0x10, RZ ;  /* 0x000000100a027819 */ /* 0x000fc600000006ff */
[----:B------:R-:W-:Y:S01]  /*0a00*/  FFMA.FTZ R21, R8, R21, R3 ;  /* 0x0000001508157223 */ /* 0x000fe20000010003 */
[----:B------:R-:W-:Y:S02]  /*0a10*/  LOP3.LUT R3, R10, 0xffff0000, RZ, 0xc0, !PT ;  /* 0xffff00000a037812 */ /* 0x000fe400078ec0ff */
[----:B------:R-:W-:Y:S01]  /*0a20*/  LOP3.LUT R8, R22, 0xffff0000, RZ, 0xc0, !PT ;  /* 0xffff000016087812 */ /* 0x000fe200078ec0ff */
[----:B------:R-:W-:Y:S01]  /*0a30*/  FFMA.FTZ R10, R2, R9, R21 ;  /* 0x00000009020a7223 */ /* 0x000fe20000010015 */
[----:B------:R-:W-:Y:S01]  /*0a40*/  SHF.L.U32 R2, R11, 0x10, RZ ;  /* 0x000000100b027819 */ /* 0x000fe200000006ff */
[C---:B------:R-:W-:Y:S01]  /*0a50*/  IMAD.U32 R9, R23.reuse, 0x10000, RZ ;  /* 0x0001000017097824 */ /* 0x040fe200078e00ff */
[----:B------:R-:W-:Y:S01]  /*0a60*/  LOP3.LUT R23, R23, 0xffff0000, RZ, 0xc0, !PT ;  /* 0xffff000017177812 */ /* 0x000fe200078ec0ff */
[----:B------:R-:W-:Y:S01]  /*0a70*/  FFMA.FTZ R3, R3, R8, R10 ;  /* 0x0000000803037223 */ /* 0x000fe2000001000a */
[----:B------:R-:W-:-:S03]  /*0a80*/  LOP3.LUT R10, R11, 0xffff0000, RZ, 0xc0, !PT ;  /* 0xffff00000b0a7812 */ /* 0x000fc600078ec0ff */
[----:B------:R-:W-:Y:S01]  /*0a90*/  FFMA.FTZ R3, R2, R9, R3 ;  /* 0x0000000902037223 */ /* 0x000fe20000010003 */
[----:B------:R-:W-:Y:S01]  /*0aa0*/  SHF.L.U32 R2, R4, 0x10, RZ ;  /* 0x0000001004027819 */ /* 0x000fe200000006ff */
[----:B------:R-:W-:Y:S02]  /*0ab0*/  IMAD.U32 R9, R16, 0x10000, RZ ;  /* 0x0001000010097824 */ /* 0x000fe400078e00ff */
        /* <DEDUP_REMOVED lines=8> */
[----:B------:R-:W-:Y:S01]  /*0b40*/  LOP3.LUT R4, R5, 0xffff0000, RZ, 0xc0, !PT ;  /* 0xffff000005047812 */ /* 0x000fe200078ec0ff */
[----:B------:R-:W-:-:S02]  /*0b50*/  IMAD.U32 R5, R18, 0x10000, RZ ;  /* 0x0001000012057824 */ /* 0x000fc400078e00ff */
        /* <DEDUP_REMOVED lines=10> */
[----:B------:R-:W-:Y:S02]  /*0c00*/  LOP3.LUT R6, R7, 0xffff0000, RZ, 0xc0, !PT ;  /* 0xffff000007067812 */ /* 0x000fe400078ec0ff */
[----:B------:R-:W-:Y:S01]  /*0c10*/  LOP3.LUT R4, R25, 0xffff0000, RZ, 0xc0, !PT ;  /* 0xffff000019047812 */ /* 0x000fe200078ec0ff */
[----:B------:R-:W-:Y:S01]  /*0c20*/  FFMA.FTZ R5, R2, R5, R3 ;  /* 0x0000000502057223 */ /* 0x000fe20000010003 */
[----:B------:R-:W-:Y:S01]  /*0c30*/  SHF.L.U32 R2, R12, 0x10, RZ ;  /* 0x000000100c027819 */ /* 0x000fe200000006ff */
[----:B------:R-:W-:Y:S01]  /*0c40*/  IMAD.U32 R3, R24, 0x10000, RZ ;  /* 0x0001000018037824 */ /* 0x000fe200078e00ff */
[----:B------:R-:W-:Y:S01]  /*0c50*/  LOP3.LUT R12, R12, 0xffff0000, RZ, 0xc0, !PT ;  /* 0xffff00000c0c7812 */ /* 0x000fe200078ec0ff */
[----:B------:R-:W-:Y:S01]  /*0c60*/  FFMA.FTZ R19, R6, R19, R5 ;  /* 0x0000001306137223 */ /* 0x000fe20000010005 */
[----:B------:R-:W-:-:S03]  /*0c70*/  LOP3.LUT R5, R24, 0xffff0000, RZ, 0xc0, !PT ;  /* 0xffff000018057812 */ /* 0x000fc600078ec0ff */
[----:B------:R-:W-:Y:S01]  /*0c80*/  FFMA.FTZ R19, R2, R3, R19 ;  /* 0x0000000302137223 */ /* 0x000fe20000010013 */
[----:B------:R-:W-:Y:S01]  /*0c90*/  SHF.L.U32 R2, R13, 0x10, RZ ;  /* 0x000000100d027819 */ /* 0x000fe200000006ff */
[----:B------:R-:W-:Y:S01]  /*0ca0*/  IMAD.U32 R3, R25, 0x10000, RZ ;  /* 0x0001000019037824 */ /* 0x000fe200078e00ff */
[----:B------:R-:W-:Y:S01]  /*0cb0*/  LOP3.LUT R13, R13, 0xffff0000, RZ, 0xc0, !PT ;  /* 0xffff00000d0d7812 */ /* 0x000fe200078ec0ff */
[----:B------:R-:W-:-:S04]  /*0cc0*/  FFMA.FTZ R5, R12, R5, R19 ;  /* 0x000000050c057223 */ /* 0x000fc80000010013 */
[----:B------:R-:W-:Y:S01]  /*0cd0*/  FFMA.FTZ R6, R2, R3, R5 ;  /* 0x0000000302067223 */ /* 0x000fe20000010005 */
[----:B------:R-:W-:Y:S01]  /*0ce0*/  SHF.L.U32 R2, R14, 0x10, RZ ;  /* 0x000000100e027819 */ /* 0x000fe200000006ff */
[----:B------:R-:W-:Y:S01]  /*0cf0*/  IMAD.U32 R3, R26, 0x10000, RZ ;  /* 0x000100001a037824 */ /* 0x000fe200078e00ff */
        /* <DEDUP_REMOVED lines=8> */
[----:B------:R-:W-:-:S04]  /*0d80*/  FFMA.FTZ R5, R14, R5, R13 ;  /* 0x000000050e057223 */ /* 0x000fc8000001000d */
[----:B------:R-:W-:Y:S01]  /*0d90*/  FFMA.FTZ R2, R2, R3, R5 ;  /* 0x0000000302027223 */ /* 0x000fe20000010005 */
[----:B------:R-:W-:-:S03]  /*0da0*/  SHF.R.S32.HI R5, RZ, 0x1f, R37 ;  /* 0x0000001fff057819 */ /* 0x000fc60000011425 */
[----:B------:R-:W-:-:S05]  /*0db0*/  FFMA.FTZ R2, R15, R4, R2 ;  /* 0x000000040f027223 */ /* 0x000fca0000010002 */
[----:B------:R-:W0:Y:S02]  /*0dc0*/  SHFL.BFLY PT, R3, R2, 0x2, 0x1f ;  /* 0x0c401f0002037f89 */ /* 0x000e2400000e0000 */
[----:B0-----:R-:W-:-:S05]  /*0dd0*/  FADD.FTZ R3, R2, R3 ;  /* 0x0000000302037221 */ /* 0x001fca0000010000 */
[----:B------:R-:W0:Y:S02]  /*0de0*/  SHFL.BFLY PT, R4, R3, 0x1, 0x1f ;  /* 0x0c201f0003047f89 */ /* 0x000e2400000e0000 */
[----:B0-----:R-:W-:-:S04]  /*0df0*/  FADD.FTZ R4, R3, R4 ;  /* 0x0000000403047221 */ /* 0x001fc80000010000 */
[----:B------:R-:W-:Y:S01]  /*0e00*/  FMUL.FTZ R7, R4, UR10 ;  /* 0x0000000a04077c20 */ /* 0x000fe20008410000 */
[----:B------:R-:W-:Y:S06]  /*0e10*/  @P0 EXIT ;  /* 0x000000000000094d */ /* 0x000fec0003800000 */
[----:B------:R-:W-:Y:S01]  /*0e20*/  LEA.HI R0, P0, R0, R37, RZ, 0x1e ;  /* 0x0000002500007211 */ /* 0x000fe2000781f0ff */
[----:B------:R-:W-:-:S03]  /*0e30*/  ULDC.64 UR4, c[0x0][0x478] ;  /* 0x00011e0000047ab9 */ /* 0x000fc60000000a00 */
[----:B------:R-:W-:Y:S02]  /*0e40*/  IADD3.X R3, RZ, R5, RZ, P0, !PT ;  /* 0x00000005ff037210 */ /* 0x000fe400007fe4ff */
[----:B------:R-:W-:-:S04]  /*0e50*/  LEA R2, P0, R0, UR4, 0x2 ;  /* 0x0000000400027c11 */ /* 0x000fc8000f8010ff */
[----:B------:R-:W-:-:S05]  /*0e60*/  LEA.HI.X R3, R0, UR5, R3, 0x2, P0 ;  /* 0x0000000500037c11 */ /* 0x000fca00080f1403 */
[----:B------:R-:W-:Y:S01]  /*0e70*/  STG.E desc[UR6][R2.64], R7 ;  /* 0x0000000702007986 */ /* 0x000fe2000c101906 */
[----:B------:R-:W-:Y:S05]  /*0e80*/  EXIT ;  /* 0x000000000000794d */ /* 0x000fea0003800000 */
.L_x_754:
        /* <DEDUP_REMOVED lines=15> */
.L_x_1300:


//--------------------- .text._ZN5flash25flash_bwd_dot_do_o_kernelILb1E23Flash_bwd_kernel_traitsILi96ELi64ELi128ELi8ELi2ELi4ELi4ELb1ELb0EN7cutlass10bfloat16_tE19Flash_kernel_traitsILi96ELi64ELi128ELi8ES3_EEEEvNS_16Flash_bwd_paramsE --------------------------
	.section	.text._ZN5flash25flash_bwd_dot_do_o_kernelILb1E23Flash_bwd_kernel_traitsILi96ELi64ELi128ELi8ELi2ELi4ELi4ELb1ELb0EN7cutlass10bfloat16_tE19Flash_kernel_traitsILi96ELi64ELi128ELi8ES3_EEEEvNS_16Flash_bwd_paramsE,"ax",@progbits
	.align	128
        .global         _ZN5flash25flash_bwd_dot_do_o_kernelILb1E23Flash_bwd_kernel_traitsILi96ELi64ELi128ELi8ELi2ELi4ELi4ELb1ELb0EN7cutlass10bfloat16_tE19Flash_kernel_traitsILi96ELi64ELi128ELi8ES3_EEEEvNS_16Flash_bwd_paramsE
        .type           _ZN5flash25flash_bwd_dot_do_o_kernelILb1E23Flash_bwd_kernel_traitsILi96ELi64ELi128ELi8ELi2ELi4ELi4ELb1ELb0EN7cutlass10bfloat16_tE19Flash_kernel_traitsILi96ELi64ELi128ELi8ES3_EEEEvNS_16Flash_bwd_paramsE,@function
        .size           _ZN5flash25flash_bwd_dot_do_o_kernelILb1E23Flash_bwd_kernel_traitsILi96ELi64ELi128ELi8ELi2ELi4ELi4ELb1ELb0EN7cutlass10bfloat16_tE19Flash_kernel_traitsILi96ELi64ELi128ELi8ES3_EEEEvNS_16Flash_bwd_paramsE,(.L_x_1301 - _ZN5flash25flash_bwd_dot_do_o_kernelILb1E23Flash_bwd_kernel_traitsILi96ELi64ELi128ELi8ELi2ELi4ELi4ELb1ELb0EN7cutlass10bfloat16_tE19Flash_kernel_traitsILi96ELi64ELi128ELi8ES3_EEEEvNS_16Flash_bwd_paramsE)
        .other          _ZN5flash25flash_bwd_dot_do_o_kernelILb1E23Flash_bwd_kernel_traitsILi96ELi64ELi128ELi8ELi2ELi4ELi4ELb1ELb0EN7cutlass10bfloat16_tE19Flash_kernel_traitsILi96ELi64ELi128ELi8ES3_EEEEvNS_16Flash_bwd_paramsE,@"STO_CUDA_ENTRY STV_DEFAULT"
_ZN5flash25flash_bwd_dot_do_o_kernelILb1E23Flash_bwd_kernel_traitsILi96ELi64ELi128ELi8ELi2ELi4ELi4ELb1ELb0EN7cutlass10bfloat16_tE19Flash_kernel_traitsILi96ELi64ELi128ELi8ES3_EEEEvNS_16Flash_bwd_paramsE:
.text._ZN5flash25flash_bwd_dot_do_o_kernelILb1E23Flash_bwd_kernel_traitsILi96ELi64ELi128ELi8ELi2ELi4ELi4ELb1ELb0EN7cutlass10bfloat16_tE19Flash_kernel_traitsILi96ELi64ELi128ELi8ES3_EEEEvNS_16Flash_bwd_paramsE:
[----:B------:R-:W-:Y:S08]  /*0000*/  LDC R1, c[0x0][0x28] ;  /* 0x00000a00ff017b82 */ /* 0x000ff00000000800 */
[----:B------:R-:W0:Y:S01]  /*0010*/  LDC.64 R2, c[0x0][0x2f0] ;  /* 0x0000bc00ff027b82 */ /* 0x000e220000000a00 */
[----:B------:R-:W1:Y:S01]  /*0020*/  S2R R10, SR_CTAID.Y ;  /* 0x00000000000a7919 */ /* 0x000e620000002600 */
[----:B------:R-:W-:Y:S01]  /*0030*/  IMAD.MOV.U32 R9, RZ, RZ, -0x1 ;  /* 0xffffffffff097424 */ /* 0x000fe200078e00ff */
[----:B------:R-:W-:Y:S01]  /*0040*/  ULDC.64 UR4, c[0x0][0x208] ;  /* 0x0000820000047ab9 */ /* 0x000fe20000000a00 */
[----:B0-----:R-:W-:-:S04]  /*0050*/  ISETP.NE.U32.AND P0, PT, R2, RZ, PT ;  /* 0x000000ff0200720c */ /* 0x001fc80003f05070 */
[----:B------:R-:W-:-:S13]  /*0060*/  ISETP.NE.AND.EX P0, PT, R3, RZ, PT, P0 ;  /* 0x000000ff0300720c */ /* 0x000fda0003f05300 */
[----:B------:R-:W0:Y:S01]  /*0070*/  @P0 LDC.64 R4, c[0x0][0x2f0] ;  /* 0x0000bc00ff040b82 */ /* 0x000e220000000a00 */
[----:B-1----:R-:W-:-:S07]  /*0080*/  @P0 VIADD R7, R10, 0x1 ;  /* 0x000000010a070836 */ /* 0x002fce0000000000 */
[----:B------:R-:W1:Y:S01]  /*0090*/  @P0 LDC.64 R2, c[0x0][0x2f0] ;  /* 0x0000bc00ff020b82 */ /* 0x000e620000000a00 */
[----:B0-----:R-:W-:-:S06]  /*00a0*/  @P0 IMAD.WIDE R4, R7, 0x4, R4 ;  /* 0x0000000407040825 */ /* 0x001fcc00078e0204 */
[----:B------:R-:W2:Y:S01]  /*00b0*/  @P0 LDG.E R4, desc[UR4][R4.64] ;  /* 0x0000000404040981 */ /* 0x000ea2000c1e1900 */
[----:B-1----:R-:W-:-:S05]  /*00c0*/  @P0 IMAD.WIDE R2, R10, 0x4, R2 ;  /* 0x000000040a020825 */ /* 0x002fca00078e0202 */
[----:B------:R-:W2:Y:S01]  /*00d0*/  @P0 LDG.E R9, desc[UR4][R2.64] ;  /* 0x0000000402090981 */ /* 0x000ea2000c1e1900 */
[----:B------:R-:W0:Y:S02]  /*00e0*/  S2R R39, SR_CTAID.X ;  /* 0x0000000000277919 */ /* 0x000e240000002500 */
[----:B0-----:R-:W-:Y:S01]  /*00f0*/  IMAD.SHL.U32 R39, R39, 0x40, RZ ;  /* 0x0000004027277824 */ /* 0x001fe200078e00ff */
[----:B--2---:R-:W-:-:S06]  /*0100*/  @P0 IADD3 R12, R4, -R9, RZ ;  /* 0x80000009040c0210 */ /* 0x004fcc0007ffe0ff */
[----:B------:R-:W0:Y:S02]  /*0110*/  @!P0 LDC R12, c[0x0][0x2c4] ;  /* 0x0000b100ff0c8b82 */ /* 0x000e240000000800 */
[----:B0-----:R-:W-:-:S13]  /*0120*/  ISETP.GT.AND P1, PT, R12, R39, PT ;  /* 0x000000270c00720c */ /* 0x001fda0003f24270 */
[----:B------:R-:W-:Y:S05]  /*0130*/  @!P1 EXIT ;  /* 0x000000000000994d */ /* 0x000fea0003800000 */
[----:B------:R-:W-:Y:S01]  /*0140*/  ISETP.NE.AND P1, PT, R9, -0x1, PT ;  /* 0xffffffff0900780c */ /* 0x000fe20003f25270 */
[----:B------:R-:W0:Y:S01]  /*0150*/  LDC R13, c[0x0][0x2d4] ;  /* 0x0000b500ff0d7b82 */ /* 0x000e220000000800 */
[----:B------:R-:W-:Y:S01]  /*0160*/  IMAD.WIDE R2, R10, 0x80, RZ ;  /* 0x000000800a027825 */ /* 0x000fe200078e02ff */
[----:B------:R-:W1:Y:S01]  /*0170*/  S2R R8, SR_TID.X ;  /* 0x0000000000087919 */ /* 0x000e620000002100 */
[----:B------:R-:W-:Y:S02]  /*0180*/  SHF.R.S32.HI R30, RZ, 0x1f, R39 ;  /* 0x0000001fff1e7819 */ /* 0x000fe40000011427 */
[----:B------:R-:W-:Y:S01]  /*0190*/  IMAD.MOV.U32 R27, RZ, RZ, RZ ;  /* 0x000000ffff1b7224 */ /* 0x000fe200078e00ff */
[----:B------:R-:W2:Y:S01]  /*01a0*/  S2R R33, SR_CTAID.Z ;  /* 0x0000000000217919 */ /* 0x000ea20000002700 */
[----:B------:R-:W-:Y:S01]  /*01b0*/  SEL R0, R2, RZ, P0 ;  /* 0x000000ff02007207 */ /* 0x000fe20000000000 */
[----:B------:R-:W3:Y:S01]  /*01c0*/  LDC R32, c[0x0][0x270] ;  /* 0x00009c00ff207b82 */ /* 0x000ee20000000800 */
[----:B------:R-:W-:-:S02]  /*01d0*/  SEL R17, R3, RZ, P0 ;  /* 0x000000ff03117207 */ /* 0x000fc40000000000 */
[----:B------:R-:W-:Y:S02]  /*01e0*/  IADD3 R23, P0, R39, R0, RZ ;  /* 0x0000000027177210 */ /* 0x000fe40007f1e0ff */
[----:B------:R-:W-:-:S03]  /*01f0*/  @!P1 SHF.R.S32.HI R5, RZ, 0x1f, R10 ;  /* 0x0000001fff059819 */ /* 0x000fc6000001140a */
[----:B------:R-:W4:Y:S08]  /*0200*/  @P1 LDC.64 R6, c[0x0][0x420] ;  /* 0x00010800ff061b82 */ /* 0x000f300000000a00 */
[----:B------:R-:W5:Y:S01]  /*0210*/  @!P1 LDC.64 R18, c[0x0][0x418] ;  /* 0x00010600ff129b82 */ /* 0x000f620000000a00 */
[----:B0-----:R-:W-:-:S07]  /*0220*/  IMAD.WIDE R2, R10, R13, RZ ;  /* 0x0000000d0a027225 */ /* 0x001fce00078e02ff */
[----:B------:R-:W0:Y:S01]  /*0230*/  @P1 LDC.64 R34, c[0x0][0x298] ;  /* 0x0000a600ff221b82 */ /* 0x000e220000000a00 */
[----:B---3--:R-:W-:Y:S01]  /*0240*/  SHF.R.S32.HI R15, RZ, 0x1f, R32 ;  /* 0x0000001fff0f7819 */ /* 0x008fe20000011420 */
[----:B------:R-:W-:-:S04]  /*0250*/  IMAD R3, R3, R32, RZ ;  /* 0x0000002003037224 */ /* 0x000fc800078e02ff */
[----:B------:R-:W-:Y:S02]  /*0260*/  IMAD R15, R2, R15, R3 ;  /* 0x0000000f020f7224 */ /* 0x000fe400078e0203 */
[----:B------:R-:W3:Y:S01]  /*0270*/  LDC R11, c[0x0][0x2dc] ;  /* 0x0000b700ff0b7b82 */ /* 0x000ee20000000800 */
[----:B----4-:R-:W-:-:S04]  /*0280*/  @P1 IMAD.WIDE.U32 R20, R9, R6, RZ ;  /* 0x0000000609141225 */ /* 0x010fc800078e00ff */
[----:B------:R-:W-:-:S04]  /*0290*/  IMAD.WIDE.U32 R2, R2, R32, RZ ;  /* 0x0000002002027225 */ /* 0x000fc800078e00ff */
[-C--:B-----5:R-:W-:Y:S02]  /*02a0*/  @!P1 IMAD R5, R5, R18.reuse, RZ ;  /* 0x0000001205059224 */ /* 0x0a0fe400078e02ff */
[----:B------:R-:W-:Y:S02]  /*02b0*/  @P1 IMAD R21, R9, R7, R21 ;  /* 0x0000000709151224 */ /* 0x000fe400078e0215 */
[C---:B------:R-:W-:Y:S02]  /*02c0*/  @!P1 IMAD R19, R10.reuse, R19, R5 ;  /* 0x000000130a139224 */ /* 0x040fe400078e0205 */
[----:B------:R-:W-:-:S04]  /*02d0*/  @!P1 IMAD.WIDE.U32 R4, R10, R18, RZ ;  /* 0x000000120a049225 */ /* 0x000fc800078e00ff */
[----:B0-----:R-:W-:-:S04]  /*02e0*/  @P1 IMAD.WIDE.U32 R6, R9, R34, RZ ;  /* 0x0000002209061225 */ /* 0x001fc800078e00ff */
[----:B------:R-:W-:Y:S01]  /*02f0*/  IMAD.IADD R0, R3, 0x1, R15 ;  /* 0x0000000103007824 */ /* 0x000fe200078e020f */
[----:B------:R-:W-:Y:S01]  /*0300*/  @P1 MOV R38, R6 ;  /* 0x0000000600261202 */ /* 0x000fe20000000f00 */
[----:B------:R-:W-:Y:S01]  /*0310*/  @!P1 IMAD.IADD R21, R5, 0x1, R19 ;  /* 0x0000000105159824 */ /* 0x000fe200078e0213 */
[----:B---3--:R-:W-:Y:S01]  /*0320*/  SHF.R.S32.HI R25, RZ, 0x1f, R11 ;  /* 0x0000001fff197819 */ /* 0x008fe2000001140b */
[----:B------:R-:W-:Y:S01]  /*0330*/  @P1 IMAD R35, R9, R35, R7 ;  /* 0x0000002309231224 */ /* 0x000fe200078e0207 */
[----:B------:R-:W-:Y:S01]  /*0340*/  @P1 MOV R19, R9 ;  /* 0x0000000900131202 */ /* 0x000fe20000000f00 */
[----:B------:R-:W-:-:S04]  /*0350*/  IMAD.WIDE R6, R32, R11, RZ ;  /* 0x0000000b20067225 */ /* 0x000fc800078e02ff */
[----:B------:R-:W-:Y:S01]  /*0360*/  IMAD R16, R0, R11, RZ ;  /* 0x0000000b00107224 */ /* 0x000fe200078e02ff */
[----:B-12---:R-:W-:Y:S06]  /*0370*/  @P1 BRA `(.L_x_755) ;  /* 0x0000000000201947 */ /* 0x006fec0003800000 */
[----:B------:R-:W0:Y:S01]  /*0380*/  LDC.64 R18, c[0x0][0x290] ;  /* 0x0000a400ff127b82 */ /* 0x000e220000000a00 */
[----:B------:R-:W-:-:S05]  /*0390*/  SHF.R.S32.HI R15, RZ, 0x1f, R10 ;  /* 0x0000001fff0f7819 */ /* 0x000fca000001140a */
[-C--:B0-----:R-:W-:Y:S02]  /*03a0*/  IMAD R0, R15, R18.reuse, RZ ;  /* 0x000000120f007224 */ /* 0x081fe400078e02ff */
[----:B------:R-:W-:-:S04]  /*03b0*/  IMAD.WIDE.U32 R14, R10, R18, RZ ;  /* 0x000000120a0e7225 */ /* 0x000fc800078e00ff */
[----:B------:R-:W-:Y:S01]  /*03c0*/  IMAD R35, R10, R19, R0 ;  /* 0x000000130a237224 */ /* 0x000fe200078e0200 */
[----:B------:R-:W-:Y:S01]  /*03d0*/  MOV R38, R14 ;  /* 0x0000000e00267202 */ /* 0x000fe20000000f00 */
[----:B------:R-:W-:Y:S02]  /*03e0*/  IMAD.MOV.U32 R19, RZ, RZ, -0x1 ;  /* 0xffffffffff137424 */ /* 0x000fe400078e00ff */
[----:B------:R-:W-:-:S07]  /*03f0*/  IMAD.IADD R35, R15, 0x1, R35 ;  /* 0x000000010f237824 */ /* 0x000fce00078e0223 */
.L_x_755:
[----:B------:R-:W-:Y:S01]  /*0400*/  ULDC.U8 UR6, c[0x0][0x3d8] ;  /* 0x0000f60000067ab9 */ /* 0x000fe20000000000 */
[----:B------:R-:W-:Y:S01]  /*0410*/  IMAD.X R17, R30, 0x1, R17, P0 ;  /* 0x000000011e117824 */ /* 0x000fe200000e0611 */
[----:B------:R-:W-:Y:S01]  /*0420*/  ISETP.NE.AND P0, PT, RZ, UR6, PT ;  /* 0x00000006ff007c0c */ /* 0x000fe2000bf05270 */
[----:B------:R-:W-:Y:S01]  /*0430*/  IMAD R0, R7, R19, RZ ;  /* 0x0000001307007224 */ /* 0x000fe200078e02ff */
[----:B------:R-:W-:Y:S01]  /*0440*/  @!P1 MOV R20, R4 ;  /* 0x0000000400149202 */ /* 0x000fe20000000f00 */
[----:B------:R-:W-:Y:S02]  /*0450*/  IMAD R25, R25, R2, R16 ;  /* 0x0000000219197224 */ /* 0x000fe400078e0210 */
[----:B------:R-:W-:Y:S02]  /*0460*/  IMAD R27, R6, R27, R0 ;  /* 0x0000001b061b7224 */ /* 0x000fe400078e0200 */
[----:B------:R-:W-:Y:S02]  /*0470*/  IMAD R0, R17, R6, RZ ;  /* 0x0000000611007224 */ /* 0x000fe400078e02ff */
[----:B------:R-:W-:-:S04]  /*0480*/  IMAD.WIDE.U32 R4, R2, R11, RZ ;  /* 0x0000000b02047225 */ /* 0x000fc800078e00ff */
[----:B------:R-:W-:Y:S01]  /*0490*/  IMAD.WIDE.U32 R14, R6, R19, RZ ;  /* 0x00000013060e7225 */ /* 0x000fe200078e00ff */
[----:B------:R-:W-:-:S03]  /*04a0*/  IADD3 R5, R5, R25, RZ ;  /* 0x0000001905057210 */ /* 0x000fc60007ffe0ff */
[----:B------:R-:W-:Y:S01]  /*04b0*/  IMAD R17, R33, R11, RZ ;  /* 0x0000000b21117224 */ /* 0x000fe200078e02ff */
[----:B------:R-:W-:Y:S01]  /*04c0*/  SEL R16, R4, R14, !P1 ;  /* 0x0000000e04107207 */ /* 0x000fe20004800000 */
[----:B------:R-:W-:-:S03]  /*04d0*/  IMAD.WIDE.U32 R2, R23, R6, RZ ;  /* 0x0000000617027225 */ /* 0x000fc600078e00ff */
[----:B------:R-:W-:Y:S01]  /*04e0*/  SHF.R.S32.HI R6, RZ, 0x1f, R17 ;  /* 0x0000001fff067819 */ /* 0x000fe20000011411 */
[----:B------:R-:W-:Y:S01]  /*04f0*/  IMAD R7, R7, R23, R0 ;  /* 0x0000001707077224 */ /* 0x000fe200078e0200 */
[----:B------:R-:W-:Y:S01]  /*0500*/  SHF.R.S32.HI R0, RZ, 0x1f, R33 ;  /* 0x0000001fff007819 */ /* 0x000fe20000011421 */
[----:B------:R-:W-:-:S03]  /*0510*/  @P1 IMAD.IADD R5, R15, 0x1, R27 ;  /* 0x000000010f051824 */ /* 0x000fc600078e021b */
[----:B------:R-:W-:Y:S01]  /*0520*/  IADD3 R14, R3, R7, RZ ;  /* 0x00000007030e7210 */ /* 0x000fe20007ffe0ff */
[----:B------:R-:W-:Y:S06]  /*0530*/  @!P0 BRA `(.L_x_756) ;  /* 0x00000000001c8947 */ /* 0x000fec0003800000 */
[----:B------:R-:W0:Y:S01]  /*0540*/  LDC R4, c[0x0][0x2c0] ;  /* 0x0000b000ff047b82 */ /* 0x000e220000000800 */
[----:B------:R-:W-:-:S04]  /*0550*/  @!P1 IMAD R9, R10, R13, RZ ;  /* 0x0000000d0a099224 */ /* 0x000fc800078e02ff */
[----:B------:R-:W-:-:S03]  /*0560*/  IMAD R9, R10, 0x80, R9 ;  /* 0x000000800a097824 */ /* 0x000fc600078e0209 */
[----:B------:R-:W0:Y:S02]  /*0570*/  LDC R7, c[0x0][0x2e4] ;  /* 0x0000b900ff077b82 */ /* 0x000e240000000800 */
[----:B0-----:R-:W-:-:S05]  /*0580*/  LEA R4, R4, R7, 0x7 ;  /* 0x0000000704047211 */ /* 0x001fca00078e38ff */
[----:B------:R-:W-:Y:S01]  /*0590*/  IMAD R36, R4, R33, R9 ;  /* 0x0000002104247224 */ /* 0x000fe200078e0209 */
[----:B------:R-:W-:Y:S06]  /*05a0*/  BRA `(.L_x_757) ;  /* 0x0000000000087947 */ /* 0x000fec0003800000 */
.L_x_756:
[----:B------:R-:W-:-:S04]  /*05b0*/  IMAD R10, R10, R32, R33 ;  /* 0x000000200a0a7224 */ /* 0x000fc800078e0221 */
[----:B------:R-:W-:-:S07]  /*05c0*/  IMAD R36, R10, R13, RZ ;  /* 0x0000000d0a247224 */ /* 0x000fce00078e02ff */
.L_x_757:
[----:B------:R-:W-:Y:S01]  /*05d0*/  SHF.R.S32.HI R3, RZ, 0x1f, R8 ;  /* 0x0000001fff037819 */ /* 0x000fe20000011408 */
[----:B------:R-:W-:Y:S01]  /*05e0*/  IMAD R32, R32, R11, RZ ;  /* 0x0000000b20207224 */ /* 0x000fe200078e02ff */
[----:B------:R-:W-:Y:S01]  /*05f0*/  IADD3 R17, P0, P1, R2, R16, R17 ;  /* 0x0000001002117210 */ /* 0x000fe2000791e011 */
[----:B------:R-:W-:Y:S01]  /*0600*/  ULDC.64 UR6, c[0x0][0x400] ;  /* 0x0001000000067ab9 */ /* 0x000fe20000000a00 */
[CC--:B------:R-:W-:Y:S01]  /*0610*/  LEA.HI R4, R3.reuse, R8.reuse, RZ, 0x3 ;  /* 0x0000000803047211 */ /* 0x0c0fe200078f18ff */
[----:B------:R-:W-:Y:S01]  /*0620*/  BSSY B0, `(.L_x_758) ;  /* 0x0000039000007945 */ /* 0x000fe20003800000 */
[----:B------:R-:W-:Y:S01]  /*0630*/  LEA.HI R3, R3, R8, RZ, 0x2 ;  /* 0x0000000803037211 */ /* 0x000fe200078f10ff */
[----:B------:R-:W-:Y:S01]  /*0640*/  HFMA2.MMA R24, -RZ, RZ, 0, 0 ;  /* 0x00000000ff187435 */ /* 0x000fe200000001ff */
[----:B------:R-:W-:Y:S01]  /*0650*/  LOP3.LUT R7, R4, 0x3ffffff8, RZ, 0xc0, !PT ;  /* 0x3ffffff804077812 */ /* 0x000fe200078ec0ff */
[----:B------:R-:W-:Y:S01]  /*0660*/  IMAD.IADD R36, R39, 0x1, R36 ;  /* 0x0000000127247824 */ /* 0x000fe200078e0224 */
[----:B------:R-:W-:-:S02]  /*0670*/  SHF.R.S32.HI R4, RZ, 0x3, R4 ;  /* 0x00000003ff047819 */ /* 0x000fc40000011404 */
[----:B------:R-:W-:Y:S02]  /*0680*/  CS2R R10, SRZ ;  /* 0x00000000000a7805 */ /* 0x000fe4000001ff00 */
[----:B------:R-:W-:Y:S01]  /*0690*/  IADD3.X R5, R14, R5, R6, P0, P1 ;  /* 0x000000050e057210 */ /* 0x000fe200007e2406 */
[----:B------:R-:W-:Y:S01]  /*06a0*/  IMAD.IADD R7, R8, 0x1, -R7 ;  /* 0x0000000108077824 */ /* 0x000fe200078e0a07 */
[----:B------:R-:W-:Y:S02]  /*06b0*/  SHF.R.S32.HI R34, RZ, 0x2, R3 ;  /* 0x00000002ff227819 */ /* 0x000fe40000011403 */
[----:B------:R-:W-:Y:S02]  /*06c0*/  CS2R R14, SRZ ;  /* 0x00000000000e7805 */ /* 0x000fe4000001ff00 */
[----:B------:R-:W-:Y:S02]  /*06d0*/  SHF.L.U32 R7, R7, 0x2, RZ ;  /* 0x0000000207077819 */ /* 0x000fe400000006ff */
[----:B------:R-:W-:-:S03]  /*06e0*/  SHF.R.S32.HI R37, RZ, 0x1f, R34 ;  /* 0x0000001fff257819 */ /* 0x000fc60000011422 */
[----:B------:R-:W-:Y:S02]  /*06f0*/  IMAD R4, R4, R32, R7 ;  /* 0x0000002004047224 */ /* 0x000fe400078e0207 */
[----:B------:R-:W-:Y:S01]  /*0700*/  IMAD.IADD R7, R12, 0x1, -R39 ;  /* 0x000000010c077824 */ /* 0x000fe200078e0a27 */
[----:B------:R-:W-:Y:S02]  /*0710*/  CS2R R12, SRZ ;  /* 0x00000000000c7805 */ /* 0x000fe4000001ff00 */
[C---:B------:R-:W-:Y:S02]  /*0720*/  IADD3 R6, P0, R4.reuse, R17, RZ ;  /* 0x0000001104067210 */ /* 0x040fe40007f1e0ff */
[----:B------:R-:W-:Y:S02]  /*0730*/  CS2R R16, SRZ ;  /* 0x0000000000107805 */ /* 0x000fe4000001ff00 */
[----:B------:R-:W-:Y:S02]  /*0740*/  LEA.HI.X.SX32 R9, R4, R5, 0x1, P0 ;  /* 0x0000000504097211 */ /* 0x000fe400000f0eff */
[----:B------:R-:W-:-:S02]  /*0750*/  ISETP.GE.AND P0, PT, R34, R7, PT ;  /* 0x000000072200720c */ /* 0x000fc40003f06270 */
[----:B------:R-:W-:Y:S02]  /*0760*/  LOP3.LUT R5, R3, 0x1ffffffc, RZ, 0xc0, !PT ;  /* 0x1ffffffc03057812 */ /* 0x000fe400078ec0ff */
[C---:B------:R-:W-:Y:S02]  /*0770*/  LEA R2, P1, R6.reuse, UR6, 0x2 ;  /* 0x0000000606027c11 */ /* 0x040fe4000f8210ff */
[----:B------:R-:W-:Y:S02]  /*0780*/  IADD3 R28, -R5, R8, RZ ;  /* 0x00000008051c7210 */ /* 0x000fe40007ffe1ff */
[----:B------:R-:W-:Y:S02]  /*0790*/  CS2R R4, SRZ ;  /* 0x0000000000047805 */ /* 0x000fe4000001ff00 */
[----:B------:R-:W-:Y:S02]  /*07a0*/  LEA.HI.X R3, R6, UR7, R9, 0x2, P1 ;  /* 0x0000000706037c11 */ /* 0x000fe400088f1409 */
[----:B------:R-:W-:-:S02]  /*07b0*/  CS2R R6, SRZ ;  /* 0x0000000000067805 */ /* 0x000fc4000001ff00 */
[----:B------:R-:W-:Y:S01]  /*07c0*/  CS2R R8, SRZ ;  /* 0x0000000000087805 */ /* 0x000fe2000001ff00 */
[----:B------:R-:W-:-:S05]  /*07d0*/  IMAD.SHL.U32 R28, R28, 0x8, RZ ;  /* 0x000000081c1c7824 */ /* 0x000fca00078e00ff */
[----:B------:R-:W-:Y:S02]  /*07e0*/  IADD3 R40, R28, 0x20, RZ ;  /* 0x000000201c287810 */ /* 0x000fe40007ffe0ff */
[----:B------:R-:W-:Y:S01]  /*07f0*/  SHF.R.S32.HI R29, RZ, 0x1f, R28 ;  /* 0x0000001fff1d7819 */ /* 0x000fe2000001141c */
[----:B------:R-:W-:Y:S06]  /*0800*/  @P0 BRA `(.L_x_759) ;  /* 0x0000000000680947 */ /* 0x000fec0003800000 */
[----:B------:R-:W-:Y:S01]  /*0810*/  ULDC.64 UR8, c[0x0][0x420] ;  /* 0x0001080000087ab9 */ /* 0x000fe20000000a00 */
[----:B------:R-:W-:Y:S01]  /*0820*/  ULDC.64 UR6, c[0x0][0x428] ;  /* 0x00010a0000067ab9 */ /* 0x000fe20000000a00 */
[----:B------:R-:W-:-:S04]  /*0830*/  IMAD.WIDE.U32 R18, R39, UR8, R28 ;  /* 0x0000000827127c25 */ /* 0x000fc8000f8e001c */
[----:B------:R-:W-:Y:S01]  /*0840*/  IMAD R22, R30, UR8, RZ ;  /* 0x000000081e167c24 */ /* 0x000fe2000f8e02ff */
[----:B------:R-:W-:Y:S01]  /*0850*/  IADD3 R18, P1, R20, R18, RZ ;  /* 0x0000001214127210 */ /* 0x000fe20007f3e0ff */
[----:B------:R-:W-:Y:S02]  /*0860*/  IMAD R20, R0, UR6, RZ ;  /* 0x0000000600147c24 */ /* 0x000fe4000f8e02ff */
[----:B------:R-:W-:-:S05]  /*0870*/  IMAD R22, R39, UR9, R22 ;  /* 0x0000000927167c24 */ /* 0x000fca000f8e0216 */
[----:B------:R-:W-:Y:S01]  /*0880*/  IADD3.X R19, R21, R19, R22, P1, !PT ;  /* 0x0000001315137210 */ /* 0x000fe20000ffe416 */
[C---:B------:R-:W-:Y:S01]  /*0890*/  IMAD R21, R33.reuse, UR7, R20 ;  /* 0x0000000721157c24 */ /* 0x040fe2000f8e0214 */
[----:B------:R-:W-:Y:S01]  /*08a0*/  IADD3 R20, R28, 0x40, RZ ;  /* 0x000000401c147810 */ /* 0x000fe20007ffe0ff */
[----:B------:R-:W-:Y:S01]  /*08b0*/  IMAD.WIDE.U32 R18, R33, UR6, R18 ;  /* 0x0000000621127c25 */ /* 0x000fe2000f8e0012 */
[----:B------:R-:W-:Y:S02]  /*08c0*/  ULDC UR6, c[0x0][0x2d0] ;  /* 0x0000b40000067ab9 */ /* 0x000fe40000000800 */
[----:B------:R-:W-:Y:S01]  /*08d0*/  ISETP.GE.AND P3, PT, R20, UR6, PT ;  /* 0x0000000614007c0c */ /* 0x000fe2000bf66270 */
[----:B------:R-:W-:Y:S01]  /*08e0*/  IMAD.IADD R19, R19, 0x1, R21 ;  /* 0x0000000113137824 */ /* 0x000fe200078e0215 */
[----:B------:R-:W-:Y:S01]  /*08f0*/  ISETP.GE.AND P1, PT, R28, UR6, PT ;  /* 0x000000061c007c0c */ /* 0x000fe2000bf26270 */
[----:B------:R-:W-:Y:S01]  /*0900*/  IMAD R21, R37, UR8, RZ ;  /* 0x0000000825157c24 */ /* 0x000fe2000f8e02ff */
[----:B------:R-:W-:Y:S01]  /*0910*/  ISETP.GE.AND P2, PT, R40, UR6, PT ;  /* 0x0000000628007c0c */ /* 0x000fe2000bf46270 */
[----:B------:R-:W-:-:S04]  /*0920*/  IMAD.WIDE.U32 R18, R34, UR8, R18 ;  /* 0x0000000822127c25 */ /* 0x000fc8000f8e0012 */
[----:B------:R-:W-:Y:S01]  /*0930*/  IMAD R21, R34, UR9, R21 ;  /* 0x0000000922157c24 */ /* 0x000fe2000f8e0215 */
[----:B------:R-:W-:Y:S02]  /*0940*/  ULDC.64 UR8, c[0x0][0x3e0] ;  /* 0x0000f80000087ab9 */ /* 0x000fe40000000a00 */
[----:B------:R-:W-:Y:S01]  /*0950*/  LEA R20, P4, R18, UR8, 0x1 ;  /* 0x0000000812147c11 */ /* 0x000fe2000f8808ff */
[----:B------:R-:W-:-:S05]  /*0960*/  IMAD.IADD R19, R19, 0x1, R21 ;  /* 0x0000000113137824 */ /* 0x000fca00078e0215 */
[----:B------:R-:W-:-:S05]  /*0970*/  LEA.HI.X R21, R18, UR9, R19, 0x1, P4 ;  /* 0x0000000912157c11 */ /* 0x000fca000a0f0c13 */
[----:B------:R0:W5:Y:S04]  /*0980*/  @!P1 LDG.E.128 R4, desc[UR4][R20.64] ;  /* 0x0000000414049981 */ /* 0x000168000c1e1d00 */
[----:B------:R0:W5:Y:S04]  /*0990*/  @!P2 LDG.E.128 R8, desc[UR4][R20.64+0x40] ;  /* 0x000040041408a981 */ /* 0x000168000c1e1d00 */
[----:B------:R0:W5:Y:S02]  /*09a0*/  @!P3 LDG.E.128 R12, desc[UR4][R20.64+0x80] ;  /* 0x00008004140cb981 */ /* 0x000164000c1e1d00 */
.L_x_759:
[----:B------:R-:W-:Y:S05]  /*09b0*/  BSYNC B0 ;  /* 0x0000000000007941 */ /* 0x000fea0003800000 */
.L_x_758:
[----:B------:R-:W-:Y:S01]  /*09c0*/  BSSY B0, `(.L_x_760) ;  /* 0x0000023000007945 */ /* 0x000fe20003800000 */
[----:B------:R-:W-:Y:S02]  /*09d0*/  CS2R R18, SRZ ;  /* 0x0000000000127805 */ /* 0x000fe4000001ff00 */
[----:B0-----:R-:W-:Y:S02]  /*09e0*/  CS2R R20, SRZ ;  /* 0x0000000000147805 */ /* 0x001fe4000001ff00 */
[----:B------:R-:W-:Y:S02]  /*09f0*/  CS2R R22, SRZ ;  /* 0x0000000000167805 */ /* 0x000fe4000001ff00 */
[----:B------:R-:W-:Y:S02]  /*0a00*/  MOV R25, RZ ;  /* 0x000000ff00197202 */ /* 0x000fe40000000f00 */
[----:B------:R-:W-:Y:S01]  /*0a10*/  CS2R R26, SRZ ;  /* 0x00000000001a7805 */ /* 0x000fe2000001ff00 */
[----:B------:R-:W-:Y:S06]  /*0a20*/  @P0 BRA `(.L_x_761) ;  /* 0x0000000000700947 */ /* 0x000fec0003800000 */
[----:B------:R-:W-:Y:S01]  /*0a30*/  ULDC.64 UR8, c[0x0][0x298] ;  /* 0x0000a60000087ab9 */ /* 0x000fe20000000a00 */
[----:B------:R-:W-:Y:S01]  /*0a40*/  MOV R31, R29 ;  /* 0x0000001d001f7202 */ /* 0x000fe20000000f00 */
[----:B------:R-:W-:Y:S01]  /*0a50*/  IMAD R42, R30, UR8, RZ ;  /* 0x000000081e2a7c24 */ /* 0x000fe2000f8e02ff */
[----:B------:R-:W-:Y:S01]  /*0a60*/  ULDC.64 UR6, c[0x0][0x2a0] ;  /* 0x0000a80000067ab9 */ /* 0x000fe20000000a00 */
[----:B------:R-:W-:Y:S02]  /*0a70*/  IMAD.MOV.U32 R30, RZ, RZ, R28 ;  /* 0x000000ffff1e7224 */ /* 0x000fe400078e001c */
[C---:B------:R-:W-:Y:S02]  /*0a80*/  IMAD R42, R39.reuse, UR9, R42 ;  /* 0x00000009272a7c24 */ /* 0x040fe4000f8e022a */
[----:B------:R-:W-:-:S04]  /*0a90*/  IMAD.WIDE.U32 R30, R39, UR8, R30 ;  /* 0x00000008271e7c25 */ /* 0x000fc8000f8e001e */
[----:B------:R-:W-:Y:S01]  /*0aa0*/  IMAD R0, R0, UR6, RZ ;  /* 0x0000000600007c24 */ /* 0x000fe2000f8e02ff */
[----:B------:R-:W-:Y:S01]  /*0ab0*/  IADD3 R30, P0, R38, R30, RZ ;  /* 0x0000001e261e7210 */ /* 0x000fe20007f1e0ff */
[----:B------:R-:W-:Y:S02]  /*0ac0*/  IMAD R37, R37, UR8, RZ ;  /* 0x0000000825257c24 */ /* 0x000fe4000f8e02ff */
[----:B------:R-:W-:Y:S01]  /*0ad0*/  IMAD R29, R33, UR7, R0 ;  /* 0x00000007211d7c24 */ /* 0x000fe2000f8e0200 */
[----:B------:R-:W-:Y:S02]  /*0ae0*/  IADD3.X R31, R35, R31, R42, P0, !PT ;  /* 0x0000001f231f7210 */ /* 0x000fe400007fe42a */
[C---:B------:R-:W-:Y:S01]  /*0af0*/  IADD3 R0, R28.reuse, 0x40, RZ ;  /* 0x000000401c007810 */ /* 0x040fe20007ffe0ff */
[----:B------:R-:W-:Y:S01]  /*0b00*/  IMAD.WIDE.U32 R30, R33, UR6, R30 ;  /* 0x00000006211e7c25 */ /* 0x000fe2000f8e001e */
[----:B------:R-:W-:Y:S02]  /*0b10*/  ULDC UR6, c[0x0][0x2d0] ;  /* 0x0000b40000067ab9 */ /* 0x000fe40000000800 */
[----:B------:R-:W-:Y:S01]  /*0b20*/  ISETP.GE.AND P1, PT, R28, UR6, PT ;  /* 0x000000061c007c0c */ /* 0x000fe2000bf26270 */
[----:B------:R-:W-:Y:S01]  /*0b30*/  IMAD.IADD R31, R31, 0x1, R29 ;  /* 0x000000011f1f7824 */ /* 0x000fe200078e021d */
[----:B------:R-:W-:Y:S01]  /*0b40*/  ISETP.GE.AND P2, PT, R40, UR6, PT ;  /* 0x0000000628007c0c */ /* 0x000fe2000bf46270 */
[----:B------:R-:W-:Y:S01]  /*0b50*/  IMAD R29, R34, UR9, R37 ;  /* 0x00000009221d7c24 */ /* 0x000fe2000f8e0225 */
[----:B------:R-:W-:Y:S01]  /*0b60*/  ISETP.GE.AND P3, PT, R0, UR6, PT ;  /* 0x0000000600007c0c */ /* 0x000fe2000bf66270 */
[----:B------:R-:W-:Y:S01]  /*0b70*/  IMAD.WIDE.U32 R30, R34, UR8, R30 ;  /* 0x00000008221e7c25 */ /* 0x000fe2000f8e001e */
[----:B------:R-:W-:-:S03]  /*0b80*/  ULDC.64 UR6, c[0x0][0x280] ;  /* 0x0000a00000067ab9 */ /* 0x000fc60000000a00 */
[----:B------:R-:W-:Y:S01]  /*0b90*/  IMAD.IADD R29, R31, 0x1, R29 ;  /* 0x000000011f1d7824 */ /* 0x000fe200078e021d */
[----:B------:R-:W-:-:S04]  /*0ba0*/  LEA R28, P0, R30, UR6, 0x1 ;  /* 0x000000061e1c7c11 */ /* 0x000fc8000f8008ff */
[----:B------:R-:W-:-:S05]  /*0bb0*/  LEA.HI.X R29, R30, UR7, R29, 0x1, P0 ;  /* 0x000000071e1d7c11 */ /* 0x000fca00080f0c1d */
[----:B------:R0:W5:Y:S04]  /*0bc0*/  @!P1 LDG.E.128 R16, desc[UR4][R28.64] ;  /* 0x000000041c109981 */ /* 0x000168000c1e1d00 */
[----:B------:R0:W5:Y:S04]  /*0bd0*/  @!P2 LDG.E.128 R20, desc[UR4][R28.64+0x40] ;  /* 0x000040041c14a981 */ /* 0x000168000c1e1d00 */
[----:B------:R0:W5:Y:S02]  /*0be0*/  @!P3 LDG.E.128 R24, desc[UR4][R28.64+0x80] ;  /* 0x000080041c18b981 */ /* 0x000164000c1e1d00 */
.L_x_761:
[----:B------:R-:W-:Y:S05]  /*0bf0*/  BSYNC B0 ;  /* 0x0000000000007941 */ /* 0x000fea0003800000 */
.L_x_760:
[----:B0----5:R-:W-:Y:S01]  /*0c00*/  LOP3.LUT R28, R4, 0xffff0000, RZ, 0xc0, !PT ;  /* 0xffff0000041c7812 */ /* 0x021fe200078ec0ff */
[C---:B------:R-:W-:Y:S01]  /*0c10*/  IMAD.U32 R29, R16.reuse, 0x10000, RZ ;  /* 0x00010000101d7824 */ /* 0x040fe200078e00ff */
[----:B------:R-:W-:Y:S01]  /*0c20*/  LOP3.LUT R31, R16, 0xffff0000, RZ, 0xc0, !PT ;  /* 0xffff0000101f7812 */ /* 0x000fe200078ec0ff */
[----:B------:R-:W-:Y:S01]  /*0c30*/  ULDC UR6, c[0x0][0x384] ;  /* 0x0000e10000067ab9 */ /* 0x000fe20000000800 */
[----:B------:R-:W-:Y:S02]  /*0c40*/  SHF.L.U32 R0, R4, 0x10, RZ ;  /* 0x0000001004007819 */ /* 0x000fe400000006ff */
[----:B------:R-:W-:Y:S01]  /*0c50*/  SHF.L.U32 R4, R5, 0x10, RZ ;  /* 0x0000001005047819 */ /* 0x000fe200000006ff */
[----:B------:R-:W-:Y:S01]  /*0c60*/  FMUL.FTZ R33, R28, R31 ;  /* 0x0000001f1c217220 */ /* 0x000fe20000410000 */
[----:B------:R-:W-:Y:S01]  /*0c70*/  IMAD.U32 R31, R17, 0x10000, RZ ;  /* 0x00010000111f7824 */ /* 0x000fe200078e00ff */
[----:B------:R-:W-:Y:S02]  /*0c80*/  LOP3.LUT R5, R5, 0xffff0000, RZ, 0xc0, !PT ;  /* 0xffff000005057812 */ /* 0x000fe400078ec0ff */
[----:B------:R-:W-:Y:S01]  /*0c90*/  FFMA.FTZ R29, R0, R29, R33 ;  /* 0x0000001d001d7223 */ /* 0x000fe20000010021 */
[----:B------:R-:W-:Y:S01]  /*0ca0*/  LOP3.LUT R16, R17, 0xffff0000, RZ, 0xc0, !PT ;  /* 0xffff000011107812 */ /* 0x000fe200078ec0ff */
[----:B------:R-:W-:Y:S01]  /*0cb0*/  IMAD.U32 R17, R18, 0x10000, RZ ;  /* 0x0001000012117824 */ /* 0x000fe200078e00ff */
[----:B------:R-:W-:Y:S01]  /*0cc0*/  SHF.L.U32 R0, R6, 0x10, RZ ;  /* 0x0000001006007819 */ /* 0x000fe200000006ff */
[----:B------:R-:W-:-:S04]  /*0cd0*/  FFMA.FTZ R4, R4, R31, R29 ;  /* 0x0000001f04047223 */ /* 0x000fc8000001001d */
        /* <DEDUP_REMOVED lines=18> */
[C---:B------:R-:W-:Y:S01]  /*0e00*/  IMAD.U32 R5, R21.reuse, 0x10000, RZ ;  /* 0x0001000015057824 */ /* 0x040fe200078e00ff */
[----:B------:R-:W-:Y:S01]  /*0e10*/  LOP3.LUT R21, R21, 0xffff0000, RZ, 0xc0, !PT ;  /* 0xffff000015157812 */ /* 0x000fe200078ec0ff */
[----:B------:R-:W-:Y:S01]  /*0e20*/  FFMA.FTZ R7, R4, R7, R17 ;  /* 0x0000000704077223 */ /* 0x000fe20000010011 */
[----:B------:R-:W-:Y:S01]  /*0e30*/  LOP3.LUT R4, R10, 0xffff0000, RZ, 0xc0, !PT ;  /* 0xffff00000a047812 */ /* 0x000fe200078ec0ff */
[----:B------:R-:W0:Y:S02]  /*0e40*/  S2R R9, SR_TID.X ;  /* 0x0000000000097919 */ /* 0x000e240000002100 */
        /* <DEDUP_REMOVED lines=23> */
[----:B0-----:R-:W-:-:S03]  /*0fc0*/  LOP3.LUT P0, RZ, R9, 0x3, RZ, 0xc0, !PT ;  /* 0x0000000309ff7812 */ /* 0x001fc6000780c0ff */
[----:B------:R-:W-:Y:S01]  /*0fd0*/  FFMA.FTZ R6, R0, R5, R7 ;  /* 0x0000000500067223 */ /* 0x000fe20000010007 */
[----:B------:R-:W-:Y:S01]  /*0fe0*/  SHF.L.U32 R0, R14, 0x10, RZ ;  /* 0x000000100e007819 */ /* 0x000fe200000006ff */
[----:B------:R-:W-:Y:S01]  /*0ff0*/  IMAD.U32 R5, R26, 0x10000, RZ ;  /* 0x000100001a057824 */ /* 0x000fe200078e00ff */
[----:B------:R-:W-:Y:S01]  /*1000*/  LOP3.LUT R14, R14, 0xffff0000, RZ, 0xc0, !PT ;  /* 0xffff00000e0e7812 */ /* 0x000fe200078ec0ff */
[----:B------:R-:W-:Y:S01]  /*1010*/  FFMA.FTZ R13, R13, R4, R6 ;  /* 0x000000040d0d7223 */ /* 0x000fe20000010006 */
[C---:B------:R-:W-:Y:S01]  /*1020*/  IMAD.U32 R7, R27.reuse, 0x10000, RZ ;  /* 0x000100001b077824 */ /* 0x040fe200078e00ff */
[----:B------:R-:W-:Y:S02]  /*1030*/  LOP3.LUT R4, R27, 0xffff0000, RZ, 0xc0, !PT ;  /* 0xffff00001b047812 */ /* 0x000fe400078ec0ff */
[----:B------:R-:W-:Y:S01]  /*1040*/  FFMA.FTZ R13, R0, R5, R13 ;  /* 0x00000005000d7223 */ /* 0x000fe2000001000d */
[----:B------:R-:W-:Y:S02]  /*1050*/  LOP3.LUT R5, R26, 0xffff0000, RZ, 0xc0, !PT ;  /* 0xffff00001a057812 */ /* 0x000fe400078ec0ff */
[----:B------:R-:W-:-:S02]  /*1060*/  SHF.L.U32 R0, R15, 0x10, RZ ;  /* 0x000000100f007819 */ /* 0x000fc400000006ff */
[----:B------:R-:W-:Y:S01]  /*1070*/  LOP3.LUT R15, R15, 0xffff0000, RZ, 0xc0, !PT ;  /* 0xffff00000f0f7812 */ /* 0x000fe200078ec0ff */
[----:B------:R-:W-:-:S04]  /*1080*/  FFMA.FTZ R5, R14, R5, R13 ;  /* 0x000000050e057223 */ /* 0x000fc8000001000d */
[----:B------:R-:W-:Y:S02]  /*1090*/  FFMA.FTZ R0, R0, R7, R5 ;  /* 0x0000000700007223 */ /* 0x000fe40000010005 */
[----:B------:R-:W0:Y:S02]  /*10a0*/  @!P0 LDC.64 R6, c[0x0][0x478] ;  /* 0x00011e00ff068b82 */ /* 0x000e240000000a00 */
[----:B------:R-:W-:Y:S01]  /*10b0*/  FFMA.FTZ R0, R15, R4, R0 ;  /* 0x000000040f007223 */ /* 0x000fe20000010000 */
[----:B------:R-:W-:Y:S02]  /*10c0*/  @!P0 LEA.HI R4, P1, R9, R36, RZ, 0x1e ;  /* 0x0000002409048211 */ /* 0x000fe4000783f0ff */
[----:B------:R-:W-:Y:S02]  /*10d0*/  SHF.L.U32 R9, R32, 0x3, RZ ;  /* 0x0000000320097819 */ /* 0x000fe400000006ff */
[----:B------:R-:W1:Y:S01]  /*10e0*/  SHFL.BFLY PT, R5, R0, 0x2, 0x1f ;  /* 0x0c401f0000057f89 */ /* 0x000e6200000e0000 */
[----:B------:R-:W-:-:S02]  /*10f0*/  @!P0 LEA.HI.X.SX32 R36, R36, RZ, 0x1, P1 ;  /* 0x000000ff24248211 */ /* 0x000fc400008f0eff */
[----:B0-----:R-:W-:-:S04]  /*1100*/  @!P0 LEA R6, P1, R4, R6, 0x2 ;  /* 0x0000000604068211 */ /* 0x001fc800078210ff */
[----:B------:R-:W-:Y:S01]  /*1110*/  @!P0 LEA.HI.X R7, R4, R7, R36, 0x2, P1 ;  /* 0x0000000704078211 */ /* 0x000fe200008f1424 */
[----:B-1----:R-:W-:-:S05]  /*1120*/  FADD.FTZ R8, R0, R5 ;  /* 0x0000000500087221 */ /* 0x002fca0000010000 */
[----:B------:R-:W0:Y:S02]  /*1130*/  SHFL.BFLY PT, R5, R8, 0x1, 0x1f ;  /* 0x0c201f0008057f89 */ /* 0x000e2400000e0000 */
[----:B0-----:R-:W-:-:S04]  /*1140*/  FADD.FTZ R5, R8, R5 ;  /* 0x0000000508057221 */ /* 0x001fc80000010000 */
[----:B------:R-:W-:Y:S01]  /*1150*/  FMUL.FTZ R11, R5, UR6 ;  /* 0x00000006050b7c20 */ /* 0x000fe20008410000 */
[----:B------:R-:W-:-:S04]  /*1160*/  IMAD.WIDE R4, R9, 0x10, R2 ;  /* 0x0000001009047825 */ /* 0x000fc800078e0202 */
[----:B------:R-:W-:Y:S04]  /*1170*/  @!P0 STG.E desc[UR4][R6.64], R11 ;  /* 0x0000000b06008986 */ /* 0x000fe8000c101904 */
[----:B------:R-:W-:Y:S04]  /*1180*/  STG.E.128 desc[UR4][R2.64], RZ ;  /* 0x000000ff02007986 */ /* 0x000fe8000c101d04 */
[----:B------:R-:W-:Y:S04]  /*1190*/  STG.E.128 desc[UR4][R4.64], RZ ;  /* 0x000000ff04007986 */ /* 0x000fe8000c101d04 */
[----:B------:R-:W-:Y:S04]  /*11a0*/  STG.E.128 desc[UR4][R2.64+0x80], RZ ;  /* 0x000080ff02007986 */ /* 0x000fe8000c101d04 */
[----:B------:R-:W-:Y:S04]  /*11b0*/  STG.E.128 desc[UR4][R4.64+0x80], RZ ;  /* 0x000080ff04007986 */ /* 0x000fe8000c101d04 */
[----:B------:R-:W-:Y:S04]  /*11c0*/  STG.E.128 desc[UR4][R2.64+0x100], RZ ;  /* 0x000100ff02007986 */ /* 0x000fe8000c101d04 */
[----:B------:R-:W-:Y:S01]  /*11d0*/  STG.E.128 desc[UR4][R4.64+0x100], RZ ;  /* 0x000100ff04007986 */ /* 0x000fe2000c101d04 */
[----:B------:R-:W-:Y:S05]  /*11e0*/  EXIT ;  /* 0x000000000000794d */ /* 0x000fea0003800000 */
.L_x_762:
        /* <DEDUP_REMOVED lines=9> */
.L_x_1301:


//--------------------- .text._ZN5flash27flash_bwd_convert_dq_kernelI23Flash_bwd_kernel_traitsILi96ELi64ELi128ELi8ELi2ELi4ELi4ELb0ELb0EN7cutlass10bfloat16_tE19Flash_kernel_traitsILi96ELi64ELi128ELi8ES3_EEEEvNS_16Flash_bwd_paramsEi --------------------------
	.section	.text._ZN5flash27flash_bwd_convert_dq_kernelI23Flash_bwd_kernel_traitsILi96ELi64ELi128ELi8ELi2ELi4ELi4ELb0ELb0EN7cutlass10bfloat16_tE19Flash_kernel_traitsILi96ELi64ELi128ELi8ES3_EEEEvNS_16Flash_bwd_paramsEi,"ax",@progbits
	.align	128
        .global         _ZN5flash27flash_bwd_convert_dq_kernelI23Flash_bwd_kernel_traitsILi96ELi64ELi128ELi8ELi2ELi4ELi4ELb0ELb0EN7cutlass10bfloat16_tE19Flash_kernel_traitsILi96ELi64ELi128ELi8ES3_EEEEvNS_16Flash_bwd_paramsEi
        .type           _ZN5flash27flash_bwd_convert_dq_kernelI23Flash_bwd_kernel_traitsILi96ELi64ELi128ELi8ELi2ELi4ELi4ELb0ELb0EN7cutlass10bfloat16_tE19Flash_kernel_traitsILi96ELi64ELi128ELi8ES3_EEEEvNS_16Flash_bwd_paramsEi,@function
        .size           _ZN5flash27flash_bwd_convert_dq_kernelI23Flash_bwd_kernel_traitsILi96ELi64ELi128ELi8ELi2ELi4ELi4ELb0ELb0EN7cutlass10bfloat16_tE19Flash_kernel_traitsILi96ELi64ELi128ELi8ES3_EEEEvNS_16Flash_bwd_paramsEi,(.L_x_1302 - _ZN5flash27flash_bwd_convert_dq_kernelI23Flash_bwd_kernel_traitsILi96ELi64ELi128ELi8ELi2ELi4ELi4ELb0ELb0EN7cutlass10bfloat16_tE19Flash_kernel_traitsILi96ELi64ELi128ELi8ES3_EEEEvNS_16Flash_bwd_paramsEi)
        .other          _ZN5flash27flash_bwd_convert_dq_kernelI23Flash_bwd_kernel_traitsILi96ELi64ELi128ELi8ELi2ELi4ELi4ELb0ELb0EN7cutlass10bfloat16_tE19Flash_kernel_traitsILi96ELi64ELi128ELi8ES3_EEEEvNS_16Flash_bwd_paramsEi,@"STO_CUDA_ENTRY STV_DEFAULT"
_ZN5flash27flash_bwd_convert_dq_kernelI23Flash_bwd_kernel_traitsILi96ELi64ELi128ELi8ELi2ELi4ELi4ELb0ELb0EN7cutlass10bfloat16_tE19Flash_kernel_traitsILi96ELi64ELi128ELi8ES3_EEEEvNS_16Flash_bwd_paramsEi:
.text._ZN5flash27flash_bwd_convert_dq_kernelI23Flash_bwd_kernel_traitsILi96ELi64ELi128ELi8ELi2ELi4ELi4ELb0ELb0EN7cutlass10bfloat16_tE19Flash_kernel_traitsILi96ELi64ELi128ELi8ES3_EEEEvNS_16Flash_bwd_paramsEi:
        /* <DEDUP_REMOVED lines=49> */
.L_x_763:
        /* <DEDUP_REMOVED lines=110> */
.L_x_765:
        /* <DEDUP_REMOVED lines=81> */
.L_x_764:
        /* <DEDUP_REMOVED lines=143> */
.L_x_766:
        /* <DEDUP_REMOVED lines=9> */
.L_x_1302:


//--------------------- .text._ZN5flash44flash_bwd_dq_dk_dv_loop_seqk_parallel_kernelI23Flash_bwd_kernel_traitsILi96ELi64ELi128ELi8ELi2ELi4ELi4ELb0ELb0EN7cutlass10bfloat16_tE19Flash_kernel_traitsILi96ELi64ELi128ELi8ES3_EELb1ELb0ELb0ELb0ELb0ELb1ELb0EEEvNS_16Flash_bwd_paramsE --------------------------
	.section	.text._ZN5flash44flash_bwd_dq_dk_dv_loop_seqk_parallel_kernelI23Flash_bwd_kernel_traitsILi96ELi64ELi128ELi8ELi2ELi4ELi4ELb0ELb0EN7cutlass10bfloat16_tE19Flash_kernel_traitsILi96ELi64ELi128ELi8ES3_EELb1ELb0ELb0ELb0ELb0ELb1ELb0EEEvNS_16Flash_bwd_paramsE,"ax",@progbits
	.align	128
        .global         _ZN5flash44flash_bwd_dq_dk_dv_loop_seqk_parallel_kernelI23Flash_bwd_kernel_traitsILi96ELi64ELi128ELi8ELi2ELi4ELi4ELb0ELb0EN7cutlass10bfloat16_tE19Flash_kernel_traitsILi96ELi64ELi128ELi8ES3_EELb1ELb0ELb0ELb0ELb0ELb1ELb0EEEvNS_16Flash_bwd_paramsE
        .type           _ZN5flash44flash_bwd_dq_dk_dv_loop_seqk_parallel_kernelI23Flash_bwd_kernel_traitsILi96ELi64ELi128ELi8ELi2ELi4ELi4ELb0ELb0EN7cutlass10bfloat16_tE19Flash_kernel_traitsILi96ELi64ELi128ELi8ES3_EELb1ELb0ELb0ELb0ELb0ELb1ELb0EEEvNS_16Flash_bwd_paramsE,@function
        .size           _ZN5flash44flash_bwd_dq_dk_dv_loop_seqk_parallel_kernelI23Flash_bwd_kernel_traitsILi96ELi64ELi128ELi8ELi2ELi4ELi4ELb0ELb0EN7cutlass10bfloat16_tE19Flash_kernel_traitsILi96ELi64ELi128ELi8ES3_EELb1ELb0ELb0ELb0ELb0ELb1ELb0EEEvNS_16Flash_bwd_paramsE,(.L_x_1303 - _ZN5flash44flash_bwd_dq_dk_dv_loop_seqk_parallel_kernelI23Flash_bwd_kernel_traitsILi96ELi64ELi128ELi8ELi2ELi4ELi4ELb0ELb0EN7cutlass10bfloat16_tE19Flash_kernel_traitsILi96ELi64ELi128ELi8ES3_EELb1ELb0ELb0ELb0ELb0ELb1ELb0EEEvNS_16Flash_bwd_paramsE)
        .other          _ZN5flash44flash_bwd_dq_dk_dv_loop_seqk_parallel_kernelI23Flash_bwd_kernel_traitsILi96ELi64ELi128ELi8ELi2ELi4ELi4ELb0ELb0EN7cutlass10bfloat16_tE19Flash_kernel_traitsILi96ELi64ELi128ELi8ES3_EELb1ELb0ELb0ELb0ELb0ELb1ELb0EEEvNS_16Flash_bwd_paramsE,@"STO_CUDA_ENTRY STV_DEFAULT"
_ZN5flash44flash_bwd_dq_dk_dv_loop_seqk_parallel_kernelI23Flash_bwd_kernel_traitsILi96ELi64ELi128ELi8ELi2ELi4ELi4ELb0ELb0EN7cutlass10bfloat16_tE19Flash_kernel_traitsILi96ELi64ELi128ELi8ES3_EELb1ELb0ELb0ELb0ELb0ELb1ELb0EEEvNS_16Flash_bwd_paramsE:
.text._ZN5flash44flash_bwd_dq_dk_dv_loop_seqk_parallel_kernelI23Flash_bwd_kernel_traitsILi96ELi64ELi128ELi8ELi2ELi4ELi4ELb0ELb0EN7cutlass10bfloat16_tE19Flash_kernel_traitsILi96ELi64ELi128ELi8ES3_EELb1ELb0ELb0ELb0ELb0ELb1ELb0EEEvNS_16Flash_bwd_paramsE:
[----:B------:R-:W-:Y:S01]  /*0000*/  LDC R1, c[0x0][0x28] ;  /* 0x00000a00ff017b82 */ /* 0x000fe20000000800 */
[----:B------:R-:W1:Y:S01]  /*0010*/  S2R R191, SR_CTAID.X ;  /* 0x0000000000bf7919 */ /* 0x000e620000002500 */
[----:B------:R-:W-:Y:S02]  /*0020*/  ULDC UR5, c[0x0][0x2c8] ;  /* 0x0000b20000057ab9 */ /* 0x000fe40000000800 */
[----:B------:R-:W-:-:S04]  /*0030*/  UIADD3 UR5, UR5, 0x7f, URZ ;  /* 0x0000007f05057890 */ /* 0x000fc8000fffe03f */
[----:B------:R-:W-:-:S04]  /*0040*/  USHF.R.S32.HI UR4, URZ, 0x1f, UR5 ;  /* 0x0000001f3f047899 */ /* 0x000fc80008011405 */
[----:B------:R-:W-:-:S04]  /*0050*/  ULEA.HI UR4, UR4, UR5, URZ, 0x7 ;  /* 0x0000000504047291 */ /* 0x000fc8000f8f383f */
[----:B------:R-:W-:-:S06]  /*0060*/  USHF.R.S32.HI UR7, URZ, 0x7, UR4 ;  /* 0x000000073f077899 */ /* 0x000fcc0008011404 */
[----:B-1----:R-:W-:-:S13]  /*0070*/  ISETP.GE.AND P0, PT, R191, UR7, PT ;  /* 0x00000007bf007c0c */ /* 0x002fda000bf06270 */
[----:B------:R-:W-:Y:S05]  /*0080*/  @P0 EXIT ;  /* 0x000000000000094d */ /* 0x000fea0003800000 */
[----:B------:R-:W1:Y:S01]  /*0090*/  S2R R10, SR_TID.X ;  /* 0x00000000000a7919 */ /* 0x000e620000002100 */
[----:B------:R-:W2:Y:S01]  /*00a0*/  S2UR UR6, SR_CgaCtaId ;  /* 0x00000000000679c3 */ /* 0x000ea20000008800 */
[----:B------:R-:W-:Y:S01]  /*00b0*/  UMOV UR4, 0x400 ;  /* 0x0000040000047882 */ /* 0x000fe20000000000 */
[----:B------:R-:W-:Y:S01]  /*00c0*/  IMAD.MOV.U32 R175, RZ, RZ, 0x20 ;  /* 0x00000020ffaf7424 */ /* 0x000fe200078e00ff */
[----:B------:R-:W3:Y:S01]  /*00d0*/  S2R R189, SR_CTAID.Y ;  /* 0x0000000000bd7919 */ /* 0x000ee20000002600 */
[----:B------:R-:W-:Y:S01]  /*00e0*/  IMAD.MOV.U32 R196, RZ, RZ, -0x10 ;  /* 0xfffffff0ffc47424 */ /* 0x000fe200078e00ff */
[----:B------:R-:W-:Y:S01]  /*00f0*/  ULDC.64 UR36, c[0x0][0x208] ;  /* 0x0000820000247ab9 */ /* 0x000fe20000000a00 */
[----:B------:R-:W4:Y:S01]  /*0100*/  S2R R188, SR_CTAID.Z ;  /* 0x0000000000bc7919 */ /* 0x000f220000002700 */
[----:B--2---:R-:W-:-:S04]  /*0110*/  ULEA UR6, UR6, UR4, 0x18 ;  /* 0x0000000406067291 */ /* 0x004fc8000f8ec03f */
[----:B------:R-:W-:Y:S02]  /*0120*/  UIADD3 UR4, UR6, 0x15000, URZ ;  /* 0x0001500006047890 */ /* 0x000fe4000fffe03f */
[----:B------:R-:W-:Y:S01]  /*0130*/  UIADD3 UR5, UR6, 0x9000, URZ ;  /* 0x0000900006057890 */ /* 0x000fe2000fffe03f */
[----:B-1----:R-:W-:-:S04]  /*0140*/  SHF.R.S32.HI R7, RZ, 0x1f, R10 ;  /* 0x0000001fff077819 */ /* 0x002fc8000001140a */
[CC--:B------:R-:W-:Y:S02]  /*0150*/  LEA.HI R5, R7.reuse, R10.reuse, RZ, 0x4 ;  /* 0x0000000a07057211 */ /* 0x0c0fe400078f20ff */
[CC--:B------:R-:W-:Y:S02]  /*0160*/  LEA.HI R15, R7.reuse, R10.reuse, RZ, 0x3 ;  /* 0x0000000a070f7211 */ /* 0x0c0fe400078f18ff */
[CC--:B------:R-:W-:Y:S02]  /*0170*/  LEA.HI R183, R7.reuse, R10.reuse, RZ, 0x5 ;  /* 0x0000000a07b77211 */ /* 0x0c0fe400078f28ff */
[----:B------:R-:W-:Y:S02]  /*0180*/  SHF.R.S32.HI R2, RZ, 0x4, R5 ;  /* 0x00000004ff027819 */ /* 0x000fe40000011405 */
[----:B------:R-:W-:Y:S02]  /*0190*/  LEA.HI R0, R7, R10, RZ, 0x2 ;  /* 0x0000000a07007211 */ /* 0x000fe400078f10ff */
[----:B------:R-:W-:-:S02]  /*01a0*/  LOP3.LUT R11, R5, 0xfffffff0, RZ, 0xc0, !PT ;  /* 0xfffffff0050b7812 */ /* 0x000fc400078ec0ff */
[----:B------:R-:W-:Y:S02]  /*01b0*/  LOP3.LUT R13, R15, 0xfffffff8, RZ, 0xc0, !PT ;  /* 0xfffffff80f0d7812 */ /* 0x000fe400078ec0ff */
[----:B------:R-:W-:Y:S01]  /*01c0*/  LOP3.LUT R3, R183, 0xffffffe0, RZ, 0xc0, !PT ;  /* 0xffffffe0b7037812 */ /* 0x000fe200078ec0ff */
[C---:B------:R-:W-:Y:S01]  /*01d0*/  IMAD.IADD R6, R10.reuse, 0x1, -R11 ;  /* 0x000000010a067824 */ /* 0x040fe200078e0a0b */
[----:B------:R-:W-:Y:S01]  /*01e0*/  LEA.HI R5, R5, R2, RZ, 0x1 ;  /* 0x0000000205057211 */ /* 0x000fe200078f08ff */
[C---:B------:R-:W-:Y:S01]  /*01f0*/  IMAD.IADD R174, R10.reuse, 0x1, -R13 ;  /* 0x000000010aae7824 */ /* 0x040fe200078e0a0d */
[----:B------:R-:W-:Y:S01]  /*0200*/  SHF.R.S32.HI R185, RZ, 0x2, R0 ;  /* 0x00000002ffb97819 */ /* 0x000fe20000011400 */
[----:B------:R-:W-:Y:S01]  /*0210*/  IMAD.IADD R3, R10, 0x1, -R3 ;  /* 0x000000010a037824 */ /* 0x000fe200078e0a03 */
[----:B------:R-:W-:Y:S02]  /*0220*/  LOP3.LUT R5, R5, 0xfffffffe, RZ, 0xc0, !PT ;  /* 0xfffffffe05057812 */ /* 0x000fe400078ec0ff */
[----:B------:R-:W-:-:S02]  /*0230*/  LOP3.LUT R9, R0, 0xfffffffc, RZ, 0xc0, !PT ;  /* 0xfffffffc00097812 */ /* 0x000fc400078ec0ff */
[----:B------:R-:W-:Y:S01]  /*0240*/  SHF.R.S32.HI R184, RZ, 0x5, R183 ;  /* 0x00000005ffb87819 */ /* 0x000fe200000114b7 */
[----:B------:R-:W-:Y:S01]  /*0250*/  IMAD.IADD R5, R2, 0x1, -R5 ;  /* 0x0000000102057824 */ /* 0x000fe200078e0a05 */
[----:B------:R-:W-:Y:S02]  /*0260*/  SHF.R.S32.HI R13, RZ, 0x1f, R183 ;  /* 0x0000001fff0d7819 */ /* 0x000fe400000114b7 */
[----:B------:R-:W-:Y:S01]  /*0270*/  LEA.HI R4, R0, R185, RZ, 0x1 ;  /* 0x000000b900047211 */ /* 0x000fe200078f08ff */
[----:B------:R-:W-:Y:S01]  /*0280*/  IMAD.SHL.U32 R180, R5, 0x8, RZ ;  /* 0x0000000805b47824 */ /* 0x000fe200078e00ff */
[CC--:B------:R-:W-:Y:S02]  /*0290*/  LEA.HI R182, R7.reuse, R10.reuse, RZ, 0x6 ;  /* 0x0000000a07b67211 */ /* 0x0c0fe400078f30ff */
[----:B------:R-:W-:Y:S01]  /*02a0*/  LEA.HI R7, R7, R10, RZ, 0x7 ;  /* 0x0000000a07077211 */ /* 0x000fe200078f38ff */
[----:B------:R-:W-:Y:S01]  /*02b0*/  IMAD.IADD R10, R10, 0x1, -R9 ;  /* 0x000000010a0a7824 */ /* 0x000fe200078e0a09 */
[----:B------:R-:W-:-:S02]  /*02c0*/  LEA.HI R183, R183, R184, RZ, 0x1 ;  /* 0x000000b8b7b77211 */ /* 0x000fc400078f08ff */
[----:B------:R-:W-:Y:S01]  /*02d0*/  LEA.HI R13, R13, R184, RZ, 0x2 ;  /* 0x000000b80d0d7211 */ /* 0x000fe200078f10ff */
[C---:B------:R-:W-:Y:S01]  /*02e0*/  IMAD.SHL.U32 R186, R10.reuse, 0x8, RZ ;  /* 0x000000080aba7824 */ /* 0x040fe200078e00ff */
[----:B------:R-:W-:Y:S01]  /*02f0*/  SHF.R.S32.HI R2, RZ, 0x1f, R3 ;  /* 0x0000001fff027819 */ /* 0x000fe20000011403 */
[----:B------:R-:W-:Y:S01]  /*0300*/  IMAD.SHL.U32 R10, R10, 0x2, RZ ;  /* 0x000000020a0a7824 */ /* 0x000fe200078e00ff */
[----:B------:R-:W-:Y:S02]  /*0310*/  LOP3.LUT R4, R4, 0x7fffffe, RZ, 0xc0, !PT ;  /* 0x07fffffe04047812 */ /* 0x000fe400078ec0ff */
[----:B------:R-:W-:Y:S02]  /*0320*/  SHF.R.S32.HI R9, RZ, 0x3, R15 ;  /* 0x00000003ff097819 */ /* 0x000fe4000001140f */
[----:B------:R-:W-:Y:S02]  /*0330*/  LOP3.LUT R183, R183, 0xfffffffe, RZ, 0xc0, !PT ;  /* 0xfffffffeb7b77812 */ /* 0x000fe400078ec0ff */
[----:B------:R-:W-:Y:S01]  /*0340*/  LOP3.LUT R13, R13, 0xfffffffc, RZ, 0xc0, !PT ;  /* 0xfffffffc0d0d7812 */ /* 0x000fe200078ec0ff */
[----:B------:R-:W-:Y:S01]  /*0350*/  IMAD.SHL.U32 R9, R9, 0x40, RZ ;  /* 0x0000004009097824 */ /* 0x000fe200078e00ff */
[----:B------:R-:W-:Y:S01]  /*0360*/  LEA.HI R2, R2, R3, RZ, 0x2 ;  /* 0x0000000302027211 */ /* 0x000fe200078f10ff */
[----:B------:R-:W-:Y:S01]  /*0370*/  IMAD.IADD R3, R185, 0x1, -R4 ;  /* 0x00000001b9037824 */ /* 0x000fe200078e0a04 */
[----:B------:R-:W-:Y:S01]  /*0380*/  LEA.HI R8, R174, R174, RZ, 0x1 ;  /* 0x000000aeae087211 */ /* 0x000fe200078f08ff */
[C---:B------:R-:W-:Y:S01]  /*0390*/  IMAD.IADD R183, R184.reuse, 0x1, -R183 ;  /* 0x00000001b8b77824 */ /* 0x040fe200078e0ab7 */
[----:B------:R-:W-:Y:S01]  /*03a0*/  SHF.R.S32.HI R182, RZ, 0x6, R182 ;  /* 0x00000006ffb67819 */ /* 0x000fe200000114b6 */
[C---:B------:R-:W-:Y:S01]  /*03b0*/  IMAD.IADD R13, R184.reuse, 0x1, -R13 ;  /* 0x00000001b80d7824 */ /* 0x040fe200078e0a0d */
[----:B------:R-:W-:Y:S01]  /*03c0*/  LOP3.LUT R9, R9, 0xc0, RZ, 0xc0, !PT ;  /* 0x000000c009097812 */ /* 0x000fe200078ec0ff */
[----:B------:R-:W-:Y:S01]  /*03d0*/  IMAD R184, R184, 0x8, R3 ;  /* 0x00000008b8b87824 */ /* 0x000fe200078e0203 */
[----:B------:R-:W-:Y:S01]  /*03e0*/  LOP3.LUT R3, R8, 0x7fffffe, RZ, 0xc0, !PT ;  /* 0x07fffffe08037812 */ /* 0x000fe200078ec0ff */
[----:B------:R-:W-:Y:S01]  /*03f0*/  IMAD R177, R182, 0x4, R5 ;  /* 0x00000004b6b17824 */ /* 0x000fe200078e0205 */
[----:B------:R-:W-:Y:S01]  /*0400*/  SHF.R.S32.HI R0, RZ, 0x1f, R0 ;  /* 0x0000001fff007819 */ /* 0x000fe20000011400 */
[----:B------:R-:W-:Y:S01]  /*0410*/  IMAD R194, R13, 0x200, R10 ;  /* 0x000002000dc27824 */ /* 0x000fe200078e020a */
[----:B------:R-:W-:Y:S01]  /*0420*/  SHF.R.U32.HI R11, RZ, 0x3, R9 ;  /* 0x00000003ff0b7819 */ /* 0x000fe20000011609 */
[C---:B------:R-:W-:Y:S01]  /*0430*/  IMAD.IADD R4, R174.reuse, 0x1, -R3 ;  /* 0x00000001ae047824 */ /* 0x040fe200078e0a03 */
[----:B------:R-:W-:Y:S01]  /*0440*/  LOP3.LUT R12, R9, 0x18, R186, 0xf8, !PT ;  /* 0x00000018090c7812 */ /* 0x000fe200078ef8ba */
[----:B------:R-:W-:Y:S01]  /*0450*/  IMAD.SHL.U32 R174, R174, 0x40, RZ ;  /* 0x00000040aeae7824 */ /* 0x000fe200078e00ff */
[----:B------:R-:W-:Y:S01]  /*0460*/  LEA.HI R0, R0, R185, RZ, 0x3 ;  /* 0x000000b900007211 */ /* 0x000fe200078f18ff */
[----:B------:R-:W-:Y:S01]  /*0470*/  IMAD R177, R177, 0x8, R4 ;  /* 0x00000008b1b17824 */ /* 0x000fe200078e0204 */
[----:B------:R-:W-:-:S02]  /*0480*/  LEA.HI R17, R6, R6, RZ, 0x1 ;  /* 0x0000000606117211 */ /* 0x000fc400078f08ff */
[----:B------:R-:W-:Y:S02]  /*0490*/  SHF.R.S32.HI R3, RZ, 0x1f, R6 ;  /* 0x0000001fff037819 */ /* 0x000fe40000011406 */
[----:B------:R-:W-:Y:S01]  /*04a0*/  LOP3.LUT R11, R12, R11, RZ, 0x3c, !PT ;  /* 0x0000000b0c0b7212 */ /* 0x000fe200078e3cff */
[----:B------:R-:W-:Y:S01]  /*04b0*/  IMAD.SHL.U32 R12, R182, 0x20, RZ ;  /* 0x00000020b60c7824 */ /* 0x000fe200078e00ff */
[----:B------:R-:W-:Y:S02]  /*04c0*/  LOP3.LUT R0, R0, 0xfffffff8, RZ, 0xc0, !PT ;  /* 0xfffffff800007812 */ /* 0x000fe400078ec0ff */
[----:B------:R-:W-:Y:S01]  /*04d0*/  SHF.R.S32.HI R9, RZ, 0x1, R17 ;  /* 0x00000001ff097819 */ /* 0x000fe20000011411 */
[----:B------:R-:W-:Y:S01]  /*04e0*/  IMAD.U32 R184, R184, 0x20, R11 ;  /* 0x00000020b8b87824 */ /* 0x000fe200078e000b */
[----:B------:R-:W-:Y:S01]  /*04f0*/  SHF.R.S32.HI R4, RZ, 0x1f, R17 ;  /* 0x0000001fff047819 */ /* 0x000fe20000011411 */
[----:B------:R-:W-:Y:S01]  /*0500*/  IMAD.IADD R11, R185, 0x1, -R0 ;  /* 0x00000001b90b7824 */ /* 0x000fe200078e0a00 */
[----:B------:R-:W-:-:S02]  /*0510*/  LEA.HI R178, R3, R6, RZ, 0x3 ;  /* 0x0000000603b27211 */ /* 0x000fc400078f18ff */
[----:B------:R-:W-:Y:S02]  /*0520*/  LEA.HI R4, R4, R9, RZ, 0x2 ;  /* 0x0000000904047211 */ /* 0x000fe400078f10ff */
[----:B------:R-:W-:Y:S02]  /*0530*/  LOP3.LUT R17, R17, 0x7fffffe, RZ, 0xc0, !PT ;  /* 0x07fffffe11117812 */ /* 0x000fe400078ec0ff */
[----:B------:R-:W-:Y:S02]  /*0540*/  LOP3.LUT R3, R178, 0xfffffff8, RZ, 0xc0, !PT ;  /* 0xfffffff8b2037812 */ /* 0x000fe400078ec0ff */
[----:B------:R-:W-:Y:S01]  /*0550*/  LOP3.LUT R4, R4, 0xfffffffc, RZ, 0xc0, !PT ;  /* 0xfffffffc04047812 */ /* 0x000fe200078ec0ff */
[C---:B------:R-:W-:Y:S01]  /*0560*/  IMAD.IADD R17, R6.reuse, 0x1, -R17 ;  /* 0x0000000106117824 */ /* 0x040fe200078e0a11 */
[----:B------:R-:W-:Y:S01]  /*0570*/  LOP3.LUT R0, R11, 0x1, RZ, 0xc0, !PT ;  /* 0x000000010b007812 */ /* 0x000fe200078ec0ff */
[----:B------:R-:W-:Y:S01]  /*0580*/  IMAD.IADD R3, R6, 0x1, -R3 ;  /* 0x0000000106037824 */ /* 0x000fe200078e0a03 */
[----:B------:R-:W-:Y:S01]  /*0590*/  SHF.R.S32.HI R8, RZ, 0x1, R8 ;  /* 0x00000001ff087819 */ /* 0x000fe20000011408 */
[----:B------:R-:W-:Y:S01]  /*05a0*/  IMAD.IADD R4, R9, 0x1, -R4 ;  /* 0x0000000109047824 */ /* 0x000fe200078e0a04 */
[----:B------:R-:W-:Y:S01]  /*05b0*/  LEA.HI R6, R11, R11, RZ, 0x1 ;  /* 0x0000000b0b067211 */ /* 0x000fe200078f08ff */
[----:B------:R-:W-:Y:S01]  /*05c0*/  IMAD.SHL.U32 R9, R13, 0x10, RZ ;  /* 0x000000100d097824 */ /* 0x000fe200078e00ff */
[----:B------:R-:W-:-:S02]  /*05d0*/  ISETP.NE.U32.AND P5, PT, R0, 0x1, PT ;  /* 0x000000010000780c */ /* 0x000fc40003fa5070 */
[C---:B------:R-:W-:Y:S01]  /*05e0*/  LOP3.LUT P6, RZ, R8.reuse, 0x2, RZ, 0xc0, !PT ;  /* 0x0000000208ff7812 */ /* 0x040fe200078cc0ff */
[----:B------:R-:W-:Y:S01]  /*05f0*/  IMAD.SHL.U32 R8, R8, 0x40, RZ ;  /* 0x0000004008087824 */ /* 0x000fe200078e00ff */
[----:B------:R-:W-:Y:S02]  /*0600*/  LOP3.LUT R174, R174, 0x1c0, RZ, 0xc0, !PT ;  /* 0x000001c0aeae7812 */ /* 0x000fe400078ec0ff */
[----:B------:R-:W-:Y:S02]  /*0610*/  LOP3.LUT R0, R6, 0x3fffffe, RZ, 0xc0, !PT ;  /* 0x03fffffe06007812 */ /* 0x000fe400078ec0ff */
[----:B------:R-:W-:Y:S02]  /*0620*/  SHF.R.S32.HI R178, RZ, 0x3, R178 ;  /* 0x00000003ffb27819 */ /* 0x000fe400000114b2 */
[----:B------:R-:W-:Y:S01]  /*0630*/  LOP3.LUT R14, R174, 0x30, R9, 0xf8, !PT ;  /* 0x00000030ae0e7812 */ /* 0x000fe200078ef809 */
[----:B------:R-:W-:Y:S01]  /*0640*/  IMAD.IADD R9, R11, 0x1, -R0 ;  /* 0x000000010b097824 */ /* 0x000fe200078e0a00 */
[----:B------:R-:W-:Y:S01]  /*0650*/  LOP3.LUT R8, R8, 0xc0, RZ, 0xc0, !PT ;  /* 0x000000c008087812 */ /* 0x000fe200078ec0ff */
[----:B------:R-:W-:Y:S01]  /*0660*/  IMAD R0, R178, 0x8, R17 ;  /* 0x00000008b2007824 */ /* 0x000fe200078e0211 */
[----:B------:R-:W-:Y:S01]  /*0670*/  SHF.R.S32.HI R7, RZ, 0x7, R7 ;  /* 0x00000007ff077819 */ /* 0x000fe20000011407 */
[----:B------:R-:W-:Y:S01]  /*0680*/  IMAD R178, R13, 0x2, R178 ;  /* 0x000000020db27824 */ /* 0x000fe200078e02b2 */
[--C-:B------:R-:W-:Y:S01]  /*0690*/  LOP3.LUT R13, R14, 0x8, R15.reuse, 0xf8, !PT ;  /* 0x000000080e0d7812 */ /* 0x100fe200078ef80f */
[----:B------:R-:W-:Y:S01]  /*06a0*/  IMAD R194, R9, 0x20, R194 ;  /* 0x0000002009c27824 */ /* 0x000fe200078e02c2 */
[----:B------:R-:W-:Y:S01]  /*06b0*/  LOP3.LUT R15, R8, 0x8, R15, 0xf8, !PT ;  /* 0x00000008080f7812 */ /* 0x000fe200078ef80f */
[C---:B------:R-:W-:Y:S01]  /*06c0*/  IMAD R10, R7.reuse, 0x1000, R10 ;  /* 0x00001000070a7824 */ /* 0x040fe200078e020a */
[----:B------:R-:W-:Y:S01]  /*06d0*/  SHF.R.U32.HI R8, RZ, 0x3, R8 ;  /* 0x00000003ff087819 */ /* 0x000fe20000011608 */
[----:B------:R-:W-:Y:S01]  /*06e0*/  IMAD.SHL.U32 R7, R7, 0x8, RZ ;  /* 0x0000000807077824 */ /* 0x000fe200078e00ff */
[C---:B------:R-:W-:Y:S01]  /*06f0*/  LOP3.LUT P4, RZ, R11.reuse, 0x2, RZ, 0xc0, !PT ;  /* 0x000000020bff7812 */ /* 0x040fe2000788c0ff */
[----:B------:R-:W-:Y:S01]  /*0700*/  IMAD.SHL.U32 R11, R11, 0x40, RZ ;  /* 0x000000400b0b7824 */ /* 0x000fe200078e00ff */
[----:B------:R-:W-:Y:S01]  /*0710*/  SHF.R.S32.HI R6, RZ, 0x1, R6 ;  /* 0x00000001ff067819 */ /* 0x000fe20000011406 */
[----:B------:R-:W-:Y:S01]  /*0720*/  IMAD.SHL.U32 R0, R0, 0x20, RZ ;  /* 0x0000002000007824 */ /* 0x000fe200078e00ff */
[----:B------:R-:W-:Y:S01]  /*0730*/  LOP3.LUT R8, R15, R8, RZ, 0x3c, !PT ;  /* 0x000000080f087212 */ /* 0x000fe200078e3cff */
[----:B------:R-:W-:Y:S01]  /*0740*/  IMAD R10, R183, 0x400, R10 ;  /* 0x00000400b70a7824 */ /* 0x000fe200078e020a */
[C---:B------:R-:W-:Y:S01]  /*0750*/  R2P PR, R3.reuse, 0x6 ;  /* 0x0000000603007804 */ /* 0x040fe20000000000 */
[C---:B------:R-:W-:Y:S01]  /*0760*/  IMAD.SHL.U32 R9, R6.reuse, 0x40, RZ ;  /* 0x0000004006097824 */ /* 0x040fe200078e00ff */
[----:B------:R-:W-:Y:S01]  /*0770*/  LOP3.LUT P3, RZ, R6, 0x2, RZ, 0xc0, !PT ;  /* 0x0000000206ff7812 */ /* 0x000fe2000786c0ff */
[----:B------:R-:W-:Y:S01]  /*0780*/  IMAD.SHL.U32 R6, R3, 0x40, RZ ;  /* 0x0000004003067824 */ /* 0x000fe200078e00ff */
[----:B------:R-:W-:Y:S01]  /*0790*/  SHF.R.U32.HI R174, RZ, 0x3, R174 ;  /* 0x00000003ffae7819 */ /* 0x000fe200000116ae */
[----:B------:R-:W-:Y:S01]  /*07a0*/  IMAD.U32 R177, R177, 0x20, R8 ;  /* 0x00000020b1b17824 */ /* 0x000fe200078e0008 */
[C---:B------:R-:W-:Y:S01]  /*07b0*/  LOP3.LUT P0, RZ, R4.reuse, 0x2, RZ, 0xc0, !PT ;  /* 0x0000000204ff7812 */ /* 0x040fe2000780c0ff */
[----:B------:R-:W-:Y:S01]  /*07c0*/  IMAD.SHL.U32 R8, R5, 0x10, RZ ;  /* 0x0000001005087824 */ /* 0x000fe200078e00ff */
[----:B------:R-:W-:Y:S01]  /*07d0*/  LOP3.LUT R11, R11, 0x1c0, RZ, 0xc0, !PT ;  /* 0x000001c00b0b7812 */ /* 0x000fe200078ec0ff */
[----:B------:R-:W-:Y:S01]  /*07e0*/  IMAD.SHL.U32 R4, R4, 0x40, RZ ;  /* 0x0000004004047824 */ /* 0x000fe200078e00ff */
[----:B------:R-:W-:Y:S01]  /*07f0*/  LOP3.LUT R7, R7, 0x8, RZ, 0xc0, !PT ;  /* 0x0000000807077812 */ /* 0x000fe200078ec0ff */
[----:B------:R-:W-:Y:S01]  /*0800*/  IMAD.SHL.U32 R177, R177, 0x2, RZ ;  /* 0x00000002b1b17824 */ /* 0x000fe200078e00ff */
[----:B------:R-:W-:-:S02]  /*0810*/  LOP3.LUT R9, R9, 0xc0, RZ, 0xc0, !PT ;  /* 0x000000c009097812 */ /* 0x000fc400078ec0ff */
[----:B------:R-:W-:Y:S02]  /*0820*/  LOP3.LUT R174, R13, R174, RZ, 0x3c, !PT ;  /* 0x000000ae0dae7212 */ /* 0x000fe400078e3cff */
[----:B------:R-:W-:Y:S02]  /*0830*/  LOP3.LUT R6, R6, 0x1c0, RZ, 0xc0, !PT ;  /* 0x000001c006067812 */ /* 0x000fe400078ec0ff */
[----:B------:R-:W-:Y:S01]  /*0840*/  LOP3.LUT R12, R11, 0x20, R12, 0xf8, !PT ;  /* 0x000000200b0c7812 */ /* 0x000fe200078ef80c */
[----:B------:R-:W-:Y:S01]  /*0850*/  IMAD R174, R5, 0x200, R174 ;  /* 0x0000020005ae7824 */ /* 0x000fe200078e02ae */
[----:B------:R-:W-:Y:S02]  /*0860*/  LOP3.LUT R179, R7, 0x10, R8, 0xf8, !PT ;  /* 0x0000001007b37812 */ /* 0x000fe400078ef808 */
[----:B------:R-:W-:Y:S02]  /*0870*/  LOP3.LUT R4, R4, 0xc0, RZ, 0xc0, !PT ;  /* 0x000000c004047812 */ /* 0x000fe400078ec0ff */
[----:B------:R-:W-:-:S02]  /*0880*/  SHF.R.U32.HI R11, RZ, 0x3, R11 ;  /* 0x00000003ff0b7819 */ /* 0x000fc4000001160b */
[----:B------:R-:W-:Y:S02]  /*0890*/  SHF.R.U32.HI R8, RZ, 0x3, R9 ;  /* 0x00000003ff087819 */ /* 0x000fe40000011609 */
[----:B------:R-:W-:Y:S02]  /*08a0*/  LOP3.LUT R180, R180, 0x8, RZ, 0xc0, !PT ;  /* 0x00000008b4b47812 */ /* 0x000fe400078ec0ff */
[----:B------:R-:W-:Y:S02]  /*08b0*/  SHF.R.U32.HI R3, RZ, 0x3, R6 ;  /* 0x00000003ff037819 */ /* 0x000fe40000011606 */
[----:B------:R-:W-:Y:S02]  /*08c0*/  SHF.R.U32.HI R5, RZ, 0x3, R4 ;  /* 0x00000003ff057819 */ /* 0x000fe40000011604 */
[----:B------:R-:W-:Y:S02]  /*08d0*/  LOP3.LUT R11, R12, R11, RZ, 0x3c, !PT ;  /* 0x0000000b0c0b7212 */ /* 0x000fe400078e3cff */
[----:B------:R-:W-:-:S02]  /*08e0*/  LOP3.LUT R7, R8, R9, R7, 0x1e, !PT ;  /* 0x0000000908077212 */ /* 0x000fc400078e1e07 */
[----:B------:R-:W-:Y:S01]  /*08f0*/  LOP3.LUT R9, R3, R6, R180, 0x1e, !PT ;  /* 0x0000000603097212 */ /* 0x000fe200078e1eb4 */
[----:B------:R-:W-:Y:S01]  /*0900*/  IMAD R3, R183, 0x200, R0 ;  /* 0x00000200b7037824 */ /* 0x000fe200078e0200 */
[----:B------:R-:W-:Y:S01]  /*0910*/  LOP3.LUT R180, R5, R4, R180, 0x1e, !PT ;  /* 0x0000000405b47212 */ /* 0x000fe200078e1eb4 */
[----:B------:R-:W-:Y:S01]  /*0920*/  IMAD.IADD R192, R11, 0x1, R10 ;  /* 0x000000010bc07824 */ /* 0x000fe200078e020a */
[----:B------:R-:W-:Y:S01]  /*0930*/  SEL R173, R175, 0xffffffe0, !P1 ;  /* 0xffffffe0afad7807 */ /* 0x000fe20004800000 */
[----:B------:R-:W-:Y:S01]  /*0940*/  IMAD.U32 R178, R178, 0x200, R9 ;  /* 0x00000200b2b27824 */ /* 0x000fe200078e0009 */
[----:B------:R-:W-:Y:S01]  /*0950*/  SEL R196, R196, 0x10, !P5 ;  /* 0x00000010c4c47807 */ /* 0x000fe20006800000 */
[----:B------:R-:W-:Y:S01]  /*0960*/  IMAD.IADD R180, R3, 0x1, R180 ;  /* 0x0000000103b47824 */ /* 0x000fe200078e02b4 */
[----:B------:R-:W-:Y:S01]  /*0970*/  LEA R192, R192, UR6, 0x1 ;  /* 0x00000006c0c07c11 */ /* 0x000fe2000f8e08ff */
[----:B------:R-:W-:Y:S01]  /*0980*/  IMAD.IADD R194, R7, 0x1, R194 ;  /* 0x0000000107c27824 */ /* 0x000fe200078e02c2 */
[----:B------:R-:W-:Y:S01]  /*0990*/  LEA R178, R178, UR4, 0x1 ;  /* 0x00000004b2b27c11 */ /* 0x000fe2000f8e08ff */
[----:B------:R-:W-:Y:S01]  /*09a0*/  IMAD.MOV.U32 R3, RZ, RZ, 0x40 ;  /* 0x00000040ff037424 */ /* 0x000fe200078e00ff */
[----:B------:R-:W-:Y:S01]  /*09b0*/  LOP3.LUT R179, R5, R179, R4, 0x1e, !PT ;  /* 0x000000b305b37212 */ /* 0x000fe200078e1e04 */
[----:B------:R-:W-:Y:S01]  /*09c0*/  VIADD R193, R192, 0x20 ;  /* 0x00000020c0c17836 */ /* 0x000fe20000000000 */
[----:B------:R-:W-:Y:S01]  /*09d0*/  LEA R194, R194, UR5, 0x1 ;  /* 0x00000005c2c27c11 */ /* 0x000fe2000f8e08ff */
[----:B------:R-:W-:Y:S01]  /*09e0*/  @P4 VIADD R193, R192, 0xffffffe0 ;  /* 0xffffffe0c0c14836 */ /* 0x000fe20000000000 */
[----:B------:R-:W-:Y:S01]  /*09f0*/  SEL R3, R3, 0xffffffc0, !P2 ;  /* 0xffffffc003037807 */ /* 0x000fe20005000000 */
[----:B------:R-:W-:Y:S01]  /*0a00*/  IMAD.IADD R173, R178, 0x1, R173 ;  /* 0x00000001b2ad7824 */ /* 0x000fe200078e02ad */
[----:B------:R-:W-:Y:S01]  /*0a10*/  SHF.R.S32.HI R2, RZ, 0x2, R2 ;  /* 0x00000002ff027819 */ /* 0x000fe20000011402 */
[----:B------:R-:W-:Y:S01]  /*0a20*/  IMAD.IADD R195, R192, 0x1, R196 ;  /* 0x00000001c0c37824 */ /* 0x000fe200078e02c4 */
[C---:B------:R-:W-:Y:S01]  /*0a30*/  SEL R176, R175.reuse, 0xffffffe0, !P6 ;  /* 0xffffffe0afb07807 */ /* 0x040fe20007000000 */
[----:B------:R-:W-:Y:S01]  /*0a40*/  VIADD R197, R194, 0x20 ;  /* 0x00000020c2c57836 */ /* 0x000fe20000000000 */
[----:B------:R-:W-:Y:S01]  /*0a50*/  SEL R175, R175, 0xffffffe0, !P0 ;  /* 0xffffffe0afaf7807 */ /* 0x000fe20004000000 */
[----:B------:R-:W-:Y:S01]  /*0a60*/  IMAD.IADD R172, R178, 0x1, R3 ;  /* 0x00000001b2ac7824 */ /* 0x000fe200078e0203 */
[----:B------:R-:W-:Y:S01]  /*0a70*/  LEA R174, R174, UR6, 0x1 ;  /* 0x00000006aeae7c11 */ /* 0x000fe2000f8e08ff */
[----:B------:R-:W-:Y:S01]  /*0a80*/  IMAD.IADD R179, R0, 0x1, R179 ;  /* 0x0000000100b37824 */ /* 0x000fe200078e02b3 */
[----:B------:R-:W-:Y:S01]  /*0a90*/  IADD3 R176, R176, UR5, R177 ;  /* 0x00000005b0b07c10 */ /* 0x000fe2000fffe0b1 */
[----:B------:R-:W-:Y:S01]  /*0aa0*/  IMAD R190, R183, 0x10, R2 ;  /* 0x00000010b7be7824 */ /* 0x000fe200078e0202 */
[----:B------:R-:W-:Y:S01]  /*0ab0*/  ULDC.64 UR4, c[0x0][0x300] ;  /* 0x0000c00000047ab9 */ /* 0x000fe20000000a00 */
[----:B------:R-:W-:-:S02]  /*0ac0*/  IMAD.IADD R196, R196, 0x1, R193 ;  /* 0x00000001c4c47824 */ /* 0x000fc400078e02c1 */
[----:B------:R-:W-:Y:S02]  /*0ad0*/  IMAD.IADD R3, R173, 0x1, R3 ;  /* 0x00000001ad037824 */ /* 0x000fe400078e0203 */
[----:B---34-:R-:W-:-:S07]  /*0ae0*/  @P3 VIADD R197, R194, 0xffffffe0 ;  /* 0xffffffe0c2c53836 */ /* 0x018fce0000000000 */
.L_x_795:
[----:B-1----:R-:W1:Y:S01]  /*0af0*/  LDC.64 R6, c[0x0][0x2f0] ;  /* 0x0000bc00ff067b82 */ /* 0x002e620000000a00 */
[C---:B--2---:R-:W-:Y:S01]  /*0b00*/  IMAD.SHL.U32 R9, R189.reuse, 0x4, RZ ;  /* 0x00000004bd097824 */ /* 0x044fe200078e00ff */
[----:B------:R-:W-:Y:S01]  /*0b10*/  SHF.R.S32.HI R23, RZ, 0x1f, R189 ;  /* 0x0000001fff177819 */ /* 0x000fe200000114bd */
[----:B------:R-:W-:Y:S01]  /*0b20*/  IMAD.MOV.U32 R0, RZ, RZ, -0x1 ;  /* 0xffffffffff007424 */ /* 0x000fe200078e00ff */
[----:B------:R-:W-:Y:S02]  /*0b30*/  ISETP.NE.U32.AND P4, PT, RZ, UR4, PT ;  /* 0x00000004ff007c0c */ /* 0x000fe4000bf85070 */
[----:B------:R-:W-:Y:S02]  /*0b40*/  SHF.L.U64.HI R2, R189, 0x2, R23 ;  /* 0x00000002bd027819 */ /* 0x000fe40000010217 */
[----:B---3--:R-:W2:Y:S01]  /*0b50*/  LDC.64 R4, c[0x0][0x308] ;  /* 0x0000c200ff047b82 */ /* 0x008ea20000000a00 */
[----:B------:R-:W-:Y:S02]  /*0b60*/  ISETP.NE.AND.EX P4, PT, RZ, UR5, PT, P4 ;  /* 0x00000005ff007c0c */ /* 0x000fe4000bf85340 */
[----:B-1----:R-:W-:-:S02]  /*0b70*/  ISETP.NE.U32.AND P0, PT, R6, RZ, PT ;  /* 0x000000ff0600720c */ /* 0x002fc40003f05070 */
[----:B------:R-:W-:Y:S02]  /*0b80*/  IADD3 R12, P1, R9, R6, RZ ;  /* 0x00000006090c7210 */ /* 0x000fe40007f3e0ff */
[----:B------:R-:W-:-:S03]  /*0b90*/  ISETP.NE.AND.EX P0, PT, R7, RZ, PT, P0 ;  /* 0x000000ff0700720c */ /* 0x000fc60003f05300 */
[----:B------:R-:W-:Y:S01]  /*0ba0*/  IMAD.X R13, R2, 0x1, R7, P1 ;  /* 0x00000001020d7824 */ /* 0x000fe200008e0607 */
[----:B--2---:R-:W-:Y:S01]  /*0bb0*/  ISETP.NE.U32.AND P3, PT, R4, RZ, PT ;  /* 0x000000ff0400720c */ /* 0x004fe20003f65070 */
[----:B------:R-:W-:Y:S02]  /*0bc0*/  IMAD.MOV.U32 R207, RZ, RZ, RZ ;  /* 0x000000ffffcf7224 */ /* 0x000fe400078e00ff */
[----:B------:R-:W-:Y:S01]  /*0bd0*/  @P4 IADD3 R10, P2, R9, UR4, RZ ;  /* 0x00000004090a4c10 */ /* 0x000fe2000ff5e0ff */
[----:B------:R-:W1:Y:S01]  /*0be0*/  LDC.U8 R8, c[0x0][0x3c2] ;  /* 0x0000f080ff087b82 */ /* 0x000e620000000000 */
[----:B------:R-:W-:-:S04]  /*0bf0*/  ISETP.NE.AND.EX P3, PT, R5, RZ, PT, P3 ;  /* 0x000000ff0500720c */ /* 0x000fc80003f65330 */
[----:B------:R-:W2:Y:S03]  /*0c00*/  @P0 LDG.E R0, desc[UR36][R12.64] ;  /* 0x000000240c000981 */ /* 0x000ea6000c1e1900 */
[----:B------:R-:W3:Y:S01]  /*0c10*/  LDC.64 R6, c[0x0][0x2f8] ;  /* 0x0000be00ff067b82 */ /* 0x000ee20000000a00 */
[----:B------:R-:W2:Y:S01]  /*0c20*/  @P0 LDG.E R21, desc[UR36][R12.64+0x4] ;  /* 0x000004240c150981 */ /* 0x000ea2000c1e1900 */
[----:B------:R-:W-:-:S04]  /*0c30*/  @P4 IADD3.X R11, R2, UR5, RZ, P2, !PT ;  /* 0x00000005020b4c10 */ /* 0x000fc800097fe4ff */
[----:B------:R-:W-:Y:S01]  /*0c40*/  @P3 IADD3 R210, P1, R9, R4, RZ ;  /* 0x0000000409d23210 */ /* 0x000fe20007f3e0ff */
[----:B------:R-:W4:Y:S04]  /*0c50*/  @P4 LDG.E R207, desc[UR36][R10.64] ;  /* 0x000000240acf4981 */ /* 0x000f28000c1e1900 */
[----:B------:R-:W-:Y:S02]  /*0c60*/  @P3 IMAD.X R211, R2, 0x1, R5, P1 ;  /* 0x0000000102d33824 */ /* 0x000fe400008e0605 */
[----:B------:R-:W3:Y:S03]  /*0c70*/  @!P3 LDC.64 R4, c[0x0][0x318] ;  /* 0x0000c600ff04bb82 */ /* 0x000ee60000000a00 */
[----:B------:R-:W4:Y:S01]  /*0c80*/  @P3 LDG.E R210, desc[UR36][R210.64] ;  /* 0x00000024d2d23981 */ /* 0x000f22000c1e1900 */
[----:B-1----:R-:W-:-:S02]  /*0c90*/  ISETP.NE.AND P4, PT, R8, RZ, PT ;  /* 0x000000ff0800720c */ /* 0x002fc40003f85270 */
[----:B---3--:R-:W-:-:S04]  /*0ca0*/  ISETP.EQ.U32.AND P2, PT, R6, RZ, PT ;  /* 0x000000ff0600720c */ /* 0x008fc80003f42070 */
[----:B------:R-:W-:Y:S02]  /*0cb0*/  ISETP.EQ.OR.EX P2, PT, R7, RZ, !P4, P2 ;  /* 0x000000ff0700720c */ /* 0x000fe40006742720 */
[----:B------:R-:W-:Y:S01]  /*0cc0*/  IADD3 R8, P1, R9, R6, RZ ;  /* 0x0000000609087210 */ /* 0x000fe20007f3e0ff */
[----:B------:R-:W-:-:S04]  /*0cd0*/  IMAD.MOV.U32 R212, RZ, RZ, -0x1 ;  /* 0xffffffffffd47424 */ /* 0x000fc800078e00ff */
[----:B------:R-:W-:Y:S02]  /*0ce0*/  IMAD.X R9, R2, 0x1, R7, P1 ;  /* 0x0000000102097824 */ /* 0x000fe400008e0607 */
[----:B------:R-:W1:Y:S01]  /*0cf0*/  @!P3 LDC R2, c[0x0][0x2cc] ;  /* 0x0000b300ff02bb82 */ /* 0x000e620000000800 */
[----:B------:R-:W-:-:S03]  /*0d00*/  @!P3 ISETP.NE.U32.AND P1, PT, R4, RZ, PT ;  /* 0x000000ff0400b20c */ /* 0x000fc60003f25070 */
[----:B-----5:R3:W5:Y:S01]  /*0d10*/  @!P2 LDG.E R212, desc[UR36][R8.64] ;  /* 0x0000002408d4a981 */ /* 0x020762000c1e1900 */
[----:B------:R-:W-:-:S03]  /*0d20*/  ISETP.NE.U32.AND P2, PT, R6, RZ, PT ;  /* 0x000000ff0600720c */ /* 0x000fc60003f45070 */
[----:B------:R-:W2:Y:S01]  /*0d30*/  LDC R4, c[0x0][0x2c8] ;  /* 0x0000b200ff047b82 */ /* 0x000ea20000000800 */
[----:B------:R-:W-:Y:S02]  /*0d40*/  ISETP.NE.AND.EX P2, PT, R7, RZ, PT, P2 ;  /* 0x000000ff0700720c */ /* 0x000fe40003f45320 */
[----:B------:R-:W-:-:S04]  /*0d50*/  @!P3 ISETP.NE.AND.EX P1, PT, R5, RZ, PT, P1 ;  /* 0x000000ff0500b20c */ /* 0x000fc80003f25310 */
[----:B-1----:R-:W-:Y:S01]  /*0d60*/  @!P3 SEL R2, R2, RZ, P1 ;  /* 0x000000ff0202b207 */ /* 0x002fe20000800000 */
[----:B--2---:R-:W-:-:S06]  /*0d70*/  @P0 IMAD.IADD R21, R21, 0x1, -R0 ;  /* 0x0000000115150824 */ /* 0x004fcc00078e0a00 */
[----:B------:R-:W1:Y:S01]  /*0d80*/  @!P0 LDC R21, c[0x0][0x2c4] ;  /* 0x0000b100ff158b82 */ /* 0x000e620000000800 */
[----:B----4-:R-:W-:Y:S01]  /*0d90*/  @P3 IMAD.IADD R210, R210, 0x1, -R207 ;  /* 0x00000001d2d23824 */ /* 0x010fe200078e0acf */
[----:B---3--:R-:W-:Y:S06]  /*0da0*/  @!P2 BRA `(.L_x_767) ;  /* 0x00000000000ca947 */ /* 0x008fec0003800000 */
[----:B------:R-:W2:Y:S02]  /*0db0*/  @P4 LDG.E R5, desc[UR36][R8.64+0x4] ;  /* 0x0000042408054981 */ /* 0x000ea4000c1e1900 */
[----:B--2--5:R-:W-:-:S06]  /*0dc0*/  @P4 IADD3 R4, R5, -R212, RZ ;  /* 0x800000d405044210 */ /* 0x024fcc0007ffe0ff */
[----:B------:R2:W5:Y:S02]  /*0dd0*/  @!P4 LDG.E R4, desc[UR36][R8.64] ;  /* 0x000000240804c981 */ /* 0x000564000c1e1900 */
.L_x_767:
[----:B------:R-:W-:Y:S01]  /*0de0*/  IMAD.SHL.U32 R19, R191, 0x80, RZ ;  /* 0x00000080bf137824 */ /* 0x000fe200078e00ff */
[----:B-----5:R-:W-:-:S04]  /*0df0*/  @!P3 IADD3 R210, R2, R4, -R207 ;  /* 0x0000000402d2b210 */ /* 0x020fc80007ffe8cf */
[----:B------:R-:W-:-:S13]  /*0e00*/  ISETP.GT.AND P1, PT, R210, R19, PT ;  /* 0x00000013d200720c */ /* 0x000fda0003f24270 */
[----:B------:R-:W-:Y:S05]  /*0e10*/  @!P1 BRA `(.L_x_768) ;  /* 0x0000007800bc9947 */ /* 0x000fea0003800000 */
[----:B------:R-:W2:Y:S01]  /*0e20*/  LDC R25, c[0x0][0x278] ;  /* 0x00009e00ff197b82 */ /* 0x000ea20000000800 */
[----:B-1----:R-:W-:Y:S01]  /*0e30*/  VIADD R7, R21, 0x3f ;  /* 0x0000003f15077836 */ /* 0x002fe20000000000 */
[----:B------:R-:W-:Y:S01]  /*0e40*/  IABS R11, R188 ;  /* 0x000000bc000b7213 */ /* 0x000fe20000000000 */
[----:B------:R-:W-:Y:S01]  /*0e50*/  IMAD.SHL.U32 R31, R189, 0x80, RZ ;  /* 0x00000080bd1f7824 */ /* 0x000fe200078e00ff */
[----:B------:R-:W-:Y:S01]  /*0e60*/  ISETP.NE.AND P2, PT, R212, -0x1, PT ;  /* 0xffffffffd400780c */ /* 0x000fe20003f45270 */
[----:B------:R-:W-:Y:S01]  /*0e70*/  ULDC UR23, c[0x0][0x2dc] ;  /* 0x0000b70000177ab9 */ /* 0x000fe20000000800 */
[----:B------:R-:W-:Y:S01]  /*0e80*/  SHF.R.S32.HI R2, RZ, 0x1f, R7 ;  /* 0x0000001fff027819 */ /* 0x000fe20000011407 */
[----:B------:R-:W-:Y:S01]  /*0e90*/  ULDC UR14, c[0x0][0x270] ;  /* 0x00009c00000e7ab9 */ /* 0x000fe20000000800 */
[----:B------:R-:W1:Y:S01]  /*0ea0*/  LDC.64 R4, c[0x0][0x228] ;  /* 0x00008a00ff047b82 */ /* 0x000e620000000a00 */
[----:B------:R-:W-:Y:S01]  /*0eb0*/  SEL R31, R31, RZ, P0 ;  /* 0x000000ff1f1f7207 */ /* 0x000fe20000000000 */
[----:B------:R-:W-:Y:S01]  /*0ec0*/  UIMAD.WIDE UR8, UR23, UR14, URZ ;  /* 0x0000000e170872a5 */ /* 0x000fe2000f8e023f */
[----:B------:R-:W-:Y:S01]  /*0ed0*/  LEA.HI R2, R2, R7, RZ, 0x6 ;  /* 0x0000000702027211 */ /* 0x000fe200078f30ff */
[----:B------:R-:W3:Y:S03]  /*0ee0*/  S2R R32, SR_CTAID.X ;  /* 0x0000000000207919 */ /* 0x000ee60000002500 */
[----:B------:R-:W-:Y:S01]  /*0ef0*/  LOP3.LUT R22, R2, 0xffffffc0, RZ, 0xc0, !PT ;  /* 0xffffffc002167812 */ /* 0x000fe200078ec0ff */
[----:B------:R-:W4:Y:S01]  /*0f00*/  LDC.64 R16, c[0x0][0x240] ;  /* 0x00009000ff107b82 */ /* 0x000f220000000a00 */
[C---:B------:R-:W-:Y:S01]  /*0f10*/  @P2 IADD3 R14, R207.reuse, R212, RZ ;  /* 0x000000d4cf0e2210 */ /* 0x040fe20007ffe0ff */
[----:B------:R-:W-:-:S02]  /*0f20*/  @P2 IMAD.IADD R42, R207, 0x1, R212 ;  /* 0x00000001cf2a2824 */ /* 0x000fc400078e02d4 */
[----:B------:R-:W-:Y:S01]  /*0f30*/  VIADD R22, R22, 0xffffffc0 ;  /* 0xffffffc016167836 */ /* 0x000fe20000000000 */
[----:B--2---:R-:W-:-:S03]  /*0f40*/  IABS R8, R25 ;  /* 0x0000001900087213 */ /* 0x004fc60000000000 */
[----:B------:R-:W2:Y:S01]  /*0f50*/  LDC R36, c[0x0][0x2d4] ;  /* 0x0000b500ff247b82 */ /* 0x000ea20000000800 */
[----:B------:R-:W-:Y:S01]  /*0f60*/  IADD3 R31, P1, R22, R31, RZ ;  /* 0x0000001f161f7210 */ /* 0x000fe20007f3e0ff */
[----:B------:R-:W5:Y:S01]  /*0f70*/  I2F.RP R6, R8 ;  /* 0x0000000800067306 */ /* 0x000f620000209400 */
[----:B------:R-:W-:-:S03]  /*0f80*/  SHF.R.S32.HI R20, RZ, 0x1f, R22 ;  /* 0x0000001fff147819 */ /* 0x000fc60000011416 */
[----:B------:R-:W-:Y:S01]  /*0f90*/  IMAD R37, R31, UR9, RZ ;  /* 0x000000091f257c24 */ /* 0x000fe2000f8e02ff */
[----:B------:R-:W-:Y:S01]  /*0fa0*/  ISETP.NE.AND P5, PT, R25, RZ, PT ;  /* 0x000000ff1900720c */ /* 0x000fe20003fa5270 */
[-C--:B-1----:R-:W-:Y:S01]  /*0fb0*/  IMAD R24, R23, R4.reuse, RZ ;  /* 0x0000000417187224 */ /* 0x082fe200078e02ff */
[----:B------:R-:W1:Y:S01]  /*0fc0*/  LDC R34, c[0x0][0x2c4] ;  /* 0x0000b100ff227b82 */ /* 0x000e620000000800 */
[----:B------:R-:W-:-:S04]  /*0fd0*/  IMAD.WIDE.U32 R26, R189, R4, RZ ;  /* 0x00000004bd1a7225 */ /* 0x000fc800078e00ff */
[C---:B------:R-:W-:Y:S01]  /*0fe0*/  IMAD R24, R189.reuse, R5, R24 ;  /* 0x00000005bd187224 */ /* 0x040fe200078e0218 */
[----:B------:R-:W-:Y:S01]  /*0ff0*/  SHF.L.U64.HI R5, R189, 0x7, R23 ;  /* 0x00000007bd057819 */ /* 0x000fe20000010217 */
[C---:B----4-:R-:W-:Y:S01]  /*1000*/  IMAD R10, R0.reuse, R17, RZ ;  /* 0x00000011000a7224 */ /* 0x050fe200078e02ff */
[----:B------:R-:W4:Y:S01]  /*1010*/  LDC.U8 R35, c[0x0][0x480] ;  /* 0x00012000ff237b82 */ /* 0x000f220000000000 */
[----:B-----5:R-:W5:Y:S01]  /*1020*/  MUFU.RCP R12, R6 ;  /* 0x00000006000c7308 */ /* 0x020f620000001000 */
[----:B------:R-:W-:Y:S01]  /*1030*/  SEL R5, R5, RZ, P0 ;  /* 0x000000ff05057207 */ /* 0x000fe20000000000 */
[----:B------:R-:W-:Y:S01]  /*1040*/  IMAD.IADD R24, R27, 0x1, R24 ;  /* 0x000000011b187824 */ /* 0x000fe200078e0218 */
[----:B------:R-:W-:Y:S02]  /*1050*/  ISETP.NE.AND P0, PT, R0, -0x1, PT ;  /* 0xffffffff0000780c */ /* 0x000fe40003f05270 */
[----:B--2---:R-:W-:Y:S01]  /*1060*/  SHF.R.S32.HI R28, RZ, 0x1f, R36 ;  /* 0x0000001fff1c7819 */ /* 0x004fe20000011424 */
[----:B------:R-:W-:-:S04]  /*1070*/  IMAD.WIDE.U32 R40, R189, R36, RZ ;  /* 0x00000024bd287225 */ /* 0x000fc800078e00ff */
[----:B------:R-:W-:Y:S02]  /*1080*/  IMAD R39, R28, R189, RZ ;  /* 0x000000bd1c277224 */ /* 0x000fe400078e02ff */
[----:B------:R-:W-:Y:S02]  /*1090*/  IMAD R38, R40, UR9, RZ ;  /* 0x0000000928267c24 */ /* 0x000fe4000f8e02ff */
[----:B------:R-:W-:Y:S02]  /*10a0*/  IMAD R39, R23, R36, R39 ;  /* 0x0000002417277224 */ /* 0x000fe400078e0227 */
[----:B-----5:R-:W-:Y:S02]  /*10b0*/  VIADD R12, R12, 0xffffffe ;  /* 0x0ffffffe0c0c7836 */ /* 0x020fe40000000000 */
[----:B------:R-:W-:Y:S02]  /*10c0*/  IMAD.IADD R39, R41, 0x1, R39 ;  /* 0x0000000129277824 */ /* 0x000fe400078e0227 */
[----:B------:R-:W2:Y:S02]  /*10d0*/  F2I.FTZ.U32.TRUNC.NTZ R13, R12 ;  /* 0x0000000c000d7305 */ /* 0x000ea4000021f000 */
[----:B--2---:R-:W-:-:S02]  /*10e0*/  IADD3 R9, RZ, -R13, RZ ;  /* 0x8000000dff097210 */ /* 0x004fc40007ffe0ff */
[----:B------:R-:W-:-:S03]  /*10f0*/  MOV R12, RZ ;  /* 0x000000ff000c7202 */ /* 0x000fc60000000f00 */
[----:B------:R-:W-:Y:S02]  /*1100*/  IMAD R18, R9, R8, RZ ;  /* 0x0000000809127224 */ /* 0x000fe400078e02ff */
[----:B------:R-:W2:Y:S02]  /*1110*/  LDC.U8 R9, c[0x0][0x3d8] ;  /* 0x0000f600ff097b82 */ /* 0x000ea40000000000 */
[----:B------:R-:W-:-:S04]  /*1120*/  IMAD.HI.U32 R18, R13, R18, R12 ;  /* 0x000000120d127227 */ /* 0x000fc800078e000c */
[----:B------:R-:W-:-:S04]  /*1130*/  IMAD.WIDE.U32 R12, R0, R16, RZ ;  /* 0x00000010000c7225 */ /* 0x000fc800078e00ff */
[----:B------:R-:W-:Y:S01]  /*1140*/  IMAD.HI.U32 R18, R18, R11, RZ ;  /* 0x0000000b12127227 */ /* 0x000fe200078e00ff */
[----:B------:R-:W-:Y:S02]  /*1150*/  SEL R26, R26, R12, !P0 ;  /* 0x0000000c1a1a7207 */ /* 0x000fe40004000000 */
[----:B------:R-:W-:Y:S01]  /*1160*/  LOP3.LUT R12, R188, R25, RZ, 0x3c, !PT ;  /* 0x00000019bc0c7212 */ /* 0x000fe200078e3cff */
[----:B------:R-:W-:Y:S01]  /*1170*/  @P0 IMAD.IADD R24, R13, 0x1, R10 ;  /* 0x000000010d180824 */ /* 0x000fe200078e020a */
[----:B------:R-:W-:Y:S02]  /*1180*/  IADD3 R6, -R18, RZ, RZ ;  /* 0x000000ff12067210 */ /* 0x000fe40007ffe1ff */
[----:B------:R-:W-:Y:S02]  /*1190*/  ISETP.GE.AND P3, PT, R12, RZ, PT ;  /* 0x000000ff0c00720c */ /* 0x000fe40003f66270 */
[----:B------:R-:W1:Y:S01]  /*11a0*/  @P0 LDC.64 R12, c[0x0][0x420] ;  /* 0x00010800ff0c0b82 */ /* 0x000e620000000a00 */
[----:B------:R-:W-:Y:S01]  /*11b0*/  IMAD R11, R8, R6, R11 ;  /* 0x00000006080b7224 */ /* 0x000fe200078e020b */
[----:B------:R-:W-:-:S02]  /*11c0*/  IADD3.X R6, R20, R5, RZ, P1, !PT ;  /* 0x0000000514067210 */ /* 0x000fc40000ffe4ff */
[----:B--2---:R-:W-:Y:S02]  /*11d0*/  ISETP.NE.AND P1, PT, R9, RZ, PT ;  /* 0x000000ff0900720c */ /* 0x004fe40003f25270 */
[----:B------:R-:W-:Y:S01]  /*11e0*/  ISETP.GT.U32.AND P4, PT, R8, R11, PT ;  /* 0x0000000b0800720c */ /* 0x000fe20003f84070 */
[----:B------:R-:W-:Y:S01]  /*11f0*/  IMAD R37, R6, UR8, R37 ;  /* 0x0000000806257c24 */ /* 0x000fe2000f8e0225 */
[----:B------:R-:W2:Y:S08]  /*1200*/  @P2 LDC.64 R4, c[0x0][0x250] ;  /* 0x00009400ff042b82 */ /* 0x000eb00000000a00 */
[----:B------:R-:W5:Y:S03]  /*1210*/  @P2 LDC.64 R6, c[0x0][0x248] ;  /* 0x00009200ff062b82 */ /* 0x000f660000000a00 */
[----:B------:R-:W-:-:S02]  /*1220*/  @!P4 IADD3 R11, R11, -R8, RZ ;  /* 0x800000080b0bc210 */ /* 0x000fc40007ffe0ff */
[----:B------:R-:W-:Y:S02]  /*1230*/  @!P4 IADD3 R18, R18, 0x1, RZ ;  /* 0x000000011212c810 */ /* 0x000fe40007ffe0ff */
[----:B------:R-:W-:Y:S01]  /*1240*/  ISETP.GE.U32.AND P6, PT, R11, R8, PT ;  /* 0x000000080b00720c */ /* 0x000fe20003fc6070 */
[----:B------:R-:W1:Y:S08]  /*1250*/  @P1 LDC R33, c[0x0][0x2e4] ;  /* 0x0000b900ff211b82 */ /* 0x000e700000000800 */
[----:B------:R-:W1:Y:S01]  /*1260*/  LDC.64 R8, c[0x0][0x488] ;  /* 0x00012200ff087b82 */ /* 0x000e620000000a00 */
[----:B--2---:R-:W-:-:S02]  /*1270*/  @P2 IMAD R29, R42, R5, RZ ;  /* 0x000000052a1d2224 */ /* 0x004fc400078e02ff */
[----:B------:R-:W-:-:S04]  /*1280*/  @P2 IMAD.WIDE.U32 R42, R42, R4, RZ ;  /* 0x000000042a2a2225 */ /* 0x000fc800078e00ff */
[----:B------:R-:W-:Y:S01]  /*1290*/  @P6 VIADD R18, R18, 0x1 ;  /* 0x0000000112126836 */ /* 0x000fe20000000000 */
[----:B------:R-:W2:Y:S01]  /*12a0*/  @!P0 LDC.64 R10, c[0x0][0x418] ;  /* 0x00010600ff0a8b82 */ /* 0x000ea20000000a00 */
[C---:B-----5:R-:W-:Y:S01]  /*12b0*/  @P2 IMAD R27, R14.reuse, R7, RZ ;  /* 0x000000070e1b2224 */ /* 0x060fe200078e02ff */
[----:B------:R-:W-:Y:S01]  /*12c0*/  @P2 IADD3 R29, R43, R29, RZ ;  /* 0x0000001d2b1d2210 */ /* 0x000fe20007ffe0ff */
[----:B------:R-:W-:Y:S01]  /*12d0*/  @P2 IMAD.WIDE.U32 R14, R14, R6, RZ ;  /* 0x000000060e0e2225 */ /* 0x000fe200078e00ff */
[----:B------:R-:W-:-:S03]  /*12e0*/  @!P3 IADD3 R18, -R18, RZ, RZ ;  /* 0x000000ff1212b210 */ /* 0x000fc60007ffe1ff */
[----:B------:R-:W-:Y:S01]  /*12f0*/  @P2 IMAD.MOV.U32 R30, RZ, RZ, R42 ;  /* 0x000000ffff1e2224 */ /* 0x000fe200078e002a */
[----:B------:R-:W-:Y:S01]  /*1300*/  @P2 IADD3 R27, R15, R27, RZ ;  /* 0x0000001b0f1b2210 */ /* 0x000fe20007ffe0ff */
[----:B------:R-:W-:Y:S01]  /*1310*/  @P2 IMAD.MOV.U32 R28, RZ, RZ, R14 ;  /* 0x000000ffff1c2224 */ /* 0x000fe200078e000e */
[----:B---34-:R-:W-:Y:S06]  /*1320*/  @P2 BRA `(.L_x_769) ;  /* 0x0000000000302947 */ /* 0x018fec0003800000 */
[----:B------:R-:W3:Y:S01]  /*1330*/  LDC.64 R6, c[0x0][0x248] ;  /* 0x00009200ff067b82 */ /* 0x000ee20000000a00 */
[----:B------:R-:W-:-:S07]  /*1340*/  SHF.R.S32.HI R27, RZ, 0x1f, R207 ;  /* 0x0000001fff1b7819 */ /* 0x000fce00000114cf */
[----:B------:R-:W4:Y:S01]  /*1350*/  LDC.64 R14, c[0x0][0x230] ;  /* 0x00008c00ff0e7b82 */ /* 0x000f220000000a00 */
[-C--:B---3--:R-:W-:Y:S02]  /*1360*/  IMAD R28, R27, R6.reuse, RZ ;  /* 0x000000061b1c7224 */ /* 0x088fe400078e02ff */
[----:B------:R-:W-:-:S04]  /*1370*/  IMAD.WIDE.U32 R42, R207, R6, RZ ;  /* 0x00000006cf2a7225 */ /* 0x000fc800078e00ff */
[----:B------:R-:W-:Y:S02]  /*1380*/  IMAD R27, R207, R7, R28 ;  /* 0x00000007cf1b7224 */ /* 0x000fe400078e021c */
[----:B----4-:R-:W-:-:S03]  /*1390*/  IMAD R28, R23, R14, RZ ;  /* 0x0000000e171c7224 */ /* 0x010fc600078e02ff */
[----:B------:R-:W-:Y:S01]  /*13a0*/  IADD3 R43, R43, R27, RZ ;  /* 0x0000001b2b2b7210 */ /* 0x000fe20007ffe0ff */
[C---:B------:R-:W-:Y:S02]  /*13b0*/  IMAD R15, R189.reuse, R15, R28 ;  /* 0x0000000fbd0f7224 */ /* 0x040fe400078e021c */
[----:B------:R-:W-:-:S05]  /*13c0*/  IMAD.WIDE.U32 R42, R189, R14, R42 ;  /* 0x0000000ebd2a7225 */ /* 0x000fca00078e002a */
[----:B------:R-:W-:Y:S02]  /*13d0*/  IADD3 R27, R43, R15, RZ ;  /* 0x0000000f2b1b7210 */ /* 0x000fe40007ffe0ff */
[----:B------:R-:W-:Y:S02]  /*13e0*/  MOV R28, R42 ;  /* 0x0000002a001c7202 */ /* 0x000fe40000000f00 */
.L_x_769:
[----:B------:R-:W-:Y:S05]  /*13f0*/  @P2 BRA `(.L_x_770) ;  /* 0x0000000000302947 */ /* 0x000fea0003800000 */
        /* <DEDUP_REMOVED lines=11> */
[----:B------:R-:W-:-:S07]  /*14b0*/  MOV R30, R42 ;  /* 0x0000002a001e7202 */ /* 0x000fce0000000f00 */
.L_x_770:
[----:B--2---:R-:W-:Y:S01]  /*14c0*/  @!P0 IMAD R14, R23, R10, RZ ;  /* 0x0000000a170e8224 */ /* 0x004fe200078e02ff */
[----:B------:R-:W-:Y:S01]  /*14d0*/  ISETP.NE.AND P6, PT, R35, RZ, PT ;  /* 0x000000ff2300720c */ /* 0x000fe20003fc5270 */
[----:B-1----:R-:W-:Y:S01]  /*14e0*/  @P1 IMAD R15, R189, R34, RZ ;  /* 0x00000022bd0f1224 */ /* 0x002fe200078e02ff */
[----:B------:R-:W-:Y:S01]  /*14f0*/  @!P5 LOP3.LUT R18, RZ, R25, RZ, 0x33, !PT ;  /* 0x00000019ff12d212 */ /* 0x000fe200078e33ff */
[----:B------:R-:W-:-:S03]  /*1500*/  @P0 IMAD.WIDE.U32 R42, R0, R12, RZ ;  /* 0x0000000c002a0225 */ /* 0x000fc600078e00ff */
[----:B------:R-:W-:Y:S01]  /*1510*/  @P1 SEL R15, R15, R0, !P0 ;  /* 0x000000000f0f1207 */ /* 0x000fe20004000000 */
[----:B------:R-:W-:Y:S02]  /*1520*/  IMAD R38, R39, UR8, R38 ;  /* 0x0000000827267c24 */ /* 0x000fe4000f8e0226 */
[----:B------:R-:W-:Y:S02]  /*1530*/  @!P0 IMAD R11, R189, R11, R14 ;  /* 0x0000000bbd0b8224 */ /* 0x000fe400078e020e */
[----:B------:R-:W-:-:S04]  /*1540*/  IMAD.WIDE.U32 R40, R40, UR8, RZ ;  /* 0x0000000828287c25 */ /* 0x000fc8000f8e00ff */
[----:B------:R-:W-:Y:S01]  /*1550*/  @!P0 IMAD.WIDE.U32 R46, R189, R10, RZ ;  /* 0x0000000abd2e8225 */ /* 0x000fe200078e00ff */
[----:B------:R-:W-:Y:S02]  /*1560*/  IADD3 R38, R41, R38, RZ ;  /* 0x0000002629267210 */ /* 0x000fe40007ffe0ff */
[----:B------:R-:W-:Y:S01]  /*1570*/  SHF.R.S32.HI R10, RZ, 0x1f, R188 ;  /* 0x0000001fff0a7819 */ /* 0x000fe200000114bc */
[----:B------:R-:W-:Y:S01]  /*1580*/  IMAD.WIDE.U32 R44, R0, UR8, RZ ;  /* 0x00000008002c7c25 */ /* 0x000fe2000f8e00ff */
[----:B------:R-:W-:-:S03]  /*1590*/  @!P0 MOV R42, R46 ;  /* 0x0000002e002a8202 */ /* 0x000fc60000000f00 */
[----:B------:R-:W-:Y:S01]  /*15a0*/  IMAD R12, R0, UR9, RZ ;  /* 0x00000009000c7c24 */ /* 0x000fe2000f8e02ff */
[----:B------:R-:W-:Y:S01]  /*15b0*/  SEL R40, R40, R44, !P0 ;  /* 0x0000002c28287207 */ /* 0x000fe20004000000 */
[----:B------:R-:W-:Y:S01]  /*15c0*/  @P0 IMAD R13, R0, R13, R43 ;  /* 0x0000000d000d0224 */ /* 0x000fe200078e022b */
[----:B------:R-:W-:Y:S01]  /*15d0*/  @!P0 IADD3 R13, R47, R11, RZ ;  /* 0x0000000b2f0d8210 */ /* 0x000fe20007ffe0ff */
[----:B------:R-:W-:Y:S01]  /*15e0*/  @!P1 IMAD R11, R189, UR14, R188 ;  /* 0x0000000ebd0b9c24 */ /* 0x000fe2000f8e02bc */
[----:B------:R-:W-:Y:S01]  /*15f0*/  @P0 IADD3 R38, R45, R12, RZ ;  /* 0x0000000c2d260210 */ /* 0x000fe20007ffe0ff */
[----:B------:R-:W-:Y:S01]  /*1600*/  IMAD.WIDE.U32 R44, R32, R8, RZ ;  /* 0x00000008202c7225 */ /* 0x000fe200078e00ff */
[----:B------:R-:W-:-:S03]  /*1610*/  SHF.R.S32.HI R8, RZ, 0x1f, R18 ;  /* 0x0000001fff087819 */ /* 0x000fc60000011412 */
[----:B------:R-:W-:Y:S01]  /*1620*/  @P1 IMAD R15, R188, R33, R15 ;  /* 0x00000021bc0f1224 */ /* 0x000fe200078e020f */
[----:B------:R-:W-:Y:S01]  /*1630*/  SEL R23, R44, RZ, P6 ;  /* 0x000000ff2c177207 */ /* 0x000fe20003000000 */
[----:B------:R-:W-:Y:S02]  /*1640*/  @!P1 IMAD R15, R11, R34, RZ ;  /* 0x000000220b0f9224 */ /* 0x000fe400078e02ff */
[----:B------:R-:W-:Y:S01]  /*1650*/  IMAD R11, R32, R9, R45 ;  /* 0x00000009200b7224 */ /* 0x000fe200078e022d */
[----:B------:R-:W-:Y:S01]  /*1660*/  SHF.R.S32.HI R9, RZ, 0x1f, R19 ;  /* 0x0000001fff097819 */ /* 0x000fe20000011413 */
[----:B------:R-:W-:Y:S02]  /*1670*/  IMAD R14, R188, UR23, RZ ;  /* 0x00000017bc0e7c24 */ /* 0x000fe4000f8e02ff */
[----:B------:R-:W-:Y:S01]  /*1680*/  IMAD.WIDE.U32 R34, R31, UR8, RZ ;  /* 0x000000081f227c25 */ /* 0x000fe2000f8e00ff */
[----:B------:R-:W-:Y:S02]  /*1690*/  SEL R11, R11, RZ, P6 ;  /* 0x000000ff0b0b7207 */ /* 0x000fe40003000000 */
[----:B------:R-:W-:-:S02]  /*16a0*/  SHF.R.S32.HI R12, RZ, 0x1f, R14 ;  /* 0x0000001fff0c7819 */ /* 0x000fc4000001140e */
[----:B------:R-:W-:Y:S01]  /*16b0*/  IADD3 R37, R35, R37, RZ ;  /* 0x0000002523257210 */ /* 0x000fe20007ffe0ff */
[----:B------:R-:W-:Y:S06]  /*16c0*/  @!P1 BRA `(.L_x_771) ;  /* 0x00000000001c9947 */ /* 0x000fec0003800000 */
[----:B------:R-:W1:Y:S01]  /*16d0*/  LDC R32, c[0x0][0x2c0] ;  /* 0x0000b000ff207b82 */ /* 0x000e620000000800 */
[----:B------:R-:W-:-:S05]  /*16e0*/  @!P0 IMAD R0, R189, R36, RZ ;  /* 0x00000024bd008224 */ /* 0x000fca00078e02ff */
[----:B------:R-:W-:Y:S02]  /*16f0*/  LEA R0, R189, R0, 0x7 ;  /* 0x00000000bd007211 */ /* 0x000fe400078e38ff */
[----:B------:R-:W1:Y:S02]  /*1700*/  LDC R25, c[0x0][0x2e4] ;  /* 0x0000b900ff197b82 */ /* 0x000e640000000800 */
[----:B-1----:R-:W-:-:S05]  /*1710*/  LEA R25, R32, R25, 0x7 ;  /* 0x0000001920197211 */ /* 0x002fca00078e38ff */
[----:B------:R-:W-:Y:S01]  /*1720*/  IMAD R25, R25, R188, R0 ;  /* 0x000000bc19197224 */ /* 0x000fe200078e0200 */
[----:B------:R-:W-:Y:S06]  /*1730*/  BRA `(.L_x_772) ;  /* 0x0000000000087947 */ /* 0x000fec0003800000 */
.L_x_771:
[----:B------:R-:W-:-:S04]  /*1740*/  IMAD R25, R189, UR14, R188 ;  /* 0x0000000ebd197c24 */ /* 0x000fc8000f8e02bc */
[----:B------:R-:W-:-:S07]  /*1750*/  IMAD R25, R25, R36, RZ ;  /* 0x0000002419197224 */ /* 0x000fce00078e02ff */
.L_x_772:
[----:B------:R-:W1:Y:S01]  /*1760*/  S2R R214, SR_TID.X ;  /* 0x0000000000d67919 */ /* 0x000e620000002100 */
[----:B------:R-:W-:Y:S01]  /*1770*/  UIMAD UR23, UR23, UR14, URZ ;  /* 0x0000000e171772a4 */ /* 0x000fe2000f8e023f */
[----:B------:R-:W-:Y:S01]  /*1780*/  IADD3 R42, P4, R186, R42, RZ ;  /* 0x0000002aba2a7210 */ /* 0x000fe20007f9e0ff */
[----:B------:R-:W-:Y:S01]  /*1790*/  ULDC.64 UR10, c[0x0][0x428] ;  /* 0x00010a00000a7ab9 */ /* 0x000fe20000000a00 */
[----:B------:R-:W-:Y:S01]  /*17a0*/  SHF.R.S32.HI R187, RZ, 0x1f, R186 ;  /* 0x0000001fffbb7819 */ /* 0x000fe200000114ba */
[----:B------:R-:W-:Y:S01]  /*17b0*/  USHF.L.U32 UR22, UR23, 0x6, URZ ;  /* 0x0000000617167899 */ /* 0x000fe2000800063f */
[----:B------:R-:W-:Y:S01]  /*17c0*/  IADD3 R31, P5, R185, R22, RZ ;  /* 0x00000016b91f7210 */ /* 0x000fe20007fbe0ff */
[----:B------:R-:W2:Y:S01]  /*17d0*/  LDC.64 R220, c[0x0][0x2b0] ;  /* 0x0000ac00ffdc7b82 */ /* 0x000ea20000000a00 */
[----:B------:R-:W-:Y:S01]  /*17e0*/  ULDC.64 UR12, c[0x0][0x210] ;  /* 0x00008400000c7ab9 */ /* 0x000fe20000000a00 */
[----:B------:R-:W-:Y:S01]  /*17f0*/  USHF.R.S32.HI UR8, URZ, 0x1f, UR22 ;  /* 0x0000001f3f087899 */ /* 0x000fe20008011416 */
[----:B------:R-:W-:Y:S01]  /*1800*/  IMAD.X R43, R187, 0x1, R13, P4 ;  /* 0x00000001bb2b7824 */ /* 0x000fe200020e060d */
[----:B------:R-:W-:Y:S01]  /*1810*/  IADD3 R14, P3, P2, R34, UR22, R14 ;  /* 0x00000016220e7c10 */ /* 0x000fe2000fa7e00e */
[C---:B------:R-:W-:Y:S01]  /*1820*/  IMAD.IADD R25, R22.reuse, 0x1, R25 ;  /* 0x0000000116197824 */ /* 0x040fe200078e0219 */
[----:B------:R-:W-:Y:S01]  /*1830*/  IADD3 R15, R22, R15, RZ ;  /* 0x0000000f160f7210 */ /* 0x000fe20007ffe0ff */
[----:B------:R-:W-:Y:S01]  /*1840*/  BSSY B1, `(.L_x_768) ;  /* 0x000070c000017945 */ /* 0x000fe20003800000 */
[----:B------:R-:W-:Y:S01]  /*1850*/  IADD3.X R12, R37, UR8, R12, P3, P2 ;  /* 0x00000008250c7c10 */ /* 0x000fe20009fe440c */
[----:B------:R-:W-:Y:S01]  /*1860*/  ULDC.64 UR8, c[0x0][0x420] ;  /* 0x0001080000087ab9 */ /* 0x000fe20000000a00 */
[----:B------:R-:W-:Y:S01]  /*1870*/  IADD3 R40, P1, P0, R23, R14, R40 ;  /* 0x0000000e17287210 */ /* 0x000fe2000783e028 */
[----:B------:R-:W-:Y:S01]  /*1880*/  IMAD R35, R20, UR8, RZ ;  /* 0x0000000814237c24 */ /* 0x000fe2000f8e02ff */
[----:B------:R-:W-:Y:S01]  /*1890*/  SHF.R.S32.HI R23, RZ, 0x1f, R185 ;  /* 0x0000001fff177819 */ /* 0x000fe200000114b9 */
[----:B------:R-:W-:Y:S01]  /*18a0*/  IMAD.WIDE.U32 R42, R22, UR8, R42 ;  /* 0x00000008162a7c25 */ /* 0x000fe2000f8e002a */
[----:B------:R-:W3:Y:S01]  /*18b0*/  LDC.64 R198, c[0x0][0x478] ;  /* 0x00011e00ffc67b82 */ /* 0x000ee20000000a00 */
[----:B------:R-:W-:-:S02]  /*18c0*/  IADD3.X R11, R11, R12, R38, P1, P0 ;  /* 0x0000000c0b0b7210 */ /* 0x000fc40000fe0426 */
[----:B------:R-:W-:Y:S01]  /*18d0*/  IMAD R14, R22, UR9, R35 ;  /* 0x00000009160e7c24 */ /* 0x000fe2000f8e0223 */
[----:B------:R-:W-:Y:S01]  /*18e0*/  ISETP.GE.AND P3, PT, R21, 0x1, PT ;  /* 0x000000011500780c */ /* 0x000fe20003f66270 */
[----:B------:R-:W-:Y:S01]  /*18f0*/  IMAD.X R33, R23, 0x1, R20, P5 ;  /* 0x0000000117217824 */ /* 0x000fe200028e0614 */
[----:B------:R-:W-:Y:S01]  /*1900*/  LEA.HI.SX32 R208, R2, 0xffffffff, 0x1a ;  /* 0xffffffff02d07811 */ /* 0x000fe200078fd2ff */
[----:B------:R-:W-:Y:S02]  /*1910*/  IMAD.IADD R43, R43, 0x1, R14 ;  /* 0x000000012b2b7824 */ /* 0x000fe400078e020e */
[-C--:B------:R-:W-:Y:S01]  /*1920*/  IMAD R20, R33, R16.reuse, RZ ;  /* 0x0000001021147224 */ /* 0x080fe200078e02ff */
[----:B-1----:R-:W-:Y:S01]  /*1930*/  SHF.R.S32.HI R13, RZ, 0x1f, R214 ;  /* 0x0000001fff0d7819 */ /* 0x002fe200000114d6 */
[----:B------:R-:W-:-:S03]  /*1940*/  IMAD.WIDE.U32 R34, R31, R16, R186 ;  /* 0x000000101f227225 */ /* 0x000fc600078e00ba */
[----:B------:R-:W-:Y:S01]  /*1950*/  LEA.HI R0, R13, R214, RZ, 0x5 ;  /* 0x000000d60d007211 */ /* 0x000fe200078f28ff */
[----:B------:R-:W-:Y:S01]  /*1960*/  IMAD.WIDE.U32 R42, R188, UR10, R42 ;  /* 0x0000000abc2a7c25 */ /* 0x000fe2000f8e002a */
[----:B------:R-:W-:Y:S02]  /*1970*/  IADD3 R12, P1, R26, R34, RZ ;  /* 0x000000221a0c7210 */ /* 0x000fe40007f3e0ff */
[----:B------:R-:W-:Y:S01]  /*1980*/  LOP3.LUT R13, R0, 0xffffffe0, RZ, 0xc0, !PT ;  /* 0xffffffe0000d7812 */ /* 0x000fe200078ec0ff */
[----:B------:R-:W-:Y:S01]  /*1990*/  IMAD R17, R31, R17, R20 ;  /* 0x000000111f117224 */ /* 0x000fe200078e0214 */
[----:B------:R-:W-:Y:S01]  /*19a0*/  SHF.R.S32.HI R33, RZ, 0x5, R0 ;  /* 0x00000005ff217819 */ /* 0x000fe20000011400 */
[----:B------:R-:W-:Y:S02]  /*19b0*/  IMAD R0, R23, UR8, RZ ;  /* 0x0000000817007c24 */ /* 0x000fe4000f8e02ff */
[----:B------:R-:W-:Y:S02]  /*19c0*/  IMAD.IADD R214, R214, 0x1, -R13 ;  /* 0x00000001d6d67824 */ /* 0x000fe400078e0a0d */
[----:B------:R-:W-:-:S02]  /*19d0*/  IMAD R13, R10, UR10, RZ ;  /* 0x0000000a0a0d7c24 */ /* 0x000fc4000f8e02ff */
[----:B------:R-:W-:Y:S02]  /*19e0*/  IMAD R33, R33, UR23, R214 ;  /* 0x0000001721217c24 */ /* 0x000fe4000f8e02d6 */
[----:B------:R-:W-:Y:S01]  /*19f0*/  IMAD R13, R188, UR11, R13 ;  /* 0x0000000bbc0d7c24 */ /* 0x000fe2000f8e020d */
[----:B------:R-:W-:Y:S01]  /*1a00*/  ULDC.64 UR10, c[0x0][0x258] ;  /* 0x00009600000a7ab9 */ /* 0x000fe20000000a00 */
[----:B------:R-:W-:Y:S01]  /*1a10*/  IMAD R0, R185, UR9, R0 ;  /* 0x00000009b9007c24 */ /* 0x000fe2000f8e0200 */
[----:B------:R-:W-:Y:S01]  /*1a20*/  IADD3 R40, P0, R33, R40, RZ ;  /* 0x0000002821287210 */ /* 0x000fe20007f1e0ff */
[----:B--2---:R-:W-:Y:S01]  /*1a30*/  IMAD.WIDE R220, R15, 0x4, R220 ;  /* 0x000000040fdc7825 */ /* 0x004fe200078e02dc */
[----:B------:R-:W-:Y:S02]  /*1a40*/  IADD3 R43, R43, R13, RZ ;  /* 0x0000000d2b2b7210 */ /* 0x000fe40007ffe0ff */
[----:B------:R-:W-:Y:S01]  /*1a50*/  IADD3.X R13, R24, R35, R17, P1, !PT ;  /* 0x00000023180d7210 */ /* 0x000fe20000ffe411 */
[----:B------:R-:W-:Y:S01]  /*1a60*/  IMAD R17, R10, UR10, RZ ;  /* 0x0000000a0a117c24 */ /* 0x000fe2000f8e02ff */
[----:B------:R-:W-:Y:S01]  /*1a70*/  LEA.HI.X.SX32 R11, R33, R11, 0x1, P0 ;  /* 0x0000000b210b7211 */ /* 0x000fe200000f0eff */
[----:B------:R-:W-:Y:S01]  /*1a80*/  IMAD.WIDE.U32 R42, R185, UR8, R42 ;  /* 0x00000008b92a7c25 */ /* 0x000fe2000f8e002a */
[----:B------:R-:W-:-:S02]  /*1a90*/  ULDC.64 UR8, c[0x0][0x400] ;  /* 0x0001000000087ab9 */ /* 0x000fc40000000a00 */
[----:B------:R-:W-:Y:S01]  /*1aa0*/  LEA R222, P0, R40, UR8, 0x2 ;  /* 0x0000000828de7c11 */ /* 0x000fe2000f8010ff */
[C---:B------:R-:W-:Y:S01]  /*1ab0*/  IMAD R10, R188.reuse, UR11, R17 ;  /* 0x0000000bbc0a7c24 */ /* 0x040fe2000f8e0211 */
[----:B------:R-:W-:Y:S01]  /*1ac0*/  IADD3 R0, R43, R0, RZ ;  /* 0x000000002b007210 */ /* 0x000fe20007ffe0ff */
[----:B------:R-:W-:Y:S01]  /*1ad0*/  IMAD.WIDE.U32 R12, R188, UR10, R12 ;  /* 0x0000000abc0c7c25 */ /* 0x000fe2000f8e000c */
[----:B------:R-:W-:Y:S01]  /*1ae0*/  ULDC.64 UR10, c[0x0][0x3e0] ;  /* 0x0000f800000a7ab9 */ /* 0x000fe20000000a00 */
[----:B------:R-:W-:Y:S02]  /*1af0*/  LEA.HI.X R209, R40, UR9, R11, 0x2, P0 ;  /* 0x0000000928d17c11 */ /* 0x000fe400080f140b */
[----:B------:R-:W-:Y:S01]  /*1b00*/  IMAD.IADD R10, R13, 0x1, R10 ;  /* 0x000000010d0a7824 */ /* 0x000fe200078e020a */
[----:B------:R-:W-:Y:S01]  /*1b10*/  LEA R218, P2, R12, UR12, 0x1 ;  /* 0x0000000c0cda7c11 */ /* 0x000fe2000f8408ff */
[----:B---3--:R-:W-:Y:S01]  /*1b20*/  IMAD.WIDE R198, R25, 0x4, R198 ;  /* 0x0000000419c67825 */ /* 0x008fe200078e02c6 */
[----:B------:R-:W-:-:S02]  /*1b30*/  LEA R216, P1, R42, UR10, 0x1 ;  /* 0x0000000a2ad87c11 */ /* 0x000fc4000f8208ff */
[----:B------:R-:W-:Y:S02]  /*1b40*/  LEA.HI.X R219, R12, UR13, R10, 0x1, P2 ;  /* 0x0000000d0cdb7c11 */ /* 0x000fe400090f0c0a */
[----:B------:R-:W-:Y:S01]  /*1b50*/  LEA.HI.X R217, R42, UR11, R0, 0x1, P1 ;  /* 0x0000000b2ad97c11 */ /* 0x000fe200088f0c00 */
[----:B------:R-:W-:Y:S08]  /*1b60*/  @!P3 BRA `(.L_x_773) ;  /* 0x00000064006cb947 */ /* 0x000ff00003800000 */
[----:B------:R-:W-:Y:S01]  /*1b70*/  IMAD R10, R191, -0x80, R210 ;  /* 0xffffff80bf0a7824 */ /* 0x000fe200078e02d2 */
[----:B------:R-:W-:Y:S01]  /*1b80*/  ULDC.64 UR8, c[0x0][0x268] ;  /* 0x00009a0000087ab9 */ /* 0x000fe20000000a00 */
[----:B------:R-:W-:Y:S01]  /*1b90*/  VIADD R2, R185, 0x40 ;  /* 0x00000040b9027836 */ /* 0x000fe20000000000 */
[----:B------:R-:W-:Y:S01]  /*1ba0*/  ULDC.64 UR10, c[0x0][0x260] ;  /* 0x00009800000a7ab9 */ /* 0x000fe20000000a00 */
[----:B------:R-:W-:Y:S01]  /*1bb0*/  IMAD.WIDE.U32 R14, R19, R4, R186 ;  /* 0x00000004130e7225 */ /* 0x000fe200078e00ba */
[----:B------:R-:W-:-:S03]  /*1bc0*/  ISETP.GE.AND P2, PT, R185, R10, PT ;  /* 0x0000000ab900720c */ /* 0x000fc60003f46270 */
[C---:B------:R-:W-:Y:S01]  /*1bd0*/  IMAD R12, R9.reuse, R4, RZ ;  /* 0x00000004090c7224 */ /* 0x040fe200078e02ff */
[----:B------:R-:W-:Y:S01]  /*1be0*/  ISETP.GE.AND P1, PT, R2, R10, PT ;  /* 0x0000000a0200720c */ /* 0x000fe20003f26270 */
[----:B------:R-:W-:Y:S01]  /*1bf0*/  IMAD R0, R9, R6, RZ ;  /* 0x0000000609007224 */ /* 0x000fe200078e02ff */
[----:B------:R-:W-:Y:S01]  /*1c00*/  IADD3 R24, P0, R30, R14, RZ ;  /* 0x0000000e1e187210 */ /* 0x000fe20007f1e0ff */
[C---:B------:R-:W-:Y:S02]  /*1c10*/  IMAD R12, R19.reuse, R5, R12 ;  /* 0x00000005130c7224 */ /* 0x040fe400078e020c */
[----:B------:R-:W-:-:S04]  /*1c20*/  IMAD.WIDE.U32 R16, R19, R6, R186 ;  /* 0x0000000613107225 */ /* 0x000fc800078e00ba */
[C---:B------:R-:W-:Y:S01]  /*1c30*/  IMAD R21, R208.reuse, -0x40, R21 ;  /* 0xffffffc0d0157824 */ /* 0x040fe200078e0215 */
[----:B------:R-:W-:Y:S01]  /*1c40*/  IADD3.X R25, R29, R15, R12, P0, !PT ;  /* 0x0000000f1d197210 */ /* 0x000fe200007fe40c */
[----:B------:R-:W-:Y:S01]  /*1c50*/  IMAD R0, R19, R7, R0 ;  /* 0x0000000713007224 */ /* 0x000fe200078e0200 */
[----:B------:R-:W-:Y:S01]  /*1c60*/  LEA.HI R15, R208, R208, RZ, 0x1 ;  /* 0x000000d0d00f7211 */ /* 0x000fe200078f08ff */
[----:B------:R-:W-:Y:S01]  /*1c70*/  IMAD R13, R8, UR8, RZ ;  /* 0x00000008080d7c24 */ /* 0x000fe2000f8e02ff */
[----:B------:R-:W-:Y:S01]  /*1c80*/  IADD3 R26, P3, R28, R16, RZ ;  /* 0x000000101c1a7210 */ /* 0x000fe20007f7e0ff */
[----:B------:R-:W-:Y:S01]  /*1c90*/  IMAD R9, R8, UR10, RZ ;  /* 0x0000000a08097c24 */ /* 0x000fe2000f8e02ff */
[----:B------:R-:W-:Y:S01]  /*1ca0*/  LOP3.LUT R15, R15, 0xfffffffe, RZ, 0xc0, !PT ;  /* 0xfffffffe0f0f7812 */ /* 0x000fe200078ec0ff */
[C---:B------:R-:W-:Y:S01]  /*1cb0*/  IMAD R13, R18.reuse, UR9, R13 ;  /* 0x00000009120d7c24 */ /* 0x040fe2000f8e020d */
[----:B------:R-:W-:Y:S01]  /*1cc0*/  IADD3.X R27, R27, R17, R0, P3, !PT ;  /* 0x000000111b1b7210 */ /* 0x000fe20001ffe400 */
[----:B------:R-:W-:Y:S01]  /*1cd0*/  IMAD.WIDE.U32 R24, R18, UR8, R24 ;  /* 0x0000000812187c25 */ /* 0x000fe2000f8e0018 */
[C---:B------:R-:W-:Y:S01]  /*1ce0*/  @!P1 IADD3 R14, P3, R185.reuse, 0x40, RZ ;  /* 0x00000040b90e9810 */ /* 0x040fe20007f7e0ff */
[----:B------:R-:W1:Y:S01]  /*1cf0*/  @!P2 LDC.64 R10, c[0x0][0x218] ;  /* 0x00008600ff0aab82 */ /* 0x000e620000000a00 */
[----:B------:R-:W-:Y:S01]  /*1d00*/  @!P1 IADD3 R12, P0, R185, 0x40, RZ ;  /* 0x00000040b90c9810 */ /* 0x000fe20007f1e0ff */
[----:B------:R-:W-:-:S06]  /*1d10*/  IMAD.IADD R16, R208, 0x1, -R15 ;  /* 0x00000001d0107824 */ /* 0x000fcc00078e0a0f */
[----:B------:R-:W-:Y:S01]  /*1d20*/  @P6 BAR.SYNC.DEFER_BLOCKING 0x0 ;  /* 0x0000000000006b1d */ /* 0x000fe20000010000 */
[--C-:B------:R-:W-:Y:S01]  /*1d30*/  @!P1 IMAD.X R15, RZ, RZ, R23.reuse, P3 ;  /* 0x000000ffff0f9224 */ /* 0x100fe200018e0617 */
[----:B------:R-:W-:Y:S01]  /*1d40*/  ISETP.GE.AND P3, PT, R185, R21, PT ;  /* 0x00000015b900720c */ /* 0x000fe20003f66270 */
[----:B------:R-:W-:Y:S01]  /*1d50*/  @!P1 IMAD.X R17, RZ, RZ, R23, P0 ;  /* 0x000000ffff119224 */ /* 0x000fe200000e0617 */
[----:B------:R-:W-:Y:S01]  /*1d60*/  ISETP.NE.AND P0, PT, R16, 0x1, PT ;  /* 0x000000011000780c */ /* 0x000fe20003f05270 */
[C---:B------:R-:W-:Y:S01]  /*1d70*/  IMAD R0, R18.reuse, UR11, R9 ;  /* 0x0000000b12007c24 */ /* 0x040fe2000f8e0209 */
[----:B------:R-:W-:Y:S01]  /*1d80*/  USHF.L.U32 UR28, UR23, 0x4, URZ ;  /* 0x00000004171c7899 */ /* 0x000fe2000800063f */
[----:B------:R-:W-:Y:S01]  /*1d90*/  IMAD.WIDE.U32 R26, R18, UR10, R26 ;  /* 0x0000000a121a7c25 */ /* 0x000fe2000f8e001a */
[----:B------:R-:W2:Y:S01]  /*1da0*/  @!P1 LDC.64 R8, c[0x0][0x218] ;  /* 0x00008600ff089b82 */ /* 0x000ea20000000a00 */
[----:B------:R-:W-:Y:S02]  /*1db0*/  USHF.L.U32 UR29, UR23, 0x3, URZ ;  /* 0x00000003171d7899 */ /* 0x000fe4000800063f */
[----:B------:R-:W-:-:S02]  /*1dc0*/  @!P2 IMAD R2, R23, R6, RZ ;  /* 0x000000061702a224 */ /* 0x000fc400078e02ff */
[----:B------:R-:W-:Y:S02]  /*1dd0*/  IMAD.MOV.U32 R204, RZ, RZ, 0x7f800000 ;  /* 0x7f800000ffcc7424 */ /* 0x000fe400078e00ff */
[----:B------:R-:W-:Y:S02]  /*1de0*/  IMAD.MOV.U32 R205, RZ, RZ, 0x7f800000 ;  /* 0x7f800000ffcd7424 */ /* 0x000fe400078e00ff */
[----:B------:R-:W-:Y:S02]  /*1df0*/  IMAD.MOV.U32 R201, RZ, RZ, 0x7f800000 ;  /* 0x7f800000ffc97424 */ /* 0x000fe400078e00ff */
[----:B------:R-:W-:Y:S01]  /*1e00*/  IMAD.MOV.U32 R203, RZ, RZ, 0x7f800000 ;  /* 0x7f800000ffcb7424 */ /* 0x000fe200078e00ff */
[----:B------:R-:W-:Y:S01]  /*1e10*/  SHF.R.S32.HI R200, RZ, 0x1f, R214 ;  /* 0x0000001fffc87819 */ /* 0x000fe200000114d6 */
[----:B------:R-:W-:Y:S02]  /*1e20*/  @!P2 IMAD R16, R23, R4, RZ ;  /* 0x000000041710a224 */ /* 0x000fe400078e02ff */
[----:B------:R-:W-:Y:S01]  /*1e30*/  IMAD.SHL.U32 R202, R182, 0x20, RZ ;  /* 0x00000020b6ca7824 */ /* 0x000fe200078e00ff */
[----:B------:R-:W-:Y:S01]  /*1e40*/  CS2R R126, SRZ ;  /* 0x00000000007e7805 */ /* 0x000fe2000001ff00 */
[----:B------:R-:W-:Y:S01]  /*1e50*/  IMAD.IADD R25, R25, 0x1, R13 ;  /* 0x0000000119197824 */ /* 0x000fe200078e020d */
[----:B------:R-:W-:Y:S01]  /*1e60*/  LEA R13, R184, UR6, 0x1 ;  /* 0x00000006b80d7c11 */ /* 0x000fe2000f8e08ff */
[----:B------:R-:W-:Y:S01]  /*1e70*/  @!P1 IMAD R18, R15, R6, RZ ;  /* 0x000000060f129224 */ /* 0x000fe200078e02ff */
[----:B------:R-:W-:Y:S01]  /*1e80*/  CS2R R124, SRZ ;  /* 0x00000000007c7805 */ /* 0x000fe2000001ff00 */
[----:B------:R-:W-:Y:S01]  /*1e90*/  @!P2 IMAD R15, R185, R7, R2 ;  /* 0x00000007b90fa224 */ /* 0x000fe200078e0202 */
[----:B------:R-:W-:Y:S01]  /*1ea0*/  CS2R R130, SRZ ;  /* 0x0000000000827805 */ /* 0x000fe2000001ff00 */
[----:B------:R-:W-:Y:S01]  /*1eb0*/  IMAD.IADD R27, R27, 0x1, R0 ;  /* 0x000000011b1b7824 */ /* 0x000fe200078e0200 */
[----:B------:R-:W-:Y:S01]  /*1ec0*/  @P3 STS [R13+0x6000], RZ ;  /* 0x006000ff0d003388 */ /* 0x000fe20000000800 */
[-C--:B------:R-:W-:Y:S01]  /*1ed0*/  @!P1 IMAD R2, R17, R4.reuse, RZ ;  /* 0x0000000411029224 */ /* 0x080fe200078e02ff */
[----:B------:R-:W-:Y:S01]  /*1ee0*/  CS2R R128, SRZ ;  /* 0x0000000000807805 */ /* 0x000fe2000001ff00 */
[-C--:B------:R-:W-:Y:S01]  /*1ef0*/  @!P2 IMAD R0, R185, R5.reuse, R16 ;  /* 0x00000005b900a224 */ /* 0x080fe200078e0210 */
[----:B------:R-:W-:Y:S01]  /*1f00*/  @P3 STS [R13+0x6004], RZ ;  /* 0x006004ff0d003388 */ /* 0x000fe20000000800 */
[----:B------:R-:W-:Y:S01]  /*1f10*/  @!P1 IMAD.MOV.U32 R16, RZ, RZ, R24 ;  /* 0x000000ffff109224 */ /* 0x000fe200078e0018 */
[----:B------:R-:W-:Y:S01]  /*1f20*/  CS2R R122, SRZ ;  /* 0x00000000007a7805 */ /* 0x000fe2000001ff00 */
[----:B------:R-:W-:Y:S01]  /*1f30*/  @!P1 IMAD.MOV.U32 R17, RZ, RZ, R25 ;  /* 0x000000ffff119224 */ /* 0x000fe200078e0019 */
[----:B------:R-:W-:Y:S01]  /*1f40*/  @P3 STS.64 [R13+0x6008], RZ ;  /* 0x006008ff0d003388 */ /* 0x000fe20000000a00 */
[C---:B------:R-:W-:Y:S01]  /*1f50*/  @!P1 IMAD R2, R12.reuse, R5, R2 ;  /* 0x000000050c029224 */ /* 0x040fe200078e0202 */
[----:B------:R-:W-:Y:S01]  /*1f60*/  CS2R R120, SRZ ;  /* 0x0000000000787805 */ /* 0x000fe2000001ff00 */
[----:B------:R-:W-:Y:S01]  /*1f70*/  @!P1 IMAD.WIDE.U32 R16, R12, R4, R16 ;  /* 0x000000040c109225 */ /* 0x000fe200078e0010 */
[----:B------:R-:W-:Y:S01]  /*1f80*/  @P3 STS.128 [R13+0x7000], RZ ;  /* 0x007000ff0d003388 */ /* 0x000fe20000000c00 */
[----:B------:R-:W-:-:S02]  /*1f90*/  CS2R R118, SRZ ;  /* 0x0000000000767805 */ /* 0x000fc4000001ff00 */
[----:B------:R-:W-:Y:S01]  /*1fa0*/  CS2R R116, SRZ ;  /* 0x0000000000747805 */ /* 0x000fe2000001ff00 */
[C---:B------:R-:W-:Y:S01]  /*1fb0*/  @!P2 IMAD.WIDE.U32 R24, R185.reuse, R4, R24 ;  /* 0x00000004b918a225 */ /* 0x040fe200078e0018 */
[----:B------:R-:W-:Y:S01]  /*1fc0*/  @P3 STS.128 [R13+0x8000], RZ ;  /* 0x008000ff0d003388 */ /* 0x000fe20000000c00 */
[----:B------:R-:W3:Y:S01]  /*1fd0*/  @!P1 LDC.64 R4, c[0x0][0x220] ;  /* 0x00008800ff049b82 */ /* 0x000ee20000000a00 */
[----:B------:R-:W-:Y:S01]  /*1fe0*/  CS2R R110, SRZ ;  /* 0x00000000006e7805 */ /* 0x000fe2000001ff00 */
[--C-:B------:R-:W-:Y:S01]  /*1ff0*/  @!P1 IMAD.MOV.U32 R22, RZ, RZ, R26.reuse ;  /* 0x000000ffff169224 */ /* 0x100fe200078e001a */
[----:B------:R-:W-:Y:S01]  /*2000*/  @!PT LDS RZ, [RZ] ;  /* 0x00000000fffff984 */ /* 0x000fe20000000800 */
[----:B------:R-:W-:Y:S01]  /*2010*/  @!PT LDS RZ, [RZ] ;  /* 0x00000000fffff984 */ /* 0x000fe20000000800 */
[----:B------:R-:W-:Y:S01]  /*2020*/  @!PT LDS RZ, [RZ] ;  /* 0x00000000fffff984 */ /* 0x000fe20000000800 */
[----:B------:R-:W-:Y:S01]  /*2030*/  @!P3 LDGSTS.E.BYPASS.LTC128B.128 [R13+0x6000], desc[UR36][R216.64] ;  /* 0x06000000d80dbfae */ /* 0x000fe2000b901d64 */
[--C-:B------:R-:W-:Y:S01]  /*2040*/  @!P1 IMAD.MOV.U32 R23, RZ, RZ, R27.reuse ;  /* 0x000000ffff179224 */ /* 0x100fe200078e001b */
[----:B------:R-:W-:Y:S01]  /*2050*/  CS2R R108, SRZ ;  /* 0x00000000006c7805 */ /* 0x000fe2000001ff00 */
[----:B------:R-:W-:Y:S01]  /*2060*/  @!P2 IMAD.WIDE.U32 R26, R185, R6, R26 ;  /* 0x00000006b91aa225 */ /* 0x000fe200078e001a */
[----:B------:R-:W-:Y:S01]  /*2070*/  @!P3 LDGSTS.E.BYPASS.LTC128B.128 [R13+0x7000], desc[UR36][R216.64+0x40] ;  /* 0x07000040d80dbfae */ /* 0x000fe2000b901d64 */
[----:B------:R-:W-:-:S02]  /*2080*/  CS2R R114, SRZ ;  /* 0x0000000000727805 */ /* 0x000fc4000001ff00 */
[----:B------:R-:W-:Y:S01]  /*2090*/  CS2R R112, SRZ ;  /* 0x0000000000707805 */ /* 0x000fe2000001ff00 */
[----:B------:R-:W-:Y:S01]  /*20a0*/  @!P1 IMAD R7, R14, R7, R18 ;  /* 0x000000070e079224 */ /* 0x000fe200078e0212 */
[----:B-1----:R-:W-:Y:S01]  /*20b0*/  @!P2 LEA R10, P5, R26, R10, 0x1 ;  /* 0x0000000a1a0aa211 */ /* 0x002fe200078a08ff */
[----:B------:R-:W-:Y:S01]  /*20c0*/  @!P1 IMAD.WIDE.U32 R22, R14, R6, R22 ;  /* 0x000000060e169225 */ /* 0x000fe200078e0016 */
[----:B------:R-:W-:Y:S01]  /*20d0*/  @!P3 LDGSTS.E.BYPASS.LTC128B.128 [R13+0x8000], desc[UR36][R216.64+0x80] ;  /* 0x08000080d80dbfae */ /* 0x000fe2000b901d64 */
[----:B------:R-:W-:Y:S02]  /*20e0*/  CS2R R106, SRZ ;  /* 0x00000000006a7805 */ /* 0x000fe4000001ff00 */
[----:B------:R-:W-:Y:S01]  /*20f0*/  CS2R R104, SRZ ;  /* 0x0000000000687805 */ /* 0x000fe2000001ff00 */
[----:B------:R-:W-:Y:S01]  /*2100*/  @!P2 IMAD.IADD R6, R27, 0x1, R15 ;  /* 0x000000011b06a824 */ /* 0x000fe200078e020f */
[----:B--2---:R-:W-:Y:S01]  /*2110*/  @!P1 LEA R8, P4, R22, R8, 0x1 ;  /* 0x0000000816089211 */ /* 0x004fe200078808ff */
[----:B------:R-:W-:Y:S01]  /*2120*/  @!P1 IMAD.IADD R14, R23, 0x1, R7 ;  /* 0x00000001170e9824 */ /* 0x000fe200078e0207 */
[----:B------:R-:W-:Y:S01]  /*2130*/  CS2R R102, SRZ ;  /* 0x0000000000667805 */ /* 0x000fe2000001ff00 */
[----:B------:R-:W-:Y:S01]  /*2140*/  VIADD R15, R184, 0x1800 ;  /* 0x00001800b80f7836 */ /* 0x000fe20000000000 */
[----:B------:R-:W-:Y:S01]  /*2150*/  @!P2 LEA.HI.X R11, R26, R11, R6, 0x1, P5 ;  /* 0x0000000b1a0ba211 */ /* 0x000fe200028f0c06 */
[----:B------:R-:W-:Y:S01]  /*2160*/  @!P1 IMAD.IADD R2, R17, 0x1, R2 ;  /* 0x0000000111029824 */ /* 0x000fe200078e0202 */
[----:B------:R-:W-:Y:S01]  /*2170*/  @!P1 LEA.HI.X R9, R22, R9, R14, 0x1, P4 ;  /* 0x0000000916099211 */ /* 0x000fe200020f0c0e */
[----:B------:R-:W1:Y:S01]  /*2180*/  @!P2 LDC.64 R6, c[0x0][0x220] ;  /* 0x00008800ff06ab82 */ /* 0x000e620000000a00 */
[----:B------:R-:W-:Y:S01]  /*2190*/  SEL R15, R15, R184, !P0 ;  /* 0x000000b80f0f7207 */ /* 0x000fe20004000000 */
[----:B------:R-:W-:Y:S01]  /*21a0*/  @!P2 IMAD.IADD R0, R25, 0x1, R0 ;  /* 0x000000011900a824 */ /* 0x000fe200078e0200 */
[----:B---3--:R-:W-:-:S02]  /*21b0*/  @!P1 LEA R14, P4, R16, R4, 0x1 ;  /* 0x00000004100e9211 */ /* 0x008fc400078808ff */
[----:B------:R-:W-:Y:S02]  /*21c0*/  CS2R R100, SRZ ;  /* 0x0000000000647805 */ /* 0x000fe4000001ff00 */
[----:B------:R-:W-:Y:S02]  /*21d0*/  LEA R206, R15, UR6, 0x1 ;  /* 0x000000060fce7c11 */ /* 0x000fe4000f8e08ff */
[----:B------:R-:W-:Y:S02]  /*21e0*/  CS2R R94, SRZ ;  /* 0x00000000005e7805 */ /* 0x000fe4000001ff00 */
[----:B------:R-:W-:Y:S02]  /*21f0*/  @!P1 LEA.HI.X R15, R16, R5, R2, 0x1, P4 ;  /* 0x00000005100f9211 */ /* 0x000fe400020f0c02 */
[----:B------:R-:W-:Y:S01]  /*2200*/  CS2R R92, SRZ ;  /* 0x00000000005c7805 */ /* 0x000fe2000001ff00 */
[----:B------:R-:W2:Y:S01]  /*2210*/  LDC.64 R16, c[0x0][0x3b8] ;  /* 0x0000ee00ff107b82 */ /* 0x000ea20000000a00 */
[----:B------:R-:W-:Y:S01]  /*2220*/  @P3 STS [R206], RZ ;  /* 0x000000ffce003388 */ /* 0x000fe20000000800 */
[----:B------:R-:W-:-:S02]  /*2230*/  CS2R R98, SRZ ;  /* 0x0000000000627805 */ /* 0x000fc4000001ff00 */
[----:B------:R-:W-:Y:S02]  /*2240*/  CS2R R96, SRZ ;  /* 0x0000000000607805 */ /* 0x000fe4000001ff00 */
[----:B------:R-:W-:Y:S01]  /*2250*/  CS2R R90, SRZ ;  /* 0x00000000005a7805 */ /* 0x000fe2000001ff00 */
[----:B------:R-:W-:Y:S01]  /*2260*/  @P3 STS [R206+0x4], RZ ;  /* 0x000004ffce003388 */ /* 0x000fe20000000800 */
[----:B------:R-:W-:Y:S02]  /*2270*/  CS2R R88, SRZ ;  /* 0x0000000000587805 */ /* 0x000fe4000001ff00 */
[----:B------:R-:W-:Y:S02]  /*2280*/  CS2R R86, SRZ ;  /* 0x0000000000567805 */ /* 0x000fe4000001ff00 */
[----:B------:R-:W-:Y:S01]  /*2290*/  CS2R R84, SRZ ;  /* 0x0000000000547805 */ /* 0x000fe2000001ff00 */
[----:B------:R-:W-:Y:S01]  /*22a0*/  @P3 STS [R206+0x8], RZ ;  /* 0x000008ffce003388 */ /* 0x000fe20000000800 */
[----:B------:R-:W-:-:S02]  /*22b0*/  CS2R R78, SRZ ;  /* 0x00000000004e7805 */ /* 0x000fc4000001ff00 */
[----:B------:R-:W-:Y:S02]  /*22c0*/  CS2R R76, SRZ ;  /* 0x00000000004c7805 */ /* 0x000fe4000001ff00 */
[----:B------:R-:W-:Y:S01]  /*22d0*/  CS2R R82, SRZ ;  /* 0x0000000000527805 */ /* 0x000fe2000001ff00 */
[----:B------:R-:W-:Y:S01]  /*22e0*/  @P3 STS [R206+0xc], RZ ;  /* 0x00000cffce003388 */ /* 0x000fe20000000800 */
[----:B------:R-:W-:Y:S02]  /*22f0*/  CS2R R80, SRZ ;  /* 0x0000000000507805 */ /* 0x000fe4000001ff00 */
[----:B-1----:R-:W-:Y:S02]  /*2300*/  @!P2 LEA R6, P5, R24, R6, 0x1 ;  /* 0x000000061806a211 */ /* 0x002fe400078a08ff */
[----:B------:R-:W-:Y:S01]  /*2310*/  CS2R R74, SRZ ;  /* 0x00000000004a7805 */ /* 0x000fe2000001ff00 */
[----:B------:R-:W-:Y:S01]  /*2320*/  @P3 STS [R206+0x1000], RZ ;  /* 0x001000ffce003388 */ /* 0x000fe20000000800 */
[----:B------:R-:W-:-:S02]  /*2330*/  CS2R R72, SRZ ;  /* 0x0000000000487805 */ /* 0x000fc4000001ff00 */
[----:B------:R-:W-:Y:S01]  /*2340*/  @!P2 LEA.HI.X R7, R24, R7, R0, 0x1, P5 ;  /* 0x000000071807a211 */ /* 0x000fe200028f0c00 */
[----:B------:R-:W-:Y:S01]  /*2350*/  VIADD R0, R190, 0x28 ;  /* 0x00000028be007836 */ /* 0x000fe20000000000 */
        /* <DEDUP_REMOVED lines=25> */
[----:B------:R-:W-:Y:S02]  /*24f0*/  UIMAD UR27, UR23, 0x18, URZ ;  /* 0x00000018171b78a4 */ /* 0x000fe4000f8e023f */
[----:B------:R-:W-:Y:S01]  /*2500*/  USHF.L.U32 UR26, UR23, 0x5, URZ ;  /* 0x00000005171a7899 */ /* 0x000fe2000800063f */
[----:B------:R-:W-:Y:S01]  /*2510*/  @!PT LDS RZ, [RZ] ;  /* 0x00000000fffff984 */ /* 0x000fe20000000800 */
[----:B------:R-:W-:Y:S01]  /*2520*/  @!PT LDS RZ, [RZ] ;  /* 0x00000000fffff984 */ /* 0x000fe20000000800 */
[----:B------:R-:W-:Y:S01]  /*2530*/  @!PT LDS RZ, [RZ] ;  /* 0x00000000fffff984 */ /* 0x000fe20000000800 */
[----:B------:R-:W-:Y:S01]  /*2540*/  @!P3 LDGSTS.E.BYPASS.LTC128B.128 [R206], desc[UR36][R218.64] ;  /* 0x00000000dacebfae */ /* 0x000fe2000b901d64 */
[----:B------:R-:W-:Y:S02]  /*2550*/  UIMAD UR25, UR23, 0x28, URZ ;  /* 0x00000028171978a4 */ /* 0x000fe4000f8e023f */
[----:B------:R-:W-:Y:S01]  /*2560*/  UIMAD UR24, UR23, 0x30, URZ ;  /* 0x00000030171878a4 */ /* 0x000fe2000f8e023f */
[----:B------:R-:W-:Y:S01]  /*2570*/  @!P3 LDGSTS.E.BYPASS.LTC128B.128 [R206+0x1000], desc[UR36][R218.64+0x40] ;  /* 0x01000040dacebfae */ /* 0x000fe2000b901d64 */
[----:B------:R-:W-:Y:S01]  /*2580*/  UIADD3 UR22, -UR22, URZ, URZ ;  /* 0x0000003f16167290 */ /* 0x000fe2000fffe13f */
[----:B------:R-:W-:-:S02]  /*2590*/  ULDC.U8 UR21, c[0x0][0x388] ;  /* 0x0000e20000157ab9 */ /* 0x000fc40000000000 */
[----:B------:R-:W-:Y:S01]  /*25a0*/  @!P3 LDGSTS.E.BYPASS.LTC128B.128 [R206+0x2000], desc[UR36][R218.64+0x80] ;  /* 0x02000080dacebfae */ /* 0x000fe2000b901d64 */
[----:B------:R-:W-:-:S03]  /*25b0*/  ULDC UR20, c[0x0][0x2ec] ;  /* 0x0000bb0000147ab9 */ /* 0x000fc60000000800 */
        /* <DEDUP_REMOVED lines=40> */
[----:B------:R-:W-:Y:S01]  /*2840*/  ISETP.GE.AND P1, PT, R0, R21, PT ;  /* 0x000000150000720c */ /* 0x000fe20003f26270 */
[----:B-1----:R-:W-:-:S02]  /*2850*/  VIADD R6, R190, 0x8 ;  /* 0x00000008be067836 */ /* 0x002fc40000000000 */
[----:B------:R-:W0:Y:S04]  /*2860*/  LDGDEPBAR ;  /* 0x00000000000079af */ /* 0x000e280000000000 */
[----:B--2---:R-:W2:Y:S04]  /*2870*/  LDG.E.64 R4, desc[UR36][R16.64] ;  /* 0x0000002410047981 */ /* 0x004ea8000c1e1b00 */
[----:B------:R-:W4:Y:S01]  /*2880*/  LDG.E.64 R8, desc[UR36][R16.64+0x8] ;  /* 0x0000082410087981 */ /* 0x000f22000c1e1b00 */
[----:B------:R-:W-:-:S05]  /*2890*/  VIADD R19, R19, 0x80 ;  /* 0x0000008013137836 */ /* 0x000fca0000000000 */
[----:B------:R-:W-:Y:S01]  /*28a0*/  ISETP.GE.AND P5, PT, R19, R210, PT ;  /* 0x000000d21300720c */ /* 0x000fe20003fa6270 */
[----:B---3--:R-:W-:-:S12]  /*28b0*/  @!P1 IMAD.WIDE R12, R0, 0x4, R220 ;  /* 0x00000004000c9825 */ /* 0x008fd800078e02dc */
[----:B------:R-:W1:Y:S01]  /*28c0*/  @P5 S2R R0, SR_TID.X ;  /* 0x0000000000005919 */ /* 0x000e620000002100 */
[C---:B------:R-:W-:Y:S01]  /*28d0*/  VIADD R2, R190.reuse, 0x20 ;  /* 0x00000020be027836 */ /* 0x040fe20000000000 */
[-C--:B------:R-:W-:Y:S02]  /*28e0*/  ISETP.GE.AND P4, PT, R190, R21.reuse, PT ;  /* 0x00000015be00720c */ /* 0x080fe40003f86270 */
[-C--:B------:R-:W-:Y:S01]  /*28f0*/  ISETP.GE.AND P3, PT, R6, R21.reuse, PT ;  /* 0x000000150600720c */ /* 0x080fe20003f66270 */
[----:B------:R-:W-:Y:S01]  /*2900*/  UIADD3 UR19, UR28, 0x20, URZ ;  /* 0x000000201c137890 */ /* 0x000fe2000fffe03f */
[----:B------:R-:W-:Y:S01]  /*2910*/  ISETP.GE.AND P2, PT, R2, R21, PT ;  /* 0x000000150200720c */ /* 0x000fe20003f46270 */
[----:B------:R-:W-:Y:S01]  /*2920*/  UIADD3 UR13, UR28, 0x40, URZ ;  /* 0x000000401c0d7890 */ /* 0x000fe2000fffe03f */
[----:B------:R-:W-:Y:S01]  /*2930*/  IMAD.WIDE R10, R190, 0x4, R220 ;  /* 0x00000004be0a7825 */ /* 0x000fe200078e02dc */
[----:B------:R-:W-:Y:S01]  /*2940*/  UIADD3 UR18, UR29, UR19, URZ ;  /* 0x000000131d127290 */ /* 0x000fe2000fffe03f */
[----:B------:R-:W5:Y:S01]  /*2950*/  @!P1 LDG.E R203, desc[UR36][R12.64] ;  /* 0x000000240ccb9981 */ /* 0x000f62000c1e1900 */
[----:B------:R-:W-:Y:S01]  /*2960*/  UIADD3 UR12, UR29, UR13, URZ ;  /* 0x0000000d1d0c7290 */ /* 0x000fe2000fffe03f */
[----:B------:R-:W-:Y:S01]  /*2970*/  IMAD R7, R189, UR14, R188 ;  /* 0x0000000ebd077c24 */ /* 0x000fe2000f8e02bc */
[----:B------:R-:W-:-:S02]  /*2980*/  UIADD3 UR17, UR29, UR18, URZ ;  /* 0x000000121d117290 */ /* 0x000fc4000fffe03f */
[----:B------:R-:W5:Y:S01]  /*2990*/  @!P4 LDG.E R204, desc[UR36][R10.64] ;  /* 0x000000240accc981 */ /* 0x000f62000c1e1900 */
[----:B------:R-:W-:Y:S01]  /*29a0*/  IMAD.SHL.U32 R7, R7, 0x20, RZ ;  /* 0x0000002007077824 */ /* 0x000fe200078e00ff */
[----:B------:R-:W-:Y:S02]  /*29b0*/  UIADD3 UR11, UR29, UR12, URZ ;  /* 0x0000000c1d0b7290 */ /* 0x000fe4000fffe03f */
[----:B------:R-:W5:Y:S04]  /*29c0*/  @!P3 LDG.E R205, desc[UR36][R10.64+0x20] ;  /* 0x000020240acdb981 */ /* 0x000f68000c1e1900 */
[----:B------:R1:W5:Y:S01]  /*29d0*/  @!P2 LDG.E R201, desc[UR36][R10.64+0x80] ;  /* 0x000080240ac9a981 */ /* 0x000362000c1e1900 */
[----:B------:R-:W-:Y:S02]  /*29e0*/  UIADD3 UR16, UR29, UR17, URZ ;  /* 0x000000111d107290 */ /* 0x000fe4000fffe03f */
[----:B------:R-:W-:-:S02]  /*29f0*/  UIADD3 UR10, UR29, UR11, URZ ;  /* 0x0000000b1d0a7290 */ /* 0x000fc4000fffe03f */
[----:B------:R-:W-:Y:S02]  /*2a00*/  UIADD3 UR15, UR29, UR16, URZ ;  /* 0x000000101d0f7290 */ /* 0x000fe4000fffe03f */
[----:B------:R-:W-:Y:S02]  /*2a10*/  UIADD3 UR9, UR29, UR10, URZ ;  /* 0x0000000a1d097290 */ /* 0x000fe4000fffe03f */
[----:B------:R-:W-:Y:S02]  /*2a20*/  UIMAD UR23, UR23, 0x38, URZ ;  /* 0x00000038171778a4 */ /* 0x000fe4000f8e023f */
[----:B------:R-:W-:Y:S01]  /*2a30*/  UIADD3 UR14, UR29, UR15, URZ ;  /* 0x0000000f1d0e7290 */ /* 0x000fe2000fffe03f */
[----:B-1----:R-:W-:Y:S02]  /*2a40*/  @P5 IMAD.SHL.U32 R11, R0, 0x2, RZ ;  /* 0x00000002000b5824 */ /* 0x002fe400078e00ff */
[----:B------:R-:W-:-:S05]  /*2a50*/  VIADD R0, R179, 0x1800 ;  /* 0x00001800b3007836 */ /* 0x000fca0000000000 */
[----:B------:R-:W-:Y:S02]  /*2a60*/  SEL R0, R0, R179, !P0 ;  /* 0x000000b300007207 */ /* 0x000fe40004000000 */
[----:B------:R-:W-:Y:S02]  /*2a70*/  @P5 LOP3.LUT R202, R202, 0x6, R11, 0xf8, !PT ;  /* 0x00000006caca5812 */ /* 0x000fe400078ef80b */
[----:B------:R-:W-:Y:S01]  /*2a80*/  LEA R0, R0, UR6, 0x1 ;  /* 0x0000000600007c11 */ /* 0x000fe2000f8e08ff */
[----:B------:R-:W-:Y:S01]  /*2a90*/  UIADD3 UR8, UR29, UR9, URZ ;  /* 0x000000091d087290 */ /* 0x000fe2000fffe03f */
[----:B--2---:R-:W-:Y:S01]  /*2aa0*/  R2UR UR33, R5 ;  /* 0x00000000052172ca */ /* 0x004fe200000e0000 */
[----:B------:R-:W-:Y:S01]  /*2ab0*/  VIADD R5, R180, 0x1800 ;  /* 0x00001800b4057836 */ /* 0x000fe20000000000 */
[----:B------:R-:W-:Y:S02]  /*2ac0*/  R2UR UR34, R4 ;  /* 0x00000000042272ca */ /* 0x000fe400000e0000 */
[----:B----4-:R-:W-:-:S02]  /*2ad0*/  IADD3 R214, P2, P1, R7, R8, R214 ;  /* 0x0000000807d67210 */ /* 0x010fc4000795e0d6 */
[----:B------:R-:W-:Y:S02]  /*2ae0*/  SHF.R.S32.HI R7, RZ, 0x1f, R7 ;  /* 0x0000001fff077819 */ /* 0x000fe40000011407 */
[----:B------:R-:W-:Y:S01]  /*2af0*/  SEL R2, R5, R180, !P0 ;  /* 0x000000b405027207 */ /* 0x000fe20004000000 */
[----:B------:R-:W-:Y:S01]  /*2b00*/  IMAD.WIDE.U32 R214, R214, -0x2daee0ad, RZ ;  /* 0xd2511f53d6d67825 */ /* 0x000fe200078e00ff */
[----:B------:R-:W-:Y:S02]  /*2b10*/  IADD3.X R200, R7, R9, R200, P2, P1 ;  /* 0x0000000907c87210 */ /* 0x000fe400017e24c8 */
[----:B------:R-:W-:-:S07]  /*2b20*/  LEA R2, R2, UR6, 0x1 ;  /* 0x0000000602027c11 */ /* 0x000fce000f8e08ff */
.L_x_776:
[----:B------:R-:W0:Y:S01]  /*2b30*/  LDGDEPBAR ;  /* 0x00000000000079af */ /* 0x000e220000000000 */
[----:B------:R-:W-:Y:S01]  /*2b40*/  IMAD.IADD R181, R175, 0x1, R2 ;  /* 0x00000001afb57824 */ /* 0x000fe200078e0202 */
[----:B------:R-:W-:Y:S01]  /*2b50*/  LEA R226, P0, R190, R198, 0x2 ;  /* 0x000000c6bee27211 */ /* 0x000fe200078010ff */
[----:B------:R-:W-:Y:S02]  /*2b60*/  @P5 IMAD R211, R191, 0x80, R202 ;  /* 0x00000080bfd35824 */ /* 0x000fe400078e02ca */
[----:B-----5:R-:W-:Y:S01]  /*2b70*/  FMUL.FTZ R252, R205, 1.4426950216293334961 ;  /* 0x3fb8aa3bcdfc7820 */ /* 0x020fe20000410000 */
[----:B------:R-:W-:Y:S01]  /*2b80*/  FMUL.FTZ R250, R204, 1.4426950216293334961 ;  /* 0x3fb8aa3bccfa7820 */ /* 0x000fe20000410000 */
[----:B------:R-:W-:Y:S01]  /*2b90*/  LEA.HI.X.SX32 R227, R190, R199, 0x2, P0 ;  /* 0x000000c7bee37211 */ /* 0x000fe200000f16ff */
[----:B------:R-:W-:Y:S01]  /*2ba0*/  @P5 VIADD R213, R211, 0x1 ;  /* 0x00000001d3d55836 */ /* 0x000fe20000000000 */
[----:B------:R-:W-:Y:S01]  /*2bb0*/  FSETP.NEU.FTZ.AND P0, PT, R205, -INF , PT ;  /* 0xff800000cd00780b */ /* 0x000fe20003f1d000 */
[----:B------:R-:W-:Y:S01]  /*2bc0*/  @P5 VIADD R223, R211, 0x8 ;  /* 0x00000008d3df5836 */ /* 0x000fe20000000000 */
[----:B------:R-:W-:Y:S01]  /*2bd0*/  FSETP.NEU.FTZ.AND P4, PT, R204, -INF , PT ;  /* 0xff800000cc00780b */ /* 0x000fe20003f9d000 */
[----:B------:R-:W-:Y:S01]  /*2be0*/  FMUL.FTZ R224, R201, 1.4426950216293334961 ;  /* 0x3fb8aa3bc9e07820 */ /* 0x000fe20000410000 */
[-C--:B------:R-:W-:Y:S01]  /*2bf0*/  @P5 ISETP.GE.AND P1, PT, R213, R210.reuse, PT ;  /* 0x000000d2d500520c */ /* 0x080fe20003f26270 */
[----:B------:R-:W-:Y:S01]  /*2c00*/  @P5 VIADD R213, R211, 0x9 ;  /* 0x00000009d3d55836 */ /* 0x000fe20000000000 */
[----:B------:R-:W-:Y:S01]  /*2c10*/  FSEL R252, R252, RZ, P0 ;  /* 0x000000fffcfc7208 */ /* 0x000fe20000000000 */
[----:B------:R-:W-:Y:S01]  /*2c20*/  UIADD3 UR31, UR33, -0x4498517b, URZ ;  /* 0xbb67ae85211f7890 */ /* 0x000fe2000fffe03f */
[----:B------:R-:W-:Y:S01]  /*2c30*/  FSETP.NEU.FTZ.AND P0, PT, R203, -INF , PT ;  /* 0xff800000cb00780b */ /* 0x000fe20003f1d000 */
[----:B------:R-:W-:Y:S01]  /*2c40*/  UIADD3 UR32, UR34, -0x61c88647, URZ ;  /* 0x9e3779b922207890 */ /* 0x000fe2000fffe03f */
[-C--:B------:R-:W-:Y:S01]  /*2c50*/  @P5 ISETP.GE.AND P2, PT, R213, R210.reuse, PT ;  /* 0x000000d2d500520c */ /* 0x080fe20003f46270 */
[----:B------:R-:W-:Y:S01]  /*2c60*/  FMUL.FTZ R213, R203, 1.4426950216293334961 ;  /* 0x3fb8aa3bcbd57820 */ /* 0x000fe20000410000 */
[----:B------:R-:W-:Y:S01]  /*2c70*/  FSEL R250, R250, RZ, P4 ;  /* 0x000000fffafa7208 */ /* 0x000fe20002000000 */
[----:B------:R-:W-:Y:S01]  /*2c80*/  UIADD3 UR30, UR34, 0x3c6ef372, URZ ;  /* 0x3c6ef372221e7890 */ /* 0x000fe2000fffe03f */
[-C--:B------:R-:W-:Y:S01]  /*2c90*/  @P5 ISETP.GE.AND P3, PT, R223, R210.reuse, PT ;  /* 0x000000d2df00520c */ /* 0x080fe20003f66270 */
[----:B------:R-:W-:Y:S01]  /*2ca0*/  @P5 VIADD R223, R211, 0x10 ;  /* 0x00000010d3df5836 */ /* 0x000fe20000000000 */
[----:B------:R-:W-:Y:S04]  /*2cb0*/  DEPBAR.LE SB0, 0x0 ;  /* 0x000080000000791a */ /* 0x000fe80000000000 */
[----:B------:R-:W-:Y:S01]  /*2cc0*/  BAR.SYNC.DEFER_BLOCKING 0x0 ;  /* 0x0000000000007b1d */ /* 0x000fe20000010000 */
[----:B------:R-:W-:Y:S02]  /*2cd0*/  FSETP.NEU.FTZ.AND P4, PT, R201, -INF , PT ;  /* 0xff800000c900780b */ /* 0x000fe40003f9d000 */
[-C--:B------:R-:W-:Y:S01]  /*2ce0*/  @P5 ISETP.GE.AND P6, PT, R223, R210.reuse, PT ;  /* 0x000000d2df00520c */ /* 0x080fe20003fc6270 */
[----:B------:R-:W-:Y:S01]  /*2cf0*/  @P5 VIADD R223, R211, 0x11 ;  /* 0x00000011d3df5836 */ /* 0x000fe20000000000 */
[----:B------:R-:W-:Y:S02]  /*2d00*/  LOP3.LUT R228, R200, UR34, RZ, 0x3c, !PT ;  /* 0x00000022c8e47c12 */ /* 0x000fe4000f8e3cff */
[----:B------:R-:W-:Y:S01]  /*2d10*/  LOP3.LUT R240, R214, UR31, RZ, 0x3c, !PT ;  /* 0x0000001fd6f07c12 */ /* 0x000fe2000f8e3cff */
[----:B------:R-:W-:Y:S01]  /*2d20*/  UIADD3 UR31, UR33, 0x32370b8f, URZ ;  /* 0x32370b8f211f7890 */ /* 0x000fe2000fffe03f */
[----:B------:R-:W-:Y:S08]  /*2d30*/  LDSM.16.M88.4 R132, [R2] ;  /* 0x000000000284783b */ /* 0x000ff00000000200 */
[----:B------:R-:W1:Y:S08]  /*2d40*/  LDSM.16.M88.4 R136, [R177+UR6+0x9000] ;  /* 0x00900006b188783b */ /* 0x000e700008000200 */
[----:B------:R-:W2:Y:S08]  /*2d50*/  LDSM.16.M88.4 R140, [R2+0x800] ;  /* 0x00080000028c783b */ /* 0x000eb00000000200 */
[----:B------:R-:W3:Y:S08]  /*2d60*/  LDSM.16.M88.4 R144, [R177+UR6+0x9400] ;  /* 0x00940006b190783b */ /* 0x000ef00008000200 */
[----:B------:R-:W-:Y:S08]  /*2d70*/  LDSM.16.M88.4 R148, [R181] ;  /* 0x00000000b594783b */ /* 0x000ff00000000200 */
[----:B------:R-:W4:Y:S01]  /*2d80*/  LDSM.16.M88.4 R152, [R176] ;  /* 0x00000000b098783b */ /* 0x000f220000000200 */
[-C--:B-1----:R-:W-:Y:S07]  /*2d90*/  HMMA.16816.F32.BF16 R4, R132, R136.reuse, RZ ;  /* 0x000000888404723c */ /* 0x082fee00000418ff */
[----:B------:R-:W1:Y:S01]  /*2da0*/  LDSM.16.M88.4 R156, [R181+0x800] ;  /* 0x00080000b59c783b */ /* 0x000e620000000200 */
[C---:B--2---:R-:W-:Y:S07]  /*2db0*/  HMMA.16816.F32.BF16 R8, R140.reuse, R136, RZ ;  /* 0x000000888c08723c */ /* 0x044fee00000418ff */
[----:B------:R-:W2:Y:S01]  /*2dc0*/  LDSM.16.M88.4 R160, [R176+0x400] ;  /* 0x00040000b0a0783b */ /* 0x000ea20000000200 */
[-C--:B------:R-:W-:Y:S07]  /*2dd0*/  HMMA.16816.F32.BF16 R12, R140, R138.reuse, RZ ;  /* 0x0000008a8c0c723c */ /* 0x080fee00000418ff */
[----:B------:R-:W-:Y:S01]  /*2de0*/  LDSM.16.M88.4 R164, [R177+UR6+0xb000] ;  /* 0x00b00006b1a4783b */ /* 0x000fe20008000200 */
[C---:B------:R-:W-:Y:S07]  /*2df0*/  HMMA.16816.F32.BF16 R16, R132.reuse, R138, RZ ;  /* 0x0000008a8410723c */ /* 0x040fee00000418ff */
[----:B------:R-:W2:Y:S01]  /*2e00*/  LDSM.16.M88.4 R136, [R2+0x1000] ;  /* 0x001000000288783b */ /* 0x000ea20000000200 */
[-C--:B---3--:R-:W-:Y:S06]  /*2e10*/  HMMA.16816.F32.BF16 R20, R132, R144.reuse, RZ ;  /* 0x000000908414723c */ /* 0x088fec00000418ff */
[C---:B------:R-:W-:Y:S01]  /*2e20*/  HMMA.16816.F32.BF16 R24, R140.reuse, R144, RZ ;  /* 0x000000908c18723c */ /* 0x040fe200000418ff */
[----:B------:R-:W3:Y:S05]  /*2e30*/  LDSM.16.M88.4 R168, [R2+0x1800] ;  /* 0x0018000002a8783b */ /* 0x000eea0000000200 */
[-C--:B------:R-:W-:Y:S03]  /*2e40*/  HMMA.16816.F32.BF16 R28, R140, R146.reuse, RZ ;  /* 0x000000928c1c723c */ /* 0x080fe600000418ff */
[----:B------:R-:W-:Y:S03]  /*2e50*/  LDSM.16.M88.4 R140, [R181+0x1000] ;  /* 0x00100000b58c783b */ /* 0x000fe60000000200 */
[----:B------:R-:W-:Y:S05]  /*2e60*/  HMMA.16816.F32.BF16 R32, R132, R146, RZ ;  /* 0x000000928420723c */ /* 0x000fea00000418ff */
[----:B------:R-:W3:Y:S01]  /*2e70*/  LDSM.16.M88.4 R132, [R177+UR6+0xb400] ;  /* 0x00b40006b184783b */ /* 0x000ee20008000200 */
[-C--:B----4-:R-:W-:Y:S06]  /*2e80*/  HMMA.16816.F32.BF16 R4, R148, R152.reuse, R4 ;  /* 0x000000989404723c */ /* 0x090fec0000041804 */
[C---:B-1----:R-:W-:Y:S01]  /*2e90*/  HMMA.16816.F32.BF16 R8, R156.reuse, R152, R8 ;  /* 0x000000989c08723c */ /* 0x042fe20000041808 */
[----:B------:R-:W1:Y:S05]  /*2ea0*/  LDSM.16.M88.4 R144, [R176+0x2000] ;  /* 0x00200000b090783b */ /* 0x000e6a0000000200 */
[-C--:B------:R-:W-:Y:S06]  /*2eb0*/  HMMA.16816.F32.BF16 R12, R156, R154.reuse, R12 ;  /* 0x0000009a9c0c723c */ /* 0x080fec000004180c */
[C---:B------:R-:W-:Y:S01]  /*2ec0*/  HMMA.16816.F32.BF16 R16, R148.reuse, R154, R16 ;  /* 0x0000009a9410723c */ /* 0x040fe20000041810 */
[----:B------:R-:W4:Y:S05]  /*2ed0*/  LDSM.16.M88.4 R152, [R181+0x1800] ;  /* 0x00180000b598783b */ /* 0x000f2a0000000200 */
[-C--:B--2---:R-:W-:Y:S06]  /*2ee0*/  HMMA.16816.F32.BF16 R20, R148, R160.reuse, R20 ;  /* 0x000000a09414723c */ /* 0x084fec0000041814 */
[C---:B------:R-:W-:Y:S06]  /*2ef0*/  HMMA.16816.F32.BF16 R24, R156.reuse, R160, R24 ;  /* 0x000000a09c18723c */ /* 0x040fec0000041818 */
[-C--:B------:R-:W-:Y:S01]  /*2f00*/  HMMA.16816.F32.BF16 R28, R156, R162.reuse, R28 ;  /* 0x000000a29c1c723c */ /* 0x080fe2000004181c */
[----:B------:R-:W-:Y:S05]  /*2f10*/  LDSM.16.M88.4 R156, [R2+0x2000] ;  /* 0x00200000029c783b */ /* 0x000fea0000000200 */
[----:B------:R-:W-:Y:S03]  /*2f20*/  HMMA.16816.F32.BF16 R32, R148, R162, R32 ;  /* 0x000000a29420723c */ /* 0x000fe60000041820 */
[----:B------:R-:W2:Y:S03]  /*2f30*/  LDSM.16.M88.4 R148, [R176+0x2400] ;  /* 0x00240000b094783b */ /* 0x000ea60000000200 */
[-C--:B------:R-:W-:Y:S05]  /*2f40*/  HMMA.16816.F32.BF16 R4, R136, R164.reuse, R4 ;  /* 0x000000a48804723c */ /* 0x080fea0000041804 */
[----:B------:R-:W2:Y:S01]  /*2f50*/  LDSM.16.M88.4 R160, [R177+UR6+0xd000] ;  /* 0x00d00006b1a0783b */ /* 0x000ea20008000200 */
[C---:B---3--:R-:W-:Y:S06]  /*2f60*/  HMMA.16816.F32.BF16 R8, R168.reuse, R164, R8 ;  /* 0x000000a4a808723c */ /* 0x048fec0000041808 */
[-C--:B------:R-:W-:Y:S06]  /*2f70*/  HMMA.16816.F32.BF16 R12, R168, R166.reuse, R12 ;  /* 0x000000a6a80c723c */ /* 0x080fec000004180c */
[C---:B------:R-:W-:Y:S01]  /*2f80*/  HMMA.16816.F32.BF16 R16, R136.reuse, R166, R16 ;  /* 0x000000a68810723c */ /* 0x040fe20000041810 */
[----:B------:R-:W-:Y:S05]  /*2f90*/  LDSM.16.M88.4 R164, [R176+0x4000] ;  /* 0x00400000b0a4783b */ /* 0x000fea0000000200 */
[-C--:B------:R-:W-:Y:S06]  /*2fa0*/  HMMA.16816.F32.BF16 R20, R136, R132.reuse, R20 ;  /* 0x000000848814723c */ /* 0x080fec0000041814 */
[C---:B------:R-:W-:Y:S06]  /*2fb0*/  HMMA.16816.F32.BF16 R24, R168.reuse, R132, R24 ;  /* 0x00000084a818723c */ /* 0x040fec0000041818 */
[-C--:B------:R-:W-:Y:S06]  /*2fc0*/  HMMA.16816.F32.BF16 R28, R168, R134.reuse, R28 ;  /* 0x00000086a81c723c */ /* 0x080fec000004181c */
[----:B------:R-:W-:Y:S01]  /*2fd0*/  HMMA.16816.F32.BF16 R32, R136, R134, R32 ;  /* 0x000000868820723c */ /* 0x000fe20000041820 */
[----:B------:R-:W3:Y:S05]  /*2fe0*/  LDSM.16.M88.4 R132, [R2+0x2800] ;  /* 0x002800000284783b */ /* 0x000eea0000000200 */
[-C--:B-1----:R-:W-:Y:S03]  /*2ff0*/  HMMA.16816.F32.BF16 R4, R140, R144.reuse, R4 ;  /* 0x000000908c04723c */ /* 0x082fe60000041804 */
[----:B------:R-:W1:Y:S03]  /*3000*/  LDSM.16.M88.4 R136, [R177+UR6+0xd400] ;  /* 0x00d40006b188783b */ /* 0x000e660008000200 */
[C---:B----4-:R-:W-:Y:S06]  /*3010*/  HMMA.16816.F32.BF16 R8, R152.reuse, R144, R8 ;  /* 0x000000909808723c */ /* 0x050fec0000041808 */
[-C--:B------:R-:W-:Y:S06]  /*3020*/  HMMA.16816.F32.BF16 R12, R152, R146.reuse, R12 ;  /* 0x00000092980c723c */ /* 0x080fec000004180c */
[C---:B------:R-:W-:Y:S01]  /*3030*/  HMMA.16816.F32.BF16 R16, R140.reuse, R146, R16 ;  /* 0x000000928c10723c */ /* 0x040fe20000041810 */
[----:B------:R-:W4:Y:S05]  /*3040*/  LDSM.16.M88.4 R144, [R181+0x2000] ;  /* 0x00200000b590783b */ /* 0x000f2a0000000200 */
[-C--:B--2---:R-:W-:Y:S06]  /*3050*/  HMMA.16816.F32.BF16 R20, R140, R148.reuse, R20 ;  /* 0x000000948c14723c */ /* 0x084fec0000041814 */
[C---:B------:R-:W-:Y:S06]  /*3060*/  HMMA.16816.F32.BF16 R24, R152.reuse, R148, R24 ;  /* 0x000000949818723c */ /* 0x040fec0000041818 */
[-C--:B------:R-:W-:Y:S01]  /*3070*/  HMMA.16816.F32.BF16 R28, R152, R150.reuse, R28 ;  /* 0x00000096981c723c */ /* 0x080fe2000004181c */
[----:B------:R-:W2:Y:S05]  /*3080*/  LDSM.16.M88.4 R152, [R181+0x2800] ;  /* 0x00280000b598783b */ /* 0x000eaa0000000200 */
[----:B------:R-:W-:Y:S06]  /*3090*/  HMMA.16816.F32.BF16 R32, R140, R150, R32 ;  /* 0x000000968c20723c */ /* 0x000fec0000041820 */
[-C--:B------:R-:W-:Y:S06]  /*30a0*/  HMMA.16816.F32.BF16 R4, R156, R160.reuse, R4 ;  /* 0x000000a09c04723c */ /* 0x080fec0000041804 */
[C---:B---3--:R-:W-:Y:S06]  /*30b0*/  HMMA.16816.F32.BF16 R8, R132.reuse, R160, R8 ;  /* 0x000000a08408723c */ /* 0x048fec0000041808 */
[-C--:B------:R-:W-:Y:S06]  /*30c0*/  HMMA.16816.F32.BF16 R12, R132, R162.reuse, R12 ;  /* 0x000000a2840c723c */ /* 0x080fec000004180c */
[C---:B------:R-:W-:Y:S06]  /*30d0*/  HMMA.16816.F32.BF16 R16, R156.reuse, R162, R16 ;  /* 0x000000a29c10723c */ /* 0x040fec0000041810 */
[-C--:B-1----:R-:W-:Y:S06]  /*30e0*/  HMMA.16816.F32.BF16 R20, R156, R136.reuse, R20 ;  /* 0x000000889c14723c */ /* 0x082fec0000041814 */
[C---:B------:R-:W-:Y:S06]  /*30f0*/  HMMA.16816.F32.BF16 R24, R132.reuse, R136, R24 ;  /* 0x000000888418723c */ /* 0x040fec0000041818 */
[-C--:B------:R-:W-:Y:S01]  /*3100*/  HMMA.16816.F32.BF16 R28, R132, R138.reuse, R28 ;  /* 0x0000008a841c723c */ /* 0x080fe2000004181c */
[----:B------:R-:W1:Y:S05]  /*3110*/  LDSM.16.M88.4 R132, [R176+0x4400] ;  /* 0x00440000b084783b */ /* 0x000e6a0000000200 */
[----:B------:R-:W-:Y:S06]  /*3120*/  HMMA.16816.F32.BF16 R32, R156, R138, R32 ;  /* 0x0000008a9c20723c */ /* 0x000fec0000041820 */
[-C--:B----4-:R-:W-:Y:S05]  /*3130*/  HMMA.16816.F32.BF16 R4, R144, R164.reuse, R4 ;  /* 0x000000a49004723c */ /* 0x090fea0000041804 */
[----:B------:R-:W-:Y:S01]  /*3140*/  FSEL R157, R213, RZ, P0 ;  /* 0x000000ffd59d7208 */ /* 0x000fe20000000000 */
[C---:B--2---:R-:W-:Y:S04]  /*3150*/  HMMA.16816.F32.BF16 R8, R152.reuse, R164, R8 ;  /* 0x000000a49808723c */ /* 0x044fe80000041808 */
[CC--:B------:R-:W-:Y:S01]  /*3160*/  @P5 ISETP.GE.AND P0, PT, R211.reuse, R210.reuse, PT ;  /* 0x000000d2d300520c */ /* 0x0c0fe20003f06270 */
[----:B------:R-:W-:Y:S01]  /*3170*/  @P5 VIADD R213, R211, 0x18 ;  /* 0x00000018d3d55836 */ /* 0x000fe20000000000 */
[----:B------:R-:W-:Y:S01]  /*3180*/  FSEL R158, R224, RZ, P4 ;  /* 0x000000ffe09e7208 */ /* 0x000fe20002000000 */
[----:B------:R-:W-:Y:S01]  /*3190*/  IMAD R224, R208, 0x4, R183 ;  /* 0x00000004d0e07824 */ /* 0x000fe200078e02b7 */
[-C--:B------:R-:W-:Y:S01]  /*31a0*/  @P5 ISETP.GE.AND P4, PT, R223, R210.reuse, PT ;  /* 0x000000d2df00520c */ /* 0x080fe20003f86270 */
[-C--:B------:R-:W-:Y:S03]  /*31b0*/  HMMA.16816.F32.BF16 R12, R152, R166.reuse, R12 ;  /* 0x000000a6980c723c */ /* 0x080fe6000004180c */
[----:B------:R-:W-:Y:S02]  /*31c0*/  @P5 VIADD R211, R211, 0x19 ;  /* 0x00000019d3d35836 */ /* 0x000fe40000000000 */
[----:B------:R-:W-:Y:S01]  /*31d0*/  IMAD R223, R191, 0x4, R182 ;  /* 0x00000004bfdf7824 */ /* 0x000fe200078e02b6 */
[C---:B------:R-:W-:Y:S05]  /*31e0*/  HMMA.16816.F32.BF16 R16, R144.reuse, R166, R16 ;  /* 0x000000a69010723c */ /* 0x040fea0000041810 */
[----:B------:R-:W-:Y:S02]  /*31f0*/  @P5 FSEL R4, R4, -INF , !P0 ;  /* 0xff80000004045808 */ /* 0x000fe40004000000 */
[----:B------:R-:W-:Y:S01]  /*3200*/  LOP3.LUT R223, R215, UR33, R223, 0x96, !PT ;  /* 0x00000021d7df7c12 */ /* 0x000fe2000f8e96df */
[-C--:B-1----:R-:W-:Y:S03]  /*3210*/  HMMA.16816.F32.BF16 R20, R144, R132.reuse, R20 ;  /* 0x000000849014723c */ /* 0x082fe60000041814 */
[----:B------:R-:W-:Y:S01]  /*3220*/  @P5 FSEL R6, R6, -INF , !P0 ;  /* 0xff80000006065808 */ /* 0x000fe20004000000 */
[----:B------:R-:W-:Y:S01]  /*3230*/  IMAD.WIDE.U32 R236, R223, -0x326172a9, RZ ;  /* 0xcd9e8d57dfec7825 */ /* 0x000fe200078e00ff */
[----:B------:R-:W-:Y:S01]  /*3240*/  @P5 FSEL R10, R10, -INF , !P0 ;  /* 0xff8000000a0a5808 */ /* 0x000fe20004000000 */
[----:B------:R-:W2:Y:S01]  /*3250*/  LDG.E R223, desc[UR36][R226.64+0x20] ;  /* 0x00002024e2df7981 */ /* 0x000ea2000c1e1900 */
[----:B------:R-:W-:Y:S01]  /*3260*/  @P5 FSEL R8, R8, -INF , !P0 ;  /* 0xff80000008085808 */ /* 0x000fe20004000000 */
[C---:B------:R-:W-:Y:S04]  /*3270*/  HMMA.16816.F32.BF16 R24, R152.reuse, R132, R24 ;  /* 0x000000849818723c */ /* 0x040fe80000041818 */
[----:B------:R-:W-:Y:S01]  /*3280*/  @P5 ISETP.GE.AND P0, PT, R213, R210, PT ;  /* 0x000000d2d500520c */ /* 0x000fe20003f06270 */
[----:B------:R-:W-:Y:S01]  /*3290*/  VIADD R213, R224, 0x2 ;  /* 0x00000002e0d57836 */ /* 0x000fe20000000000 */
[----:B------:R-:W-:Y:S01]  /*32a0*/  LOP3.LUT R236, R236, UR30, RZ, 0x3c, !PT ;  /* 0x0000001eecec7c12 */ /* 0x000fe2000f8e3cff */
[----:B------:R-:W-:Y:S01]  /*32b0*/  UIADD3 UR30, UR33, 0x76cf5d0a, URZ ;  /* 0x76cf5d0a211e7890 */ /* 0x000fe2000fffe03f */
[----:B------:R-:W-:Y:S01]  /*32c0*/  @P5 FSEL R5, R5, -INF , !P1 ;  /* 0xff80000005055808 */ /* 0x000fe20004800000 */
[-C--:B------:R-:W-:Y:S03]  /*32d0*/  HMMA.16816.F32.BF16 R28, R152, R134.reuse, R28 ;  /* 0x00000086981c723c */ /* 0x080fe6000004181c */
[----:B------:R-:W-:Y:S01]  /*32e0*/  @P5 FSEL R12, R12, -INF , !P3 ;  /* 0xff8000000c0c5808 */ /* 0x000fe20005800000 */
[----:B------:R-:W-:Y:S01]  /*32f0*/  IMAD.WIDE.U32 R224, R224, -0x326172a9, RZ ;  /* 0xcd9e8d57e0e07825 */ /* 0x000fe200078e00ff */
[----:B------:R-:W-:Y:S01]  /*3300*/  @P5 FSEL R7, R7, -INF , !P1 ;  /* 0xff80000007075808 */ /* 0x000fe20004800000 */
[----:B------:R-:W-:Y:S05]  /*3310*/  HMMA.16816.F32.BF16 R32, R144, R134, R32 ;  /* 0x000000869020723c */ /* 0x000fea0000041820 */
[-C--:B------:R-:W-:Y:S01]  /*3320*/  LOP3.LUT R230, R225, R228.reuse, RZ, 0x3c, !PT ;  /* 0x000000e4e1e67212 */ /* 0x080fe200078e3cff */
[----:B------:R-:W-:Y:S01]  /*3330*/  IMAD.WIDE.U32 R234, R213, -0x326172a9, RZ ;  /* 0xcd9e8d57d5ea7825 */ /* 0x000fe200078e00ff */
[----:B------:R-:W-:Y:S01]  /*3340*/  LOP3.LUT R238, R237, UR32, R224, 0x96, !PT ;  /* 0x00000020edee7c12 */ /* 0x000fe2000f8e96e0 */
[----:B------:R-:W5:Y:S03]  /*3350*/  LDG.E R213, desc[UR36][R226.64+0x80] ;  /* 0x00008024e2d57981 */ /* 0x000f66000c1e1900 */
[----:B------:R-:W-:Y:S01]  /*3360*/  LOP3.LUT R228, R235, R228, RZ, 0x3c, !PT ;  /* 0x000000e4ebe47212 */ /* 0x000fe200078e3cff */
[----:B------:R-:W-:Y:S01]  /*3370*/  IMAD.WIDE.U32 R230, R230, -0x2daee0ad, RZ ;  /* 0xd2511f53e6e67825 */ /* 0x000fe200078e00ff */
[----:B------:R-:W-:Y:S01]  /*3380*/  @P5 FSEL R9, R9, -INF , !P1 ;  /* 0xff80000009095808 */ /* 0x000fe20004800000 */
[----:B------:R-:W3:Y:S01]  /*3390*/  LDG.E R224, desc[UR36][R226.64] ;  /* 0x00000024e2e07981 */ /* 0x000ee2000c1e1900 */
[----:B------:R-:W-:Y:S01]  /*33a0*/  LOP3.LUT R234, R237, UR32, R234, 0x96, !PT ;  /* 0x00000020edea7c12 */ /* 0x000fe2000f8e96ea */
[----:B------:R-:W-:Y:S01]  /*33b0*/  IMAD.WIDE.U32 R228, R228, -0x2daee0ad, RZ ;  /* 0xd2511f53e4e47825 */ /* 0x000fe200078e00ff */
[----:B------:R-:W-:Y:S01]  /*33c0*/  @P5 FSEL R11, R11, -INF , !P1 ;  /* 0xff8000000b0b5808 */ /* 0x000fe20004800000 */
[----:B------:R-:W-:Y:S01]  /*33d0*/  UIADD3 UR32, UR33, -0x56f99767, URZ ;  /* 0xa906689921207890 */ /* 0x000fe2000fffe03f */
[----:B------:R-:W-:Y:S01]  /*33e0*/  LOP3.LUT R225, R240, R231, RZ, 0x3c, !PT ;  /* 0x000000e7f0e17212 */ /* 0x000fe200078e3cff */
[----:B------:R-:W-:Y:S01]  /*33f0*/  IMAD.WIDE.U32 R234, R234, -0x2daee0ad, RZ ;  /* 0xd2511f53eaea7825 */ /* 0x000fe200078e00ff */
[----:B------:R-:W-:Y:S02]  /*3400*/  @P5 ISETP.GE.AND P1, PT, R211, R210, PT ;  /* 0x000000d2d300520c */ /* 0x000fe40003f26270 */
[----:B------:R-:W-:Y:S01]  /*3410*/  LOP3.LUT R240, R240, R229, RZ, 0x3c, !PT ;  /* 0x000000e5f0f07212 */ /* 0x000fe200078e3cff */
[----:B------:R-:W-:Y:S01]  /*3420*/  IMAD.WIDE.U32 R248, R225, -0x326172a9, RZ ;  /* 0xcd9e8d57e1f87825 */ /* 0x000fe200078e00ff */
[----:B------:R-:W-:Y:S01]  /*3430*/  LOP3.LUT R228, R235, UR30, R228, 0x96, !PT ;  /* 0x0000001eebe47c12 */ /* 0x000fe2000f8e96e4 */
[----:B------:R1:W5:Y:S01]  /*3440*/  LDG.E R211, desc[UR36][R226.64+0xa0] ;  /* 0x0000a024e2d37981 */ /* 0x000362000c1e1900 */
[----:B------:R-:W-:Y:S01]  /*3450*/  @P5 FSEL R14, R14, -INF , !P3 ;  /* 0xff8000000e0e5808 */ /* 0x000fe20005800000 */
[----:B------:R-:W-:Y:S01]  /*3460*/  IMAD.WIDE.U32 R240, R240, -0x326172a9, RZ ;  /* 0xcd9e8d57f0f07825 */ /* 0x000fe200078e00ff */
[----:B------:R-:W-:Y:S02]  /*3470*/  LOP3.LUT R232, R236, R249, RZ, 0x3c, !PT ;  /* 0x000000f9ece87212 */ /* 0x000fe400078e3cff */
[----:B------:R-:W-:Y:S01]  /*3480*/  @P5 FSEL R16, R16, -INF , !P3 ;  /* 0xff80000010105808 */ /* 0x000fe20005800000 */
[----:B------:R-:W-:Y:S01]  /*3490*/  IMAD.WIDE.U32 R238, R238, -0x2daee0ad, RZ ;  /* 0xd2511f53eeee7825 */ /* 0x000fe200078e00ff */
[----:B------:R-:W-:Y:S02]  /*34a0*/  LOP3.LUT R236, R236, R241, RZ, 0x3c, !PT ;  /* 0x000000f1ecec7212 */ /* 0x000fe400078e3cff */
[----:B------:R-:W-:Y:S01]  /*34b0*/  @P5 FSEL R18, R18, -INF , !P3 ;  /* 0xff80000012125808 */ /* 0x000fe20005800000 */
[----:B------:R-:W-:Y:S01]  /*34c0*/  FFMA.FTZ R225, R4, UR20, -R250 ;  /* 0x0000001404e17c23 */ /* 0x000fe200080108fa */
[----:B------:R-:W-:Y:S01]  /*34d0*/  LOP3.LUT R230, R239, UR30, R230, 0x96, !PT ;  /* 0x0000001eefe67c12 */ /* 0x000fe2000f8e96e6 */
[----:B------:R-:W-:Y:S01]  /*34e0*/  IMAD.WIDE.U32 R232, R232, -0x2daee0ad, RZ ;  /* 0xd2511f53e8e87825 */ /* 0x000fe200078e00ff */
[----:B------:R-:W-:Y:S01]  /*34f0*/  @P5 FSEL R13, R13, -INF , !P2 ;  /* 0xff8000000d0d5808 */ /* 0x000fe20005000000 */
[----:B------:R-:W-:Y:S01]  /*3500*/  UIADD3 UR30, UR34, -0x255992d5, URZ ;  /* 0xdaa66d2b221e7890 */ /* 0x000fe2000fffe03f */
[----:B------:R-:W-:Y:S01]  /*3510*/  @P5 FSEL R15, R15, -INF , !P2 ;  /* 0xff8000000f0f5808 */ /* 0x000fe20005000000 */
[----:B------:R-:W-:Y:S01]  /*3520*/  IMAD.WIDE.U32 R230, R230, -0x326172a9, RZ ;  /* 0xcd9e8d57e6e67825 */ /* 0x000fe200078e00ff */
[----:B------:R-:W-:Y:S01]  /*3530*/  LOP3.LUT R238, R233, UR31, R238, 0x96, !PT ;  /* 0x0000001fe9ee7c12 */ /* 0x000fe2000f8e96ee */
[----:B------:R-:W4:Y:S01]  /*3540*/  MUFU.EX2 R225, R225 ;  /* 0x000000e100e17308 */ /* 0x000f220000000800 */
[----:B------:R-:W-:Y:S01]  /*3550*/  @P5 FSEL R17, R17, -INF , !P2 ;  /* 0xff80000011115808 */ /* 0x000fe20005000000 */
[----:B------:R-:W-:Y:S01]  /*3560*/  IMAD.WIDE.U32 R236, R236, -0x2daee0ad, RZ ;  /* 0xd2511f53ecec7825 */ /* 0x000fe200078e00ff */
[----:B------:R-:W-:Y:S02]  /*3570*/  LOP3.LUT R248, R231, UR30, R248, 0x96, !PT ;  /* 0x0000001ee7f87c12 */ /* 0x000fe4000f8e96f8 */
[----:B------:R-:W-:Y:S01]  /*3580*/  @P5 FSEL R19, R19, -INF , !P2 ;  /* 0xff80000013135808 */ /* 0x000fe20005000000 */
[----:B------:R-:W-:Y:S01]  /*3590*/  IMAD.WIDE.U32 R228, R228, -0x326172a9, RZ ;  /* 0xcd9e8d57e4e47825 */ /* 0x000fe200078e00ff */
[----:B------:R-:W-:Y:S01]  /*35a0*/  LOP3.LUT R234, R237, UR31, R234, 0x96, !PT ;  /* 0x0000001fedea7c12 */ /* 0x000fe2000f8e96ea */
[----:B------:R-:W-:Y:S01]  /*35b0*/  UIADD3 UR31, UR34, 0x78dde6e4, URZ ;  /* 0x78dde6e4221f7890 */ /* 0x000fe2000fffe03f */
[----:B------:R-:W-:Y:S01]  /*35c0*/  @P5 FSEL R20, R20, -INF , !P6 ;  /* 0xff80000014145808 */ /* 0x000fe20007000000 */
[----:B------:R-:W-:Y:S01]  /*35d0*/  IMAD.WIDE.U32 R238, R238, -0x326172a9, RZ ;  /* 0xcd9e8d57eeee7825 */ /* 0x000fe200078e00ff */
[----:B------:R-:W-:Y:S01]  /*35e0*/  LOP3.LUT R240, R229, UR30, R240, 0x96, !PT ;  /* 0x0000001ee5f07c12 */ /* 0x000fe2000f8e96f0 */
[----:B------:R-:W-:Y:S01]  /*35f0*/  UIADD3 UR30, UR33, -0x126145ec, URZ ;  /* 0xed9eba14211e7890 */ /* 0x000fe2000fffe03f */
[----:B------:R-:W-:Y:S01]  /*3600*/  @P5 FSEL R22, R22, -INF , !P6 ;  /* 0xff80000016165808 */ /* 0x000fe20007000000 */
[----:B------:R-:W-:Y:S01]  /*3610*/  IMAD.WIDE.U32 R248, R248, -0x2daee0ad, RZ ;  /* 0xd2511f53f8f87825 */ /* 0x000fe200078e00ff */
[----:B------:R-:W-:Y:S02]  /*3620*/  LOP3.LUT R230, R239, UR31, R230, 0x96, !PT ;  /* 0x0000001fefe67c12 */ /* 0x000fe4000f8e96e6 */
        /* <DEDUP_REMOVED lines=9> */
[----:B------:R-:W-:Y:S02]  /*36c0*/  LOP3.LUT R248, R231, UR32, R248, 0x96, !PT ;  /* 0x00000020e7f87c12 */ /* 0x000fe4000f8e96f8 */
[----:B------:R-:W-:Y:S01]  /*36d0*/  @P5 FSEL R23, R23, -INF , !P4 ;  /* 0xff80000017175808 */ /* 0x000fe20006000000 */
[----:B------:R-:W-:Y:S01]  /*36e0*/  IMAD.WIDE.U32 R232, R232, -0x326172a9, RZ ;  /* 0xcd9e8d57e8e87825 */ /* 0x000fe200078e00ff */
[----:B------:R-:W-:Y:S01]  /*36f0*/  LOP3.LUT R229, R235, UR31, R228, 0x96, !PT ;  /* 0x0000001febe57c12 */ /* 0x000fe2000f8e96e4 */
[----:B------:R-:W-:Y:S01]  /*3700*/  UIADD3 UR31, UR34, -0x4ab325aa, URZ ;  /* 0xb54cda56221f7890 */ /* 0x000fe2000fffe03f */
[----:B------:R-:W-:Y:S01]  /*3710*/  @P5 FSEL R25, R25, -INF , !P4 ;  /* 0xff80000019195808 */ /* 0x000fe20006000000 */
[----:B------:R-:W-:Y:S01]  /*3720*/  IMAD.WIDE.U32 R236, R236, -0x326172a9, RZ ;  /* 0xcd9e8d57ecec7825 */ /* 0x000fe200078e00ff */
[----:B------:R-:W-:Y:S03]  /*3730*/  LOP3.LUT R238, R233, UR30, R238, 0x96, !PT ;  /* 0x0000001ee9ee7c12 */ /* 0x000fe6000f8e96ee */
[----:B------:R-:W-:Y:S01]  /*3740*/  FFMA.FTZ R235, R9, UR20, -R158 ;  /* 0x0000001409eb7c23 */ /* 0x000fe2000801089e */
[----:B------:R-:W-:Y:S01]  /*3750*/  IMAD.WIDE.U32 R248, R248, -0x326172a9, RZ ;  /* 0xcd9e8d57f8f87825 */ /* 0x000fe200078e00ff */
[----:B------:R-:W-:Y:S01]  /*3760*/  LOP3.LUT R242, R237, UR30, R234, 0x96, !PT ;  /* 0x0000001eedf27c12 */ /* 0x000fe2000f8e96ea */
[----:B------:R-:W-:Y:S02]  /*3770*/  UIADD3 UR30, UR33, 0x646e171e, URZ ;  /* 0x646e171e211e7890 */ /* 0x000fe4000fffe03f */
[----:B-1----:R-:W-:Y:S01]  /*3780*/  FFMA.FTZ R226, R5, UR20, -R250 ;  /* 0x0000001405e27c23 */ /* 0x002fe200080108fa */
[----:B------:R-:W-:Y:S01]  /*3790*/  IMAD.WIDE.U32 R238, R238, -0x2daee0ad, RZ ;  /* 0xd2511f53eeee7825 */ /* 0x000fe200078e00ff */
[----:B------:R-:W-:Y:S03]  /*37a0*/  LOP3.LUT R234, R249, UR31, R232, 0x96, !PT ;  /* 0x0000001ff9ea7c12 */ /* 0x000fe6000f8e96e8 */
[----:B------:R-:W-:Y:S01]  /*37b0*/  FFMA.FTZ R231, R8, UR20, -R158 ;  /* 0x0000001408e77c23 */ /* 0x000fe2000801089e */
[----:B------:R-:W-:Y:S01]  /*37c0*/  IMAD.WIDE.U32 R244, R229, -0x2daee0ad, RZ ;  /* 0xd2511f53e5f47825 */ /* 0x000fe200078e00ff */
[----:B------:R-:W-:Y:S01]  /*37d0*/  LOP3.LUT R247, R239, UR30, R230, 0x96, !PT ;  /* 0x0000001eeff77c12 */ /* 0x000fe2000f8e96e6 */
[----:B------:R-:W1:Y:S01]  /*37e0*/  MUFU.EX2 R226, R226 ;  /* 0x000000e200e27308 */ /* 0x000e620000000800 */
[C---:B------:R-:W-:Y:S01]  /*37f0*/  LOP3.LUT R232, R234.reuse, 0xffff, RZ, 0xc0, !PT ;  /* 0x0000ffffeae87812 */ /* 0x040fe200078ec0ff */
[--C-:B------:R-:W-:Y:S01]  /*3800*/  FFMA.FTZ R237, R11, UR20, -R157.reuse ;  /* 0x000000140bed7c23 */ /* 0x100fe2000801089d */
[----:B------:R-:W-:Y:S01]  /*3810*/  LOP3.LUT R233, R234, 0xff, RZ, 0xc0, !PT ;  /* 0x000000ffeae97812 */ /* 0x000fe200078ec0ff */
[----:B------:R-:W-:Y:S01]  /*3820*/  FFMA.FTZ R227, R6, UR20, -R252 ;  /* 0x0000001406e37c23 */ /* 0x000fe200080108fc */
[----:B------:R-:W-:Y:S01]  /*3830*/  SHF.R.U32.HI R232, RZ, 0x8, R232 ;  /* 0x00000008ffe87819 */ /* 0x000fe200000116e8 */
[----:B------:R-:W-:Y:S01]  /*3840*/  FFMA.FTZ R228, R7, UR20, -R252 ;  /* 0x0000001407e47c23 */ /* 0x000fe200080108fc */
[----:B------:R-:W-:Y:S03]  /*3850*/  ISETP.LE.U32.AND P3, PT, R233, UR21, PT ;  /* 0x00000015e9007c0c */ /* 0x000fe6000bf63070 */
[----:B------:R1:W-:Y:S01]  /*3860*/  MUFU.EX2 R230, R235 ;  /* 0x000000eb00e67308 */ /* 0x0003e20000000800 */
[----:B------:R-:W-:Y:S01]  /*3870*/  LOP3.LUT R233, R232, 0xffff, RZ, 0xc0, !PT ;  /* 0x0000ffffe8e97812 */ /* 0x000fe200078ec0ff */
[----:B------:R-:W-:Y:S01]  /*3880*/  IMAD.WIDE.U32 R242, R242, -0x2daee0ad, RZ ;  /* 0xd2511f53f2f27825 */ /* 0x000fe200078e00ff */
[----:B------:R-:W-:Y:S02]  /*3890*/  LOP3.LUT R240, R245, UR32, R240, 0x96, !PT ;  /* 0x00000020f5f07c12 */ /* 0x000fe4000f8e96f0 */
[----:B------:R-:W-:Y:S01]  /*38a0*/  ISETP.LE.U32.AND P2, PT, R233, UR21, PT ;  /* 0x00000015e9007c0c */ /* 0x000fe2000bf43070 */
[----:B------:R-:W-:Y:S01]  /*38b0*/  FFMA.FTZ R159, R18, UR20, -R252 ;  /* 0x00000014129f7c23 */ /* 0x000fe200080108fc */
[----:B------:R-:W-:Y:S01]  /*38c0*/  LOP3.LUT R251, R238, 0xffff, RZ, 0xc0, !PT ;  /* 0x0000ffffeefb7812 */ /* 0x000fe200078ec0ff */
[----:B------:R-:W-:Y:S02]  /*38d0*/  IMAD.WIDE.U32 R240, R240, -0x326172a9, RZ ;  /* 0xcd9e8d57f0f07825 */ /* 0x000fe400078e00ff */
[----:B------:R1:W-:Y:S01]  /*38e0*/  MUFU.EX2 R229, R231 ;  /* 0x000000e700e57308 */ /* 0x0003e20000000800 */
[----:B------:R-:W-:Y:S01]  /*38f0*/  LOP3.LUT R245, R238, 0xff, RZ, 0xc0, !PT ;  /* 0x000000ffeef57812 */ /* 0x000fe200078ec0ff */
[----:B----4-:R-:W-:Y:S01]  /*3900*/  @!P3 FADD.FTZ R225, -R225, -RZ ;  /* 0x800000ffe1e1b221 */ /* 0x010fe20000010100 */
[----:B------:R-:W-:Y:S01]  /*3910*/  LOP3.LUT R239, R241, UR31, R236, 0x96, !PT ;  /* 0x0000001ff1ef7c12 */ /* 0x000fe2000f8e96ec */
[----:B------:R-:W-:Y:S01]  /*3920*/  FFMA.FTZ R233, R12, UR20, -R158 ;  /* 0x000000140ce97c23 */ /* 0x000fe2000801089e */
[----:B------:R-:W-:Y:S01]  /*3930*/  SHF.R.U32.HI R236, RZ, 0x18, R234 ;  /* 0x00000018ffec7819 */ /* 0x000fe200000116ea */
[----:B------:R-:W-:Y:S04]  /*3940*/  FFMA.FTZ R22, R22, UR20, -R252 ;  /* 0x0000001416167c23 */ /* 0x000fe800080108fc */
[----:B------:R4:W-:Y:S01]  /*3950*/  MUFU.EX2 R232, R237 ;  /* 0x000000ed00e87308 */ /* 0x0009e20000000800 */
[----:B-1----:R-:W-:Y:S01]  /*3960*/  SHF.R.U32.HI R235, RZ, 0x10, R234 ;  /* 0x00000010ffeb7819 */ /* 0x002fe200000116ea */
[----:B------:R-:W-:Y:S01]  /*3970*/  @!P2 FADD.FTZ R226, -R226, -RZ ;  /* 0x800000ffe2e2a221 */ /* 0x000fe20000010100 */
[----:B------:R-:W-:Y:S01]  /*3980*/  ISETP.LE.U32.AND P2, PT, R236, UR21, PT ;  /* 0x00000015ec007c0c */ /* 0x000fe2000bf43070 */
[----:B------:R-:W-:Y:S01]  /*3990*/  FFMA.FTZ R21, R21, UR20, -R250 ;  /* 0x0000001415157c23 */ /* 0x000fe200080108fa */
[----:B------:R-:W-:Y:S01]  /*39a0*/  LOP3.LUT R235, R235, 0xff, RZ, 0xc0, !PT ;  /* 0x000000ffebeb7812 */ /* 0x000fe200078ec0ff */
[--C-:B------:R-:W-:Y:S01]  /*39b0*/  FFMA.FTZ R26, R26, UR20, -R157.reuse ;  /* 0x000000141a1a7c23 */ /* 0x100fe2000801089d */
[--C-:B------:R-:W-:Y:S03]  /*39c0*/  SHF.R.U32.HI R246, RZ, 0x18, R238.reuse ;  /* 0x00000018fff67819 */ /* 0x100fe600000116ee */
[----:B------:R-:W1:Y:S01]  /*39d0*/  MUFU.EX2 R227, R227 ;  /* 0x000000e300e37308 */ /* 0x000e620000000800 */
[----:B------:R-:W-:Y:S01]  /*39e0*/  ISETP.LE.U32.AND P3, PT, R235, UR21, PT ;  /* 0x00000015eb007c0c */ /* 0x000fe2000bf63070 */
[--C-:B------:R-:W-:Y:S01]  /*39f0*/  FFMA.FTZ R231, R10, UR20, -R157.reuse ;  /* 0x000000140ae77c23 */ /* 0x100fe2000801089d */
[----:B------:R-:W-:Y:S01]  /*3a00*/  SHF.R.U32.HI R11, RZ, 0x10, R238 ;  /* 0x00000010ff0b7819 */ /* 0x000fe200000116ee */
[--C-:B------:R-:W-:Y:S01]  /*3a10*/  FFMA.FTZ R235, R15, UR20, -R157.reuse ;  /* 0x000000140feb7c23 */ /* 0x100fe2000801089d */
[----:B------:R-:W-:Y:S01]  /*3a20*/  LOP3.LUT R238, R239, 0xffff, RZ, 0xc0, !PT ;  /* 0x0000ffffefee7812 */ /* 0x000fe200078ec0ff */
[----:B------:R-:W-:Y:S01]  /*3a30*/  FFMA.FTZ R25, R25, UR20, -R158 ;  /* 0x0000001419197c23 */ /* 0x000fe2000801089e */
[----:B------:R-:W-:Y:S03]  /*3a40*/  LOP3.LUT R9, R243, UR30, R244, 0x96, !PT ;  /* 0x0000001ef3097c12 */ /* 0x000fe6000f8e96f4 */
[----:B------:R-:W1:Y:S01]  /*3a50*/  MUFU.EX2 R228, R228 ;  /* 0x000000e400e47308 */ /* 0x000e620000000800 */
[----:B------:R-:W-:Y:S01]  /*3a60*/  SHF.R.U32.HI R238, RZ, 0x8, R238 ;  /* 0x00000008ffee7819 */ /* 0x000fe200000116ee */
[----:B----4-:R-:W-:Y:S01]  /*3a70*/  FFMA.FTZ R237, R13, UR20, -R158 ;  /* 0x000000140ded7c23 */ /* 0x010fe2000801089e */
[----:B------:R-:W-:Y:S01]  /*3a80*/  FFMA.FTZ R244, R14, UR20, -R157 ;  /* 0x000000140ef47c23 */ /* 0x000fe2000801089d */
[--C-:B------:R-:W-:Y:S02]  /*3a90*/  SHF.R.U32.HI R14, RZ, 0x18, R242.reuse ;  /* 0x00000018ff0e7819 */ /* 0x100fe400000116f2 */
[C---:B------:R-:W-:Y:S02]  /*3aa0*/  LOP3.LUT R15, R242.reuse, 0xff, RZ, 0xc0, !PT ;  /* 0x000000fff20f7812 */ /* 0x040fe400078ec0ff */
[----:B------:R-:W-:Y:S01]  /*3ab0*/  SHF.R.U32.HI R13, RZ, 0x10, R242 ;  /* 0x00000010ff0d7819 */ /* 0x000fe200000116f2 */
[----:B-1----:R-:W-:Y:S01]  /*3ac0*/  @!P3 FADD.FTZ R227, -R227, -RZ ;  /* 0x800000ffe3e3b221 */ /* 0x002fe20000010100 */
[----:B------:R-:W-:Y:S01]  /*3ad0*/  LOP3.LUT R10, R242, 0xffff, RZ, 0xc0, !PT ;  /* 0x0000fffff20a7812 */ /* 0x000fe200078ec0ff */
[----:B------:R-:W1:Y:S01]  /*3ae0*/  MUFU.EX2 R231, R231 ;  /* 0x000000e700e77308 */ /* 0x000e620000000800 */
[----:B------:R-:W-:Y:S02]  /*3af0*/  LOP3.LUT R242, R239, 0xff, RZ, 0xc0, !PT ;  /* 0x000000ffeff27812 */ /* 0x000fe400078ec0ff */
[----:B------:R-:W-:Y:S02]  /*3b00*/  LOP3.LUT R238, R238, 0xffff, RZ, 0xc0, !PT ;  /* 0x0000ffffeeee7812 */ /* 0x000fe400078ec0ff */
[----:B------:R-:W-:Y:S01]  /*3b10*/  ISETP.LE.U32.AND P3, PT, R242, UR21, PT ;  /* 0x00000015f2007c0c */ /* 0x000fe2000bf63070 */
[----:B------:R-:W-:Y:S01]  /*3b20*/  @!P2 FADD.FTZ R228, -R228, -RZ ;  /* 0x800000ffe4e4a221 */ /* 0x000fe20000010100 */
[----:B------:R-:W-:Y:S03]  /*3b30*/  ISETP.LE.U32.AND P2, PT, R238, UR21, PT ;  /* 0x00000015ee007c0c */ /* 0x000fe6000bf43070 */
[----:B------:R4:W-:Y:S01]  /*3b40*/  MUFU.EX2 R234, R237 ;  /* 0x000000ed00ea7308 */ /* 0x0009e20000000800 */
[----:B------:R-:W-:Y:S01]  /*3b50*/  LOP3.LUT R242, R248, 0xffff, RZ, 0xc0, !PT ;  /* 0x0000fffff8f27812 */ /* 0x000fe200078ec0ff */
[----:B------:R-:W-:Y:S01]  /*3b60*/  FFMA.FTZ R238, R17, UR20, -R250 ;  /* 0x0000001411ee7c23 */ /* 0x000fe200080108fa */
[--C-:B------:R-:W-:Y:S02]  /*3b70*/  SHF.R.U32.HI R249, RZ, 0x10, R239.reuse ;  /* 0x00000010fff97819 */ /* 0x100fe400000116ef */
[----:B------:R-:W-:Y:S02]  /*3b80*/  SHF.R.U32.HI R239, RZ, 0x18, R239 ;  /* 0x00000018ffef7819 */ /* 0x000fe400000116ef */
[----:B------:R-:W-:Y:S03]  /*3b90*/  LOP3.LUT R249, R249, 0xff, RZ, 0xc0, !PT ;  /* 0x000000fff9f97812 */ /* 0x000fe600078ec0ff */
[----:B------:R-:W-:Y:S01]  /*3ba0*/  MUFU.EX2 R236, R244 ;  /* 0x000000f400ec7308 */ /* 0x000fe20000000800 */
[----:B------:R-:W-:Y:S01]  /*3bb0*/  LOP3.LUT R18, R240, 0xffff, RZ, 0xc0, !PT ;  /* 0x0000fffff0127812 */ /* 0x000fe200078ec0ff */
[----:B------:R-:W-:Y:S01]  /*3bc0*/  @!P3 FADD.FTZ R229, -R229, -RZ ;  /* 0x800000ffe5e5b221 */ /* 0x000fe20000010100 */
[----:B------:R-:W-:Y:S01]  /*3bd0*/  ISETP.LE.U32.AND P3, PT, R249, UR21, PT ;  /* 0x00000015f9007c0c */ /* 0x000fe2000bf63070 */
[----:B------:R-:W-:Y:S01]  /*3be0*/  @!P2 FADD.FTZ R230, -R230, -RZ ;  /* 0x800000ffe6e6a221 */ /* 0x000fe20000010100 */
[----:B------:R-:W-:Y:S02]  /*3bf0*/  ISETP.LE.U32.AND P2, PT, R239, UR21, PT ;  /* 0x00000015ef007c0c */ /* 0x000fe4000bf43070 */
[----:B------:R-:W-:Y:S03]  /*3c00*/  SHF.R.U32.HI R18, RZ, 0x8, R18 ;  /* 0x00000008ff127819 */ /* 0x000fe60000011612 */
[----:B------:R-:W1:Y:S01]  /*3c10*/  MUFU.EX2 R233, R233 ;  /* 0x000000e900e97308 */ /* 0x000e620000000800 */
[----:B------:R-:W-:Y:S01]  /*3c20*/  LOP3.LUT R17, R240, 0xff, RZ, 0xc0, !PT ;  /* 0x000000fff0117812 */ /* 0x000fe200078ec0ff */
[----:B----4-:R-:W-:Y:S01]  /*3c30*/  FFMA.FTZ R237, R16, UR20, -R250 ;  /* 0x0000001410ed7c23 */ /* 0x010fe200080108fa */
[----:B------:R-:W-:Y:S02]  /*3c40*/  LOP3.LUT R18, R18, 0xffff, RZ, 0xc0, !PT ;  /* 0x0000ffff12127812 */ /* 0x000fe400078ec0ff */
[--C-:B------:R-:W-:Y:S02]  /*3c50*/  SHF.R.U32.HI R241, RZ, 0x10, R240.reuse ;  /* 0x00000010fff17819 */ /* 0x100fe400000116f0 */
[----:B------:R-:W-:Y:S01]  /*3c60*/  SHF.R.U32.HI R249, RZ, 0x18, R240 ;  /* 0x00000018fff97819 */ /* 0x000fe200000116f0 */
[----:B-1----:R-:W-:Y:S01]  /*3c70*/  @!P3 FADD.FTZ R231, -R231, -RZ ;  /* 0x800000ffe7e7b221 */ /* 0x002fe20000010100 */
[----:B------:R-:W-:Y:S01]  /*3c80*/  ISETP.LE.U32.AND P3, PT, R17, UR21, PT ;  /* 0x0000001511007c0c */ /* 0x000fe2000bf63070 */
[----:B------:R-:W-:Y:S01]  /*3c90*/  @!P2 FADD.FTZ R232, -R232, -RZ ;  /* 0x800000ffe8e8a221 */ /* 0x000fe20000010100 */
[----:B------:R-:W-:Y:S01]  /*3ca0*/  ISETP.LE.U32.AND P2, PT, R18, UR21, PT ;  /* 0x0000001512007c0c */ /* 0x000fe2000bf43070 */
[----:B------:R-:W1:Y:S01]  /*3cb0*/  MUFU.EX2 R237, R237 ;  /* 0x000000ed00ed7308 */ /* 0x000e620000000800 */
[----:B------:R-:W-:Y:S01]  /*3cc0*/  LOP3.LUT R18, R241, 0xff, RZ, 0xc0, !PT ;  /* 0x000000fff1127812 */ /* 0x000fe200078ec0ff */
[----:B------:R-:W-:Y:S01]  /*3cd0*/  FFMA.FTZ R240, R19, UR20, -R252 ;  /* 0x0000001413f07c23 */ /* 0x000fe200080108fc */
[----:B------:R-:W-:Y:S01]  /*3ce0*/  LOP3.LUT R243, R248, 0xff, RZ, 0xc0, !PT ;  /* 0x000000fff8f37812 */ /* 0x000fe200078ec0ff */
[----:B------:R-:W-:Y:S01]  /*3cf0*/  FFMA.FTZ R17, R20, UR20, -R250 ;  /* 0x0000001414117c23 */ /* 0x000fe200080108fa */
[----:B------:R-:W-:Y:S02]  /*3d00*/  ISETP.LE.U32.AND P6, PT, R18, UR21, PT ;  /* 0x0000001512007c0c */ /* 0x000fe4000bfc3070 */
[----:B------:R-:W-:Y:S03]  /*3d10*/  SHF.R.U32.HI R18, RZ, 0x8, R242 ;  /* 0x00000008ff127819 */ /* 0x000fe600000116f2 */
[----:B------:R-:W4:Y:S01]  /*3d20*/  MUFU.EX2 R238, R238 ;  /* 0x000000ee00ee7308 */ /* 0x000f220000000800 */
[----:B------:R-:W-:Y:S01]  /*3d30*/  @P5 FSEL R27, R27, -INF , !P4 ;  /* 0xff8000001b1b5808 */ /* 0x000fe20006000000 */
[----:B------:R-:W-:Y:S01]  /*3d40*/  @!P3 FADD.FTZ R233, -R233, -RZ ;  /* 0x800000ffe9e9b221 */ /* 0x000fe20000010100 */
[----:B------:R-:W-:Y:S01]  /*3d50*/  ISETP.LE.U32.AND P4, PT, R249, UR21, PT ;  /* 0x00000015f9007c0c */ /* 0x000fe2000bf83070 */
[----:B------:R-:W-:Y:S01]  /*3d60*/  @!P2 FADD.FTZ R234, -R234, -RZ ;  /* 0x800000ffeaeaa221 */ /* 0x000fe20000010100 */
[----:B------:R-:W-:Y:S01]  /*3d70*/  SHF.R.U32.HI R244, RZ, 0x10, R248 ;  /* 0x00000010fff47819 */ /* 0x000fe200000116f8 */
[----:B------:R-:W-:Y:S01]  /*3d80*/  FFMA.FTZ R27, R27, UR20, -R157 ;  /* 0x000000141b1b7c23 */ /* 0x000fe2000801089d */
[----:B------:R-:W-:Y:S03]  /*3d90*/  LOP3.LUT R249, R18, 0xffff, RZ, 0xc0, !PT ;  /* 0x0000ffff12f97812 */ /* 0x000fe600078ec0ff */
[----:B------:R-:W4:Y:S01]  /*3da0*/  MUFU.EX2 R239, R159 ;  /* 0x0000009f00ef7308 */ /* 0x000f220000000800 */
[----:B------:R-:W-:Y:S01]  /*3db0*/  ISETP.LE.U32.AND P3, PT, R243, UR21, PT ;  /* 0x00000015f3007c0c */ /* 0x000fe2000bf63070 */
[----:B------:R-:W-:Y:S01]  /*3dc0*/  @!P6 FADD.FTZ R236, -R236, -RZ ;  /* 0x800000ffecece221 */ /* 0x000fe20000010100 */
[----:B------:R-:W-:Y:S02]  /*3dd0*/  LOP3.LUT R244, R244, 0xff, RZ, 0xc0, !PT ;  /* 0x000000fff4f47812 */ /* 0x000fe400078ec0ff */
[----:B------:R-:W-:Y:S01]  /*3de0*/  ISETP.LE.U32.AND P2, PT, R249, UR21, PT ;  /* 0x00000015f9007c0c */ /* 0x000fe2000bf43070 */
[----:B------:R-:W-:Y:S01]  /*3df0*/  FFMA.FTZ R249, R23, UR20, -R252 ;  /* 0x0000001417f97c23 */ /* 0x000fe200080108fc */
[----:B------:R-:W-:Y:S03]  /*3e00*/  ISETP.LE.U32.AND P6, PT, R244, UR21, PT ;  /* 0x00000015f4007c0c */ /* 0x000fe6000bfc3070 */
[----:B------:R-:W4:Y:S01]  /*3e10*/  MUFU.EX2 R240, R240 ;  /* 0x000000f000f07308 */ /* 0x000f220000000800 */
[----:B------:R-:W-:Y:S02]  /*3e20*/  SHF.R.U32.HI R248, RZ, 0x18, R248 ;  /* 0x00000018fff87819 */ /* 0x000fe400000116f8 */
[----:B------:R-:W-:Y:S02]  /*3e30*/  @P5 FSEL R32, R32, -INF , !P0 ;  /* 0xff80000020205808 */ /* 0x000fe40004000000 */
[----:B------:R-:W-:Y:S01]  /*3e40*/  @P5 FSEL R29, R29, -INF , !P1 ;  /* 0xff8000001d1d5808 */ /* 0x000fe20004800000 */
[----:B-1----:R-:W-:Y:S01]  /*3e50*/  @!P3 FADD.FTZ R237, -R237, -RZ ;  /* 0x800000ffededb221 */ /* 0x002fe20000010100 */
[----:B------:R-:W-:Y:S03]  /*3e60*/  ISETP.LE.U32.AND P3, PT, R248, UR21, PT ;  /* 0x00000015f8007c0c */ /* 0x000fe6000bf63070 */
[----:B------:R1:W-:Y:S01]  /*3e70*/  MUFU.EX2 R244, R249 ;  /* 0x000000f900f47308 */ /* 0x0003e20000000800 */
[----:B------:R-:W-:Y:S01]  /*3e80*/  SHF.R.U32.HI R248, RZ, 0x10, R247 ;  /* 0x00000010fff87819 */ /* 0x000fe200000116f7 */
[----:B----4-:R-:W-:Y:S01]  /*3e90*/  @!P2 FADD.FTZ R238, -R238, -RZ ;  /* 0x800000ffeeeea221 */ /* 0x010fe20000010100 */
[----:B------:R-:W-:Y:S01]  /*3ea0*/  ISETP.LE.U32.AND P2, PT, R246, UR21, PT ;  /* 0x00000015f6007c0c */ /* 0x000fe2000bf43070 */
[----:B------:R-:W-:Y:S01]  /*3eb0*/  @!P6 FADD.FTZ R239, -R239, -RZ ;  /* 0x800000ffefefe221 */ /* 0x000fe20000010100 */
[----:B------:R-:W-:Y:S01]  /*3ec0*/  LOP3.LUT R246, R247, 0xff, RZ, 0xc0, !PT ;  /* 0x000000fff7f67812 */ /* 0x000fe200078ec0ff */
[--C-:B------:R-:W-:Y:S01]  /*3ed0*/  FFMA.FTZ R18, R32, UR20, -R250.reuse ;  /* 0x0000001420127c23 */ /* 0x100fe200080108fa */
[----:B------:R-:W-:Y:S03]  /*3ee0*/  LOP3.LUT R248, R248, 0xff, RZ, 0xc0, !PT ;  /* 0x000000fff8f87812 */ /* 0x000fe600078ec0ff */
[----:B------:R-:W4:Y:S01]  /*3ef0*/  MUFU.EX2 R235, R235 ;  /* 0x000000eb00eb7308 */ /* 0x000f220000000800 */
[----:B------:R-:W-:Y:S02]  /*3f00*/  ISETP.LE.U32.AND P6, PT, R246, UR21, PT ;  /* 0x00000015f6007c0c */ /* 0x000fe4000bfc3070 */
[----:B------:R-:W-:Y:S01]  /*3f10*/  @P5 FSEL R31, R31, -INF , !P1 ;  /* 0xff8000001f1f5808 */ /* 0x000fe20004800000 */
[----:B------:R-:W-:Y:S01]  /*3f20*/  @!P3 FADD.FTZ R240, -R240, -RZ ;  /* 0x800000fff0f0b221 */ /* 0x000fe20000010100 */
[----:B------:R-:W-:Y:S02]  /*3f30*/  ISETP.LE.U32.AND P3, PT, R248, UR21, PT ;  /* 0x00000015f8007c0c */ /* 0x000fe4000bf63070 */
[----:B------:R-:W-:Y:S03]  /*3f40*/  @P5 FSEL R33, R33, -INF , !P1 ;  /* 0xff80000021215808 */ /* 0x000fe60004800000 */
[----:B------:R2:W2:Y:S01]  /*3f50*/  MUFU.EX2 R241, R17 ;  /* 0x0000001100f17308 */ /* 0x0004a20000000800 */
[----:B-1----:R-:W-:Y:S02]  /*3f60*/  LOP3.LUT R249, R247, 0xffff, RZ, 0xc0, !PT ;  /* 0x0000fffff7f97812 */ /* 0x002fe400078ec0ff */
[----:B------:R-:W-:Y:S01]  /*3f70*/  @P5 FSEL R35, R35, -INF , !P1 ;  /* 0xff80000023235808 */ /* 0x000fe20004800000 */
[----:B------:R-:W-:Y:S01]  /*3f80*/  FFMA.FTZ R250, R33, UR20, -R250 ;  /* 0x0000001421fa7c23 */ /* 0x000fe200080108fa */
[----:B------:R-:W-:Y:S02]  /*3f90*/  SHF.R.U32.HI R249, RZ, 0x8, R249 ;  /* 0x00000008fff97819 */ /* 0x000fe400000116f9 */
[----:B------:R-:W-:Y:S03]  /*3fa0*/  @P5 FSEL R28, R28, -INF , !P0 ;  /* 0xff8000001c1c5808 */ /* 0x000fe60004000000 */
[----:B------:R-:W1:Y:S01]  /*3fb0*/  MUFU.EX2 R243, R22 ;  /* 0x0000001600f37308 */ /* 0x000e620000000800 */
[----:B----4-:R-:W-:Y:S01]  /*3fc0*/  @!P4 FADD.FTZ R235, -R235, -RZ ;  /* 0x800000ffebebc221 */ /* 0x010fe20000010100 */
[----:B------:R-:W-:Y:S01]  /*3fd0*/  ISETP.LE.U32.AND P4, PT, R245, UR21, PT ;  /* 0x00000015f5007c0c */ /* 0x000fe2000bf83070 */
[--C-:B------:R-:W-:Y:S01]  /*3fe0*/  FFMA.FTZ R245, R24, UR20, -R158.reuse ;  /* 0x0000001418f57c23 */ /* 0x100fe2000801089e */
[----:B------:R-:W-:Y:S01]  /*3ff0*/  LOP3.LUT R249, R249, 0xffff, RZ, 0xc0, !PT ;  /* 0x0000fffff9f97812 */ /* 0x000fe200078ec0ff */
[--C-:B------:R-:W-:Y:S01]  /*4000*/  FFMA.FTZ R165, R28, UR20, -R158.reuse ;  /* 0x000000141ca57c23 */ /* 0x100fe2000801089e */
[----:B------:R-:W-:Y:S01]  /*4010*/  @P5 FSEL R30, R30, -INF , !P0 ;  /* 0xff8000001e1e5808 */ /* 0x000fe20004000000 */
[----:B------:R-:W-:Y:S03]  /*4020*/  FFMA.FTZ R158, R29, UR20, -R158 ;  /* 0x000000141d9e7c23 */ /* 0x000fe6000801089e */
[----:B------:R-:W4:Y:S01]  /*4030*/  MUFU.EX2 R242, R21 ;  /* 0x0000001500f27308 */ /* 0x000f220000000800 */
[----:B--2---:R-:W-:Y:S01]  /*4040*/  SHF.R.U32.HI R17, RZ, 0x18, R247 ;  /* 0x00000018ff117819 */ /* 0x004fe200000116f7 */
[----:B------:R-:W-:Y:S01]  /*4050*/  @!P6 FADD.FTZ R241, -R241, -RZ ;  /* 0x800000fff1f1e221 */ /* 0x000fe20000010100 */
[----:B------:R-:W-:Y:S01]  /*4060*/  @P5 FSEL R34, R34, -INF , !P0 ;  /* 0xff80000022225808 */ /* 0x000fe20004000000 */
[--C-:B------:R-:W-:Y:S01]  /*4070*/  FFMA.FTZ R167, R30, UR20, -R157.reuse ;  /* 0x000000141ea77c23 */ /* 0x100fe2000801089d */
[----:B------:R-:W-:Y:S01]  /*4080*/  ISETP.LE.U32.AND P1, PT, R17, UR21, PT ;  /* 0x0000001511007c0c */ /* 0x000fe2000bf23070 */
[----:B------:R-:W-:Y:S01]  /*4090*/  FFMA.FTZ R157, R31, UR20, -R157 ;  /* 0x000000141f9d7c23 */ /* 0x000fe2000801089d */
[----:B------:R-:W-:Y:S03]  /*40a0*/  LOP3.LUT R19, R9, 0xff, RZ, 0xc0, !PT ;  /* 0x000000ff09137812 */ /* 0x000fe600078ec0ff */
[----:B------:R-:W2:Y:S01]  /*40b0*/  MUFU.EX2 R245, R245 ;  /* 0x000000f500f57308 */ /* 0x000ea20000000800 */
[----:B------:R-:W-:Y:S01]  /*40c0*/  ISETP.LE.U32.AND P0, PT, R249, UR21, PT ;  /* 0x00000015f9007c0c */ /* 0x000fe2000bf03070 */
[----:B-1----:R-:W-:Y:S01]  /*40d0*/  @!P3 FADD.FTZ R243, -R243, -RZ ;  /* 0x800000fff3f3b221 */ /* 0x002fe20000010100 */
[----:B------:R-:W-:Y:S01]  /*40e0*/  LOP3.LUT R249, R9, 0xffff, RZ, 0xc0, !PT ;  /* 0x0000ffff09f97812 */ /* 0x000fe200078ec0ff */
[--C-:B------:R-:W-:Y:S01]  /*40f0*/  FFMA.FTZ R34, R34, UR20, -R252.reuse ;  /* 0x0000001422227c23 */ /* 0x100fe200080108fc */
[----:B------:R-:W-:Y:S01]  /*4100*/  SHF.R.U32.HI R251, RZ, 0x8, R251 ;  /* 0x00000008fffb7819 */ /* 0x000fe200000116fb */
[----:B------:R-:W-:Y:S01]  /*4110*/  FFMA.FTZ R252, R35, UR20, -R252 ;  /* 0x0000001423fc7c23 */ /* 0x000fe200080108fc */
[----:B------:R-:W-:Y:S03]  /*4120*/  ISETP.LE.U32.AND P6, PT, R19, UR21, PT ;  /* 0x0000001513007c0c */ /* 0x000fe6000bfc3070 */
[----:B------:R1:W-:Y:S01]  /*4130*/  MUFU.EX2 R248, R26 ;  /* 0x0000001a00f87308 */ /* 0x0003e20000000800 */
[----:B------:R-:W-:Y:S01]  /*4140*/  SHF.R.U32.HI R17, RZ, 0x8, R249 ;  /* 0x00000008ff117819 */ /* 0x000fe200000116f9 */
[----:B------:R-:W-:Y:S01]  /*4150*/  @!P1 FADD.FTZ R244, -R244, -RZ ;  /* 0x800000fff4f49221 */ /* 0x000fe20000010100 */
[----:B------:R-:W-:Y:S02]  /*4160*/  ISETP.LE.U32.AND P3, PT, R15, UR21, PT ;  /* 0x000000150f007c0c */ /* 0x000fe4000bf63070 */
[----:B------:R-:W-:Y:S01]  /*4170*/  LOP3.LUT R15, R251, 0xffff, RZ, 0xc0, !PT ;  /* 0x0000fffffb0f7812 */ /* 0x000fe200078ec0ff */
[----:B----4-:R-:W-:Y:S01]  /*4180*/  @!P0 FADD.FTZ R242, -R242, -RZ ;  /* 0x800000fff2f28221 */ /* 0x010fe20000010100 */
[----:B------:R-:W-:Y:S03]  /*4190*/  LOP3.LUT R17, R17, 0xffff, RZ, 0xc0, !PT ;  /* 0x0000ffff11117812 */ /* 0x000fe600078ec0ff */
[----:B------:R-:W4:Y:S01]  /*41a0*/  MUFU.EX2 R249, R18 ;  /* 0x0000001200f97308 */ /* 0x000f220000000800 */
[----:B------:R-:W-:Y:S02]  /*41b0*/  ISETP.LE.U32.AND P1, PT, R15, UR21, PT ;  /* 0x000000150f007c0c */ /* 0x000fe4000bf23070 */
[----:B------:R-:W-:Y:S01]  /*41c0*/  LOP3.LUT R11, R11, 0xff, RZ, 0xc0, !PT ;  /* 0x000000ff0b0b7812 */ /* 0x000fe200078ec0ff */
[----:B--2---:R-:W-:Y:S01]  /*41d0*/  @!P6 FADD.FTZ R245, -R245, -RZ ;  /* 0x800000fff5f5e221 */ /* 0x004fe20000010100 */
[----:B------:R-:W-:Y:S02]  /*41e0*/  ISETP.LE.U32.AND P0, PT, R17, UR21, PT ;  /* 0x0000001511007c0c */ /* 0x000fe4000bf03070 */
[----:B------:R-:W-:Y:S03]  /*41f0*/  F2FP.RELU.BF16.F32.PACK_AB R17, R226, R225 ;  /* 0x000000e1e211723e */ /* 0x000fe600000018ff */
[----:B------:R-:W2:Y:S01]  /*4200*/  MUFU.EX2 R250, R250 ;  /* 0x000000fa00fa7308 */ /* 0x000ea20000000800 */
[----:B------:R-:W-:Y:S02]  /*4210*/  F2FP.RELU.BF16.F32.PACK_AB R15, R228, R227 ;  /* 0x000000e3e40f723e */ /* 0x000fe400000018ff */
[----:B------:R-:W-:Y:S01]  /*4220*/  ISETP.LE.U32.AND P6, PT, R11, UR21, PT ;  /* 0x000000150b007c0c */ /* 0x000fe2000bfc3070 */
[----:B------:R-:W-:Y:S01]  /*4230*/  STS [R192+0x19000], R17 ;  /* 0x01900011c0007388 */ /* 0x000fe20000000800 */
[--C-:B------:R-:W-:Y:S02]  /*4240*/  SHF.R.U32.HI R11, RZ, 0x18, R9.reuse ;  /* 0x00000018ff0b7819 */ /* 0x100fe40000011609 */
[----:B------:R-:W-:Y:S03]  /*4250*/  LOP3.LUT R13, R13, 0xff, RZ, 0xc0, !PT ;  /* 0x000000ff0d0d7812 */ /* 0x000fe600078ec0ff */
[----:B------:R-:W3:Y:S01]  /*4260*/  MUFU.EX2 R251, R34 ;  /* 0x0000002200fb7308 */ /* 0x000ee20000000800 */
[----:B------:R-:W-:Y:S01]  /*4270*/  F2FP.RELU.BF16.F32.PACK_AB R30, R238, R237 ;  /* 0x000000edee1e723e */ /* 0x000fe200000018ff */
[----:B------:R-:W-:Y:S01]  /*4280*/  STS [R192+0x19400], R15 ;  /* 0x0194000fc0007388 */ /* 0x000fe20000000800 */
[----:B-1----:R-:W-:Y:S01]  /*4290*/  F2FP.RELU.BF16.F32.PACK_AB R26, R240, R239 ;  /* 0x000000eff01a723e */ /* 0x002fe200000018ff */
[----:B----4-:R-:W-:Y:S01]  /*42a0*/  @!P4 FADD.FTZ R249, -R249, -RZ ;  /* 0x800000fff9f9c221 */ /* 0x010fe20000010100 */
[----:B------:R-:W-:Y:S01]  /*42b0*/  SHF.R.U32.HI R9, RZ, 0x10, R9 ;  /* 0x00000010ff097819 */ /* 0x000fe20000011609 */
[----:B------:R-:W-:Y:S01]  /*42c0*/  STS [R195+0x19000], R30 ;  /* 0x0190001ec3007388 */ /* 0x000fe20000000800 */
[----:B------:R-:W-:Y:S03]  /*42d0*/  ISETP.LE.U32.AND P4, PT, R11, UR21, PT ;  /* 0x000000150b007c0c */ /* 0x000fe6000bf83070 */
[----:B------:R-:W1:Y:S01]  /*42e0*/  MUFU.EX2 R246, R25 ;  /* 0x0000001900f67308 */ /* 0x000e620000000800 */
[----:B--2---:R-:W-:Y:S01]  /*42f0*/  @!P1 FADD.FTZ R250, -R250, -RZ ;  /* 0x800000fffafa9221 */ /* 0x004fe20000010100 */
[----:B------:R-:W-:Y:S01]  /*4300*/  ISETP.LE.U32.AND P1, PT, R13, UR21, PT ;  /* 0x000000150d007c0c */ /* 0x000fe2000bf23070 */
[----:B------:R-:W-:Y:S01]  /*4310*/  STS [R195+0x19400], R26 ;  /* 0x0194001ac3007388 */ /* 0x000fe20000000800 */
[----:B------:R-:W-:Y:S02]  /*4320*/  F2FP.RELU.BF16.F32.PACK_AB R13, R230, R229 ;  /* 0x000000e5e60d723e */ /* 0x000fe400000018ff */
[----:B------:R-:W-:Y:S04]  /*4330*/  F2FP.RELU.BF16.F32.PACK_AB R11, R232, R231 ;  /* 0x000000e7e80b723e */ /* 0x000fe800000018ff */
[----:B------:R-:W2:Y:S01]  /*4340*/  MUFU.EX2 R252, R252 ;  /* 0x000000fc00fc7308 */ /* 0x000ea20000000800 */
[----:B------:R-:W-:Y:S01]  /*4350*/  LOP3.LUT R9, R9, 0xff, RZ, 0xc0, !PT ;  /* 0x000000ff09097812 */ /* 0x000fe200078ec0ff */
[----:B------:R4:W-:Y:S01]  /*4360*/  STS [R192+0x1a000], R13 ;  /* 0x01a0000dc0007388 */ /* 0x0009e20000000800 */
[----:B------:R-:W-:Y:S01]  /*4370*/  SHF.R.U32.HI R10, RZ, 0x8, R10 ;  /* 0x00000008ff0a7819 */ /* 0x000fe2000001160a */
[----:B---3--:R-:W-:Y:S01]  /*4380*/  @!P6 FADD.FTZ R251, -R251, -RZ ;  /* 0x800000fffbfbe221 */ /* 0x008fe20000010100 */
[----:B------:R-:W-:Y:S01]  /*4390*/  F2FP.RELU.BF16.F32.PACK_AB R22, R234, R233 ;  /* 0x000000e9ea16723e */ /* 0x000fe200000018ff */
[----:B------:R-:W-:Y:S01]  /*43a0*/  STS [R192+0x1a400], R11 ;  /* 0x01a4000bc0007388 */ /* 0x000fe20000000800 */
[----:B------:R-:W-:Y:S03]  /*43b0*/  F2FP.RELU.BF16.F32.PACK_AB R18, R235, R236 ;  /* 0x000000eceb12723e */ /* 0x000fe600000018ff */
[----:B------:R-:W3:Y:S01]  /*43c0*/  MUFU.EX2 R247, R27 ;  /* 0x0000001b00f77308 */ /* 0x000ee20000000800 */
[----:B-1----:R-:W-:Y:S01]  /*43d0*/  @!P0 FADD.FTZ R246, -R246, -RZ ;  /* 0x800000fff6f68221 */ /* 0x002fe20000010100 */
[----:B------:R-:W-:Y:S01]  /*43e0*/  ISETP.LE.U32.AND P6, PT, R9, UR21, PT ;  /* 0x0000001509007c0c */ /* 0x000fe2000bfc3070 */
[----:B------:R-:W-:Y:S01]  /*43f0*/  STS [R195+0x1a000], R22 ;  /* 0x01a00016c3007388 */ /* 0x000fe20000000800 */
[----:B------:R-:W-:Y:S02]  /*4400*/  ISETP.LE.U32.AND P0, PT, R14, UR21, PT ;  /* 0x000000150e007c0c */ /* 0x000fe4000bf03070 */
[----:B------:R-:W-:Y:S01]  /*4410*/  LOP3.LUT R9, R10, 0xffff, RZ, 0xc0, !PT ;  /* 0x0000ffff0a097812 */ /* 0x000fe200078ec0ff */
[----:B------:R-:W-:Y:S01]  /*4420*/  STS [R195+0x1a400], R18 ;  /* 0x01a40012c3007388 */ /* 0x000fe20000000800 */
[----:B------:R-:W-:Y:S01]  /*4430*/  F2FP.RELU.BF16.F32.PACK_AB R14, R242, R241 ;  /* 0x000000f1f20e723e */ /* 0x000fe200000018ff */
[----:B--2---:R-:W-:Y:S01]  /*4440*/  @!P2 FADD.FTZ R252, -R252, -RZ ;  /* 0x800000fffcfca221 */ /* 0x004fe20000010100 */
[----:B------:R-:W-:Y:S01]  /*4450*/  F2FP.RELU.BF16.F32.PACK_AB R10, R244, R243 ;  /* 0x000000f3f40a723e */ /* 0x000fe200000018ff */
[----:B------:R-:W1:Y:S01]  /*4460*/  MUFU.EX2 R170, R158 ;  /* 0x0000009e00aa7308 */ /* 0x000e620000000800 */
[----:B------:R-:W-:Y:S01]  /*4470*/  ISETP.LE.U32.AND P2, PT, R9, UR21, PT ;  /* 0x0000001509007c0c */ /* 0x000fe2000bf43070 */
[----:B------:R2:W-:Y:S01]  /*4480*/  STS [R193+0x19000], R14 ;  /* 0x0190000ec1007388 */ /* 0x0005e20000000800 */
[----:B------:R-:W-:Y:S01]  /*4490*/  F2FP.RELU.BF16.F32.PACK_AB R9, R250, R249 ;  /* 0x000000f9fa09723e */ /* 0x000fe200000018ff */
[----:B------:R-:W-:Y:S01]  /*44a0*/  @!P6 FADD.FTZ R248, -R248, -RZ ;  /* 0x800000fff8f8e221 */ /* 0x000fe20000010100 */
[----:B------:R-:W-:Y:S01]  /*44b0*/  LEA R166, R180, UR6, 0x1 ;  /* 0x00000006b4a67c11 */ /* 0x000fe2000f8e08ff */
[----:B------:R2:W-:Y:S01]  /*44c0*/  STS [R193+0x19400], R10 ;  /* 0x0194000ac1007388 */ /* 0x0005e20000000800 */
[----:B---3--:R-:W-:Y:S03]  /*44d0*/  @!P4 FADD.FTZ R247, -R247, -RZ ;  /* 0x800000fff7f7c221 */ /* 0x008fe60000010100 */
[----:B------:R-:W3:Y:S01]  /*44e0*/  MUFU.EX2 R169, R157 ;  /* 0x0000009d00a97308 */ /* 0x000ee20000000800 */
[----:B----4-:R-:W-:Y:S01]  /*44f0*/  F2FP.RELU.BF16.F32.PACK_AB R13, R252, R251 ;  /* 0x000000fbfc0d723e */ /* 0x010fe200000018ff */
[----:B------:R4:W-:Y:S01]  /*4500*/  STS [R196+0x19000], R9 ;  /* 0x01900009c4007388 */ /* 0x0009e20000000800 */
[----:B------:R-:W-:Y:S01]  /*4510*/  IMAD.IADD R164, R166, 0x1, R175 ;  /* 0x00000001a6a47824 */ /* 0x000fe200078e02af */
[----:B------:R-:W-:Y:S02]  /*4520*/  FSETP.GE.FTZ.AND P6, PT, R226, RZ, PT ;  /* 0x000000ffe200720b */ /* 0x000fe40003fd6000 */
[----:B------:R-:W-:Y:S01]  /*4530*/  STS [R196+0x19400], R13 ;  /* 0x0194000dc4007388 */ /* 0x000fe20000000800 */
[----:B------:R-:W-:Y:S03]  /*4540*/  FSETP.GE.FTZ.AND P4, PT, R237, RZ, PT ;  /* 0x000000ffed00720b */ /* 0x000fe60003f96000 */
[----:B------:R-:W4:Y:S01]  /*4550*/  MUFU.EX2 R165, R165 ;  /* 0x000000a500a57308 */ /* 0x000f220000000800 */
[----:B-1----:R-:W-:Y:S01]  /*4560*/  @!P2 FADD.FTZ R170, -R170, -RZ ;  /* 0x800000ffaaaaa221 */ /* 0x002fe20000010100 */
[----:B------:R-:W-:Y:S08]  /*4570*/  FSETP.GE.FTZ.AND P2, PT, R241, RZ, PT ;  /* 0x000000fff100720b */ /* 0x000ff00003f56000 */
[----:B------:R-:W1:Y:S01]  /*4580*/  MUFU.EX2 R167, R167 ;  /* 0x000000a700a77308 */ /* 0x000e620000000800 */
[----:B---3--:R-:W-:Y:S01]  /*4590*/  @!P0 FADD.FTZ R169, -R169, -RZ ;  /* 0x800000ffa9a98221 */ /* 0x008fe20000010100 */
[----:B------:R-:W-:Y:S02]  /*45a0*/  FSETP.GE.FTZ.AND P0, PT, R225, RZ, PT ;  /* 0x000000ffe100720b */ /* 0x000fe40003f16000 */
[----:B--2---:R-:W-:Y:S02]  /*45b0*/  F2FP.RELU.BF16.F32.PACK_AB R14, R246, R245 ;  /* 0x000000f5f60e723e */ /* 0x004fe400000018ff */
[----:B------:R-:W-:Y:S01]  /*45c0*/  F2FP.RELU.BF16.F32.PACK_AB R10, R247, R248 ;  /* 0x000000f8f70a723e */ /* 0x000fe200000018ff */
[----:B----4-:R-:W-:Y:S02]  /*45d0*/  @!P3 FADD.FTZ R165, -R165, -RZ ;  /* 0x800000ffa5a5b221 */ /* 0x010fe40000010100 */
[----:B------:R-:W-:Y:S01]  /*45e0*/  STS [R193+0x1a000], R14 ;  /* 0x01a0000ec1007388 */ /* 0x000fe20000000800 */
[----:B------:R-:W-:Y:S02]  /*45f0*/  FSETP.GE.FTZ.AND P3, PT, R238, RZ, PT ;  /* 0x000000ffee00720b */ /* 0x000fe40003f76000 */
[----:B------:R-:W-:Y:S01]  /*4600*/  F2FP.RELU.BF16.F32.PACK_AB R11, R170, R165 ;  /* 0x000000a5aa0b723e */ /* 0x000fe200000018ff */
[----:B------:R-:W-:Y:S01]  /*4610*/  STS [R193+0x1a400], R10 ;  /* 0x01a4000ac1007388 */ /* 0x000fe20000000800 */
[----:B-1----:R-:W-:Y:S01]  /*4620*/  @!P1 FADD.FTZ R167, -R167, -RZ ;  /* 0x800000ffa7a79221 */ /* 0x002fe20000010100 */
[----:B------:R-:W-:Y:S02]  /*4630*/  FSETP.GE.FTZ.AND P1, PT, R242, RZ, PT ;  /* 0x000000fff200720b */ /* 0x000fe40003f36000 */
[----:B------:R-:W-:Y:S02]  /*4640*/  STS [R196+0x1a000], R11 ;  /* 0x01a0000bc4007388 */ /* 0x000fe40000000800 */
[----:B------:R-:W-:Y:S05]  /*4650*/  F2FP.RELU.BF16.F32.PACK_AB R9, R169, R167 ;  /* 0x000000a7a909723e */ /* 0x000fea00000018ff */
[----:B------:R-:W-:Y:S04]  /*4660*/  STS [R196+0x1a400], R9 ;  /* 0x01a40009c4007388 */ /* 0x000fe80000000800 */
[----:B------:R-:W-:Y:S08]  /*4670*/  LDSM.16.M88.4 R132, [R166+0x6000] ;  /* 0x00600000a684783b */ /* 0x000ff00000000200 */
[----:B------:R-:W1:Y:S08]  /*4680*/  LDSM.16.M88.4 R136, [R177+UR6+0xf000] ;  /* 0x00f00006b188783b */ /* 0x000e700008000200 */
[----:B------:R-:W2:Y:S08]  /*4690*/  LDSM.16.M88.4 R140, [R166+0x6800] ;  /* 0x00680000a68c783b */ /* 0x000eb00000000200 */
[----:B------:R-:W3:Y:S08]  /*46a0*/  LDSM.16.M88.4 R144, [R177+UR6+0xf400] ;  /* 0x00f40006b190783b */ /* 0x000ef00008000200 */
[----:B------:R-:W-:Y:S08]  /*46b0*/  LDSM.16.M88.4 R148, [R164+0x6000] ;  /* 0x00600000a494783b */ /* 0x000ff00000000200 */
[----:B------:R-:W4:Y:S01]  /*46c0*/  LDSM.16.M88.4 R152, [R176+0x6000] ;  /* 0x00600000b098783b */ /* 0x000f220000000200 */
[-C--:B-1----:R-:W-:Y:S07]  /*46d0*/  HMMA.16816.F32.BF16 R4, R132, R136.reuse, RZ ;  /* 0x000000888404723c */ /* 0x082fee00000418ff */
[----:B------:R-:W1:Y:S01]  /*46e0*/  LDSM.16.M88.4 R156, [R164+0x6800] ;  /* 0x00680000a49c783b */ /* 0x000e620000000200 */
[C---:B--2---:R-:W-:Y:S07]  /*46f0*/  HMMA.16816.F32.BF16 R8, R140.reuse, R136, RZ ;  /* 0x000000888c08723c */ /* 0x044fee00000418ff */
[----:B------:R-:W2:Y:S01]  /*4700*/  LDSM.16.M88.4 R160, [R176+0x6400] ;  /* 0x00640000b0a0783b */ /* 0x000ea20000000200 */
[-C--:B------:R-:W-:Y:S06]  /*4710*/  HMMA.16816.F32.BF16 R12, R140, R138.reuse, RZ ;  /* 0x0000008a8c0c723c */ /* 0x080fec00000418ff */
[C---:B------:R-:W-:Y:S01]  /*4720*/  HMMA.16816.F32.BF16 R16, R132.reuse, R138, RZ ;  /* 0x0000008a8410723c */ /* 0x040fe200000418ff */
[----:B------:R-:W-:Y:S05]  /*4730*/  LDSM.16.M88.4 R136, [R177+UR6+0x11000] ;  /* 0x01100006b188783b */ /* 0x000fea0008000200 */
[-C--:B---3--:R-:W-:Y:S06]  /*4740*/  HMMA.16816.F32.BF16 R20, R132, R144.reuse, RZ ;  /* 0x000000908414723c */ /* 0x088fec00000418ff */
[C---:B------:R-:W-:Y:S06]  /*4750*/  HMMA.16816.F32.BF16 R24, R140.reuse, R144, RZ ;  /* 0x000000908c18723c */ /* 0x040fec00000418ff */
[-C--:B------:R-:W-:Y:S01]  /*4760*/  HMMA.16816.F32.BF16 R28, R140, R146.reuse, RZ ;  /* 0x000000928c1c723c */ /* 0x080fe200000418ff */
[----:B------:R-:W-:Y:S05]  /*4770*/  LDSM.16.M88.4 R140, [R166+0x7800] ;  /* 0x00780000a68c783b */ /* 0x000fea0000000200 */
[----:B------:R-:W-:Y:S03]  /*4780*/  HMMA.16816.F32.BF16 R32, R132, R146, RZ ;  /* 0x000000928420723c */ /* 0x000fe600000418ff */
[----:B------:R-:W3:Y:S03]  /*4790*/  LDSM.16.M88.4 R132, [R166+0x7000] ;  /* 0x00700000a684783b */ /* 0x000ee60000000200 */
[-C--:B----4-:R-:W-:Y:S05]  /*47a0*/  HMMA.16816.F32.BF16 R4, R148, R152.reuse, R4 ;  /* 0x000000989404723c */ /* 0x090fea0000041804 */
[----:B------:R-:W4:Y:S01]  /*47b0*/  LDSM.16.M88.4 R144, [R177+UR6+0x11400] ;  /* 0x01140006b190783b */ /* 0x000f220008000200 */
[C---:B-1----:R-:W-:Y:S06]  /*47c0*/  HMMA.16816.F32.BF16 R8, R156.reuse, R152, R8 ;  /* 0x000000989c08723c */ /* 0x042fec0000041808 */
[-C--:B------:R-:W-:Y:S06]  /*47d0*/  HMMA.16816.F32.BF16 R12, R156, R154.reuse, R12 ;  /* 0x0000009a9c0c723c */ /* 0x080fec000004180c */
[C---:B------:R-:W-:Y:S01]  /*47e0*/  HMMA.16816.F32.BF16 R16, R148.reuse, R154, R16 ;  /* 0x0000009a9410723c */ /* 0x040fe20000041810 */
[----:B------:R-:W-:Y:S05]  /*47f0*/  LDSM.16.M88.4 R152, [R176+0x8000] ;  /* 0x00800000b098783b */ /* 0x000fea0000000200 */
[-C--:B--2---:R-:W-:Y:S06]  /*4800*/  HMMA.16816.F32.BF16 R20, R148, R160.reuse, R20 ;  /* 0x000000a09414723c */ /* 0x084fec0000041814 */
[C---:B------:R-:W-:Y:S06]  /*4810*/  HMMA.16816.F32.BF16 R24, R156.reuse, R160, R24 ;  /* 0x000000a09c18723c */ /* 0x040fec0000041818 */
[-C--:B------:R-:W-:Y:S01]  /*4820*/  HMMA.16816.F32.BF16 R28, R156, R162.reuse, R28 ;  /* 0x000000a29c1c723c */ /* 0x080fe2000004181c */
[----:B------:R-:W-:Y:S05]  /*4830*/  LDSM.16.M88.4 R156, [R164+0x7800] ;  /* 0x00780000a49c783b */ /* 0x000fea0000000200 */
[----:B------:R-:W-:Y:S03]  /*4840*/  HMMA.16816.F32.BF16 R32, R148, R162, R32 ;  /* 0x000000a29420723c */ /* 0x000fe60000041820 */
[----:B------:R-:W1:Y:S03]  /*4850*/  LDSM.16.M88.4 R148, [R164+0x7000] ;  /* 0x00700000a494783b */ /* 0x000e660000000200 */
[-C--:B---3--:R-:W-:Y:S05]  /*4860*/  HMMA.16816.F32.BF16 R4, R132, R136.reuse, R4 ;  /* 0x000000888404723c */ /* 0x088fea0000041804 */
[----:B------:R-:W2:Y:S01]  /*4870*/  LDSM.16.M88.4 R160, [R176+0x8400] ;  /* 0x00840000b0a0783b */ /* 0x000ea20000000200 */
[C---:B------:R-:W-:Y:S06]  /*4880*/  HMMA.16816.F32.BF16 R8, R140.reuse, R136, R8 ;  /* 0x000000888c08723c */ /* 0x040fec0000041808 */
[-C--:B------:R-:W-:Y:S06]  /*4890*/  HMMA.16816.F32.BF16 R12, R140, R138.reuse, R12 ;  /* 0x0000008a8c0c723c */ /* 0x080fec000004180c */
[C---:B------:R-:W-:Y:S01]  /*48a0*/  HMMA.16816.F32.BF16 R16, R132.reuse, R138, R16 ;  /* 0x0000008a8410723c */ /* 0x040fe20000041810 */
[----:B------:R-:W-:Y:S05]  /*48b0*/  LDSM.16.M88.4 R136, [R166+0x8000] ;  /* 0x00800000a688783b */ /* 0x000fea0000000200 */
[-C--:B----4-:R-:W-:Y:S06]  /*48c0*/  HMMA.16816.F32.BF16 R20, R132, R144.reuse, R20 ;  /* 0x000000908414723c */ /* 0x090fec0000041814 */
[C---:B------:R-:W-:Y:S06]  /*48d0*/  HMMA.16816.F32.BF16 R24, R140.reuse, R144, R24 ;  /* 0x000000908c18723c */ /* 0x040fec0000041818 */
[-C--:B------:R-:W-:Y:S01]  /*48e0*/  HMMA.16816.F32.BF16 R28, R140, R146.reuse, R28 ;  /* 0x000000928c1c723c */ /* 0x080fe2000004181c */
[----:B------:R-:W3:Y:S05]  /*48f0*/  LDSM.16.M88.4 R140, [R177+UR6+0x13000] ;  /* 0x01300006b18c783b */ /* 0x000eea0008000200 */
[----:B------:R-:W-:Y:S03]  /*4900*/  HMMA.16816.F32.BF16 R32, R132, R146, R32 ;  /* 0x000000928420723c */ /* 0x000fe60000041820 */
[----:B------:R-:W4:Y:S03]  /*4910*/  LDSM.16.M88.4 R132, [R166+0x8800] ;  /* 0x00880000a684783b */ /* 0x000f260000000200 */
[-C--:B-1----:R-:W-:Y:S05]  /*4920*/  HMMA.16816.F32.BF16 R4, R148, R152.reuse, R4 ;  /* 0x000000989404723c */ /* 0x082fea0000041804 */
[----:B------:R-:W1:Y:S01]  /*4930*/  LDSM.16.M88.4 R144, [R177+UR6+0x13400] ;  /* 0x01340006b190783b */ /* 0x000e620008000200 */
[C---:B------:R-:W-:Y:S06]  /*4940*/  HMMA.16816.F32.BF16 R8, R156.reuse, R152, R8 ;  /* 0x000000989c08723c */ /* 0x040fec0000041808 */
[-C--:B------:R-:W-:Y:S06]  /*4950*/  HMMA.16816.F32.BF16 R12, R156, R154.reuse, R12 ;  /* 0x0000009a9c0c723c */ /* 0x080fec000004180c */
[C---:B------:R-:W-:Y:S01]  /*4960*/  HMMA.16816.F32.BF16 R16, R148.reuse, R154, R16 ;  /* 0x0000009a9410723c */ /* 0x040fe20000041810 */
[----:B------:R-:W-:Y:S05]  /*4970*/  LDSM.16.M88.4 R152, [R164+0x8000] ;  /* 0x00800000a498783b */ /* 0x000fea0000000200 */
[-C--:B--2---:R-:W-:Y:S06]  /*4980*/  HMMA.16816.F32.BF16 R20, R148, R160.reuse, R20 ;  /* 0x000000a09414723c */ /* 0x084fec0000041814 */
[C---:B------:R-:W-:Y:S06]  /*4990*/  HMMA.16816.F32.BF16 R24, R156.reuse, R160, R24 ;  /* 0x000000a09c18723c */ /* 0x040fec0000041818 */
[-C--:B------:R-:W-:Y:S01]  /*49a0*/  HMMA.16816.F32.BF16 R28, R156, R162.reuse, R28 ;  /* 0x000000a29c1c723c */ /* 0x080fe2000004181c */
[----:B------:R-:W2:Y:S05]  /*49b0*/  LDSM.16.M88.4 R156, [R176+0xa000] ;  /* 0x00a00000b09c783b */ /* 0x000eaa0000000200 */
[----:B------:R-:W-:Y:S03]  /*49c0*/  HMMA.16816.F32.BF16 R32, R148, R162, R32 ;  /* 0x000000a29420723c */ /* 0x000fe60000041820 */
[----:B------:R-:W2:Y:S03]  /*49d0*/  LDSM.16.M88.4 R148, [R164+0x8800] ;  /* 0x00880000a494783b */ /* 0x000ea60000000200 */
[-C--:B---3--:R-:W-:Y:S05]  /*49e0*/  HMMA.16816.F32.BF16 R4, R136, R140.reuse, R4 ;  /* 0x0000008c8804723c */ /* 0x088fea0000041804 */
[----:B------:R-:W3:Y:S01]  /*49f0*/  LDSM.16.M88.4 R160, [R176+0xa400] ;  /* 0x00a40000b0a0783b */ /* 0x000ee20000000200 */
[C---:B----4-:R-:W-:Y:S06]  /*4a00*/  HMMA.16816.F32.BF16 R8, R132.reuse, R140, R8 ;  /* 0x0000008c8408723c */ /* 0x050fec0000041808 */
        /* <DEDUP_REMOVED lines=10> */
[-C--:B---3--:R-:W-:Y:S05]  /*4ab0*/  HMMA.16816.F32.BF16 R20, R152, R160.reuse, R20 ;  /* 0x000000a09814723c */ /* 0x088fea0000041814 */
[----:B------:R-:W-:Y:S01]  /*4ac0*/  FADD.FTZ R157, -R224, R4 ;  /* 0x00000004e09d7221 */ /* 0x000fe20000010100 */
[C---:B------:R-:W-:Y:S05]  /*4ad0*/  HMMA.16816.F32.BF16 R24, R148.reuse, R160, R24 ;  /* 0x000000a09418723c */ /* 0x040fea0000041818 */
[----:B------:R-:W-:Y:S01]  /*4ae0*/  FSEL R158, R157, R224, P0 ;  /* 0x000000e09d9e7208 */ /* 0x000fe20000000000 */
[-C--:B------:R-:W-:Y:S03]  /*4af0*/  HMMA.16816.F32.BF16 R28, R148, R162.reuse, R28 ;  /* 0x000000a2941c723c */ /* 0x080fe6000004181c */
[----:B------:R-:W-:Y:S02]  /*4b00*/  FSETP.GE.FTZ.AND P0, PT, R250, RZ, PT ;  /* 0x000000fffa00720b */ /* 0x000fe40003f16000 */
[----:B------:R-:W-:Y:S01]  /*4b10*/  FMUL.FTZ R225, R225, R158 ;  /* 0x0000009ee1e17220 */ /* 0x000fe20000410000 */
[----:B------:R-:W-:Y:S05]  /*4b20*/  HMMA.16816.F32.BF16 R32, R152, R162, R32 ;  /* 0x000000a29820723c */ /* 0x000fea0000041820 */
[C---:B------:R-:W-:Y:S01]  /*4b30*/  FADD.FTZ R17, -R224.reuse, R17 ;  /* 0x00000011e0117221 */ /* 0x040fe20000010100 */
[C---:B------:R-:W-:Y:S01]  /*4b40*/  FADD.FTZ R157, -R224.reuse, R16 ;  /* 0x00000010e09d7221 */ /* 0x040fe20000010100 */
[C---:B------:R-:W-:Y:S01]  /*4b50*/  FADD.FTZ R155, -R224.reuse, R5 ;  /* 0x00000005e09b7221 */ /* 0x040fe20000010100 */
[C---:B------:R-:W-:Y:S03]  /*4b60*/  FADD.FTZ R159, -R224.reuse, R20 ;  /* 0x00000014e09f7221 */ /* 0x040fe60000010100 */
[-C--:B------:R-:W-:Y:S01]  /*4b70*/  FSEL R17, R17, R224.reuse, P3 ;  /* 0x000000e011117208 */ /* 0x080fe20001800000 */
[----:B------:R-:W-:Y:S01]  /*4b80*/  FADD.FTZ R21, -R224, R21 ;  /* 0x00000015e0157221 */ /* 0x000fe20000010100 */
[-C--:B------:R-:W-:Y:S02]  /*4b90*/  FSEL R155, R155, R224.reuse, P6 ;  /* 0x000000e09b9b7208 */ /* 0x080fe40003000000 */
[-C--:B------:R-:W-:Y:S01]  /*4ba0*/  FSEL R154, R157, R224.reuse, P4 ;  /* 0x000000e09d9a7208 */ /* 0x080fe20002000000 */
[----:B------:R-:W-:Y:S01]  /*4bb0*/  FMUL.FTZ R238, R238, R17 ;  /* 0x00000011eeee7220 */ /* 0x000fe20000410000 */
[-C--:B------:R-:W-:Y:S01]  /*4bc0*/  FSEL R158, R159, R224.reuse, P2 ;  /* 0x000000e09f9e7208 */ /* 0x080fe20001000000 */
[----:B------:R-:W-:Y:S01]  /*4bd0*/  FMUL.FTZ R226, R226, R155 ;  /* 0x0000009be2e27220 */ /* 0x000fe20000410000 */
[----:B------:R-:W-:Y:S01]  /*4be0*/  FSEL R21, R21, R224, P1 ;  /* 0x000000e015157208 */ /* 0x000fe20000800000 */
[----:B------:R-:W-:Y:S01]  /*4bf0*/  FMUL.FTZ R237, R237, R154 ;  /* 0x0000009aeded7220 */ /* 0x000fe20000410000 */
[----:B------:R-:W-:Y:S01]  /*4c00*/  ISETP.GE.AND P6, PT, R208, 0x1, PT ;  /* 0x00000001d000780c */ /* 0x000fe20003fc6270 */
[----:B------:R-:W-:Y:S01]  /*4c10*/  FMUL.FTZ R241, R241, R158 ;  /* 0x0000009ef1f17220 */ /* 0x000fe20000410000 */
[----:B------:R-:W-:Y:S01]  /*4c20*/  FSETP.GE.FTZ.AND P1, PT, R249, RZ, PT ;  /* 0x000000fff900720b */ /* 0x000fe20003f36000 */
[----:B------:R-:W-:Y:S01]  /*4c30*/  FADD.FTZ R17, -R224, R32 ;  /* 0x00000020e0117221 */ /* 0x000fe20000010100 */
[----:B------:R-:W-:Y:S01]  /*4c40*/  F2FP.BF16.F32.PACK_AB R225, R226, R225 ;  /* 0x000000e1e2e1723e */ /* 0x000fe200000010ff */
[----:B------:R-:W-:Y:S01]  /*4c50*/  FMUL.FTZ R242, R242, R21 ;  /* 0x00000015f2f27220 */ /* 0x000fe20000410000 */
[----:B------:R-:W-:Y:S01]  /*4c60*/  F2FP.BF16.F32.PACK_AB R238, R238, R237 ;  /* 0x000000edeeee723e */ /* 0x000fe200000010ff */
[----:B------:R-:W-:Y:S01]  /*4c70*/  FADD.FTZ R237, -R223, R6 ;  /* 0x00000006dfed7221 */ /* 0x000fe20000010100 */
[----:B------:R-:W-:Y:S01]  /*4c80*/  FSEL R226, R17, R224, P1 ;  /* 0x000000e011e27208 */ /* 0x000fe20000800000 */
[----:B------:R-:W-:Y:S01]  /*4c90*/  @P0 FADD.FTZ R224, -R224, R33 ;  /* 0x00000021e0e00221 */ /* 0x000fe20000010100 */
[----:B------:R-:W-:Y:S01]  /*4ca0*/  F2FP.BF16.F32.PACK_AB R242, R242, R241 ;  /* 0x000000f1f2f2723e */ /* 0x000fe200000010ff */
[----:B------:R-:W-:Y:S01]  /*4cb0*/  FADD.FTZ R241, -R223, R7 ;  /* 0x00000007dff17221 */ /* 0x000fe20000010100 */
[----:B------:R-:W-:Y:S01]  /*4cc0*/  FSETP.GE.FTZ.AND P1, PT, R227, RZ, PT ;  /* 0x000000ffe300720b */ /* 0x000fe20003f36000 */
[----:B------:R-:W-:Y:S01]  /*4cd0*/  FMUL.FTZ R226, R249, R226 ;  /* 0x000000e2f9e27220 */ /* 0x000fe20000410000 */
[----:B------:R-:W-:Y:S01]  /*4ce0*/  FSETP.GE.FTZ.AND P0, PT, R228, RZ, PT ;  /* 0x000000ffe400720b */ /* 0x000fe20003f16000 */
[----:B------:R-:W-:Y:S01]  /*4cf0*/  FMUL.FTZ R249, R250, R224 ;  /* 0x000000e0faf97220 */ /* 0x000fe20000410000 */
[-C--:B------:R-:W-:Y:S02]  /*4d00*/  FSEL R224, R237, R223.reuse, P1 ;  /* 0x000000dfede07208 */ /* 0x080fe40000800000 */
[----:B------:R-:W-:Y:S01]  /*4d10*/  FSEL R241, R241, R223, P0 ;  /* 0x000000dff1f17208 */ /* 0x000fe20000000000 */
[----:B------:R-:W-:Y:S08]  /*4d20*/  @!P6 BRA `(.L_x_774) ;  /* 0x000000000044e947 */ /* 0x000ff00003800000 */
[----:B------:R-:W1:Y:S01]  /*4d30*/  LDC R5, c[0x0][0x240] ;  /* 0x00009000ff057b82 */ /* 0x000e620000000800 */
[----:B------:R-:W-:Y:S01]  /*4d40*/  LOP3.LUT R6, R208, 0x1, RZ, 0xc0, !PT ;  /* 0x00000001d0067812 */ /* 0x000fe200078ec0ff */
[----:B------:R-:W-:Y:S03]  /*4d50*/  IMAD.MOV.U32 R4, RZ, RZ, -0x3000 ;  /* 0xffffd000ff047424 */ /* 0x000fe600078e00ff */
[----:B------:R-:W-:Y:S04]  /*4d60*/  ISETP.NE.U32.AND P1, PT, R6, 0x1, PT ;  /* 0x000000010600780c */ /* 0x000fe80003f25070 */
[----:B------:R-:W-:Y:S05]  /*4d70*/  SEL R7, R4, 0x3000, !P1 ;  /* 0x0000300004077807 */ /* 0x000fea0004800000 */
[--C-:B------:R-:W-:Y:S02]  /*4d80*/  IMAD.IADD R206, R206, 0x1, R7.reuse ;  /* 0x00000001cece7824 */ /* 0x100fe400078e0207 */
[----:B------:R-:W-:Y:S02]  /*4d90*/  IMAD.IADD R2, R2, 0x1, R7 ;  /* 0x0000000102027824 */ /* 0x000fe400078e0207 */
[----:B-1----:R-:W-:Y:S05]  /*4da0*/  IMAD.U32 R5, R5, -0x40, RZ ;  /* 0xffffffc005057824 */ /* 0x002fea00078e00ff */
[C---:B------:R-:W-:Y:S04]  /*4db0*/  LEA R218, P0, R5.reuse, R218, 0x1 ;  /* 0x000000da05da7211 */ /* 0x040fe800078008ff */
[----:B------:R-:W-:Y:S05]  /*4dc0*/  LEA.HI.X.SX32 R219, R5, R219, 0x1, P0 ;  /* 0x000000db05db7211 */ /* 0x000fea00000f0eff */
[----:B------:R-:W-:Y:S01]  /*4dd0*/  @!PT LDS RZ, [RZ] ;  /* 0x00000000fffff984 */ /* 0x000fe20000000800 */
[----:B------:R-:W-:Y:S01]  /*4de0*/  @!PT LDS RZ, [RZ] ;  /* 0x00000000fffff984 */ /* 0x000fe20000000800 */
[----:B------:R-:W-:Y:S01]  /*4df0*/  @!PT LDS RZ, [RZ] ;  /* 0x00000000fffff984 */ /* 0x000fe20000000800 */
[----:B------:R1:W-:Y:S04]  /*4e00*/  LDGSTS.E.BYPASS.LTC128B.128 [R206], desc[UR36][R218.64] ;  /* 0x00000000dace7fae */ /* 0x0003e8000b901d64 */
[----:B------:R1:W-:Y:S04]  /*4e10*/  LDGSTS.E.BYPASS.LTC128B.128 [R206+0x1000], desc[UR36][R218.64+0x40] ;  /* 0x01000040dace7fae */ /* 0x0003e8000b901d64 */
[----:B------:R1:W-:Y:S04]  /*4e20*/  LDGSTS.E.BYPASS.LTC128B.128 [R206+0x2000], desc[UR36][R218.64+0x80] ;  /* 0x02000080dace7fae */ /* 0x0003e8000b901d64 */
[----:B------:R-:W0:Y:S02]  /*4e30*/  LDGDEPBAR ;  /* 0x00000000000079af */ /* 0x000e240000000000 */
.L_x_774:
[----:B------:R-:W-:Y:S01]  /*4e40*/  FADD.FTZ R18, -R223, R18 ;  /* 0x00000012df127221 */ /* 0x000fe20000010100 */
[----:B------:R-:W-:Y:S01]  /*4e50*/  FSETP.GE.FTZ.AND P0, PT, R239, RZ, PT ;  /* 0x000000ffef00720b */ /* 0x000fe20003f16000 */
[C---:B------:R-:W-:Y:S01]  /*4e60*/  FADD.FTZ R6, -R223.reuse, R23 ;  /* 0x00000017df067221 */ /* 0x040fe20000010100 */
[C---:B------:R-:W-:Y:S01]  /*4e70*/  FADD.FTZ R4, -R223.reuse, R19 ;  /* 0x00000013df047221 */ /* 0x040fe20000010100 */
[----:B------:R-:W-:Y:S01]  /*4e80*/  FSETP.GE.FTZ.AND P1, PT, R244, RZ, PT ;  /* 0x000000fff400720b */ /* 0x000fe20003f36000 */
[C---:B------:R-:W-:Y:S01]  /*4e90*/  FADD.FTZ R22, -R223.reuse, R22 ;  /* 0x00000016df167221 */ /* 0x040fe20000010100 */
[-C--:B------:R-:W-:Y:S01]  /*4ea0*/  FSEL R18, R18, R223.reuse, P0 ;  /* 0x000000df12127208 */ /* 0x080fe20000000000 */
[----:B------:R-:W-:Y:S01]  /*4eb0*/  FADD.FTZ R34, -R223, R34 ;  /* 0x00000022df227221 */ /* 0x000fe20000010100 */
[----:B------:R-:W-:Y:S01]  /*4ec0*/  FSETP.GE.FTZ.AND P0, PT, R252, RZ, PT ;  /* 0x000000fffc00720b */ /* 0x000fe20003f16000 */
[----:B-----5:R-:W-:Y:S01]  /*4ed0*/  FADD.FTZ R12, -R213, R12 ;  /* 0x0000000cd50c7221 */ /* 0x020fe20000010100 */
[----:B------:R-:W-:Y:S01]  /*4ee0*/  FSETP.GE.FTZ.AND P3, PT, R240, RZ, PT ;  /* 0x000000fff000720b */ /* 0x000fe20003f76000 */
[----:B------:R-:W-:Y:S01]  /*4ef0*/  FMUL.FTZ R18, R239, R18 ;  /* 0x00000012ef127220 */ /* 0x000fe20000410000 */
[-C--:B------:R-:W-:Y:S01]  /*4f00*/  FSEL R7, R6, R223.reuse, P1 ;  /* 0x000000df06077208 */ /* 0x080fe20000800000 */
[C---:B------:R-:W-:Y:S01]  /*4f10*/  FADD.FTZ R8, -R213.reuse, R8 ;  /* 0x00000008d5087221 */ /* 0x040fe20000010100 */
[----:B------:R-:W-:Y:S01]  /*4f20*/  FSEL R5, R4, R223, P3 ;  /* 0x000000df04057208 */ /* 0x000fe20001800000 */
        /* <DEDUP_REMOVED lines=8> */
[----:B------:R-:W-:Y:S01]  /*4fb0*/  @P0 FADD.FTZ R223, -R223, R35 ;  /* 0x00000023dfdf0221 */ /* 0x000fe20000010100 */
[----:B------:R-:W-:Y:S01]  /*4fc0*/  FSETP.GE.FTZ.AND P0, PT, R233, RZ, PT ;  /* 0x000000ffe900720b */ /* 0x000fe20003f16000 */
[----:B------:R-:W-:Y:S01]  /*4fd0*/  FMUL.FTZ R22, R243, R22 ;  /* 0x00000016f3167220 */ /* 0x000fe20000410000 */
[----:B------:R-:W-:Y:S01]  /*4fe0*/  FSETP.GE.FTZ.AND P1, PT, R230, RZ, PT ;  /* 0x000000ffe600720b */ /* 0x000fe20003f36000 */
[----:B------:R-:W-:Y:S01]  /*4ff0*/  FADD.FTZ R28, -R213, R28 ;  /* 0x0000001cd51c7221 */ /* 0x000fe20000010100 */
[----:B------:R-:W-:Y:S01]  /*5000*/  F2FP.BF16.F32.PACK_AB R18, R5, R18 ;  /* 0x000000120512723e */ /* 0x000fe200000010ff */
[----:B------:R-:W-:Y:S01]  /*5010*/  FADD.FTZ R10, -R211, R10 ;  /* 0x0000000ad30a7221 */ /* 0x000fe20000010100 */
[-C--:B------:R-:W-:Y:S01]  /*5020*/  FSEL R12, R12, R213.reuse, P0 ;  /* 0x000000d50c0c7208 */ /* 0x080fe20000000000 */
[----:B------:R-:W-:Y:S01]  /*5030*/  FMUL.FTZ R224, R227, R224 ;  /* 0x000000e0e3e07220 */ /* 0x000fe20000410000 */
[----:B------:R-:W-:Y:S01]  /*5040*/  FSEL R5, R4, R213, P1 ;  /* 0x000000d504057208 */ /* 0x000fe20000800000 */
[----:B------:R-:W-:Y:S01]  /*5050*/  FADD.FTZ R4, -R213, R13 ;  /* 0x0000000dd5047221 */ /* 0x000fe20000010100 */
[----:B------:R-:W-:Y:S01]  /*5060*/  FSETP.GE.FTZ.AND P0, PT, R170, RZ, PT ;  /* 0x000000ffaa00720b */ /* 0x000fe20003f16000 */
[----:B------:R-:W-:Y:S01]  /*5070*/  FMUL.FTZ R12, R233, R12 ;  /* 0x0000000ce90c7220 */ /* 0x000fe20000410000 */
[----:B------:R-:W-:Y:S01]  /*5080*/  FSETP.GE.FTZ.AND P1, PT, R234, RZ, PT ;  /* 0x000000ffea00720b */ /* 0x000fe20003f36000 */
[----:B------:R-:W-:Y:S01]  /*5090*/  FMUL.FTZ R241, R228, R241 ;  /* 0x000000f1e4f17220 */ /* 0x000fe20000410000 */
[----:B------:R-:W-:Y:S01]  /*50a0*/  FSETP.GE.FTZ.AND P2, PT, R229, RZ, PT ;  /* 0x000000ffe500720b */ /* 0x000fe20003f56000 */
[----:B------:R-:W-:Y:S01]  /*50b0*/  FADD.FTZ R14, -R211, R14 ;  /* 0x0000000ed30e7221 */ /* 0x000fe20000010100 */
[----:B------:R-:W-:Y:S01]  /*50c0*/  F2FP.BF16.F32.PACK_AB R22, R7, R22 ;  /* 0x000000160716723e */ /* 0x000fe200000010ff */
[----:B------:R-:W-:Y:S01]  /*50d0*/  FMUL.FTZ R5, R230, R5 ;  /* 0x00000005e6057220 */ /* 0x000fe20000410000 */
[-C--:B------:R-:W-:Y:S01]  /*50e0*/  FSEL R7, R4, R213.reuse, P1 ;  /* 0x000000d504077208 */ /* 0x080fe20000800000 */
[----:B------:R-:W-:Y:S01]  /*50f0*/  FADD.FTZ R4, -R213, R25 ;  /* 0x00000019d5047221 */ /* 0x000fe20000010100 */
[----:B------:R-:W-:Y:S01]  /*5100*/  FSEL R8, R8, R213, P2 ;  /* 0x000000d508087208 */ /* 0x000fe20001000000 */
[----:B------:R-:W-:Y:S01]  /*5110*/  STS [R192+0x15000], R225 ;  /* 0x015000e1c0007388 */ /* 0x000fe20000000800 */
[----:B------:R-:W-:Y:S01]  /*5120*/  FSETP.GE.FTZ.AND P3, PT, R245, RZ, PT ;  /* 0x000000fff500720b */ /* 0x000fe20003f76000 */
[----:B------:R-:W-:Y:S01]  /*5130*/  FMUL.FTZ R7, R234, R7 ;  /* 0x00000007ea077220 */ /* 0x000fe20000410000 */
[----:B------:R-:W-:Y:S01]  /*5140*/  FSETP.GE.FTZ.AND P2, PT, R246, RZ, PT ;  /* 0x000000fff600720b */ /* 0x000fe20003f56000 */
[----:B------:R-:W-:Y:S01]  /*5150*/  FMUL.FTZ R8, R229, R8 ;  /* 0x00000008e5087220 */ /* 0x000fe20000410000 */
[----:B------:R-:W-:Y:S01]  /*5160*/  FSETP.GE.FTZ.AND P1, PT, R165, RZ, PT ;  /* 0x000000ffa500720b */ /* 0x000fe20003f36000 */
[C---:B------:R-:W-:Y:S01]  /*5170*/  FADD.FTZ R26, -R211.reuse, R26 ;  /* 0x0000001ad31a7221 */ /* 0x040fe20000010100 */
[-C--:B------:R-:W-:Y:S01]  /*5180*/  FSEL R24, R24, R213.reuse, P3 ;  /* 0x000000d518187208 */ /* 0x080fe20001800000 */
[C---:B------:R-:W-:Y:S01]  /*5190*/  FADD.FTZ R6, -R211.reuse, R27 ;  /* 0x0000001bd3067221 */ /* 0x040fe20000010100 */
[-C--:B------:R-:W-:Y:S01]  /*51a0*/  FSEL R9, R4, R213.reuse, P2 ;  /* 0x000000d504097208 */ /* 0x080fe20001000000 */
[----:B------:R-:W-:Y:S01]  /*51b0*/  FADD.FTZ R4, -R211, R11 ;  /* 0x0000000bd3047221 */ /* 0x000fe20000010100 */
[----:B------:R-:W-:Y:S01]  /*51c0*/  FSEL R28, R28, R213, P1 ;  /* 0x000000d51c1c7208 */ /* 0x000fe20000800000 */
[----:B------:R-:W-:Y:S01]  /*51d0*/  @P0 FADD.FTZ R213, -R213, R29 ;  /* 0x0000001dd5d50221 */ /* 0x000fe20000010100 */
[----:B------:R-:W-:Y:S01]  /*51e0*/  FSETP.GE.FTZ.AND P0, PT, R232, RZ, PT ;  /* 0x000000ffe800720b */ /* 0x000fe20003f16000 */
[----:B------:R-:W-:Y:S01]  /*51f0*/  FMUL.FTZ R24, R245, R24 ;  /* 0x00000018f5187220 */ /* 0x000fe20000410000 */
[----:B------:R-:W-:Y:S01]  /*5200*/  FSETP.GE.FTZ.AND P1, PT, R231, RZ, PT ;  /* 0x000000ffe700720b */ /* 0x000fe20003f36000 */
[----:B------:R-:W-:Y:S01]  /*5210*/  FMUL.FTZ R9, R246, R9 ;  /* 0x00000009f6097220 */ /* 0x000fe20000410000 */
[----:B------:R-:W-:Y:S01]  /*5220*/  F2FP.BF16.F32.PACK_AB R12, R7, R12 ;  /* 0x0000000c070c723e */ /* 0x000fe200000010ff */
[C---:B------:R-:W-:Y:S01]  /*5230*/  FADD.FTZ R30, -R211.reuse, R30 ;  /* 0x0000001ed31e7221 */ /* 0x040fe20000010100 */
[-C--:B------:R-:W-:Y:S01]  /*5240*/  FSEL R7, R4, R211.reuse, P0 ;  /* 0x000000d304077208 */ /* 0x080fe20000000000 */
[----:B------:R-:W-:Y:S01]  /*5250*/  FADD.FTZ R4, -R211, R15 ;  /* 0x0000000fd3047221 */ /* 0x000fe20000010100 */
[----:B------:R-:W-:Y:S01]  /*5260*/  FSEL R10, R10, R211, P1 ;  /* 0x000000d30a0a7208 */ /* 0x000fe20000800000 */
[----:B------:R-:W-:Y:S01]  /*5270*/  FMUL.FTZ R34, R251, R34 ;  /* 0x00000022fb227220 */ /* 0x000fe20000410000 */
[----:B------:R-:W-:Y:S01]  /*5280*/  FSETP.GE.FTZ.AND P1, PT, R236, RZ, PT ;  /* 0x000000ffec00720b */ /* 0x000fe20003f36000 */
[----:B------:R-:W-:Y:S01]  /*5290*/  FMUL.FTZ R7, R232, R7 ;  /* 0x00000007e8077220 */ /* 0x000fe20000410000 */
[----:B------:R-:W-:Y:S01]  /*52a0*/  FSETP.GE.FTZ.AND P4, PT, R235, RZ, PT ;  /* 0x000000ffeb00720b */ /* 0x000fe20003f96000 */
[----:B------:R-:W-:Y:S01]  /*52b0*/  FMUL.FTZ R10, R231, R10 ;  /* 0x0000000ae70a7220 */ /* 0x000fe20000410000 */
[----:B------:R-:W-:Y:S01]  /*52c0*/  F2FP.BF16.F32.PACK_AB R241, R241, R224 ;  /* 0x000000e0f1f1723e */ /* 0x000fe200000010ff */
[----:B------:R-:W-:Y:S01]  /*52d0*/  FMUL.FTZ R223, R252, R223 ;  /* 0x000000dffcdf7220 */ /* 0x000fe20000410000 */
[----:B------:R-:W-:Y:S01]  /*52e0*/  F2FP.BF16.F32.PACK_AB R24, R9, R24 ;  /* 0x000000180918723e */ /* 0x000fe200000010ff */
[----:B------:R-:W-:Y:S01]  /*52f0*/  FMUL.FTZ R28, R165, R28 ;  /* 0x0000001ca51c7220 */ /* 0x000fe20000410000 */
[-C--:B------:R-:W-:Y:S01]  /*5300*/  FSEL R9, R14, R211.reuse, P1 ;  /* 0x000000d30e097208 */ /* 0x080fe20000800000 */
[----:B------:R-:W-:Y:S01]  /*5310*/  STS [R192+0x15400], R241 ;  /* 0x015400f1c0007388 */ /* 0x000fe20000000800 */
[----:B------:R-:W-:Y:S01]  /*5320*/  FSEL R4, R4, R211, P4 ;  /* 0x000000d304047208 */ /* 0x000fe20002000000 */
[----:B------:R-:W-:Y:S01]  /*5330*/  FMUL.FTZ R213, R170, R213 ;  /* 0x000000d5aad57220 */ /* 0x000fe20000410000 */
[----:B------:R-:W-:Y:S01]  /*5340*/  FSETP.GE.FTZ.AND P0, PT, R169, RZ, PT ;  /* 0x000000ffa900720b */ /* 0x000fe20003f16000 */
[----:B------:R-:W-:Y:S01]  /*5350*/  FMUL.FTZ R9, R236, R9 ;  /* 0x00000009ec097220 */ /* 0x000fe20000410000 */
[----:B------:R-:W-:Y:S01]  /*5360*/  F2FP.BF16.F32.PACK_AB R5, R5, R8 ;  /* 0x000000080505723e */ /* 0x000fe200000010ff */
[----:B------:R-:W-:Y:S01]  /*5370*/  FMUL.FTZ R4, R235, R4 ;  /* 0x00000004eb047220 */ /* 0x000fe20000410000 */
[----:B------:R-:W-:Y:S01]  /*5380*/  F2FP.BF16.F32.PACK_AB R7, R7, R10 ;  /* 0x0000000a0707723e */ /* 0x000fe200000010ff */
[----:B------:R-:W-:Y:S01]  /*5390*/  STS [R195+0x15000], R238 ;  /* 0x015000eec3007388 */ /* 0x000fe20000000800 */
[----:B------:R-:W-:Y:S02]  /*53a0*/  FSETP.GE.FTZ.AND P3, PT, R248, RZ, PT ;  /* 0x000000fff800720b */ /* 0x000fe40003f76000 */
[----:B------:R-:W-:Y:S02]  /*53b0*/  FSETP.GE.FTZ.AND P2, PT, R247, RZ, PT ;  /* 0x000000fff700720b */ /* 0x000fe40003f56000 */
[----:B------:R-:W-:Y:S01]  /*53c0*/  STS [R195+0x15400], R18 ;  /* 0x01540012c3007388 */ /* 0x000fe20000000800 */
[----:B------:R-:W-:Y:S02]  /*53d0*/  F2FP.BF16.F32.PACK_AB R4, R4, R9 ;  /* 0x000000090404723e */ /* 0x000fe400000010ff */
[-C--:B------:R-:W-:Y:S02]  /*53e0*/  FSEL R11, R26, R211.reuse, P3 ;  /* 0x000000d31a0b7208 */ /* 0x080fe40001800000 */
[----:B------:R-:W-:Y:S01]  /*53f0*/  STS [R192+0x16000], R5 ;  /* 0x01600005c0007388 */ /* 0x000fe20000000800 */
[----:B------:R-:W-:Y:S02]  /*5400*/  FSEL R6, R6, R211, P2 ;  /* 0x000000d306067208 */ /* 0x000fe40001000000 */
[----:B------:R-:W-:Y:S02]  /*5410*/  FSETP.GE.FTZ.AND P1, PT, R167, RZ, PT ;  /* 0x000000ffa700720b */ /* 0x000fe40003f36000 */
[----:B------:R-:W-:Y:S01]  /*5420*/  STS [R192+0x16400], R7 ;  /* 0x01640007c0007388 */ /* 0x000fe20000000800 */
[----:B------:R-:W-:Y:S01]  /*5430*/  FMUL.FTZ R11, R248, R11 ;  /* 0x0000000bf80b7220 */ /* 0x000fe20000410000 */
[----:B------:R-:W-:Y:S01]  /*5440*/  FMUL.FTZ R6, R247, R6 ;  /* 0x00000006f7067220 */ /* 0x000fe20000410000 */
[----:B------:R-:W-:Y:S02]  /*5450*/  FSEL R30, R30, R211, P1 ;  /* 0x000000d31e1e7208 */ /* 0x000fe40000800000 */
[----:B------:R-:W-:Y:S01]  /*5460*/  STS [R195+0x16000], R12 ;  /* 0x0160000cc3007388 */ /* 0x000fe20000000800 */
[----:B------:R-:W-:Y:S01]  /*5470*/  @P0 FADD.FTZ R211, -R211, R31 ;  /* 0x0000001fd3d30221 */ /* 0x000fe20000010100 */
[----:B------:R-:W-:Y:S03]  /*5480*/  F2FP.BF16.F32.PACK_AB R223, R223, R34 ;  /* 0x00000022dfdf723e */ /* 0x000fe600000010ff */
[----:B------:R-:W-:Y:S01]  /*5490*/  STS [R195+0x16400], R4 ;  /* 0x01640004c3007388 */ /* 0x000fe20000000800 */
[----:B------:R-:W-:Y:S01]  /*54a0*/  F2FP.BF16.F32.PACK_AB R249, R249, R226 ;  /* 0x000000e2f9f9723e */ /* 0x000fe200000010ff */
[----:B------:R-:W-:Y:S01]  /*54b0*/  FMUL.FTZ R30, R167, R30 ;  /* 0x0000001ea71e7220 */ /* 0x000fe20000410000 */
[----:B------:R-:W-:Y:S02]  /*54c0*/  F2FP.BF16.F32.PACK_AB R213, R213, R28 ;  /* 0x0000001cd5d5723e */ /* 0x000fe400000010ff */
[----:B------:R-:W-:Y:S01]  /*54d0*/  STS [R193+0x15000], R242 ;  /* 0x015000f2c1007388 */ /* 0x000fe20000000800 */
[----:B------:R-:W-:Y:S01]  /*54e0*/  FMUL.FTZ R169, R169, R211 ;  /* 0x000000d3a9a97220 */ /* 0x000fe20000410000 */
[----:B------:R-:W-:Y:S03]  /*54f0*/  F2FP.BF16.F32.PACK_AB R28, R6, R11 ;  /* 0x0000000b061c723e */ /* 0x000fe600000010ff */
[----:B------:R-:W-:Y:S01]  /*5500*/  STS [R193+0x15400], R22 ;  /* 0x01540016c1007388 */ /* 0x000fe20000000800 */
[----:B------:R-:W-:Y:S02]  /*5510*/  LEA R160, R179, UR6, 0x1 ;  /* 0x00000006b3a07c11 */ /* 0x000fe4000f8e08ff */
[----:B------:R-:W-:Y:S02]  /*5520*/  F2FP.BF16.F32.PACK_AB R169, R169, R30 ;  /* 0x0000001ea9a9723e */ /* 0x000fe400000010ff */
[----:B------:R-:W-:Y:S01]  /*5530*/  STS [R196+0x15000], R249 ;  /* 0x015000f9c4007388 */ /* 0x000fe20000000800 */
[----:B------:R-:W-:Y:S04]  /*5540*/  LEA R161, R184, UR6, 0x1 ;  /* 0x00000006b8a17c11 */ /* 0x000fe8000f8e08ff */
[----:B------:R2:W-:Y:S05]  /*5550*/  STS [R196+0x15400], R223 ;  /* 0x015400dfc4007388 */ /* 0x0005ea0000000800 */
[----:B------:R-:W-:Y:S05]  /*5560*/  STS [R193+0x16000], R24 ;  /* 0x01600018c1007388 */ /* 0x000fea0000000800 */
[----:B------:R-:W-:Y:S05]  /*5570*/  STS [R193+0x16400], R28 ;  /* 0x0164001cc1007388 */ /* 0x000fea0000000800 */
[----:B------:R-:W-:Y:S05]  /*5580*/  STS [R196+0x16000], R213 ;  /* 0x016000d5c4007388 */ /* 0x000fea0000000800 */
[----:B------:R-:W-:Y:S01]  /*5590*/  STS [R196+0x16400], R169 ;  /* 0x016400a9c4007388 */ /* 0x000fe20000000800 */
[----:B------:R-:W-:Y:S01]  /*55a0*/  BAR.SYNC.DEFER_BLOCKING 0x0 ;  /* 0x0000000000007b1d */ /* 0x000fe20000010000 */
[----:B--2---:R-:W-:Y:S05]  /*55b0*/  IMAD.MOV.U32 R223, RZ, RZ, R209 ;  /* 0x000000ffffdf7224 */ /* 0x004fea00078e00d1 */
        /* <DEDUP_REMOVED lines=72> */
[----:B------:R-:W1:Y:S02]  /*5a40*/  LDC R5, c[0x0][0x420] ;  /* 0x00010800ff057b82 */ /* 0x000e640000000800 */
[----:B-1----:R-:W-:Y:S05]  /*5a50*/  IMAD.U32 R5, R5, -0x40, RZ ;  /* 0xffffffc005057824 */ /* 0x002fea00078e00ff */
[C---:B------:R-:W-:Y:S04]  /*5a60*/  LEA R216, P0, R5.reuse, R216, 0x1 ;  /* 0x000000d805d87211 */ /* 0x040fe800078008ff */
[----:B------:R-:W-:Y:S05]  /*5a70*/  LEA.HI.X.SX32 R217, R5, R217, 0x1, P0 ;  /* 0x000000d905d97211 */ /* 0x000fea00000f0eff */
[----:B------:R-:W-:Y:S01]  /*5a80*/  @!PT LDS RZ, [RZ] ;  /* 0x00000000fffff984 */ /* 0x000fe20000000800 */
[----:B------:R-:W-:Y:S01]  /*5a90*/  @!PT LDS RZ, [RZ] ;  /* 0x00000000fffff984 */ /* 0x000fe20000000800 */
[----:B------:R-:W-:Y:S01]  /*5aa0*/  @!PT LDS RZ, [RZ] ;  /* 0x00000000fffff984 */ /* 0x000fe20000000800 */
[----:B------:R1:W-:Y:S04]  /*5ab0*/  LDGSTS.E.BYPASS.LTC128B.128 [R161+0x6000], desc[UR36][R216.64] ;  /* 0x06000000d8a17fae */ /* 0x0003e8000b901d64 */
[----:B------:R1:W-:Y:S04]  /*5ac0*/  LDGSTS.E.BYPASS.LTC128B.128 [R161+0x7000], desc[UR36][R216.64+0x40] ;  /* 0x07000040d8a17fae */ /* 0x0003e8000b901d64 */
[----:B------:R1:W-:Y:S04]  /*5ad0*/  LDGSTS.E.BYPASS.LTC128B.128 [R161+0x8000], desc[UR36][R216.64+0x80] ;  /* 0x08000080d8a17fae */ /* 0x0003e8000b901d64 */
[----:B------:R-:W0:Y:S02]  /*5ae0*/  LDGDEPBAR ;  /* 0x00000000000079af */ /* 0x000e240000000000 */
.L_x_775:
[----:B------:R-:W-:Y:S01]  /*5af0*/  LDSM.16.M88.4 R28, [R178] ;  /* 0x00000000b21c783b */ /* 0x000fe20000000200 */
[----:B------:R-:W-:Y:S03]  /*5b00*/  IMAD.U32 R209, RZ, RZ, UR22 ;  /* 0x00000016ffd17e24 */ /* 0x000fe6000f8e00ff */
[----:B------:R-:W2:Y:S04]  /*5b10*/  LDSM.16.MT88.4 R8, [R160+0x9000] ;  /* 0x00900000a008783b */ /* 0x000ea80000004200 */
[----:B------:R-:W3:Y:S04]  /*5b20*/  LDSM.16.MT88.4 R16, [R160+0xb000] ;  /* 0x00b00000a010783b */ /* 0x000ee80000004200 */
[----:B------:R-:W4:Y:S04]  /*5b30*/  LDSM.16.MT88.4 R24, [R160+0xd000] ;  /* 0x00d00000a018783b */ /* 0x000f280000004200 */
[----:B------:R-:W-:Y:S04]  /*5b40*/  LDSM.16.M88.4 R32, [R173] ;  /* 0x00000000ad20783b */ /* 0x000fe80000000200 */
[----:B------:R-:W1:Y:S04]  /*5b50*/  LDSM.16.MT88.4 R132, [R160+0x9400] ;  /* 0x00940000a084783b */ /* 0x000e680000004200 */
[----:B------:R-:W1:Y:S04]  /*5b60*/  LDSM.16.MT88.4 R136, [R160+0xb400] ;  /* 0x00b40000a088783b */ /* 0x000e680000004200 */
[----:B------:R-:W1:Y:S04]  /*5b70*/  LDSM.16.MT88.4 R140, [R160+0xd400] ;  /* 0x00d40000a08c783b */ /* 0x000e680000004200 */
[----:B------:R-:W-:Y:S04]  /*5b80*/  LDSM.16.M88.4 R144, [R172] ;  /* 0x00000000ac90783b */ /* 0x000fe80000000200 */
[----:B------:R-:W1:Y:S04]  /*5b90*/  LDSM.16.MT88.4 R148, [R160+0x9800] ;  /* 0x00980000a094783b */ /* 0x000e680000004200 */
[----:B------:R-:W1:Y:S01]  /*5ba0*/  LDSM.16.MT88.4 R152, [R160+0xb800] ;  /* 0x00b80000a098783b */ /* 0x000e620000004200 */
[C---:B--2---:R-:W-:Y:S03]  /*5bb0*/  HMMA.16816.F32.BF16 R4, R28.reuse, R8, RZ ;  /* 0x000000081c04723c */ /* 0x044fe600000418ff */
[----:B------:R-:W-:Y:S03]  /*5bc0*/  LDSM.16.MT88.4 R156, [R160+0x9c00] ;  /* 0x009c0000a09c783b */ /* 0x000fe60000004200 */
[C---:B------:R-:W-:Y:S06]  /*5bd0*/  HMMA.16816.F32.BF16 R8, R28.reuse, R10, RZ ;  /* 0x0000000a1c08723c */ /* 0x040fec00000418ff */
[C---:B---3--:R-:W-:Y:S06]  /*5be0*/  HMMA.16816.F32.BF16 R12, R28.reuse, R16, RZ ;  /* 0x000000101c0c723c */ /* 0x048fec00000418ff */
[C---:B------:R-:W-:Y:S06]  /*5bf0*/  HMMA.16816.F32.BF16 R16, R28.reuse, R18, RZ ;  /* 0x000000121c10723c */ /* 0x040fec00000418ff */
[C---:B----4-:R-:W-:Y:S06]  /*5c00*/  HMMA.16816.F32.BF16 R20, R28.reuse, R24, RZ ;  /* 0x000000181c14723c */ /* 0x050fec00000418ff */
[----:B------:R-:W-:Y:S01]  /*5c10*/  HMMA.16816.F32.BF16 R24, R28, R26, RZ ;  /* 0x0000001a1c18723c */ /* 0x000fe200000418ff */
[----:B------:R-:W2:Y:S05]  /*5c20*/  LDSM.16.MT88.4 R28, [R160+0xd800] ;  /* 0x00d80000a01c783b */ /* 0x000eaa0000004200 */
[C---:B-1----:R-:W-:Y:S06]  /*5c30*/  HMMA.16816.F32.BF16 R4, R32.reuse, R132, R4 ;  /* 0x000000842004723c */ /* 0x042fec0000041804 */
[C---:B------:R-:W-:Y:S01]  /*5c40*/  HMMA.16816.F32.BF16 R8, R32.reuse, R134, R8 ;  /* 0x000000862008723c */ /* 0x040fe20000041808 */
[----:B------:R-:W1:Y:S05]  /*5c50*/  LDSM.16.M88.4 R132, [R3] ;  /* 0x000000000384783b */ /* 0x000e6a0000000200 */
        /* <DEDUP_REMOVED lines=13> */
[C---:B--2---:R-:W-:Y:S06]  /*5d30*/  HMMA.16816.F32.BF16 R20, R144.reuse, R28, R20 ;  /* 0x0000001c9014723c */ /* 0x044fec0000041814 */
[----:B------:R-:W-:Y:S01]  /*5d40*/  HMMA.16816.F32.BF16 R24, R144, R30, R24 ;  /* 0x0000001e9018723c */ /* 0x000fe20000041818 */
[----:B------:R-:W2:Y:S04]  /*5d50*/  LDSM.16.MT88.4 R28, [R160+0xe000] ;  /* 0x00e00000a01c783b */ /* 0x000ea80000004200 */
[----:B------:R-:W-:Y:S01]  /*5d60*/  LDSM.16.M88.4 R144, [R173+0x2000] ;  /* 0x00200000ad90783b */ /* 0x000fe20000000200 */
[C---:B-1----:R-:W-:Y:S06]  /*5d70*/  HMMA.16816.F32.BF16 R4, R132.reuse, R156, R4 ;  /* 0x0000009c8404723c */ /* 0x042fec0000041804 */
[C---:B------:R-:W-:Y:S01]  /*5d80*/  HMMA.16816.F32.BF16 R8, R132.reuse, R158, R8 ;  /* 0x0000009e8408723c */ /* 0x040fe20000041808 */
[----:B------:R-:W1:Y:S05]  /*5d90*/  LDSM.16.MT88.4 R156, [R160+0xa400] ;  /* 0x00a40000a09c783b */ /* 0x000e6a0000004200 */
        /* <DEDUP_REMOVED lines=25> */
[----:B------:R-:W4:Y:S05]  /*5f30*/  LDSM.16.MT88.4 R32, [R160+0xec00] ;  /* 0x00ec0000a020783b */ /* 0x000f2a0000004200 */
[C---:B------:R-:W-:Y:S06]  /*5f40*/  HMMA.16816.F32.BF16 R4, R132.reuse, R148, R4 ;  /* 0x000000948404723c */ /* 0x040fec0000041804 */
[C---:B------:R-:W-:Y:S06]  /*5f50*/  HMMA.16816.F32.BF16 R8, R132.reuse, R150, R8 ;  /* 0x000000968408723c */ /* 0x040fec0000041808 */
[C---:B------:R-:W-:Y:S06]  /*5f60*/  HMMA.16816.F32.BF16 R12, R132.reuse, R152, R12 ;  /* 0x00000098840c723c */ /* 0x040fec000004180c */
[C---:B------:R-:W-:Y:S06]  /*5f70*/  HMMA.16816.F32.BF16 R16, R132.reuse, R154, R16 ;  /* 0x0000009a8410723c */ /* 0x040fec0000041810 */
[C---:B--2---:R-:W-:Y:S06]  /*5f80*/  HMMA.16816.F32.BF16 R20, R132.reuse, R28, R20 ;  /* 0x0000001c8414723c */ /* 0x044fec0000041814 */
[----:B------:R-:W-:Y:S01]  /*5f90*/  HMMA.16816.F32.BF16 R24, R132, R30, R24 ;  /* 0x0000001e8418723c */ /* 0x000fe20000041818 */
[----:B------:R-:W-:Y:S05]  /*5fa0*/  LDSM.16.MT88.4 R28, [R0+0x2000] ;  /* 0x00200000001c783b */ /* 0x000fea0000004200 */
[C---:B-1----:R-:W-:Y:S01]  /*5fb0*/  HMMA.16816.F32.BF16 R4, R140.reuse, R156, R4 ;  /* 0x0000009c8c04723c */ /* 0x042fe20000041804 */
[----:B------:R-:W-:Y:S04]  /*5fc0*/  IMAD.U32 R133, RZ, RZ, UR22 ;  /* 0x00000016ff857e24 */ /* 0x000fe8000f8e00ff */
[----:B------:R-:W-:Y:S01]  /*5fd0*/  IMAD.U32 R135, RZ, RZ, UR29 ;  /* 0x0000001dff877e24 */ /* 0x000fe2000f8e00ff */
[C---:B------:R-:W-:Y:S05]  /*5fe0*/  HMMA.16816.F32.BF16 R8, R140.reuse, R158, R8 ;  /* 0x0000009e8c08723c */ /* 0x040fea0000041808 */
[----:B------:R-:W-:Y:S01]  /*5ff0*/  LEA R222, P0, R133, R222, 0x2 ;  /* 0x000000de85de7211 */ /* 0x000fe200078010ff */
[C---:B---3--:R-:W-:Y:S05]  /*6000*/  HMMA.16816.F32.BF16 R12, R140.reuse, R136, R12 ;  /* 0x000000888c0c723c */ /* 0x048fea000004180c */
[----:B------:R-:W-:Y:S01]  /*6010*/  @P6 VIADD R133, R190, 0xffffffc0 ;  /* 0xffffffc0be856836 */ /* 0x000fe20000000000 */
[C---:B------:R-:W-:Y:S05]  /*6020*/  HMMA.16816.F32.BF16 R16, R140.reuse, R138, R16 ;  /* 0x0000008a8c10723c */ /* 0x040fea0000041810 */
[----:B------:R-:W-:Y:S01]  /*6030*/  LEA.HI.X.SX32 R209, R209, R223, 0x2, P0 ;  /* 0x000000dfd1d17211 */ /* 0x000fe200000f16ff */
[C---:B----4-:R-:W-:Y:S01]  /*6040*/  HMMA.16816.F32.BF16 R20, R140.reuse, R32, R20 ;  /* 0x000000208c14723c */ /* 0x050fe20000041814 */
[----:B------:R-:W-:Y:S04]  /*6050*/  IMAD.U32 R139, RZ, RZ, UR27 ;  /* 0x0000001bff8b7e24 */ /* 0x000fe8000f8e00ff */
[----:B------:R-:W-:Y:S01]  /*6060*/  @P6 IMAD.WIDE R136, R133, 0x4, R220 ;  /* 0x0000000485886825 */ /* 0x000fe200078e02dc */
[----:B------:R-:W-:Y:S04]  /*6070*/  HMMA.16816.F32.BF16 R24, R140, R34, R24 ;  /* 0x000000228c18723c */ /* 0x000fe80000041818 */
[----:B------:R-:W5:Y:S01]  /*6080*/  @P6 LDG.E R204, desc[UR36][R136.64] ;  /* 0x0000002488cc6981 */ /* 0x000f62000c1e1900 */
[----:B------:R-:W-:Y:S01]  /*6090*/  IMAD.MOV.U32 R223, RZ, RZ, R209 ;  /* 0x000000ffffdf7224 */ /* 0x000fe200078e00d1 */
[-C--:B------:R-:W-:Y:S01]  /*60a0*/  LEA R132, P0, R135, R222.reuse, 0x2 ;  /* 0x000000de87847211 */ /* 0x080fe200078010ff */
[----:B------:R-:W-:Y:S01]  /*60b0*/  IMAD.U32 R133, RZ, RZ, UR29 ;  /* 0x0000001dff857e24 */ /* 0x000fe2000f8e00ff */
[----:B------:R-:W5:Y:S03]  /*60c0*/  @P6 LDG.E R205, desc[UR36][R136.64+0x20] ;  /* 0x0000202488cd6981 */ /* 0x000f66000c1e1900 */
[----:B------:R-:W-:Y:S01]  /*60d0*/  IMAD.U32 R33, RZ, RZ, UR28 ;  /* 0x0000001cff217e24 */ /* 0x000fe2000f8e00ff */
[----:B------:R-:W5:Y:S01]  /*60e0*/  @P6 LDG.E R201, desc[UR36][R136.64+0x80] ;  /* 0x0000802488c96981 */ /* 0x000f62000c1e1900 */
[-C--:B------:R-:W-:Y:S01]  /*60f0*/  LEA.HI.X.SX32 R133, R133, R223.reuse, 0x2, P0 ;  /* 0x000000df85857211 */ /* 0x080fe200000f16ff */
[----:B------:R-:W-:Y:S02]  /*6100*/  IMAD.U32 R135, RZ, RZ, UR26 ;  /* 0x0000001aff877e24 */ /* 0x000fe4000f8e00ff */
[----:B------:R1:W5:Y:S01]  /*6110*/  @P6 LDG.E R203, desc[UR36][R136.64+0xa0] ;  /* 0x0000a02488cb6981 */ /* 0x000362000c1e1900 */
[----:B------:R-:W-:Y:S01]  /*6120*/  IMAD.U32 R143, RZ, RZ, UR28 ;  /* 0x0000001cff8f7e24 */ /* 0x000fe2000f8e00ff */
[-C--:B------:R-:W-:Y:S01]  /*6130*/  LEA R134, P0, R33, R222.reuse, 0x2 ;  /* 0x000000de21867211 */ /* 0x080fe200078010ff */
[----:B------:R-:W-:Y:S01]  /*6140*/  IMAD.U32 R141, RZ, RZ, UR27 ;  /* 0x0000001bff8d7e24 */ /* 0x000fe2000f8e00ff */
[----:B------:R-:W-:Y:S01]  /*6150*/  REDG.E.ADD.F32.FTZ.RN.STRONG.GPU desc[UR36][R222.64], R4 ;  /* 0x00000004de0079a6 */ /* 0x000fe2000c10f3a4 */
[-C--:B------:R-:W-:Y:S01]  /*6160*/  LEA R32, P1, R135, R222.reuse, 0x2 ;  /* 0x000000de87207211 */ /* 0x080fe200078210ff */
[----:B------:R-:W-:Y:S01]  /*6170*/  IMAD.U32 R35, RZ, RZ, UR25 ;  /* 0x00000019ff237e24 */ /* 0x000fe2000f8e00ff */
[-C--:B------:R-:W-:Y:S01]  /*6180*/  LEA.HI.X.SX32 R135, R143, R223.reuse, 0x2, P0 ;  /* 0x000000df8f877211 */ /* 0x080fe200000f16ff */
[----:B------:R2:W-:Y:S01]  /*6190*/  REDG.E.ADD.F32.FTZ.RN.STRONG.GPU desc[UR36][R132.64], R5 ;  /* 0x00000005840079a6 */ /* 0x0005e2000c10f3a4 */
[-C--:B------:R-:W-:Y:S01]  /*61a0*/  LEA R34, P2, R141, R222.reuse, 0x2 ;  /* 0x000000de8d227211 */ /* 0x080fe200078410ff */
[----:B------:R-:W-:Y:S02]  /*61b0*/  IMAD.U32 R33, RZ, RZ, UR26 ;  /* 0x0000001aff217e24 */ /* 0x000fe4000f8e00ff */
[----:B------:R3:W-:Y:S01]  /*61c0*/  REDG.E.ADD.F32.FTZ.RN.STRONG.GPU desc[UR36][R134.64], R6 ;  /* 0x00000006860079a6 */ /* 0x0007e2000c10f3a4 */
[----:B------:R-:W-:Y:S02]  /*61d0*/  IMAD.U32 R141, RZ, RZ, UR24 ;  /* 0x00000018ff8d7e24 */ /* 0x000fe4000f8e00ff */
[-C--:B------:R-:W-:Y:S01]  /*61e0*/  LEA.HI.X.SX32 R33, R33, R223.reuse, 0x2, P1 ;  /* 0x000000df21217211 */ /* 0x080fe200008f16ff */
[----:B------:R-:W-:Y:S01]  /*61f0*/  IMAD.U32 R143, RZ, RZ, UR23 ;  /* 0x00000017ff8f7e24 */ /* 0x000fe2000f8e00ff */
[-C--:B-1----:R-:W-:Y:S02]  /*6200*/  LEA R136, P0, R35, R222.reuse, 0x2 ;  /* 0x000000de23887211 */ /* 0x082fe400078010ff */
[-C--:B------:R-:W-:Y:S01]  /*6210*/  LEA.HI.X.SX32 R35, R139, R223.reuse, 0x2, P2 ;  /* 0x000000df8b237211 */ /* 0x080fe200010f16ff */
[----:B------:R-:W-:Y:S04]  /*6220*/  IMAD.U32 R139, RZ, RZ, UR23 ;  /* 0x00000017ff8b7e24 */ /* 0x000fe8000f8e00ff */
[----:B------:R1:W-:Y:S01]  /*6230*/  REDG.E.ADD.F32.FTZ.RN.STRONG.GPU desc[UR36][R34.64], R7 ;  /* 0x00000007220079a6 */ /* 0x0003e2000c10f3a4 */
[----:B--2---:R-:W-:Y:S03]  /*6240*/  IMAD.U32 R5, RZ, RZ, UR25 ;  /* 0x00000019ff057e24 */ /* 0x004fe6000f8e00ff */
[----:B------:R2:W-:Y:S02]  /*6250*/  REDG.E.ADD.F32.FTZ.RN.STRONG.GPU desc[UR36][R32.64], R8 ;  /* 0x00000008200079a6 */ /* 0x0005e4000c10f3a4 */
[-C--:B------:R-:W-:Y:S01]  /*6260*/  LEA.HI.X.SX32 R137, R5, R223.reuse, 0x2, P0 ;  /* 0x000000df05897211 */ /* 0x080fe200000f16ff */
[----:B------:R-:W-:Y:S01]  /*6270*/  IMAD.U32 R5, RZ, RZ, UR24 ;  /* 0x00000018ff057e24 */ /* 0x000fe2000f8e00ff */
[-C--:B---3--:R-:W-:Y:S03]  /*6280*/  LEA R134, P0, R139, R222.reuse, 0x2 ;  /* 0x000000de8b867211 */ /* 0x088fe600078010ff */
[----:B------:R3:W-:Y:S01]  /*6290*/  REDG.E.ADD.F32.FTZ.RN.STRONG.GPU desc[UR36][R136.64], R9 ;  /* 0x00000009880079a6 */ /* 0x0007e2000c10f3a4 */
[-C--:B------:R-:W-:Y:S01]  /*62a0*/  LEA R138, P1, R5, R222.reuse, 0x2 ;  /* 0x000000de058a7211 */ /* 0x080fe200078210ff */
[----:B------:R-:W-:Y:S01]  /*62b0*/  IMAD.U32 R5, RZ, RZ, UR19 ;  /* 0x00000013ff057e24 */ /* 0x000fe2000f8e00ff */
[-C--:B------:R-:W-:Y:S02]  /*62c0*/  LEA.HI.X.SX32 R135, R143, R223.reuse, 0x2, P0 ;  /* 0x000000df8f877211 */ /* 0x080fe400000f16ff */
[-C--:B------:R-:W-:Y:S02]  /*62d0*/  LEA.HI.X.SX32 R139, R141, R223.reuse, 0x2, P1 ;  /* 0x000000df8d8b7211 */ /* 0x080fe400008f16ff */
[-C--:B------:R-:W-:Y:S01]  /*62e0*/  LEA R140, P1, R5, R222.reuse, 0x2 ;  /* 0x000000de058c7211 */ /* 0x080fe200078210ff */
[----:B------:R-:W-:Y:S02]  /*62f0*/  IMAD.U32 R5, RZ, RZ, UR18 ;  /* 0x00000012ff057e24 */ /* 0x000fe4000f8e00ff */
[----:B------:R4:W-:Y:S04]  /*6300*/  REDG.E.ADD.F32.FTZ.RN.STRONG.GPU desc[UR36][R138.64], R10 ;  /* 0x0000000a8a0079a6 */ /* 0x0009e8000c10f3a4 */
[----:B------:R4:W-:Y:S01]  /*6310*/  REDG.E.ADD.F32.FTZ.RN.STRONG.GPU desc[UR36][R134.64], R11 ;  /* 0x0000000b860079a6 */ /* 0x0009e2000c10f3a4 */
[----:B-1----:R-:W-:Y:S02]  /*6320*/  IMAD.U32 R7, RZ, RZ, UR18 ;  /* 0x00000012ff077e24 */ /* 0x002fe4000f8e00ff */
[----:B------:R-:W-:Y:S01]  /*6330*/  IMAD.U32 R35, RZ, RZ, UR17 ;  /* 0x00000011ff237e24 */ /* 0x000fe2000f8e00ff */
[----:B------:R-:W-:Y:S01]  /*6340*/  REDG.E.ADD.F32.FTZ.RN.STRONG.GPU desc[UR36][R222.64+0x80], R12 ;  /* 0x0000800cde0079a6 */ /* 0x000fe2000c10f3a4 */
[----:B--2---:R-:W-:Y:S03]  /*6350*/  IMAD.U32 R33, RZ, RZ, UR19 ;  /* 0x00000013ff217e24 */ /* 0x004fe6000f8e00ff */
[----:B------:R1:W-:Y:S02]  /*6360*/  REDG.E.ADD.F32.FTZ.RN.STRONG.GPU desc[UR36][R132.64+0x80], R13 ;  /* 0x0000800d840079a6 */ /* 0x0003e4000c10f3a4 */
[-C--:B------:R-:W-:Y:S01]  /*6370*/  LEA.HI.X.SX32 R141, R33, R223.reuse, 0x2, P1 ;  /* 0x000000df218d7211 */ /* 0x080fe200008f16ff */
[----:B------:R-:W-:Y:S01]  /*6380*/  IMAD.U32 R33, RZ, RZ, UR16 ;  /* 0x00000010ff217e24 */ /* 0x000fe2000f8e00ff */
[-C--:B---3--:R-:W-:Y:S01]  /*6390*/  LEA R136, P0, R7, R222.reuse, 0x2 ;  /* 0x000000de07887211 */ /* 0x088fe200078010ff */
[----:B------:R-:W-:Y:S02]  /*63a0*/  IMAD.U32 R7, RZ, RZ, UR14 ;  /* 0x0000000eff077e24 */ /* 0x000fe4000f8e00ff */
[----:B------:R2:W-:Y:S01]  /*63b0*/  REDG.E.ADD.F32.FTZ.RN.STRONG.GPU desc[UR36][R140.64], R14 ;  /* 0x0000000e8c0079a6 */ /* 0x0005e2000c10f3a4 */
[-C--:B------:R-:W-:Y:S01]  /*63c0*/  LEA R6, P2, R33, R222.reuse, 0x2 ;  /* 0x000000de21067211 */ /* 0x080fe200078410ff */
[----:B------:R-:W-:Y:S01]  /*63d0*/  IMAD.U32 R33, RZ, RZ, UR10 ;  /* 0x0000000aff217e24 */ /* 0x000fe2000f8e00ff */
[-C--:B------:R-:W-:Y:S01]  /*63e0*/  LEA.HI.X.SX32 R137, R5, R223.reuse, 0x2, P0 ;  /* 0x000000df05897211 */ /* 0x080fe200000f16ff */
[----:B------:R-:W-:Y:S01]  /*63f0*/  IMAD.U32 R5, RZ, RZ, UR17 ;  /* 0x00000011ff057e24 */ /* 0x000fe2000f8e00ff */
[----:B------:R-:W-:Y:S03]  /*6400*/  MOV R9, UR15 ;  /* 0x0000000f00097c02 */ /* 0x000fe60008000f00 */
[----:B------:R3:W-:Y:S01]  /*6410*/  REDG.E.ADD.F32.FTZ.RN.STRONG.GPU desc[UR36][R136.64], R15 ;  /* 0x0000000f880079a6 */ /* 0x0007e2000c10f3a4 */
[-C--:B----4-:R-:W-:Y:S01]  /*6420*/  LEA R10, P1, R9, R222.reuse, 0x2 ;  /* 0x000000de090a7211 */ /* 0x090fe200078210ff */
[----:B------:R-:W-:Y:S01]  /*6430*/  IMAD.U32 R9, RZ, RZ, UR14 ;  /* 0x0000000eff097e24 */ /* 0x000fe2000f8e00ff */
[-C--:B------:R-:W-:Y:S01]  /*6440*/  LEA R134, P0, R5, R222.reuse, 0x2 ;  /* 0x000000de05867211 */ /* 0x080fe200078010ff */
[----:B------:R-:W-:Y:S02]  /*6450*/  IMAD.U32 R11, RZ, RZ, UR16 ;  /* 0x00000010ff0b7e24 */ /* 0x000fe4000f8e00ff */
[----:B------:R-:W-:Y:S01]  /*6460*/  IMAD.U32 R5, RZ, RZ, UR15 ;  /* 0x0000000fff057e24 */ /* 0x000fe2000f8e00ff */
[-C--:B------:R-:W-:Y:S01]  /*6470*/  LEA.HI.X.SX32 R135, R35, R223.reuse, 0x2, P0 ;  /* 0x000000df23877211 */ /* 0x080fe200000f16ff */
[----:B------:R-:W-:Y:S02]  /*6480*/  IMAD.U32 R139, RZ, RZ, UR13 ;  /* 0x0000000dff8b7e24 */ /* 0x000fe4000f8e00ff */
[----:B------:R-:W-:Y:S02]  /*6490*/  IMAD.U32 R35, RZ, RZ, UR11 ;  /* 0x0000000bff237e24 */ /* 0x000fe4000f8e00ff */
[----:B------:R4:W-:Y:S01]  /*64a0*/  REDG.E.ADD.F32.FTZ.RN.STRONG.GPU desc[UR36][R134.64], R16 ;  /* 0x00000010860079a6 */ /* 0x0009e2000c10f3a4 */
[----:B-1----:R-:W-:Y:S01]  /*64b0*/  IMAD.U32 R13, RZ, RZ, UR9 ;  /* 0x00000009ff0d7e24 */ /* 0x002fe2000f8e00ff */
[-C--:B--2---:R-:W-:Y:S02]  /*64c0*/  LEA R140, P0, R7, R222.reuse, 0x2 ;  /* 0x000000de078c7211 */ /* 0x084fe400078010ff */
[-C--:B------:R-:W-:Y:S02]  /*64d0*/  LEA.HI.X.SX32 R7, R11, R223.reuse, 0x2, P2 ;  /* 0x000000df0b077211 */ /* 0x080fe400010f16ff */
[-C--:B------:R-:W-:Y:S01]  /*64e0*/  LEA.HI.X.SX32 R11, R5, R223.reuse, 0x2, P1 ;  /* 0x000000df050b7211 */ /* 0x080fe200008f16ff */
[----:B------:R-:W-:Y:S01]  /*64f0*/  IMAD.U32 R5, RZ, RZ, UR13 ;  /* 0x0000000dff057e24 */ /* 0x000fe2000f8e00ff */
[-C--:B------:R-:W-:Y:S01]  /*6500*/  LEA.HI.X.SX32 R141, R9, R223.reuse, 0x2, P0 ;  /* 0x000000df098d7211 */ /* 0x080fe200000f16ff */
[----:B------:R1:W-:Y:S01]  /*6510*/  REDG.E.ADD.F32.FTZ.RN.STRONG.GPU desc[UR36][R6.64], R17 ;  /* 0x00000011060079a6 */ /* 0x0003e2000c10f3a4 */
[----:B------:R-:W-:Y:S01]  /*6520*/  IMAD.U32 R9, RZ, RZ, UR8 ;  /* 0x00000008ff097e24 */ /* 0x000fe2000f8e00ff */
[-C--:B------:R-:W-:Y:S01]  /*6530*/  LEA R138, P2, R33, R222.reuse, 0x2 ;  /* 0x000000de218a7211 */ /* 0x080fe200078410ff */
[----:B---3--:R-:W-:Y:S01]  /*6540*/  IMAD.U32 R15, RZ, RZ, UR10 ;  /* 0x0000000aff0f7e24 */ /* 0x008fe2000f8e00ff */
[----:B------:R2:W-:Y:S01]  /*6550*/  REDG.E.ADD.F32.FTZ.RN.STRONG.GPU desc[UR36][R10.64], R18 ;  /* 0x000000120a0079a6 */ /* 0x0005e2000c10f3a4 */
[-C--:B------:R-:W-:Y:S01]  /*6560*/  LEA R32, P0, R5, R222.reuse, 0x2 ;  /* 0x000000de05207211 */ /* 0x080fe200078010ff */
[----:B------:R-:W-:Y:S01]  /*6570*/  IMAD.U32 R137, RZ, RZ, UR12 ;  /* 0x0000000cff897e24 */ /* 0x000fe2000f8e00ff */
[-C--:B------:R-:W-:Y:S01]  /*6580*/  LEA R136, P3, R35, R222.reuse, 0x2 ;  /* 0x000000de23887211 */ /* 0x080fe200078610ff */
[----:B------:R3:W-:Y:S01]  /*6590*/  REDG.E.ADD.F32.FTZ.RN.STRONG.GPU desc[UR36][R140.64], R19 ;  /* 0x000000138c0079a6 */ /* 0x0007e2000c10f3a4 */
[-C--:B------:R-:W-:Y:S02]  /*65a0*/  LEA.HI.X.SX32 R33, R139, R223.reuse, 0x2, P0 ;  /* 0x000000df8b217211 */ /* 0x080fe400000f16ff */
[-C--:B------:R-:W-:Y:S01]  /*65b0*/  LEA R142, P0, R9, R222.reuse, 0x2 ;  /* 0x000000de098e7211 */ /* 0x080fe200078010ff */
[----:B------:R-:W-:Y:S01]  /*65c0*/  REDG.E.ADD.F32.FTZ.RN.STRONG.GPU desc[UR36][R222.64+0x100], R20 ;  /* 0x00010014de0079a6 */ /* 0x000fe2000c10f3a4 */
[-C--:B------:R-:W-:Y:S02]  /*65d0*/  LEA.HI.X.SX32 R139, R15, R223.reuse, 0x2, P2 ;  /* 0x000000df0f8b7211 */ /* 0x080fe400010f16ff */
[-C--:B----4-:R-:W-:Y:S01]  /*65e0*/  LEA R134, P4, R137, R222.reuse, 0x2 ;  /* 0x000000de89867211 */ /* 0x090fe200078810ff */
[----:B------:R-:W-:Y:S01]  /*65f0*/  REDG.E.ADD.F32.FTZ.RN.STRONG.GPU desc[UR36][R132.64+0x100], R21 ;  /* 0x00010015840079a6 */ /* 0x000fe2000c10f3a4 */
[----:B------:R-:W-:Y:S03]  /*6600*/  MOV R135, UR12 ;  /* 0x0000000c00877c02 */ /* 0x000fe60008000f00 */
[----:B------:R-:W-:Y:S01]  /*6610*/  REDG.E.ADD.F32.FTZ.RN.STRONG.GPU desc[UR36][R32.64], R22 ;  /* 0x00000016200079a6 */ /* 0x000fe2000c10f3a4 */
[-C--:B------:R-:W-:Y:S03]  /*6620*/  LEA.HI.X.SX32 R135, R135, R223.reuse, 0x2, P4 ;  /* 0x000000df87877211 */ /* 0x080fe600020f16ff */
[----:B------:R-:W-:Y:S01]  /*6630*/  LDSM.16.MT88.4 R32, [R174+0x15800] ;  /* 0x01580000ae20783b */ /* 0x000fe20000004200 */
[----:B-1----:R-:W-:Y:S03]  /*6640*/  IMAD.U32 R7, RZ, RZ, UR8 ;  /* 0x00000008ff077e24 */ /* 0x002fe6000f8e00ff */
[----:B------:R-:W-:Y:S01]  /*6650*/  REDG.E.ADD.F32.FTZ.RN.STRONG.GPU desc[UR36][R134.64], R23 ;  /* 0x00000017860079a6 */ /* 0x000fe2000c10f3a4 */
[----:B------:R-:W-:Y:S02]  /*6660*/  IMAD.U32 R17, RZ, RZ, UR11 ;  /* 0x0000000bff117e24 */ /* 0x000fe4000f8e00ff */
[----:B--2---:R-:W-:Y:S01]  /*6670*/  IMAD.U32 R11, RZ, RZ, UR9 ;  /* 0x00000009ff0b7e24 */ /* 0x004fe2000f8e00ff */
[-C--:B------:R-:W-:Y:S01]  /*6680*/  LEA.HI.X.SX32 R143, R7, R223.reuse, 0x2, P0 ;  /* 0x000000df078f7211 */ /* 0x080fe200000f16ff */
[----:B------:R-:W-:Y:S01]  /*6690*/  LDSM.16.MT88.4 R20, [R0+0x400] ;  /* 0x000400000014783b */ /* 0x000fe20000004200 */
[-C--:B------:R-:W-:Y:S02]  /*66a0*/  LEA.HI.X.SX32 R137, R17, R223.reuse, 0x2, P3 ;  /* 0x000000df11897211 */ /* 0x080fe400018f16ff */
[----:B---3--:R-:W-:Y:S01]  /*66b0*/  LEA R140, P1, R13, R222, 0x2 ;  /* 0x000000de0d8c7211 */ /* 0x008fe200078210ff */
[----:B------:R-:W-:Y:S01]  /*66c0*/  LDSM.16.MT88.4 R4, [R174+0x15000] ;  /* 0x01500000ae04783b */ /* 0x000fe20000004200 */
[----:B------:R-:W-:Y:S02]  /*66d0*/  ISETP.GT.AND P3, PT, R208, RZ, PT ;  /* 0x000000ffd000720c */ /* 0x000fe40003f64270 */
[----:B------:R-:W-:Y:S01]  /*66e0*/  LEA.HI.X.SX32 R141, R11, R223, 0x2, P1 ;  /* 0x000000df0b8d7211 */ /* 0x000fe200008f16ff */
[----:B------:R-:W-:Y:S01]  /*66f0*/  LDSM.16.MT88.4 R12, [R174+0x17000] ;  /* 0x01700000ae0c783b */ /* 0x000fe20000004200 */
[----:B------:R-:W-:Y:S03]  /*6700*/  @P6 IADD3 R198, P1, R198, -0x100, RZ ;  /* 0xffffff00c6c66810 */ /* 0x000fe60007f3e0ff */
[----:B------:R-:W1:Y:S01]  /*6710*/  LDSM.16.MT88.4 R8, [R0] ;  /* 0x000000000008783b */ /* 0x000e620000004200 */
[----:B------:R-:W-:Y:S03]  /*6720*/  @P6 IADD3.X R199, R199, -0x1, RZ, P1, !PT ;  /* 0xffffffffc7c76810 */ /* 0x000fe60000ffe4ff */
[----:B------:R-:W2:Y:S04]  /*6730*/  LDSM.16.MT88.4 R16, [R0+0x1000] ;  /* 0x001000000010783b */ /* 0x000ea80000004200 */
[----:B------:R-:W-:Y:S04]  /*6740*/  REDG.E.ADD.F32.FTZ.RN.STRONG.GPU desc[UR36][R136.64], R24 ;  /* 0x00000018880079a6 */ /* 0x000fe8000c10f3a4 */
[----:B------:R-:W-:Y:S04]  /*6750*/  REDG.E.ADD.F32.FTZ.RN.STRONG.GPU desc[UR36][R138.64], R25 ;  /* 0x000000198a0079a6 */ /* 0x000fe8000c10f3a4 */
[----:B------:R-:W3:Y:S04]  /*6760*/  LDSM.16.MT88.4 R132, [R174+0x17800] ;  /* 0x01780000ae84783b */ /* 0x000ee80000004200 */
[----:B------:R-:W4:Y:S04]  /*6770*/  LDSM.16.MT88.4 R136, [R0+0x1400] ;  /* 0x001400000088783b */ /* 0x000f280000004200 */
[----:B------:R-:W-:Y:S04]  /*6780*/  REDG.E.ADD.F32.FTZ.RN.STRONG.GPU desc[UR36][R140.64], R26 ;  /* 0x0000001a8c0079a6 */ /* 0x000fe8000c10f3a4 */
[----:B------:R-:W-:Y:S04]  /*6790*/  REDG.E.ADD.F32.FTZ.RN.STRONG.GPU desc[UR36][R142.64], R27 ;  /* 0x0000001b8e0079a6 */ /* 0x000fe8000c10f3a4 */
[----:B------:R-:W4:Y:S04]  /*67a0*/  LDSM.16.MT88.4 R24, [R0+0x2400] ;  /* 0x002400000018783b */ /* 0x000f280000004200 */
[----:B------:R-:W-:Y:S01]  /*67b0*/  LDSM.16.MT88.4 R140, [R0+0x1c00] ;  /* 0x001c0000008c783b */ /* 0x000fe20000004200 */
        /* <DEDUP_REMOVED lines=16> */
[----:B------:R-:W2:Y:S01]  /*68c0*/  LDSM.16.MT88.4 R28, [R0+0x2800] ;  /* 0x00280000001c783b */ /* 0x000ea20000004200 */
[-C--:B------:R-:W-:Y:S06]  /*68d0*/  HMMA.16816.F32.BF16 R84, R32, R20.reuse, R84 ;  /* 0x000000142054723c */ /* 0x080fec0000041854 */
        /* <DEDUP_REMOVED lines=14> */
[----:B------:R4:W4:Y:S05]  /*69c0*/  LDSM.16.MT88.4 R24, [R0+0x2c00] ;  /* 0x002c00000018783b */ /* 0x00092a0000004200 */
        /* <DEDUP_REMOVED lines=12> */
[-C--:B---3--:R-:W-:Y:S05]  /*6a90*/  HMMA.16816.F32.BF16 R84, R20, R132.reuse, R84 ;  /* 0x000000841454723c */ /* 0x088fea0000041854 */
[----:B------:R-:W-:Y:S01]  /*6aa0*/  VIADD R6, R0, 0xffffd000 ;  /* 0xffffd00000067836 */ /* 0x000fe20000000000 */
[C---:B------:R-:W-:Y:S05]  /*6ab0*/  HMMA.16816.F32.BF16 R88, R136.reuse, R132, R88 ;  /* 0x000000848858723c */ /* 0x040fea0000041858 */
[----:B------:R-:W-:Y:S01]  /*6ac0*/  LOP3.LUT R4, R208, 0x1, RZ, 0xc0, !PT ;  /* 0x00000001d0047812 */ /* 0x000fe200078ec0ff */
[-C--:B------:R-:W-:Y:S03]  /*6ad0*/  HMMA.16816.F32.BF16 R92, R136, R134.reuse, R92 ;  /* 0x00000086885c723c */ /* 0x080fe6000004185c */
[----:B------:R-:W-:Y:S02]  /*6ae0*/  ISETP.NE.U32.AND P0, PT, R4, 0x1, PT ;  /* 0x000000010400780c */ /* 0x000fe40003f05070 */
[----:B------:R-:W-:Y:S01]  /*6af0*/  @P6 IADD3 R5, P2, R220, -0x100, RZ ;  /* 0xffffff00dc056810 */ /* 0x000fe20007f5e0ff */
[C---:B------:R-:W-:Y:S05]  /*6b00*/  HMMA.16816.F32.BF16 R96, R20.reuse, R134, R96 ;  /* 0x000000861460723c */ /* 0x040fea0000041860 */
[----:B------:R-:W-:Y:S01]  /*6b10*/  @P6 IADD3.X R4, R221, -0x1, RZ, P2, !PT ;  /* 0xffffffffdd046810 */ /* 0x000fe200017fe4ff */
[-C--:B------:R-:W-:Y:S05]  /*6b20*/  HMMA.16816.F32.BF16 R100, R20, R140.reuse, R100 ;  /* 0x0000008c1464723c */ /* 0x080fea0000041864 */
[----:B------:R-:W-:Y:S01]  /*6b30*/  @P0 VIADD R6, R0, 0x3000 ;  /* 0x0000300000060836 */ /* 0x000fe20000000000 */
[C---:B------:R-:W-:Y:S05]  /*6b40*/  HMMA.16816.F32.BF16 R104, R136.reuse, R140, R104 ;  /* 0x0000008c8868723c */ /* 0x040fea0000041868 */
[----:B------:R-:W-:Y:S01]  /*6b50*/  VIADD R208, R208, 0xffffffff ;  /* 0xffffffffd0d07836 */ /* 0x000fe20000000000 */
[-C--:B------:R-:W-:Y:S05]  /*6b60*/  HMMA.16816.F32.BF16 R108, R136, R142.reuse, R108 ;  /* 0x0000008e886c723c */ /* 0x080fea000004186c */
[----:B----4-:R-:W-:Y:S01]  /*6b70*/  IMAD.MOV.U32 R0, RZ, RZ, R6 ;  /* 0x000000ffff007224 */ /* 0x010fe200078e0006 */
[C---:B------:R-:W-:Y:S05]  /*6b80*/  HMMA.16816.F32.BF16 R112, R20.reuse, R142, R112 ;  /* 0x0000008e1470723c */ /* 0x040fea0000041870 */
[----:B------:R-:W-:Y:S01]  /*6b90*/  @P6 IMAD.MOV.U32 R220, RZ, RZ, R5 ;  /* 0x000000ffffdc6224 */ /* 0x000fe200078e0005 */
[-C--:B------:R-:W-:Y:S05]  /*6ba0*/  HMMA.16816.F32.BF16 R116, R20, R24.reuse, R116 ;  /* 0x000000181474723c */ /* 0x080fea0000041874 */
[----:B------:R-:W-:Y:S01]  /*6bb0*/  @P6 IMAD.MOV.U32 R221, RZ, RZ, R4 ;  /* 0x000000ffffdd6224 */ /* 0x000fe200078e0004 */
[C---:B------:R-:W-:Y:S06]  /*6bc0*/  HMMA.16816.F32.BF16 R120, R136.reuse, R24, R120 ;  /* 0x000000188878723c */ /* 0x040fec0000041878 */
[-C--:B------:R-:W-:Y:S06]  /*6bd0*/  HMMA.16816.F32.BF16 R124, R136, R26.reuse, R124 ;  /* 0x0000001a887c723c */ /* 0x080fec000004187c */
[----:B------:R-:W-:Y:S01]  /*6be0*/  HMMA.16816.F32.BF16 R128, R20, R26, R128 ;  /* 0x0000001a1480723c */ /* 0x000fe20000041880 */
[----:B------:R-:W-:Y:S11]  /*6bf0*/  @!UPT UIADD3 URZ, URZ, URZ, URZ ;  /* 0x0000003f3f3ff290 */ /* 0x000ff6000fffe03f */
[----:B------:R-:W-:Y:S01]  /*6c00*/  @!UPT UIADD3 URZ, URZ, URZ, URZ ;  /* 0x0000003f3f3ff290 */ /* 0x000fe2000fffe03f */
[----:B------:R-:W-:Y:S11]  /*6c10*/  @P3 BRA `(.L_x_776) ;  /* 0xffffffbc00c43947 */ /* 0x000ff6000383ffff */
[----:B------:R-:W-:Y:S01]  /*6c20*/  BAR.SYNC.DEFER_BLOCKING 0x0 ;  /* 0x0000000000007b1d */ /* 0x000fe20000010000 */
[----:B------:R-:W-:Y:S02]  /*6c30*/  ISETP.NE.AND P0, PT, R212, -0x1, PT ;  /* 0xffffffffd400780c */ /* 0x000fe40003f05270 */
[----:B------:R-:W-:-:S03]  /*6c40*/  SHF.R.S32.HI R11, RZ, 0x1f, R189 ;  /* 0x0000001fff0b7819 */ /* 0x000fc600000114bd */
[----:B------:R-:W-:Y:S01]  /*6c50*/  ULDC UR8, c[0x0][0x390] ;  /* 0x0000e40000087ab9 */ /* 0x000fe20000000800 */
[----:B------:R-:W-:Y:S01]  /*6c60*/  ULDC UR9, c[0x0][0x38c] ;  /* 0x0000e30000097ab9 */ /* 0x000fe20000000800 */
        /* <DEDUP_REMOVED lines=55> */
[----:B------:R-:W-:Y:S01]  /*6fe0*/  STS [R194], R85 ;  /* 0x00000055c2007388 */ /* 0x000fe20000000800 */
[----:B------:R-:W-:Y:S01]  /*6ff0*/  F2FP.BF16.F32.PACK_AB R114, R115, R114 ;  /* 0x000000727372723e */ /* 0x000fe200000010ff */
[----:B------:R-:W-:Y:S01]  /*7000*/  FMUL.FTZ R124, R124, UR8 ;  /* 0x000000087c7c7c20 */ /* 0x000fe20008410000 */
[----:B------:R-:W-:Y:S01]  /*7010*/  FMUL.FTZ R125, R125, UR8 ;  /* 0x000000087d7d7c20 */ /* 0x000fe20008410000 */
[----:B------:R-:W-:Y:S01]  /*7020*/  STS [R194+0x200], R87 ;  /* 0x00020057c2007388 */ /* 0x000fe20000000800 */
        /* <DEDUP_REMOVED lines=11> */
[----:B------:R-:W-:Y:S01]  /*70e0*/  STS [R194+0x1000], R89 ;  /* 0x00100059c2007388 */ /* 0x000fe20000000800 */
        /* <DEDUP_REMOVED lines=73> */
[----:B------:R-:W1:Y:S01]  /*7580*/  @P0 LDC.64 R6, c[0x0][0x450] ;  /* 0x00011400ff060b82 */ /* 0x000e620000000a00 */
[----:B------:R-:W-:Y:S01]  /*7590*/  FMUL.FTZ R72, R72, UR9 ;  /* 0x0000000948487c20 */ /* 0x000fe20008410000 */
[----:B------:R-:W-:Y:S01]  /*75a0*/  STS [R197+0x5200], R126 ;  /* 0x0052007ec5007388 */ /* 0x000fe20000000800 */
[----:B------:R-:W-:Y:S01]  /*75b0*/  FMUL.FTZ R73, R73, UR9 ;  /* 0x0000000949497c20 */ /* 0x000fe20008410000 */
[----:B------:R-:W-:Y:S01]  /*75c0*/  FMUL.FTZ R74, R74, UR9 ;  /* 0x000000094a4a7c20 */ /* 0x000fe20008410000 */
[----:B------:R-:W-:Y:S01]  /*75d0*/  FMUL.FTZ R75, R75, UR9 ;  /* 0x000000094b4b7c20 */ /* 0x000fe20008410000 */
[----:B------:R-:W-:Y:S01]  /*75e0*/  F2FP.BF16.F32.PACK_AB R64, R65, R64 ;  /* 0x000000404140723e */ /* 0x000fe200000010ff */
[----:B------:R-:W-:Y:S01]  /*75f0*/  STS [R194+0x6000], R37 ;  /* 0x00600025c2007388 */ /* 0x000fe20000000800 */
[----:B------:R-:W-:Y:S01]  /*7600*/  F2FP.BF16.F32.PACK_AB R66, R67, R66 ;  /* 0x000000424342723e */ /* 0x000fe200000010ff */
[----:B------:R-:W2:Y:S01]  /*7610*/  @P0 LDC.64 R4, c[0x0][0x458] ;  /* 0x00011600ff040b82 */ /* 0x000ea20000000a00 */
[----:B------:R-:W-:Y:S01]  /*7620*/  F2FP.BF16.F32.PACK_AB R57, R57, R56 ;  /* 0x000000383939723e */ /* 0x000fe200000010ff */
[----:B------:R-:W-:Y:S01]  /*7630*/  STS [R194+0x6200], R39 ;  /* 0x00620027c2007388 */ /* 0x000fe20000000800 */
[----:B------:R-:W-:Y:S01]  /*7640*/  F2FP.BF16.F32.PACK_AB R59, R59, R58 ;  /* 0x0000003a3b3b723e */ /* 0x000fe200000010ff */
[----:B------:R-:W-:Y:S01]  /*7650*/  FMUL.FTZ R77, R77, UR9 ;  /* 0x000000094d4d7c20 */ /* 0x000fe20008410000 */
[----:B------:R-:W-:Y:S01]  /*7660*/  F2FP.BF16.F32.PACK_AB R60, R61, R60 ;  /* 0x0000003c3d3c723e */ /* 0x000fe200000010ff */
[----:B------:R-:W-:Y:S01]  /*7670*/  STS [R197+0x6000], R48 ;  /* 0x00600030c5007388 */ /* 0x000fe20000000800 */
[----:B------:R-:W-:Y:S01]  /*7680*/  F2FP.BF16.F32.PACK_AB R62, R63, R62 ;  /* 0x0000003e3f3e723e */ /* 0x000fe200000010ff */
[----:B------:R-:W-:Y:S01]  /*7690*/  FMUL.FTZ R79, R79, UR9 ;  /* 0x000000094f4f7c20 */ /* 0x000fe20008410000 */
[----:B------:R-:W-:Y:S01]  /*76a0*/  F2FP.BF16.F32.PACK_AB R69, R69, R68 ;  /* 0x000000444545723e */ /* 0x000fe200000010ff */
[----:B------:R-:W-:Y:S01]  /*76b0*/  STS [R197+0x6200], R50 ;  /* 0x00620032c5007388 */ /* 0x000fe20000000800 */
[----:B------:R-:W-:-:S02]  /*76c0*/  F2FP.BF16.F32.PACK_AB R71, R71, R70 ;  /* 0x000000464747723e */ /* 0x000fc400000010ff */
[----:B------:R-:W-:Y:S01]  /*76d0*/  F2FP.BF16.F32.PACK_AB R80, R81, R80 ;  /* 0x000000505150723e */ /* 0x000fe200000010ff */
[----:B------:R-:W-:Y:S01]  /*76e0*/  STS [R194+0x7000], R41 ;  /* 0x00700029c2007388 */ /* 0x000fe20000000800 */
[----:B------:R-:W-:Y:S02]  /*76f0*/  F2FP.BF16.F32.PACK_AB R82, R83, R82 ;  /* 0x000000525352723e */ /* 0x000fe400000010ff */
[----:B------:R-:W-:Y:S01]  /*7700*/  F2FP.BF16.F32.PACK_AB R73, R73, R72 ;  /* 0x000000484949723e */ /* 0x000fe200000010ff */
[----:B------:R3:W-:Y:S01]  /*7710*/  STS [R194+0x7200], R43 ;  /* 0x0072002bc2007388 */ /* 0x0007e20000000800 */
[----:B------:R-:W-:Y:S02]  /*7720*/  F2FP.BF16.F32.PACK_AB R75, R75, R74 ;  /* 0x0000004a4b4b723e */ /* 0x000fe400000010ff */
[CC--:B------:R-:W-:Y:S01]  /*7730*/  @P0 IADD3 R0, R207.reuse, R212.reuse, RZ ;  /* 0x000000d4cf000210 */ /* 0x0c0fe20007ffe0ff */
[----:B------:R4:W-:Y:S01]  /*7740*/  STS [R197+0x7000], R44 ;  /* 0x0070002cc5007388 */ /* 0x0009e20000000800 */
[----:B------:R-:W-:-:S03]  /*7750*/  @P0 IADD3 R8, R207, R212, RZ ;  /* 0x000000d4cf080210 */ /* 0x000fc60007ffe0ff */
[----:B------:R4:W-:Y:S01]  /*7760*/  STS [R197+0x7200], R46 ;  /* 0x0072002ec5007388 */ /* 0x0009e20000000800 */
[----:B-1----:R-:W-:-:S03]  /*7770*/  @P0 IMAD R40, R0, R7, RZ ;  /* 0x0000000700280224 */ /* 0x002fc600078e02ff */
[----:B------:R1:W-:Y:S04]  /*7780*/  STS [R194+0x8000], R53 ;  /* 0x00800035c2007388 */ /* 0x0003e80000000800 */
[----:B------:R1:W-:Y:S04]  /*7790*/  STS [R194+0x8200], R55 ;  /* 0x00820037c2007388 */ /* 0x0003e80000000800 */
[----:B------:R1:W-:Y:S04]  /*77a0*/  STS [R197+0x8000], R64 ;  /* 0x00800040c5007388 */ /* 0x0003e80000000800 */
[----:B------:R1:W-:Y:S01]  /*77b0*/  STS [R197+0x8200], R66 ;  /* 0x00820042c5007388 */ /* 0x0003e20000000800 */
[----:B---3--:R-:W-:-:S03]  /*77c0*/  @P0 IMAD.WIDE.U32 R42, R0, R6, RZ ;  /* 0x00000006002a0225 */ /* 0x008fc600078e00ff */
[----:B------:R1:W-:Y:S01]  /*77d0*/  STS [R194+0x9000], R57 ;  /* 0x00900039c2007388 */ /* 0x0003e20000000800 */
[----:B--2---:R-:W-:Y:S02]  /*77e0*/  @P0 IMAD R0, R8, R5, RZ ;  /* 0x0000000508000224 */ /* 0x004fe400078e02ff */
[----:B----4-:R-:W-:Y:S01]  /*77f0*/  FMUL.FTZ R44, R78, UR9 ;  /* 0x000000094e2c7c20 */ /* 0x010fe20008410000 */
[----:B------:R-:W-:Y:S01]  /*7800*/  @P0 IMAD.WIDE.U32 R8, R8, R4, RZ ;  /* 0x0000000408080225 */ /* 0x000fe200078e00ff */
[----:B------:R1:W-:Y:S03]  /*7810*/  STS [R194+0x9200], R59 ;  /* 0x0092003bc2007388 */ /* 0x0003e60000000800 */
[----:B------:R-:W-:Y:S01]  /*7820*/  FMUL.FTZ R46, R76, UR9 ;  /* 0x000000094c2e7c20 */ /* 0x000fe20008410000 */
[----:B------:R-:W-:Y:S01]  /*7830*/  @P0 IADD3 R40, R43, R40, RZ ;  /* 0x000000282b280210 */ /* 0x000fe20007ffe0ff */
[----:B------:R1:W-:Y:S01]  /*7840*/  STS [R197+0x9000], R60 ;  /* 0x0090003cc5007388 */ /* 0x0003e20000000800 */
[----:B------:R-:W-:-:S02]  /*7850*/  F2FP.BF16.F32.PACK_AB R44, R79, R44 ;  /* 0x0000002c4f2c723e */ /* 0x000fc400000010ff */
[----:B------:R-:W-:Y:S01]  /*7860*/  F2FP.BF16.F32.PACK_AB R46, R77, R46 ;  /* 0x0000002e4d2e723e */ /* 0x000fe200000010ff */
[----:B------:R1:W-:Y:S01]  /*7870*/  STS [R197+0x9200], R62 ;  /* 0x0092003ec5007388 */ /* 0x0003e20000000800 */
[----:B------:R-:W-:Y:S02]  /*7880*/  @P0 IADD3 R0, R9, R0, RZ ;  /* 0x0000000009000210 */ /* 0x000fe40007ffe0ff */
[----:B------:R-:W-:Y:S01]  /*7890*/  @P0 MOV R2, R8 ;  /* 0x0000000800020202 */ /* 0x000fe20000000f00 */
[----:B------:R1:W-:Y:S04]  /*78a0*/  STS [R194+0xa000], R69 ;  /* 0x00a00045c2007388 */ /* 0x0003e80000000800 */
[----:B------:R1:W-:Y:S04]  /*78b0*/  STS [R194+0xa200], R71 ;  /* 0x00a20047c2007388 */ /* 0x0003e80000000800 */
[----:B------:R1:W-:Y:S04]  /*78c0*/  STS [R197+0xa000], R80 ;  /* 0x00a00050c5007388 */ /* 0x0003e80000000800 */
[----:B------:R1:W-:Y:S04]  /*78d0*/  STS [R197+0xa200], R82 ;  /* 0x00a20052c5007388 */ /* 0x0003e80000000800 */
[----:B------:R1:W-:Y:S04]  /*78e0*/  STS [R194+0xb000], R73 ;  /* 0x00b00049c2007388 */ /* 0x0003e80000000800 */
[----:B------:R1:W-:Y:S01]  /*78f0*/  STS [R194+0xb200], R75 ;  /* 0x00b2004bc2007388 */ /* 0x0003e20000000800 */
[----:B------:R-:W-:Y:S05]  /*7900*/  @P0 BRA `(.L_x_777) ;  /* 0x00000000002c0947 */ /* 0x000fea0003800000 */
[----:B------:R-:W2:Y:S01]  /*7910*/  LDC.64 R6, c[0x0][0x450] ;  /* 0x00011400ff067b82 */ /* 0x000ea20000000a00 */
[----:B------:R-:W-:-:S07]  /*7920*/  SHF.R.S32.HI R13, RZ, 0x1f, R207 ;  /* 0x0000001fff0d7819 */ /* 0x000fce00000114cf */
[----:B------:R-:W3:Y:S01]  /*7930*/  LDC.64 R8, c[0x0][0x438] ;  /* 0x00010e00ff087b82 */ /* 0x000ee20000000a00 */
[-C--:B--2---:R-:W-:Y:S02]  /*7940*/  IMAD R12, R13, R6.reuse, RZ ;  /* 0x000000060d0c7224 */ /* 0x084fe400078e02ff */
[----:B------:R-:W-:-:S04]  /*7950*/  IMAD.WIDE.U32 R14, R207, R6, RZ ;  /* 0x00000006cf0e7225 */ /* 0x000fc800078e00ff */
[----:B------:R-:W-:Y:S02]  /*7960*/  IMAD R12, R207, R7, R12 ;  /* 0x00000007cf0c7224 */ /* 0x000fe400078e020c */
[----:B---3--:R-:W-:-:S03]  /*7970*/  IMAD R10, R11, R8, RZ ;  /* 0x000000080b0a7224 */ /* 0x008fc600078e02ff */
[----:B------:R-:W-:Y:S01]  /*7980*/  IADD3 R15, R15, R12, RZ ;  /* 0x0000000c0f0f7210 */ /* 0x000fe20007ffe0ff */
[C---:B------:R-:W-:Y:S02]  /*7990*/  IMAD R9, R189.reuse, R9, R10 ;  /* 0x00000009bd097224 */ /* 0x040fe400078e020a */
[----:B------:R-:W-:-:S05]  /*79a0*/  IMAD.WIDE.U32 R42, R189, R8, R14 ;  /* 0x00000008bd2a7225 */ /* 0x000fca00078e000e */
[----:B------:R-:W-:Y:S02]  /*79b0*/  IADD3 R40, R43, R9, RZ ;  /* 0x000000092b287210 */ /* 0x000fe40007ffe0ff */
.L_x_777:
        /* <DEDUP_REMOVED lines=12> */
[----:B------:R-:W-:-:S07]  /*7a80*/  MOV R2, R8 ;  /* 0x0000000800027202 */ /* 0x000fce0000000f00 */
.L_x_778:
[----:B------:R-:W-:Y:S01]  /*7a90*/  STS [R197+0xb000], R46 ;  /* 0x00b0002ec5007388 */ /* 0x000fe20000000800 */
[C---:B------:R-:W-:Y:S01]  /*7aa0*/  IMAD.SHL.U32 R54, R191.reuse, 0x80, RZ ;  /* 0x00000080bf367824 */ /* 0x040fe200078e00ff */
[--C-:B-1----:R-:W-:Y:S01]  /*7ab0*/  SHF.R.S32.HI R59, RZ, 0x1f, R186.reuse ;  /* 0x0000001fff3b7819 */ /* 0x102fe200000114ba */
[----:B------:R-:W-:Y:S01]  /*7ac0*/  IMAD.MOV.U32 R58, RZ, RZ, R186 ;  /* 0x000000ffff3a7224 */ /* 0x000fe200078e00ba */
[----:B------:R1:W-:Y:S01]  /*7ad0*/  STS [R197+0xb200], R44 ;  /* 0x00b2002cc5007388 */ /* 0x0003e20000000800 */
[----:B------:R-:W-:Y:S01]  /*7ae0*/  IMAD R210, R191, -0x80, R210 ;  /* 0xffffff80bfd27824 */ /* 0x000fe200078e02d2 */
[----:B------:R-:W-:Y:S01]  /*7af0*/  SHF.R.S32.HI R53, RZ, 0x1f, R54 ;  /* 0x0000001fff357819 */ /* 0x000fe20000011436 */
[----:B------:R-:W-:Y:S01]  /*7b00*/  ULDC.64 UR8, c[0x0][0x468] ;  /* 0x00011a0000087ab9 */ /* 0x000fe20000000a00 */
[----:B------:R-:W-:Y:S01]  /*7b10*/  BAR.SYNC.DEFER_BLOCKING 0x0 ;  /* 0x0000000000007b1d */ /* 0x000fe20000010000 */
[----:B------:R-:W-:Y:S02]  /*7b20*/  SHF.R.S32.HI R52, RZ, 0x1f, R188 ;  /* 0x0000001fff347819 */ /* 0x000fe400000114bc */
[----:B------:R-:W-:Y:S01]  /*7b30*/  IMAD R41, R53, R6, RZ ;  /* 0x0000000635297224 */ /* 0x000fe200078e02ff */
[----:B------:R-:W-:-:S02]  /*7b40*/  ISETP.GE.AND P2, PT, R185, R210, PT ;  /* 0x000000d2b900720c */ /* 0x000fc40003f46270 */
[----:B------:R-:W-:Y:S01]  /*7b50*/  BSSY B0, `(.L_x_779) ;  /* 0x0000024000007945 */ /* 0x000fe20003800000 */
[C---:B------:R-:W-:Y:S01]  /*7b60*/  IMAD R41, R54.reuse, R7, R41 ;  /* 0x0000000736297224 */ /* 0x040fe200078e0229 */
[----:B------:R-:W-:Y:S01]  /*7b70*/  SHF.R.S32.HI R55, RZ, 0x1f, R185 ;  /* 0x0000001fff377819 */ /* 0x000fe200000114b9 */
[----:B-1----:R-:W-:Y:S01]  /*7b80*/  IMAD.WIDE.U32 R44, R54, R6, R58 ;  /* 0x00000006362c7225 */ /* 0x002fe200078e003a */
[----:B------:R1:W2:Y:S02]  /*7b90*/  LDS.128 R36, [R161+0xa000] ;  /* 0x00a00000a1247984 */ /* 0x0002a40000000c00 */
[----:B------:R-:W-:Y:S02]  /*7ba0*/  IADD3 R60, P0, R42, R44, RZ ;  /* 0x0000002c2a3c7210 */ /* 0x000fe40007f1e0ff */
[----:B------:R1:W3:Y:S01]  /*7bb0*/  LDS.128 R32, [R161+0xc000] ;  /* 0x00c00000a1207984 */ /* 0x0002e20000000c00 */
[----:B------:R-:W-:Y:S02]  /*7bc0*/  IADD3 R42, R185, 0x40, RZ ;  /* 0x00000040b92a7810 */ /* 0x000fe40007ffe0ff */
[----:B------:R-:W-:Y:S01]  /*7bd0*/  IADD3.X R61, R40, R45, R41, P0, !PT ;  /* 0x0000002d283d7210 */ /* 0x000fe200007fe429 */
[----:B------:R1:W4:Y:S01]  /*7be0*/  LDS.128 R28, [R161+0xf000] ;  /* 0x00f00000a11c7984 */ /* 0x0003220000000c00 */
[----:B------:R-:W-:Y:S01]  /*7bf0*/  IMAD R41, R52, UR8, RZ ;  /* 0x0000000834297c24 */ /* 0x000fe2000f8e02ff */
[----:B------:R-:W-:-:S02]  /*7c00*/  ISETP.GE.AND P1, PT, R42, R210, PT ;  /* 0x000000d22a00720c */ /* 0x000fc40003f26270 */
[----:B------:R1:W1:Y:S01]  /*7c10*/  LDS.128 R24, [R161+0x10000] ;  /* 0x01000000a1187984 */ /* 0x0002620000000c00 */
[C---:B------:R-:W-:Y:S02]  /*7c20*/  IMAD R41, R188.reuse, UR9, R41 ;  /* 0x00000009bc297c24 */ /* 0x040fe4000f8e0229 */
[----:B------:R-:W-:Y:S01]  /*7c30*/  IMAD.WIDE.U32 R60, R188, UR8, R60 ;  /* 0x00000008bc3c7c25 */ /* 0x000fe2000f8e003c */
[----:B------:R1:W1:Y:S04]  /*7c40*/  LDS.128 R20, [R161+0x11000] ;  /* 0x01100000a1147984 */ /* 0x0002680000000c00 */
[----:B------:R1:W1:Y:S01]  /*7c50*/  LDS.128 R16, [R161+0x12000] ;  /* 0x01200000a1107984 */ /* 0x0002620000000c00 */
[----:B------:R-:W-:-:S03]  /*7c60*/  IADD3 R57, R61, R41, RZ ;  /* 0x000000293d397210 */ /* 0x000fc60007ffe0ff */
[----:B------:R1:W1:Y:S04]  /*7c70*/  LDS.128 R12, [R161+0x13000] ;  /* 0x01300000a10c7984 */ /* 0x0002680000000c00 */
[----:B------:R1:W1:Y:S01]  /*7c80*/  LDS.128 R8, [R161+0x14000] ;  /* 0x01400000a1087984 */ /* 0x0002620000000c00 */
[----:B------:R-:W-:Y:S05]  /*7c90*/  @P2 BRA `(.L_x_780) ;  /* 0x00000000003c2947 */ /* 0x000fea0003800000 */
[----:B------:R-:W2:Y:S01]  /*7ca0*/  LDS.128 R44, [R161+0xb000] ;  /* 0x00b00000a12c7984 */ /* 0x000ea20000000c00 */
[----:B------:R-:W-:Y:S01]  /*7cb0*/  MOV R62, R60 ;  /* 0x0000003c003e7202 */ /* 0x000fe20000000f00 */
[-C--:B------:R-:W-:Y:S01]  /*7cc0*/  IMAD R56, R55, R6.reuse, RZ ;  /* 0x0000000637387224 */ /* 0x080fe200078e02ff */
[----:B------:R-:W-:Y:S01]  /*7cd0*/  MOV R63, R57 ;  /* 0x00000039003f7202 */ /* 0x000fe20000000f00 */
[----:B------:R-:W3:Y:S01]  /*7ce0*/  LDS.128 R40, [R161+0x9000] ;  /* 0x00900000a1287984 */ /* 0x000ee20000000c00 */
[----:B------:R-:W-:Y:S01]  /*7cf0*/  ULDC.64 UR8, c[0x0][0x3f0] ;  /* 0x0000fc0000087ab9 */ /* 0x000fe20000000a00 */
[C---:B------:R-:W-:Y:S02]  /*7d00*/  IMAD R56, R185.reuse, R7, R56 ;  /* 0x00000007b9387224 */ /* 0x040fe400078e0238 */
[----:B------:R-:W4:Y:S01]  /*7d10*/  LDS.128 R48, [R161+0xd000] ;  /* 0x00d00000a1307984 */ /* 0x000f220000000c00 */
[----:B------:R-:W-:-:S05]  /*7d20*/  IMAD.WIDE.U32 R62, R185, R6, R62 ;  /* 0x00000006b93e7225 */ /* 0x000fca00078e003e */
[----:B------:R-:W-:Y:S02]  /*7d30*/  IADD3 R56, R63, R56, RZ ;  /* 0x000000383f387210 */ /* 0x000fe40007ffe0ff */
[----:B------:R-:W-:-:S04]  /*7d40*/  LEA R64, P0, R62, UR8, 0x1 ;  /* 0x000000083e407c11 */ /* 0x000fc8000f8008ff */
[----:B------:R-:W-:-:S05]  /*7d50*/  LEA.HI.X R65, R62, UR9, R56, 0x1, P0 ;  /* 0x000000093e417c11 */ /* 0x000fca00080f0c38 */
[----:B--2---:R2:W-:Y:S04]  /*7d60*/  STG.E.128 desc[UR36][R64.64+0x40], R44 ;  /* 0x0000402c40007986 */ /* 0x0045e8000c101d24 */
[----:B---3--:R2:W-:Y:S04]  /*7d70*/  STG.E.128 desc[UR36][R64.64], R40 ;  /* 0x0000002840007986 */ /* 0x0085e8000c101d24 */
[----:B----4-:R2:W-:Y:S02]  /*7d80*/  STG.E.128 desc[UR36][R64.64+0x80], R48 ;  /* 0x0000803040007986 */ /* 0x0105e4000c101d24 */
.L_x_780:
[----:B------:R-:W-:Y:S05]  /*7d90*/  BSYNC B0 ;  /* 0x0000000000007941 */ /* 0x000fea0003800000 */
.L_x_779:
[----:B--2---:R2:W1:Y:S01]  /*7da0*/  LDS.128 R40, [R161+0xe000] ;  /* 0x00e00000a1287984 */ /* 0x0044620000000c00 */
[----:B------:R-:W-:Y:S04]  /*7db0*/  BSSY B0, `(.L_x_781) ;  /* 0x000000f000007945 */ /* 0x000fe80003800000 */
[----:B------:R-:W-:Y:S05]  /*7dc0*/  @P1 BRA `(.L_x_782) ;  /* 0x0000000000341947 */ /* 0x000fea0003800000 */
[----:B------:R-:W-:Y:S01]  /*7dd0*/  IADD3 R44, P0, R185, 0x40, RZ ;  /* 0x00000040b92c7810 */ /* 0x000fe20007f1e0ff */
[----:B------:R-:W-:Y:S01]  /*7de0*/  ULDC.64 UR8, c[0x0][0x3f0] ;  /* 0x0000fc0000087ab9 */ /* 0x000fe20000000a00 */
[----:B------:R-:W-:Y:S02]  /*7df0*/  MOV R56, R60 ;  /* 0x0000003c00387202 */ /* 0x000fe40000000f00 */
[----:B------:R-:W-:-:S03]  /*7e00*/  IADD3.X R45, RZ, R55, RZ, P0, !PT ;  /* 0x00000037ff2d7210 */ /* 0x000fc600007fe4ff */
[----:B------:R-:W-:-:S04]  /*7e10*/  IMAD.WIDE.U32 R46, R44, R6, R56 ;  /* 0x000000062c2e7225 */ /* 0x000fc800078e0038 */
[----:B------:R-:W-:Y:S01]  /*7e20*/  IMAD R45, R45, R6, RZ ;  /* 0x000000062d2d7224 */ /* 0x000fe200078e02ff */
[----:B------:R-:W-:-:S03]  /*7e30*/  LEA R6, P0, R46, UR8, 0x1 ;  /* 0x000000082e067c11 */ /* 0x000fc6000f8008ff */
[----:B------:R-:W-:-:S05]  /*7e40*/  IMAD R45, R44, R7, R45 ;  /* 0x000000072c2d7224 */ /* 0x000fca00078e022d */
[----:B------:R-:W-:-:S04]  /*7e50*/  IADD3 R45, R47, R45, RZ ;  /* 0x0000002d2f2d7210 */ /* 0x000fc80007ffe0ff */
[----:B------:R-:W-:-:S05]  /*7e60*/  LEA.HI.X R7, R46, UR9, R45, 0x1, P0 ;  /* 0x000000092e077c11 */ /* 0x000fca00080f0c2d */
[----:B------:R2:W-:Y:S04]  /*7e70*/  STG.E.128 desc[UR36][R6.64], R36 ;  /* 0x0000002406007986 */ /* 0x0005e8000c101d24 */
[----:B---3--:R2:W-:Y:S04]  /*7e80*/  STG.E.128 desc[UR36][R6.64+0x40], R32 ;  /* 0x0000402006007986 */ /* 0x0085e8000c101d24 */
[----:B-1----:R2:W-:Y:S02]  /*7e90*/  STG.E.128 desc[UR36][R6.64+0x80], R40 ;  /* 0x0000802806007986 */ /* 0x0025e4000c101d24 */
.L_x_782:
[----:B------:R-:W-:Y:S05]  /*7ea0*/  BSYNC B0 ;  /* 0x0000000000007941 */ /* 0x000fea0003800000 */
.L_x_781:
[-C--:B------:R-:W-:Y:S01]  /*7eb0*/  IMAD.WIDE.U32 R58, R54, R4.reuse, R58 ;  /* 0x00000004363a7225 */ /* 0x080fe200078e003a */
[----:B------:R-:W-:Y:S01]  /*7ec0*/  ULDC.64 UR8, c[0x0][0x470] ;  /* 0x00011c0000087ab9 */ /* 0x000fe20000000a00 */
[----:B------:R-:W-:Y:S02]  /*7ed0*/  BSSY B0, `(.L_x_783) ;  /* 0x0000015000007945 */ /* 0x000fe40003800000 */
[----:B------:R-:W-:Y:S01]  /*7ee0*/  IMAD R53, R53, R4, RZ ;  /* 0x0000000435357224 */ /* 0x000fe200078e02ff */
[----:B--23--:R-:W-:Y:S01]  /*7ef0*/  IADD3 R32, P0, R2, R58, RZ ;  /* 0x0000003a02207210 */ /* 0x00cfe20007f1e0ff */
[----:B------:R-:W-:Y:S02]  /*7f00*/  IMAD R7, R52, UR8, RZ ;  /* 0x0000000834077c24 */ /* 0x000fe4000f8e02ff */
[----:B------:R-:W-:Y:S02]  /*7f10*/  IMAD R53, R54, R5, R53 ;  /* 0x0000000536357224 */ /* 0x000fe400078e0235 */
[----:B------:R-:W-:-:S03]  /*7f20*/  IMAD R7, R188, UR9, R7 ;  /* 0x00000009bc077c24 */ /* 0x000fc6000f8e0207 */
[----:B------:R-:W-:-:S03]  /*7f30*/  IADD3.X R33, R0, R59, R53, P0, !PT ;  /* 0x0000003b00217210 */ /* 0x000fc600007fe435 */
[----:B------:R-:W-:-:S05]  /*7f40*/  IMAD.WIDE.U32 R32, R188, UR8, R32 ;  /* 0x00000008bc207c25 */ /* 0x000fca000f8e0020 */
[----:B------:R-:W-:Y:S01]  /*7f50*/  IADD3 R7, R33, R7, RZ ;  /* 0x0000000721077210 */ /* 0x000fe20007ffe0ff */
[----:B------:R-:W-:Y:S06]  /*7f60*/  @P2 BRA `(.L_x_784) ;  /* 0x00000000002c2947 */ /* 0x000fec0003800000 */
[----:B------:R-:W-:Y:S01]  /*7f70*/  MOV R6, R32 ;  /* 0x0000002000067202 */ /* 0x000fe20000000f00 */
[----:B------:R-:W-:Y:S01]  /*7f80*/  IMAD R0, R55, R4, RZ ;  /* 0x0000000437007224 */ /* 0x000fe200078e02ff */
[----:B------:R-:W-:-:S03]  /*7f90*/  ULDC.64 UR8, c[0x0][0x3f8] ;  /* 0x0000fe0000087ab9 */ /* 0x000fc60000000a00 */
[----:B------:R-:W-:-:S04]  /*7fa0*/  IMAD.WIDE.U32 R34, R185, R4, R6 ;  /* 0x00000004b9227225 */ /* 0x000fc800078e0006 */
[----:B------:R-:W-:Y:S01]  /*7fb0*/  IMAD R0, R185, R5, R0 ;  /* 0x00000005b9007224 */ /* 0x000fe200078e0200 */
[----:B------:R-:W-:-:S04]  /*7fc0*/  LEA R36, P0, R34, UR8, 0x1 ;  /* 0x0000000822247c11 */ /* 0x000fc8000f8008ff */
[----:B------:R-:W-:-:S04]  /*7fd0*/  IADD3 R0, R35, R0, RZ ;  /* 0x0000000023007210 */ /* 0x000fc80007ffe0ff */
[----:B------:R-:W-:-:S05]  /*7fe0*/  LEA.HI.X R37, R34, UR9, R0, 0x1, P0 ;  /* 0x0000000922257c11 */ /* 0x000fca00080f0c00 */
[----:B----4-:R2:W-:Y:S04]  /*7ff0*/  STG.E.128 desc[UR36][R36.64], R28 ;  /* 0x0000001c24007986 */ /* 0x0105e8000c101d24 */
[----:B-1----:R2:W-:Y:S04]  /*8000*/  STG.E.128 desc[UR36][R36.64+0x40], R20 ;  /* 0x0000401424007986 */ /* 0x0025e8000c101d24 */
[----:B------:R2:W-:Y:S02]  /*8010*/  STG.E.128 desc[UR36][R36.64+0x80], R12 ;  /* 0x0000800c24007986 */ /* 0x0005e4000c101d24 */
.L_x_784:
[----:B------:R-:W-:Y:S05]  /*8020*/  BSYNC B0 ;  /* 0x0000000000007941 */ /* 0x000fea0003800000 */
.L_x_783:
        /* <DEDUP_REMOVED lines=11> */
[----:B-1----:R1:W-:Y:S04]  /*80e0*/  STG.E.128 desc[UR36][R4.64], R24 ;  /* 0x0000001804007986 */ /* 0x0023e8000c101d24 */
[----:B------:R1:W-:Y:S04]  /*80f0*/  STG.E.128 desc[UR36][R4.64+0x40], R16 ;  /* 0x0000401004007986 */ /* 0x0003e8000c101d24 */
[----:B------:R1:W-:Y:S01]  /*8100*/  STG.E.128 desc[UR36][R4.64+0x80], R8 ;  /* 0x0000800804007986 */ /* 0x0003e2000c101d24 */
[----:B------:R-:W-:Y:S05]  /*8110*/  BRA `(.L_x_785) ;  /* 0x0000000400f87947 */ /* 0x000fea0003800000 */
.L_x_773:
[----:B------:R-:W-:Y:S01]  /*8120*/  ISETP.NE.AND P0, PT, R212, -0x1, PT ;  /* 0xffffffffd400780c */ /* 0x000fe20003f05270 */
[----:B------:R-:W-:-:S05]  /*8130*/  IMAD.SHL.U32 R13, R191, 0x80, RZ ;  /* 0x00000080bf0d7824 */ /* 0x000fca00078e00ff */
[----:B------:R-:W-:-:S07]  /*8140*/  SHF.R.S32.HI R11, RZ, 0x1f, R13 ;  /* 0x0000001fff0b7819 */ /* 0x000fce000001140d */
[----:B------:R-:W1:Y:S01]  /*8150*/  @P0 LDC.64 R6, c[0x0][0x450] ;  /* 0x00011400ff060b82 */ /* 0x000e620000000a00 */
[CC--:B------:R-:W-:Y:S02]  /*8160*/  @P0 IADD3 R14, R207.reuse, R212.reuse, RZ ;  /* 0x000000d4cf0e0210 */ /* 0x0c0fe40007ffe0ff */
[----:B------:R-:W-:-:S05]  /*8170*/  @P0 IADD3 R8, R207, R212, RZ ;  /* 0x000000d4cf080210 */ /* 0x000fca0007ffe0ff */
[----:B------:R-:W2:Y:S01]  /*8180*/  @P0 LDC.64 R4, c[0x0][0x458] ;  /* 0x00011600ff040b82 */ /* 0x000ea20000000a00 */
[C---:B-1----:R-:W-:Y:S02]  /*8190*/  @P0 IMAD R0, R14.reuse, R7, RZ ;  /* 0x000000070e000224 */ /* 0x042fe400078e02ff */
[----:B------:R-:W-:-:S04]  /*81a0*/  @P0 IMAD.WIDE.U32 R14, R14, R6, RZ ;  /* 0x000000060e0e0225 */ /* 0x000fc800078e00ff */
[----:B------:R-:W-:Y:S01]  /*81b0*/  @P0 IMAD.MOV.U32 R2, RZ, RZ, R14 ;  /* 0x000000ffff020224 */ /* 0x000fe200078e000e */
[----:B------:R-:W-:Y:S01]  /*81c0*/  @P0 IADD3 R0, R15, R0, RZ ;  /* 0x000000000f000210 */ /* 0x000fe20007ffe0ff */
[C---:B--2---:R-:W-:Y:S01]  /*81d0*/  @P0 IMAD R10, R8.reuse, R5, RZ ;  /* 0x00000005080a0224 */ /* 0x044fe200078e02ff */
[----:B------:R-:W-:Y:S01]  /*81e0*/  SHF.R.S32.HI R15, RZ, 0x1f, R189 ;  /* 0x0000001fff0f7819 */ /* 0x000fe200000114bd */
[----:B------:R-:W-:-:S04]  /*81f0*/  @P0 IMAD.WIDE.U32 R8, R8, R4, RZ ;  /* 0x0000000408080225 */ /* 0x000fc800078e00ff */
[----:B------:R-:W-:Y:S01]  /*8200*/  @P0 IMAD.MOV.U32 R12, RZ, RZ, R8 ;  /* 0x000000ffff0c0224 */ /* 0x000fe200078e0008 */
[----:B------:R-:W-:Y:S01]  /*8210*/  @P0 IADD3 R10, R9, R10, RZ ;  /* 0x0000000a090a0210 */ /* 0x000fe20007ffe0ff */
[----:B------:R-:W-:Y:S06]  /*8220*/  @P0 BRA `(.L_x_786) ;  /* 0x0000000000300947 */ /* 0x000fec0003800000 */
[----:B------:R-:W1:Y:S01]  /*8230*/  LDC.64 R6, c[0x0][0x450] ;  /* 0x00011400ff067b82 */ /* 0x000e620000000a00 */
[----:B------:R-:W-:-:S07]  /*8240*/  SHF.R.S32.HI R17, RZ, 0x1f, R207 ;  /* 0x0000001fff117819 */ /* 0x000fce00000114cf */
[----:B------:R-:W2:Y:S01]  /*8250*/  LDC.64 R8, c[0x0][0x438] ;  /* 0x00010e00ff087b82 */ /* 0x000ea20000000a00 */
[-C--:B-1----:R-:W-:Y:S02]  /*8260*/  IMAD R2, R17, R6.reuse, RZ ;  /* 0x0000000611027224 */ /* 0x082fe400078e02ff */
[----:B------:R-:W-:-:S04]  /*8270*/  IMAD.WIDE.U32 R16, R207, R6, RZ ;  /* 0x00000006cf107225 */ /* 0x000fc800078e00ff */
[----:B------:R-:W-:Y:S02]  /*8280*/  IMAD R2, R207, R7, R2 ;  /* 0x00000007cf027224 */ /* 0x000fe400078e0202 */
[----:B--2---:R-:W-:-:S03]  /*8290*/  IMAD R0, R15, R8, RZ ;  /* 0x000000080f007224 */ /* 0x004fc600078e02ff */
[----:B------:R-:W-:Y:S01]  /*82a0*/  IADD3 R17, R17, R2, RZ ;  /* 0x0000000211117210 */ /* 0x000fe20007ffe0ff */
[C---:B------:R-:W-:Y:S02]  /*82b0*/  IMAD R0, R189.reuse, R9, R0 ;  /* 0x00000009bd007224 */ /* 0x040fe400078e0200 */
[----:B------:R-:W-:-:S05]  /*82c0*/  IMAD.WIDE.U32 R8, R189, R8, R16 ;  /* 0x00000008bd087225 */ /* 0x000fca00078e0010 */
[----:B------:R-:W-:Y:S02]  /*82d0*/  IADD3 R0, R9, R0, RZ ;  /* 0x0000000009007210 */ /* 0x000fe40007ffe0ff */
[----:B------:R-:W-:Y:S02]  /*82e0*/  MOV R2, R8 ;  /* 0x0000000800027202 */ /* 0x000fe40000000f00 */
.L_x_786:
[----:B------:R-:W-:Y:S05]  /*82f0*/  @P0 BRA `(.L_x_787) ;  /* 0x0000000000300947 */ /* 0x000fea0003800000 */
        /* <DEDUP_REMOVED lines=11> */
[----:B------:R-:W-:-:S07]  /*83b0*/  MOV R12, R16 ;  /* 0x00000010000c7202 */ /* 0x000fce0000000f00 */
.L_x_787:
[----:B------:R-:W-:Y:S01]  /*83c0*/  IMAD R210, R191, -0x80, R210 ;  /* 0xffffff80bfd27824 */ /* 0x000fe200078e02d2 */
[----:B------:R-:W-:Y:S01]  /*83d0*/  SHF.R.S32.HI R8, RZ, 0x1f, R188 ;  /* 0x0000001fff087819 */ /* 0x000fe200000114bc */
[-C--:B------:R-:W-:Y:S01]  /*83e0*/  IMAD R14, R11, R6.reuse, RZ ;  /* 0x000000060b0e7224 */ /* 0x080fe200078e02ff */
[----:B------:R-:W-:Y:S01]  /*83f0*/  ULDC.64 UR8, c[0x0][0x468] ;  /* 0x00011a0000087ab9 */ /* 0x000fe20000000a00 */
[----:B------:R-:W-:Y:S01]  /*8400*/  IMAD.WIDE.U32 R16, R13, R6, R186 ;  /* 0x000000060d107225 */ /* 0x000fe200078e00ba */
[----:B------:R-:W-:Y:S01]  /*8410*/  ISETP.GE.AND P2, PT, R185, R210, PT ;  /* 0x000000d2b900720c */ /* 0x000fe20003f46270 */
[----:B------:R-:W-:Y:S02]  /*8420*/  BSSY B0, `(.L_x_788) ;  /* 0x0000017000007945 */ /* 0x000fe40003800000 */
[----:B------:R-:W-:Y:S01]  /*8430*/  IMAD R9, R13, R7, R14 ;  /* 0x000000070d097224 */ /* 0x000fe200078e020e */
[----:B------:R-:W-:Y:S02]  /*8440*/  IADD3 R14, P0, R2, R16, RZ ;  /* 0x00000010020e7210 */ /* 0x000fe40007f1e0ff */
[----:B------:R-:W-:-:S02]  /*8450*/  IADD3 R2, R185, 0x40, RZ ;  /* 0x00000040b9027810 */ /* 0x000fc40007ffe0ff */
[----:B------:R-:W-:Y:S01]  /*8460*/  IADD3.X R15, R0, R17, R9, P0, !PT ;  /* 0x00000011000f7210 */ /* 0x000fe200007fe409 */
[----:B------:R-:W-:Y:S01]  /*8470*/  IMAD R17, R8, UR8, RZ ;  /* 0x0000000808117c24 */ /* 0x000fe2000f8e02ff */
[----:B------:R-:W-:Y:S02]  /*8480*/  ISETP.GE.AND P1, PT, R2, R210, PT ;  /* 0x000000d20200720c */ /* 0x000fe40003f26270 */
[----:B------:R-:W-:Y:S01]  /*8490*/  SHF.R.S32.HI R9, RZ, 0x1f, R185 ;  /* 0x0000001fff097819 */ /* 0x000fe200000114b9 */
[C---:B------:R-:W-:Y:S02]  /*84a0*/  IMAD R17, R188.reuse, UR9, R17 ;  /* 0x00000009bc117c24 */ /* 0x040fe4000f8e0211 */
        /* <DEDUP_REMOVED lines=11> */
[----:B------:R1:W-:Y:S04]  /*8560*/  STG.E.128 desc[UR36][R20.64], RZ ;  /* 0x000000ff14007986 */ /* 0x0003e8000c101d24 */
[----:B------:R1:W-:Y:S04]  /*8570*/  STG.E.128 desc[UR36][R20.64+0x40], RZ ;  /* 0x000040ff14007986 */ /* 0x0003e8000c101d24 */
[----:B------:R1:W-:Y:S02]  /*8580*/  STG.E.128 desc[UR36][R20.64+0x80], RZ ;  /* 0x000080ff14007986 */ /* 0x0003e4000c101d24 */
.L_x_789:
[----:B------:R-:W-:Y:S05]  /*8590*/  BSYNC B0 ;  /* 0x0000000000007941 */ /* 0x000fea0003800000 */
.L_x_788:
        /* <DEDUP_REMOVED lines=12> */
[----:B------:R2:W-:Y:S04]  /*8660*/  STG.E.128 desc[UR36][R6.64], RZ ;  /* 0x000000ff06007986 */ /* 0x0005e8000c101d24 */
[----:B------:R2:W-:Y:S04]  /*8670*/  STG.E.128 desc[UR36][R6.64+0x40], RZ ;  /* 0x000040ff06007986 */ /* 0x0005e8000c101d24 */
[----:B------:R2:W-:Y:S02]  /*8680*/  STG.E.128 desc[UR36][R6.64+0x80], RZ ;  /* 0x000080ff06007986 */ /* 0x0005e4000c101d24 */
.L_x_791:
[----:B------:R-:W-:Y:S05]  /*8690*/  BSYNC B0 ;  /* 0x0000000000007941 */ /* 0x000fea0003800000 */
.L_x_790:
[-C--:B--2---:R-:W-:Y:S01]  /*86a0*/  IMAD.WIDE.U32 R6, R13, R4.reuse, R186 ;  /* 0x000000040d067225 */ /* 0x084fe200078e00ba */
[----:B------:R-:W-:Y:S01]  /*86b0*/  ULDC.64 UR8, c[0x0][0x470] ;  /* 0x00011c0000087ab9 */ /* 0x000fe20000000a00 */
[----:B------:R-:W-:Y:S02]  /*86c0*/  BSSY B0, `(.L_x_792) ;  /* 0x0000015000007945 */ /* 0x000fe40003800000 */
[----:B------:R-:W-:Y:S01]  /*86d0*/  IMAD R0, R11, R4, RZ ;  /* 0x000000040b007224 */ /* 0x000fe200078e02ff */
[----:B------:R-:W-:Y:S01]  /*86e0*/  IADD3 R12, P0, R12, R6, RZ ;  /* 0x000000060c0c7210 */ /* 0x000fe20007f1e0ff */
[----:B------:R-:W-:Y:S02]  /*86f0*/  IMAD R11, R8, UR8, RZ ;  /* 0x00000008080b7c24 */ /* 0x000fe4000f8e02ff */
[----:B------:R-:W-:-:S05]  /*8700*/  IMAD R13, R13, R5, R0 ;  /* 0x000000050d0d7224 */ /* 0x000fca00078e0200 */
[----:B------:R-:W-:Y:S01]  /*8710*/  IADD3.X R13, R10, R7, R13, P0, !PT ;  /* 0x000000070a0d7210 */ /* 0x000fe200007fe40d */
        /* <DEDUP_REMOVED lines=15> */
.L_x_793:
[----:B------:R-:W-:Y:S05]  /*8810*/  BSYNC B0 ;  /* 0x0000000000007941 */ /* 0x000fea0003800000 */
.L_x_792:
        /* <DEDUP_REMOVED lines=14> */
.L_x_785:
[----:B------:R-:W-:Y:S05]  /*8900*/  BSYNC B1 ;  /* 0x0000000000017941 */ /* 0x000fea0003800000 */
.L_x_768:
[----:B------:R-:W4:Y:S02]  /*8910*/  LDC R0, c[0x0][0xc] ;  /* 0x00000300ff007b82 */ /* 0x000f240000000800 */
[----:B----4-:R-:W-:-:S04]  /*8920*/  IADD3 R191, R0, R191, RZ ;  /* 0x000000bf00bf7210 */ /* 0x010fc80007ffe0ff */
[----:B------:R-:W-:-:S13]  /*8930*/  ISETP.GE.AND P0, PT, R191, UR7, PT ;  /* 0x00000007bf007c0c */ /* 0x000fda000bf06270 */
[----:B------:R-:W-:Y:S05]  /*8940*/  @P0 BRA `(.L_x_794) ;  /* 0x0000000000040947 */ /* 0x000fea0003800000 */
[----:B------:R-:W-:Y:S05]  /*8950*/  BRA `(.L_x_795) ;  /* 0xffffff8000647947 */ /* 0x000fea000383ffff */
.L_x_794:
[----:B------:R-:W-:Y:S05]  /*8960*/  EXIT ;  /* 0x000000000000794d */ /* 0x000fea0003800000 */
.L_x_796:
        /* <DEDUP_REMOVED lines=9> */
.L_x_1303:


//--------------------- .text._ZN5flash44flash_bwd_dq_dk_dv_loop_seqk_parallel_kernelI23Flash_bwd_kernel_traitsILi96ELi64ELi128ELi8ELi2ELi4ELi4ELb0ELb0EN7cutlass10bfloat16_tE19Flash_kernel_traitsILi96ELi64ELi128ELi8ES3_EELb0ELb0ELb0ELb0ELb0ELb1ELb1EEEvNS_16Flash_bwd_paramsE --------------------------
	.section	.text._ZN5flash44flash_bwd_dq_dk_dv_loop_seqk_parallel_kernelI23Flash_bwd_kernel_traitsILi96ELi64ELi128ELi8ELi2ELi4ELi4ELb0ELb0EN7cutlass10bfloat16_tE19Flash_kernel_traitsILi96ELi64ELi128ELi8ES3_EELb0ELb0ELb0ELb0ELb0ELb1ELb1EEEvNS_16Flash_bwd_paramsE,"ax",@progbits
	.align	128
        .global         _ZN5flash44flash_bwd_dq_dk_dv_loop_seqk_parallel_kernelI23Flash_bwd_kernel_traitsILi96ELi64ELi128ELi8ELi2ELi4ELi4ELb0ELb0EN7cutlass10bfloat16_tE19Flash_kernel_traitsILi96ELi64ELi128ELi8ES3_EELb0ELb0ELb0ELb0ELb0ELb1ELb1EEEvNS_16Flash_bwd_paramsE
        .type           _ZN5flash44flash_bwd_dq_dk_dv_loop_seqk_parallel_kernelI23Flash_bwd_kernel_traitsILi96ELi64ELi128ELi8ELi2ELi4ELi4ELb0ELb0EN7cutlass10bfloat16_tE19Flash_kernel_traitsILi96ELi64ELi128ELi8ES3_EELb0ELb0ELb0ELb0ELb0ELb1ELb1EEEvNS_16Flash_bwd_paramsE,@function
        .size           _ZN5flash44flash_bwd_dq_dk_dv_loop_seqk_parallel_kernelI23Flash_bwd_kernel_traitsILi96ELi64ELi128ELi8ELi2ELi4ELi4ELb0ELb0EN7cutlass10bfloat16_tE19Flash_kernel_traitsILi96ELi64ELi128ELi8ES3_EELb0ELb0ELb0ELb0ELb0ELb1ELb1EEEvNS_16Flash_bwd_paramsE,(.L_x_1304 - _ZN5flash44flash_bwd_dq_dk_dv_loop_seqk_parallel_kernelI23Flash_bwd_kernel_traitsILi96ELi64ELi128ELi8ELi2ELi4ELi4ELb0ELb0EN7cutlass10bfloat16_tE19Flash_kernel_traitsILi96ELi64ELi128ELi8ES3_EELb0ELb0ELb0ELb0ELb0ELb1ELb1EEEvNS_16Flash_bwd_paramsE)
        .other          _ZN5flash44flash_bwd_dq_dk_dv_loop_seqk_parallel_kernelI23Flash_bwd_kernel_traitsILi96ELi64ELi128ELi8ELi2ELi4ELi4ELb0ELb0EN7cutlass10bfloat16_tE19Flash_kernel_traitsILi96ELi64ELi128ELi8ES3_EELb0ELb0ELb0ELb0ELb0ELb1ELb1EEEvNS_16Flash_bwd_paramsE,@"STO_CUDA_ENTRY STV_DEFAULT"
_ZN5flash44flash_bwd_dq_dk_dv_loop_seqk_parallel_kernelI23Flash_bwd_kernel_traitsILi96ELi64ELi128ELi8ELi2ELi4ELi4ELb0ELb0EN7cutlass10bfloat16_tE19Flash_kernel_traitsILi96ELi64ELi128ELi8ES3_EELb0ELb0ELb0ELb0ELb0ELb1ELb1EEEvNS_16Flash_bwd_paramsE:
.text._ZN5flash44flash_bwd_dq_dk_dv_loop_seqk_parallel_kernelI23Flash_bwd_kernel_traitsILi96ELi64ELi128ELi8ELi2ELi4ELi4ELb0ELb0EN7cutlass10bfloat16_tE19Flash_kernel_traitsILi96ELi64ELi128ELi8ES3_EELb0ELb0ELb0ELb0ELb0ELb1ELb1EEEvNS_16Flash_bwd_paramsE:
        /* <DEDUP_REMOVED lines=24> */
[----:B------:R-:W-:Y:S01]  /*0180*/  IMAD.SHL.U32 R249, R13, 0x2, RZ ;  /* 0x000000020df97824 */ /* 0x000fe200078e00ff */
[----:B----4-:R-:W-:-:S02]  /*0190*/  USHF.R.S32.HI UR6, URZ, 0x1f, UR57 ;  /* 0x0000001f3f067899 */ /* 0x010fc40008011439 */
[CC--:B------:R-:W-:Y:S02]  /*01a0*/  LEA.HI R2, R15.reuse, R13.reuse, RZ, 0x4 ;  /* 0x0000000d0f027211 */ /* 0x0c0fe400078f20ff */
[CC--:B------:R-:W-:Y:S02]  /*01b0*/  LEA.HI R18, R15.reuse, R13.reuse, RZ, 0x3 ;  /* 0x0000000d0f127211 */ /* 0x0c0fe400078f18ff */
[----:B------:R-:W-:Y:S01]  /*01c0*/  LEA.HI R11, R15, R13, RZ, 0x2 ;  /* 0x0000000d0f0b7211 */ /* 0x000fe200078f10ff */
[----:B-----5:R-:W-:Y:S01]  /*01d0*/  USHF.L.U32 UR5, UR45, 0x7, URZ ;  /* 0x000000072d057899 */ /* 0x020fe2000800063f */
[----:B-1----:R-:W-:Y:S02]  /*01e0*/  LOP3.LUT R0, R2, 0xfffffff0, RZ, 0xc0, !PT ;  /* 0xfffffff002007812 */ /* 0x002fe400078ec0ff */
[----:B------:R-:W-:Y:S02]  /*01f0*/  SHF.R.S32.HI R6, RZ, 0x4, R2 ;  /* 0x00000004ff067819 */ /* 0x000fe40000011402 */
[----:B------:R-:W-:Y:S01]  /*0200*/  SHF.R.S32.HI R4, RZ, 0x3, R18 ;  /* 0x00000003ff047819 */ /* 0x000fe20000011412 */
[----:B------:R-:W-:Y:S01]  /*0210*/  IMAD.IADD R0, R13, 0x1, -R0 ;  /* 0x000000010d007824 */ /* 0x000fe200078e0a00 */
[----:B------:R-:W-:-:S02]  /*0220*/  LOP3.LUT R5, R11, 0xfffffffc, RZ, 0xc0, !PT ;  /* 0xfffffffc0b057812 */ /* 0x000fc400078ec0ff */
[----:B------:R-:W-:Y:S01]  /*0230*/  LEA.HI R3, R2, R6, RZ, 0x1 ;  /* 0x0000000602037211 */ /* 0x000fe200078f08ff */
[----:B------:R-:W-:Y:S01]  /*0240*/  IMAD.SHL.U32 R2, R4, 0x40, RZ ;  /* 0x0000004004027824 */ /* 0x000fe200078e00ff */
[----:B------:R-:W-:Y:S01]  /*0250*/  SHF.R.S32.HI R241, RZ, 0x2, R11 ;  /* 0x00000002fff17819 */ /* 0x000fe2000001140b */
[----:B------:R-:W-:Y:S01]  /*0260*/  IMAD.IADD R12, R13, 0x1, -R5 ;  /* 0x000000010d0c7824 */ /* 0x000fe200078e0a05 */
[----:B------:R-:W-:Y:S02]  /*0270*/  LOP3.LUT R8, R3, 0xfffffffe, RZ, 0xc0, !PT ;  /* 0xfffffffe03087812 */ /* 0x000fe400078ec0ff */
[----:B------:R-:W-:Y:S01]  /*0280*/  SHF.R.S32.HI R3, RZ, 0x1f, R0 ;  /* 0x0000001fff037819 */ /* 0x000fe20000011400 */
[----:B------:R-:W-:Y:S01]  /*0290*/  IMAD.SHL.U32 R250, R12, 0x8, RZ ;  /* 0x000000080cfa7824 */ /* 0x000fe200078e00ff */
[----:B------:R-:W-:Y:S01]  /*02a0*/  LEA.HI R5, R0, R0, RZ, 0x1 ;  /* 0x0000000000057211 */ /* 0x000fe200078f08ff */
[----:B------:R-:W-:Y:S01]  /*02b0*/  IMAD.IADD R14, R6, 0x1, -R8 ;  /* 0x00000001060e7824 */ /* 0x000fe200078e0a08 */
[----:B------:R-:W-:-:S02]  /*02c0*/  LOP3.LUT R2, R2, 0xc0, RZ, 0xc0, !PT ;  /* 0x000000c002027812 */ /* 0x000fc400078ec0ff */
[----:B------:R-:W-:Y:S02]  /*02d0*/  LEA.HI R16, R3, R0, RZ, 0x3 ;  /* 0x0000000003107211 */ /* 0x000fe400078f18ff */
[----:B------:R-:W-:Y:S02]  /*02e0*/  LOP3.LUT R3, R5, 0x7fffffe, RZ, 0xc0, !PT ;  /* 0x07fffffe05037812 */ /* 0x000fe400078ec0ff */
[----:B------:R-:W-:Y:S02]  /*02f0*/  SHF.R.U32.HI R7, RZ, 0x3, R2 ;  /* 0x00000003ff077819 */ /* 0x000fe40000011602 */
[----:B------:R-:W-:Y:S01]  /*0300*/  LOP3.LUT R4, R2, 0x18, R250, 0xf8, !PT ;  /* 0x0000001802047812 */ /* 0x000fe200078ef8fa */
[----:B------:R-:W-:Y:S01]  /*0310*/  IMAD.IADD R20, R0, 0x1, -R3 ;  /* 0x0000000100147824 */ /* 0x000fe200078e0a03 */
[----:B------:R-:W-:Y:S02]  /*0320*/  LOP3.LUT R2, R16, 0xfffffff8, RZ, 0xc0, !PT ;  /* 0xfffffff810027812 */ /* 0x000fe400078ec0ff */
[----:B------:R-:W-:-:S02]  /*0330*/  LOP3.LUT R3, R18, 0xfffffff8, RZ, 0xc0, !PT ;  /* 0xfffffff812037812 */ /* 0x000fc400078ec0ff */
[----:B------:R-:W-:Y:S01]  /*0340*/  LOP3.LUT R246, R4, R7, RZ, 0x3c, !PT ;  /* 0x0000000704f67212 */ /* 0x000fe200078e3cff */
[----:B------:R-:W-:Y:S01]  /*0350*/  IMAD.IADD R19, R0, 0x1, -R2 ;  /* 0x0000000100137824 */ /* 0x000fe200078e0a02 */
[----:B------:R-:W-:Y:S01]  /*0360*/  LEA.HI R2, R15, R13, RZ, 0x6 ;  /* 0x0000000d0f027211 */ /* 0x000fe200078f30ff */
[----:B------:R-:W-:Y:S01]  /*0370*/  IMAD.IADD R8, R13, 0x1, -R3 ;  /* 0x000000010d087824 */ /* 0x000fe200078e0a03 */
[----:B------:R-:W-:Y:S02]  /*0380*/  SHF.R.S32.HI R0, RZ, 0x1f, R11 ;  /* 0x0000001fff007819 */ /* 0x000fe4000001140b */
[----:B------:R-:W-:Y:S02]  /*0390*/  SHF.R.S32.HI R9, RZ, 0x6, R2 ;  /* 0x00000006ff097819 */ /* 0x000fe40000011402 */
[-C--:B------:R-:W-:Y:S02]  /*03a0*/  LEA.HI R2, R11, R241.reuse, RZ, 0x1 ;  /* 0x000000f10b027211 */ /* 0x080fe400078f08ff */
[----:B------:R-:W-:-:S02]  /*03b0*/  LEA.HI R0, R0, R241, RZ, 0x3 ;  /* 0x000000f100007211 */ /* 0x000fc400078f18ff */
[----:B------:R-:W-:Y:S02]  /*03c0*/  LEA.HI R11, R8, R8, RZ, 0x1 ;  /* 0x00000008080b7211 */ /* 0x000fe400078f08ff */
[----:B------:R-:W-:Y:S02]  /*03d0*/  LOP3.LUT R3, R2, 0x7fffffe, RZ, 0xc0, !PT ;  /* 0x07fffffe02037812 */ /* 0x000fe400078ec0ff */
[----:B------:R-:W-:Y:S02]  /*03e0*/  LOP3.LUT R0, R0, 0xfffffff8, RZ, 0xc0, !PT ;  /* 0xfffffff800007812 */ /* 0x000fe400078ec0ff */
[----:B------:R-:W-:Y:S01]  /*03f0*/  LOP3.LUT R2, R11, 0x3fffffe, RZ, 0xc0, !PT ;  /* 0x03fffffe0b027812 */ /* 0x000fe200078ec0ff */
[C---:B------:R-:W-:Y:S01]  /*0400*/  IMAD.IADD R6, R241.reuse, 0x1, -R3 ;  /* 0x00000001f1067824 */ /* 0x040fe200078e0a03 */
[--C-:B------:R-:W-:Y:S02]  /*0410*/  SHF.R.S32.HI R7, RZ, 0x1, R5.reuse ;  /* 0x00000001ff077819 */ /* 0x100fe40000011405 */
[----:B------:R-:W-:Y:S01]  /*0420*/  SHF.R.S32.HI R4, RZ, 0x1f, R5 ;  /* 0x0000001fff047819 */ /* 0x000fe20000011405 */
[----:B------:R-:W-:Y:S01]  /*0430*/  IMAD.IADD R5, R241, 0x1, -R0 ;  /* 0x00000001f1057824 */ /* 0x000fe200078e0a00 */
[----:B------:R-:W-:Y:S01]  /*0440*/  LEA.HI R10, R15, R13, RZ, 0x5 ;  /* 0x0000000d0f0a7211 */ /* 0x000fe200078f28ff */
[----:B------:R-:W-:Y:S01]  /*0450*/  IMAD.IADD R2, R8, 0x1, -R2 ;  /* 0x0000000108027824 */ /* 0x000fe200078e0a02 */
[----:B------:R-:W-:Y:S01]  /*0460*/  LEA.HI R3, R4, R7, RZ, 0x2 ;  /* 0x0000000704037211 */ /* 0x000fe200078f10ff */
[C---:B------:R-:W-:Y:S01]  /*0470*/  IMAD R0, R9.reuse, 0x4, R14 ;  /* 0x0000000409007824 */ /* 0x040fe200078e020e */
[----:B------:R-:W-:Y:S01]  /*0480*/  SHF.R.S32.HI R21, RZ, 0x5, R10 ;  /* 0x00000005ff157819 */ /* 0x000fe2000001140a */
[----:B------:R-:W-:Y:S01]  /*0490*/  IMAD.SHL.U32 R9, R9, 0x20, RZ ;  /* 0x0000002009097824 */ /* 0x000fe200078e00ff */
[----:B------:R-:W-:Y:S01]  /*04a0*/  LOP3.LUT P4, RZ, R5, 0x2, RZ, 0xc0, !PT ;  /* 0x0000000205ff7812 */ /* 0x000fe2000788c0ff */
[----:B------:R-:W-:Y:S01]  /*04b0*/  IMAD R173, R0, 0x8, R2 ;  /* 0x0000000800ad7824 */ /* 0x000fe200078e0202 */
[----:B------:R-:W-:Y:S01]  /*04c0*/  LOP3.LUT R0, R3, 0xfffffffc, RZ, 0xc0, !PT ;  /* 0xfffffffc03007812 */ /* 0x000fe200078ec0ff */
[----:B------:R-:W-:Y:S01]  /*04d0*/  IMAD R4, R21, 0x8, R6 ;  /* 0x0000000815047824 */ /* 0x000fe200078e0206 */
[----:B------:R-:W-:-:S02]  /*04e0*/  LOP3.LUT R3, R10, 0xffffffe0, RZ, 0xc0, !PT ;  /* 0xffffffe00a037812 */ /* 0x000fc400078ec0ff */
[----:B------:R-:W-:Y:S01]  /*04f0*/  LEA.HI R2, R15, R13, RZ, 0x7 ;  /* 0x0000000d0f027211 */ /* 0x000fe200078f38ff */
[----:B------:R-:W-:Y:S01]  /*0500*/  IMAD.IADD R17, R7, 0x1, -R0 ;  /* 0x0000000107117824 */ /* 0x000fe200078e0a00 */
[----:B------:R-:W-:Y:S01]  /*0510*/  SHF.R.S32.HI R0, RZ, 0x1f, R10 ;  /* 0x0000001fff007819 */ /* 0x000fe2000001140a */
[----:B------:R-:W-:Y:S01]  /*0520*/  IMAD.IADD R22, R13, 0x1, -R3 ;  /* 0x000000010d167824 */ /* 0x000fe200078e0a03 */
[-C--:B------:R-:W-:Y:S01]  /*0530*/  LEA.HI R3, R10, R21.reuse, RZ, 0x1 ;  /* 0x000000150a037211 */ /* 0x080fe200078f08ff */
[----:B------:R-:W-:Y:S01]  /*0540*/  IMAD.U32 R246, R4, 0x20, R246 ;  /* 0x0000002004f67824 */ /* 0x000fe200078e00f6 */
[----:B------:R-:W-:Y:S02]  /*0550*/  LEA.HI R0, R0, R21, RZ, 0x2 ;  /* 0x0000001500007211 */ /* 0x000fe400078f10ff */
[----:B------:R-:W-:Y:S01]  /*0560*/  SHF.R.S32.HI R13, RZ, 0x7, R2 ;  /* 0x00000007ff0d7819 */ /* 0x000fe20000011402 */
[----:B------:R1:W-:Y:S01]  /*0570*/  STL [R1], R22 ;  /* 0x0000001601007387 */ /* 0x0003e20000100800 */
[----:B------:R-:W-:Y:S01]  /*0580*/  LOP3.LUT R2, R3, 0xfffffffe, RZ, 0xc0, !PT ;  /* 0xfffffffe03027812 */ /* 0x000fe200078ec0ff */
[----:B------:R-:W-:Y:S01]  /*0590*/  IMAD.SHL.U32 R3, R8, 0x40, RZ ;  /* 0x0000004008037824 */ /* 0x000fe200078e00ff */
[----:B------:R-:W-:Y:S01]  /*05a0*/  LOP3.LUT R0, R0, 0xfffffffc, RZ, 0xc0, !PT ;  /* 0xfffffffc00007812 */ /* 0x000fe200078ec0ff */
[----:B------:R-:W-:Y:S01]  /*05b0*/  IMAD.SHL.U32 R8, R12, 0x2, RZ ;  /* 0x000000020c087824 */ /* 0x000fe200078e00ff */
[----:B------:R-:W-:Y:S01]  /*05c0*/  LEA.HI R12, R5, R5, RZ, 0x1 ;  /* 0x00000005050c7211 */ /* 0x000fe200078f08ff */
[----:B------:R-:W-:Y:S01]  /*05d0*/  IMAD.IADD R15, R21, 0x1, -R2 ;  /* 0x00000001150f7824 */ /* 0x000fe200078e0a02 */
[----:B------:R-:W-:Y:S01]  /*05e0*/  LOP3.LUT R6, R5, 0x1, RZ, 0xc0, !PT ;  /* 0x0000000105067812 */ /* 0x000fe200078ec0ff */
[----:B------:R-:W-:Y:S01]  /*05f0*/  IMAD.IADD R0, R21, 0x1, -R0 ;  /* 0x0000000115007824 */ /* 0x000fe200078e0a00 */
[----:B------:R-:W-:-:S02]  /*0600*/  SHF.R.S32.HI R2, RZ, 0x1, R11 ;  /* 0x00000001ff027819 */ /* 0x000fc4000001140b */
[----:B------:R-:W-:Y:S01]  /*0610*/  LOP3.LUT R4, R12, 0x3fffffe, RZ, 0xc0, !PT ;  /* 0x03fffffe0c047812 */ /* 0x000fe200078ec0ff */
[----:B------:R-:W-:Y:S01]  /*0620*/  IMAD R11, R0, 0x200, R8 ;  /* 0x00000200000b7824 */ /* 0x000fe200078e0208 */
[----:B------:R-:W-:Y:S02]  /*0630*/  LOP3.LUT R7, R3, 0x1c0, RZ, 0xc0, !PT ;  /* 0x000001c003077812 */ /* 0x000fe400078ec0ff */
[----:B------:R-:W-:Y:S01]  /*0640*/  ISETP.NE.U32.AND P5, PT, R6, 0x1, PT ;  /* 0x000000010600780c */ /* 0x000fe20003fa5070 */
[C---:B------:R-:W-:Y:S01]  /*0650*/  IMAD.SHL.U32 R6, R2.reuse, 0x40, RZ ;  /* 0x0000004002067824 */ /* 0x040fe200078e00ff */
[----:B------:R-:W-:Y:S01]  /*0660*/  SHF.R.S32.HI R3, RZ, 0x3, R16 ;  /* 0x00000003ff037819 */ /* 0x000fe20000011410 */
[----:B------:R-:W-:Y:S01]  /*0670*/  IMAD.IADD R16, R5, 0x1, -R4 ;  /* 0x0000000105107824 */ /* 0x000fe200078e0a04 */
[----:B------:R-:W-:Y:S01]  /*0680*/  LOP3.LUT P6, RZ, R2, 0x2, RZ, 0xc0, !PT ;  /* 0x0000000202ff7812 */ /* 0x000fe200078cc0ff */
[C---:B------:R-:W-:Y:S01]  /*0690*/  IMAD.SHL.U32 R2, R0.reuse, 0x10, RZ ;  /* 0x0000001000027824 */ /* 0x040fe200078e00ff */
[----:B------:R-:W-:Y:S01]  /*06a0*/  LOP3.LUT R249, R9, 0x6, R249, 0xf8, !PT ;  /* 0x0000000609f97812 */ /* 0x000fe200078ef8f9 */
[----:B------:R-:W-:Y:S01]  /*06b0*/  IMAD.SHL.U32 R4, R5, 0x40, RZ ;  /* 0x0000004005047824 */ /* 0x000fe200078e00ff */
[----:B------:R-:W-:Y:S01]  /*06c0*/  R2P PR, R19, 0x6 ;  /* 0x0000000613007804 */ /* 0x000fe20000000000 */
        /* <DEDUP_REMOVED lines=14> */
[----:B------:R-:W-:-:S02]  /*07b0*/  SHF.R.U32.HI R6, RZ, 0x3, R7 ;  /* 0x00000003ff067819 */ /* 0x000fc40000011607 */
[----:B------:R-:W-:Y:S01]  /*07c0*/  LOP3.LUT R2, R3, R2, RZ, 0x3c, !PT ;  /* 0x0000000203027212 */ /* 0x000fe200078e3cff */
[----:B------:R-:W-:Y:S01]  /*07d0*/  IMAD R0, R15, 0x400, R0 ;  /* 0x000004000f007824 */ /* 0x000fe200078e0200 */
[----:B------:R-:W-:Y:S01]  /*07e0*/  LOP3.LUT R4, R5, R4, RZ, 0x3c, !PT ;  /* 0x0000000405047212 */ /* 0x000fe200078e3cff */
[----:B------:R-:W-:Y:S01]  /*07f0*/  IMAD.SHL.U32 R3, R19, 0x40, RZ ;  /* 0x0000004013037824 */ /* 0x000fe200078e00ff */
[----:B------:R-:W-:Y:S01]  /*0800*/  LOP3.LUT R5, R10, R6, RZ, 0x3c, !PT ;  /* 0x000000060a057212 */ /* 0x000fe200078e3cff */
[----:B------:R-:W-:Y:S01]  /*0810*/  IMAD.IADD R196, R2, 0x1, R0 ;  /* 0x0000000102c47824 */ /* 0x000fe200078e0200 */
[----:B------:R-:W-:Y:S01]  /*0820*/  SHF.R.S32.HI R10, RZ, 0x1f, R22 ;  /* 0x0000001fff0a7819 */ /* 0x000fe20000011416 */
[----:B------:R-:W-:Y:S01]  /*0830*/  IMAD.SHL.U32 R0, R13, 0x8, RZ ;  /* 0x000000080d007824 */ /* 0x000fe200078e00ff */
[----:B------:R-:W-:Y:S01]  /*0840*/  LOP3.LUT R3, R3, 0x1c0, RZ, 0xc0, !PT ;  /* 0x000001c003037812 */ /* 0x000fe200078ec0ff */
[----:B------:R-:W-:Y:S01]  /*0850*/  IMAD.SHL.U32 R2, R17, 0x40, RZ ;  /* 0x0000004011027824 */ /* 0x000fe200078e00ff */
[----:B------:R-:W-:Y:S01]  /*0860*/  LEA R196, R196, UR4, 0x1 ;  /* 0x00000004c4c47c11 */ /* 0x000fe2000f8e08ff */
[----:B------:R-:W-:Y:S01]  /*0870*/  IMAD.U32 R173, R173, 0x20, R4 ;  /* 0x00000020adad7824 */ /* 0x000fe200078e0004 */
        /* <DEDUP_REMOVED lines=10> */
[----:B------:R-:W-:Y:S01]  /*0920*/  SHF.R.U32.HI R176, RZ, 0x3, R3 ;  /* 0x00000003ffb07819 */ /* 0x000fe20000011603 */
[----:B------:R-:W-:Y:S01]  /*0930*/  IMAD.IADD R195, R196, 0x1, R193 ;  /* 0x00000001c4c37824 */ /* 0x000fe200078e02c1 */
[----:B------:R-:W-:Y:S01]  /*0940*/  LOP3.LUT R0, R0, 0xc0, RZ, 0xc0, !PT ;  /* 0x000000c000007812 */ /* 0x000fe200078ec0ff */
[----:B------:R-:W-:Y:S01]  /*0950*/  IMAD.IADD R193, R193, 0x1, R194 ;  /* 0x00000001c1c17824 */ /* 0x000fe200078e02c2 */
[----:B------:R-:W-:-:S02]  /*0960*/  SHF.R.U32.HI R6, RZ, 0x3, R2 ;  /* 0x00000003ff067819 */ /* 0x000fc40000011602 */
[----:B------:R-:W-:Y:S02]  /*0970*/  SHF.R.U32.HI R8, RZ, 0x3, R0 ;  /* 0x00000003ff087819 */ /* 0x000fe40000011600 */
[----:B------:R-:W-:Y:S02]  /*0980*/  LOP3.LUT R176, R176, R3, R4, 0x1e, !PT ;  /* 0x00000003b0b07212 */ /* 0x000fe400078e1e04 */
[----:B------:R-:W-:Y:S02]  /*0990*/  LOP3.LUT R8, R8, R0, R7, 0x1e, !PT ;  /* 0x0000000008087212 */ /* 0x000fe400078e1e07 */
[----:B------:R-:W-:Y:S01]  /*09a0*/  LEA.HI R0, R10, R22, RZ, 0x2 ;  /* 0x000000160a007211 */ /* 0x000fe200078f10ff */
[----:B------:R-:W-:Y:S01]  /*09b0*/  IMAD.U32 R176, R20, 0x200, R176 ;  /* 0x0000020014b07824 */ /* 0x000fe200078e00b0 */
[----:B------:R-:W-:Y:S01]  /*09c0*/  LOP3.LUT R3, R6, R2, R4, 0x1e, !PT ;  /* 0x0000000206037212 */ /* 0x000fe200078e1e04 */
[----:B------:R-:W-:Y:S01]  /*09d0*/  IMAD.IADD R8, R8, 0x1, R11 ;  /* 0x0000000108087824 */ /* 0x000fe200078e020b */
[----:B------:R-:W-:Y:S01]  /*09e0*/  SHF.R.S32.HI R4, RZ, 0x2, R0 ;  /* 0x00000002ff047819 */ /* 0x000fe20000011400 */
[----:B------:R-:W-:Y:S01]  /*09f0*/  IMAD.SHL.U32 R0, R21, 0x20, RZ ;  /* 0x0000002015007824 */ /* 0x000fe200078e00ff */
[----:B------:R-:W-:-:S02]  /*0a00*/  LOP3.LUT R9, R7, 0x10, R9, 0xf8, !PT ;  /* 0x0000001007097812 */ /* 0x000fc400078ef809 */
[----:B------:R-:W-:Y:S01]  /*0a10*/  SEL R177, R180, 0xffffffe0, !P1 ;  /* 0xffffffe0b4b17807 */ /* 0x000fe20004800000 */
[C---:B------:R-:W-:Y:S01]  /*0a20*/  IMAD R252, R15.reuse, 0x10, R4 ;  /* 0x000000100ffc7824 */ /* 0x040fe200078e0204 */
[----:B------:R-:W-:Y:S01]  /*0a30*/  LOP3.LUT R2, R6, R9, R2, 0x1e, !PT ;  /* 0x0000000906027212 */ /* 0x000fe200078e1e02 */
[----:B------:R-:W-:Y:S01]  /*0a40*/  IMAD R4, R15, 0x200, R0 ;  /* 0x000002000f047824 */ /* 0x000fe200078e0200 */
[----:B------:R-:W-:Y:S02]  /*0a50*/  SEL R178, R178, 0x40, P2 ;  /* 0x00000040b2b27807 */ /* 0x000fe40001000000 */
[----:B------:R-:W-:Y:S01]  /*0a60*/  SEL R174, R180, 0xffffffe0, !P6 ;  /* 0xffffffe0b4ae7807 */ /* 0x000fe20007000000 */
[----:B------:R-:W-:Y:S01]  /*0a70*/  IMAD.IADD R182, R4, 0x1, R3 ;  /* 0x0000000104b67824 */ /* 0x000fe200078e0203 */
[----:B------:R-:W-:Y:S01]  /*0a80*/  LEA R173, R173, UR4, 0x1 ;  /* 0x00000004adad7c11 */ /* 0x000fe2000f8e08ff */
[----:B------:R-:W-:Y:S01]  /*0a90*/  IMAD.U32 R3, RZ, RZ, UR6 ;  /* 0x00000006ff037e24 */ /* 0x000fe2000f8e00ff */
[----:B------:R-:W-:Y:S01]  /*0aa0*/  USHF.R.S32.HI UR6, URZ, 0x1f, UR45 ;  /* 0x0000001f3f067899 */ /* 0x000fe2000801142d */
[----:B------:R-:W-:Y:S01]  /*0ab0*/  IMAD.IADD R181, R0, 0x1, R2 ;  /* 0x0000000100b57824 */ /* 0x000fe200078e0202 */
[----:B------:R-:W-:Y:S01]  /*0ac0*/  LOP3.LUT P0, RZ, R17, 0x2, RZ, 0xc0, !PT ;  /* 0x0000000211ff7812 */ /* 0x000fe2000780c0ff */
[----:B------:R-:W-:Y:S01]  /*0ad0*/  IMAD.U32 R0, RZ, RZ, UR5 ;  /* 0x00000005ff007e24 */ /* 0x000fe2000f8e00ff */
[----:B------:R-:W-:Y:S01]  /*0ae0*/  USHF.R.S32.HI UR5, URZ, 0x1f, UR57 ;  /* 0x0000001f3f057899 */ /* 0x000fe20008011439 */
[----:B------:R-:W-:Y:S01]  /*0af0*/  LEA R3, R5, UR4, 0x1 ;  /* 0x0000000405037c11 */ /* 0x000fe2000f8e08ff */
[----:B------:R-:W-:Y:S01]  /*0b00*/  IMAD.U32 R2, RZ, RZ, UR6 ;  /* 0x00000006ff027e24 */ /* 0x000fe2000f8e00ff */
[----:B------:R-:W-:Y:S01]  /*0b10*/  UIADD3 UR6, UR4, 0x9000, URZ ;  /* 0x0000900004067890 */ /* 0x000fe2000fffe03f */
[----:B------:R-:W-:Y:S01]  /*0b20*/  SEL R180, R180, 0xffffffe0, !P0 ;  /* 0xffffffe0b4b47807 */ /* 0x000fe20004000000 */
[----:B------:R-:W-:-:S02]  /*0b30*/  IMAD.IADD R174, R174, 0x1, R173 ;  /* 0x00000001aeae7824 */ /* 0x000fc400078e02ad */
[----:B------:R-:W-:Y:S02]  /*0b40*/  IMAD.U32 R0, RZ, RZ, UR5 ;  /* 0x00000005ff007e24 */ /* 0x000fe4000f8e00ff */
[----:B------:R-:W-:Y:S01]  /*0b50*/  IMAD.U32 R2, RZ, RZ, UR5 ;  /* 0x00000005ff027e24 */ /* 0x000fe2000f8e00ff */
[----:B------:R-:W-:Y:S01]  /*0b60*/  UIADD3 UR5, UR4, 0x15000, URZ ;  /* 0x0001500004057890 */ /* 0x000fe2000fffe03f */
[----:B------:R-:W-:Y:S01]  /*0b70*/  VIADD R0, R252, 0xffffffc0 ;  /* 0xffffffc0fc007836 */ /* 0x000fe20000000000 */
[----:B------:R-:W-:Y:S01]  /*0b80*/  LEA R242, R8, UR6, 0x1 ;  /* 0x0000000608f27c11 */ /* 0x000fe2000f8e08ff */
[----:B------:R-:W-:Y:S02]  /*0b90*/  ULDC.64 UR6, c[0x0][0x208] ;  /* 0x0000820000067ab9 */ /* 0x000fe40000000a00 */
[----:B------:R-:W-:Y:S01]  /*0ba0*/  IMAD.SHL.U32 R247, R0, 0x4, RZ ;  /* 0x0000000400f77824 */ /* 0x000fe200078e00ff */
[----:B------:R-:W-:Y:S01]  /*0bb0*/  LEA R176, R176, UR5, 0x1 ;  /* 0x00000005b0b07c11 */ /* 0x000fe2000f8e08ff */
[C---:B------:R-:W-:Y:S01]  /*0bc0*/  VIADD R243, R242.reuse, 0x20 ;  /* 0x00000020f2f37836 */ /* 0x040fe20000000000 */
[----:B------:R-:W-:Y:S01]  /*0bd0*/  SHF.R.S32.HI R2, RZ, 0x1f, R0 ;  /* 0x0000001fff027819 */ /* 0x000fe20000011400 */
[----:B------:R-:W-:-:S02]  /*0be0*/  @P3 VIADD R243, R242, 0xffffffe0 ;  /* 0xffffffe0f2f33836 */ /* 0x000fc40000000000 */
[----:B------:R-:W-:Y:S01]  /*0bf0*/  IMAD.IADD R177, R176, 0x1, R177 ;  /* 0x00000001b0b17824 */ /* 0x000fe200078e02b1 */
[----:B------:R-:W-:Y:S01]  /*0c00*/  SHF.L.U64.HI R248, R0, 0x2, R2 ;  /* 0x0000000200f87819 */ /* 0x000fe20000010202 */
[--C-:B------:R-:W-:Y:S02]  /*0c10*/  IMAD.IADD R179, R176, 0x1, R178.reuse ;  /* 0x00000001b0b37824 */ /* 0x100fe400078e02b2 */
[----:B-1----:R-:W-:-:S07]  /*0c20*/  IMAD.IADD R178, R177, 0x1, R178 ;  /* 0x00000001b1b27824 */ /* 0x002fce00078e02b2 */
.L_x_825:
        /* <DEDUP_REMOVED lines=67> */
.L_x_797:
        /* <DEDUP_REMOVED lines=70> */
[----:B------:R-:W-:Y:S02]  /*14c0*/  @UP3 UIMAD UR16, UR45, UR34, URZ ;  /* 0x000000222d1032a4 */ /* 0x000fe4000f8e023f */
[----:B------:R-:W-:Y:S01]  /*14d0*/  ULOP3.LUT UR9, UR44, 0xffffffc0, URZ, 0xc0, !UPT ;  /* 0xffffffc02c097892 */ /* 0x000fe2000f8ec03f */
[----:B------:R-:W-:Y:S01]  /*14e0*/  IMAD.MOV R4, RZ, RZ, -R0 ;  /* 0x000000ffff047224 */ /* 0x000fe200078e0a00 */
[----:B------:R-:W-:Y:S02]  /*14f0*/  UIADD3 UR46, UR15, UR5, URZ ;  /* 0x000000050f2e7290 */ /* 0x000fe4000fffe03f */
[----:B------:R-:W-:Y:S01]  /*1500*/  USHF.L.U64.HI UR19, UR45, 0x7, UR58 ;  /* 0x000000072d137899 */ /* 0x000fe2000801023a */
[----:B------:R-:W-:Y:S01]  /*1510*/  IMAD R2, R6, R4, R2 ;  /* 0x0000000406027224 */ /* 0x000fe200078e0202 */
[----:B------:R-:W-:Y:S02]  /*1520*/  @UP3 USEL UR5, UR16, UR18, !UP1 ;  /* 0x0000001210053287 */ /* 0x000fe4000c800000 */
[----:B------:R-:W-:-:S02]  /*1530*/  UIADD3 UR15, UR9, -0x40, URZ ;  /* 0xffffffc0090f7890 */ /* 0x000fc4000fffe03f */
[----:B------:R-:W-:Y:S01]  /*1540*/  ISETP.GT.U32.AND P1, PT, R6, R2, PT ;  /* 0x000000020600720c */ /* 0x000fe20003f24070 */
[----:B------:R-:W-:Y:S01]  /*1550*/  @UP3 ULDC UR17, c[0x0][0x2e4] ;  /* 0x0000b90000113ab9 */ /* 0x000fe20000000800 */
[----:B------:R-:W-:Y:S02]  /*1560*/  UIMAD.WIDE.U32 UR12, UR10, UR18, URZ ;  /* 0x000000120a0c72a5 */ /* 0x000fe4000f8e003f */
[----:B------:R-:W-:Y:S02]  /*1570*/  USEL UR19, UR19, URZ, UP2 ;  /* 0x0000003f13137287 */ /* 0x000fe40009000000 */
[----:B------:R-:W-:Y:S02]  /*1580*/  @UP3 UIMAD UR17, UR57, UR17, UR5 ;  /* 0x00000011391132a4 */ /* 0x000fe4000f8e0205 */
[----:B------:R-:W-:Y:S02]  /*1590*/  USHF.R.S32.HI UR16, URZ, 0x1f, UR15 ;  /* 0x0000001f3f107899 */ /* 0x000fe4000801140f */
[----:B------:R-:W-:-:S02]  /*15a0*/  UIADD3 UR5, UP2, UR15, UR30, URZ ;  /* 0x0000001e0f057290 */ /* 0x000fc4000ff5e03f */
[----:B------:R-:W-:Y:S01]  /*15b0*/  USEL UR56, UR14, UR12, !UP1 ;  /* 0x0000000c0e387287 */ /* 0x000fe2000c800000 */
[-C--:B------:R-:W-:Y:S01]  /*15c0*/  @!P1 IADD3 R2, R2, -R6.reuse, RZ ;  /* 0x8000000602029210 */ /* 0x080fe20007ffe0ff */
[----:B------:R-:W-:Y:S01]  /*15d0*/  @!UP3 UIMAD UR12, UR45, UR61, UR57 ;  /* 0x0000003d2d0cb2a4 */ /* 0x000fe2000f8e0239 */
[----:B------:R-:W-:Y:S01]  /*15e0*/  @!P1 VIADD R0, R0, 0x1 ;  /* 0x0000000100009836 */ /* 0x000fe20000000000 */
[----:B------:R-:W-:Y:S01]  /*15f0*/  UIADD3.X UR14, UR16, UR19, URZ, UP2, !UPT ;  /* 0x00000013100e7290 */ /* 0x000fe200097fe43f */
[----:B------:R-:W-:Y:S01]  /*1600*/  ISETP.GE.U32.AND P0, PT, R2, R6, PT ;  /* 0x000000060200720c */ /* 0x000fe20003f06070 */
[----:B------:R-:W-:Y:S01]  /*1610*/  UIMAD UR9, UR11, UR5, URZ ;  /* 0x000000050b0972a4 */ /* 0x000fe2000f8e023f */
[----:B------:R-:W-:Y:S01]  /*1620*/  LOP3.LUT R2, R7, UR57, RZ, 0x3c, !PT ;  /* 0x0000003907027c12 */ /* 0x000fe2000f8e3cff */
[----:B------:R-:W-:Y:S01]  /*1630*/  @UP0 UIADD3 UR25, UR35, UR37, URZ ;  /* 0x0000002523190290 */ /* 0x000fe2000fffe03f */
[----:B------:R-:W-:Y:S01]  /*1640*/  PLOP3.LUT P1, PT, PT, PT, UP0, 0x80, 0x0 ;  /* 0x000000000000781c */ /* 0x000fe20003f2f008 */
[----:B------:R-:W-:Y:S01]  /*1650*/  UIMAD UR51, UR57, UR38, URZ ;  /* 0x00000026393372a4 */ /* 0x000fe2000f8e023f */
[----:B------:R-:W-:Y:S01]  /*1660*/  ISETP.GE.AND P2, PT, R2, RZ, PT ;  /* 0x000000ff0200720c */ /* 0x000fe20003f46270 */
[----:B------:R-:W-:Y:S01]  /*1670*/  @!UP3 UIMAD UR17, UR12, UR34, URZ ;  /* 0x000000220c11b2a4 */ /* 0x000fe2000f8e023f */
[----:B------:R-:W-:Y:S01]  /*1680*/  @UP0 ULDC.64 UR20, c[0x0][0x250] ;  /* 0x0000940000140ab9 */ /* 0x000fe20000000a00 */
[----:B------:R-:W-:-:S02]  /*1690*/  UIMAD.WIDE.U32 UR38, UR10, UR5, URZ ;  /* 0x000000050a2672a5 */ /* 0x000fc4000f8e003f */
[----:B------:R-:W-:Y:S02]  /*16a0*/  UIMAD UR12, UR11, UR18, URZ ;  /* 0x000000120b0c72a4 */ /* 0x000fe4000f8e023f */
[----:B------:R-:W-:Y:S01]  /*16b0*/  @P0 VIADD R0, R0, 0x1 ;  /* 0x0000000100000836 */ /* 0x000fe20000000000 */
[----:B------:R-:W-:Y:S01]  /*16c0*/  UIMAD UR5, UR10, UR14, UR9 ;  /* 0x0000000e0a0572a4 */ /* 0x000fe2000f8e0209 */
[----:B------:R-:W-:Y:S01]  /*16d0*/  PLOP3.LUT P0, PT, PT, PT, UP3, 0x80, 0x0 ;  /* 0x000000000000781c */ /* 0x000fe20003f0f038 */
[----:B------:R-:W-:Y:S02]  /*16e0*/  @UP0 UIMAD.WIDE.U32 UR10, UR25, UR20, URZ ;  /* 0x00000014190a02a5 */ /* 0x000fe4000f8e003f */
[----:B------:R-:W-:Y:S01]  /*16f0*/  @UP0 UIMAD UR9, UR25, UR21, URZ ;  /* 0x00000015190902a4 */ /* 0x000fe2000f8e023f */
[----:B------:R-:W-:Y:S01]  /*1700*/  @!P2 IADD3 R0, -R0, RZ, RZ ;  /* 0x000000ff0000a210 */ /* 0x000fe20007ffe1ff */
[----:B------:R-:W-:Y:S01]  /*1710*/  USHF.R.S32.HI UR53, URZ, 0x1f, UR31 ;  /* 0x0000001f3f357899 */ /* 0x000fe2000801141f */
[----:B------:R-:W-:Y:S01]  /*1720*/  @!P3 LOP3.LUT R0, RZ, R7, RZ, 0x33, !PT ;  /* 0x00000007ff00b212 */ /* 0x000fe200078e33ff */
[----:B------:R-:W-:-:S02]  /*1730*/  @!UP1 UIADD3 UR47, UR29, UR27, URZ ;  /* 0x0000001b1d2f9290 */ /* 0x000fc4000fffe03f */
[----:B------:R-:W-:Y:S02]  /*1740*/  @UP1 UIADD3 UR46, UR13, UR12, URZ ;  /* 0x0000000c0d2e1290 */ /* 0x000fe4000fffe03f */
        /* <DEDUP_REMOVED lines=19> */
.L_x_799:
        /* <DEDUP_REMOVED lines=13> */
.L_x_800:
        /* <DEDUP_REMOVED lines=11> */
.L_x_801:
[----:B------:R-:W-:-:S04]  /*1a00*/  UIMAD UR9, UR45, UR61, UR57 ;  /* 0x0000003d2d0972a4 */ /* 0x000fc8000f8e0239 */
[----:B------:R-:W-:-:S12]  /*1a10*/  UIMAD UR9, UR9, UR59, URZ ;  /* 0x0000003b090972a4 */ /* 0x000fd8000f8e023f */
.L_x_802:
[----:B------:R-:W2:Y:S01]  /*1a20*/  LDL R13, [R1] ;  /* 0x00000000010d7983 */ /* 0x000ea20000100800 */
[----:B------:R-:W-:Y:S01]  /*1a30*/  SHF.R.S32.HI R17, RZ, 0x1f, R241 ;  /* 0x0000001fff117819 */ /* 0x000fe200000114f1 */
[----:B------:R-:W-:Y:S01]  /*1a40*/  ULDC.64 UR10, c[0x0][0x420] ;  /* 0x00010800000a7ab9 */ /* 0x000fe20000000a00 */
[----:B------:R-:W-:Y:S01]  /*1a50*/  IADD3 R2, P1, R241, UR15, RZ ;  /* 0x0000000ff1027c10 */ /* 0x000fe2000ff3e0ff */
[----:B------:R-:W1:Y:S01]  /*1a60*/  S2R R11, SR_TID.X ;  /* 0x00000000000b7919 */ /* 0x000e620000002100 */
[--C-:B------:R-:W-:Y:S01]  /*1a70*/  SHF.R.S32.HI R251, RZ, 0x1f, R250.reuse ;  /* 0x0000001ffffb7819 */ /* 0x100fe200000114fa */
[----:B------:R-:W-:Y:S01]  /*1a80*/  IMAD.U32 R9, RZ, RZ, UR10 ;  /* 0x0000000aff097e24 */ /* 0x000fe2000f8e00ff */
[----:B------:R-:W-:Y:S01]  /*1a90*/  IADD3 R4, P0, R250, UR5, RZ ;  /* 0x00000005fa047c10 */ /* 0x000fe2000ff1e0ff */
[----:B------:R-:W3:Y:S01]  /*1aa0*/  S2R R12, SR_TID.X ;  /* 0x00000000000c7919 */ /* 0x000ee20000002100 */
[----:B------:R-:W-:Y:S01]  /*1ab0*/  IADD3.X R6, R17, UR16, RZ, P1, !PT ;  /* 0x0000001011067c10 */ /* 0x000fe20008ffe4ff */
[----:B------:R-:W-:Y:S01]  /*1ac0*/  UIMAD UR5, UR16, UR10, URZ ;  /* 0x0000000a100572a4 */ /* 0x000fe2000f8e023f */
[----:B------:R-:W-:Y:S01]  /*1ad0*/  IADD3.X R5, R251, UR47, RZ, P0, !PT ;  /* 0x0000002ffb057c10 */ /* 0x000fe200087fe4ff */
[----:B------:R-:W-:Y:S01]  /*1ae0*/  USHF.R.S32.HI UR25, URZ, 0x1f, UR57 ;  /* 0x0000001f3f197899 */ /* 0x000fe20008011439 */
[----:B------:R-:W-:Y:S01]  /*1af0*/  BSSY B1, `(.L_x_798) ;  /* 0x00006f6000017945 */ /* 0x000fe20003800000 */
[----:B------:R-:W-:Y:S01]  /*1b00*/  IMAD R8, R6, UR40, RZ ;  /* 0x0000002806087c24 */ /* 0x000fe2000f8e02ff */
[----:B------:R-:W-:Y:S01]  /*1b10*/  UIMAD UR14, UR15, UR11, UR5 ;  /* 0x0000000b0f0e72a4 */ /* 0x000fe2000f8e0205 */
[----:B------:R-:W-:Y:S01]  /*1b20*/  IMAD.WIDE.U32 R6, R2, UR40, R250 ;  /* 0x0000002802067c25 */ /* 0x000fe2000f8e00fa */
[----:B------:R-:W-:Y:S01]  /*1b30*/  ULDC.64 UR12, c[0x0][0x428] ;  /* 0x00010a00000c7ab9 */ /* 0x000fe20000000a00 */
[----:B------:R-:W-:-:S02]  /*1b40*/  UIADD3 UR16, UR15, UR9, URZ ;  /* 0x000000090f107290 */ /* 0x000fc4000fffe03f */
[----:B------:R-:W-:Y:S01]  /*1b50*/  IMAD.WIDE.U32 R4, R9, UR15, R4 ;  /* 0x0000000f09047c25 */ /* 0x000fe2000f8e0004 */
[----:B------:R-:W-:Y:S01]  /*1b60*/  UIMAD UR5, UR25, UR12, URZ ;  /* 0x0000000c190572a4 */ /* 0x000fe2000f8e023f */
[----:B------:R-:W-:Y:S01]  /*1b70*/  IADD3 R6, P0, R6, UR55, RZ ;  /* 0x0000003706067c10 */ /* 0x000fe2000ff1e0ff */
[----:B------:R-:W-:Y:S01]  /*1b80*/  UIADD3 UR18, UR15, UR17, URZ ;  /* 0x000000110f127290 */ /* 0x000fe2000fffe03f */
[----:B------:R-:W-:Y:S01]  /*1b90*/  IMAD R8, R2, UR41, R8 ;  /* 0x0000002902087c24 */ /* 0x000fe2000f8e0208 */
[----:B------:R-:W-:Y:S01]  /*1ba0*/  UIMAD UR9, UR57, UR13, UR5 ;  /* 0x0000000d390972a4 */ /* 0x000fe2000f8e0205 */
[----:B------:R-:W-:Y:S01]  /*1bb0*/  VIADD R5, R5, UR14 ;  /* 0x0000000e05057c36 */ /* 0x000fe20008000000 */
[----:B------:R-:W-:Y:S01]  /*1bc0*/  ULDC.64 UR14, c[0x0][0x210] ;  /* 0x00008400000e7ab9 */ /* 0x000fe20000000a00 */
[----:B------:R-:W-:Y:S01]  /*1bd0*/  IMAD.U32 R2, RZ, RZ, UR12 ;  /* 0x0000000cff027e24 */ /* 0x000fe2000f8e00ff */
[----:B------:R-:W-:Y:S01]  /*1be0*/  ULDC.64 UR12, c[0x0][0x258] ;  /* 0x00009600000c7ab9 */ /* 0x000fe20000000a00 */
[----:B------:R-:W-:Y:S01]  /*1bf0*/  IADD3.X R7, R7, UR24, R8, P0, !PT ;  /* 0x0000001807077c10 */ /* 0x000fe200087fe408 */
[----:B------:R-:W-:Y:S01]  /*1c00*/  UIMAD UR5, UR25, UR12, URZ ;  /* 0x0000000c190572a4 */ /* 0x000fe2000f8e023f */
[----:B------:R-:W-:Y:S01]  /*1c10*/  IMAD.WIDE.U32 R4, R2, UR57, R4 ;  /* 0x0000003902047c25 */ /* 0x000fe2000f8e0004 */
[----:B------:R-:W-:Y:S01]  /*1c20*/  UISETP.GE.AND UP4, UPT, UR32, 0x1, UPT ;  /* 0x000000012000788c */ /* 0x000fe2000bf86270 */
[----:B------:R-:W-:-:S02]  /*1c30*/  ULDC UR25, c[0x0][0x2dc] ;  /* 0x0000b70000197ab9 */ /* 0x000fc40000000800 */
[----:B------:R-:W-:Y:S01]  /*1c40*/  IMAD.U32 R2, RZ, RZ, UR12 ;  /* 0x0000000cff027e24 */ /* 0x000fe2000f8e00ff */
[----:B------:R-:W-:Y:S01]  /*1c50*/  UIMAD UR30, UR25, UR61, URZ ;  /* 0x0000003d191e72a4 */ /* 0x000fe2000f8e023f */
[----:B-1----:R-:W-:Y:S01]  /*1c60*/  SHF.R.S32.HI R11, RZ, 0x1f, R11 ;  /* 0x0000001fff0b7819 */ /* 0x002fe2000001140b */
[----:B------:R-:W-:Y:S01]  /*1c70*/  UIMAD UR13, UR57, UR13, UR5 ;  /* 0x0000000d390d72a4 */ /* 0x000fe2000f8e0205 */
[----:B------:R-:W-:Y:S01]  /*1c80*/  IMAD.WIDE.U32 R6, R2, UR57, R6 ;  /* 0x0000003902067c25 */ /* 0x000fe2000f8e0006 */
[----:B------:R-:W-:Y:S01]  /*1c90*/  USHF.L.U32 UR26, UR30, 0x6, URZ ;  /* 0x000000061e1a7899 */ /* 0x000fe2000800063f */
[----:B---3--:R-:W-:Y:S01]  /*1ca0*/  LEA.HI R11, R11, R12, RZ, 0x5 ;  /* 0x0000000c0b0b7211 */ /* 0x008fe200078f28ff */
[----:B------:R-:W-:Y:S01]  /*1cb0*/  ULDC.64 UR28, c[0x0][0x3e0] ;  /* 0x0000f800001c7ab9 */ /* 0x000fe20000000a00 */
[----:B------:R-:W-:Y:S01]  /*1cc0*/  IMAD R2, R17, UR10, RZ ;  /* 0x0000000a11027c24 */ /* 0x000fe2000f8e02ff */
[----:B------:R-:W-:Y:S01]  /*1cd0*/  UIADD3 UR5, UP3, UP2, UR38, UR26, UR51 ;  /* 0x0000001a26057290 */ /* 0x000fe2000fa7e033 */
[----:B------:R-:W-:Y:S01]  /*1ce0*/  SHF.R.S32.HI R11, RZ, 0x5, R11 ;  /* 0x00000005ff0b7819 */ /* 0x000fe2000001140b */
[----:B------:R-:W-:Y:S01]  /*1cf0*/  USHF.R.S32.HI UR12, URZ, 0x1f, UR26 ;  /* 0x0000001f3f0c7899 */ /* 0x000fe2000801141a */
[----:B------:R-:W-:Y:S01]  /*1d00*/  IMAD R9, R241, UR11, R2 ;  /* 0x0000000bf1097c24 */ /* 0x000fe2000f8e0202 */
[----:B------:R-:W-:Y:S01]  /*1d10*/  LEA R200, P0, R6, UR14, 0x1 ;  /* 0x0000000e06c87c11 */ /* 0x000fe2000f8008ff */
[----:B------:R-:W-:Y:S01]  /*1d20*/  VIADD R2, R7, UR13 ;  /* 0x0000000d07027c36 */ /* 0x000fe20008000000 */
[----:B------:R-:W-:Y:S01]  /*1d30*/  ULDC.64 UR24, c[0x0][0x400] ;  /* 0x0001000000187ab9 */ /* 0x000fe20000000a00 */
[----:B------:R-:W-:Y:S01]  /*1d40*/  VIADD R5, R5, UR9 ;  /* 0x0000000905057c36 */ /* 0x000fe20008000000 */
[----:B------:R-:W-:-:S02]  /*1d50*/  UIADD3 UR9, UP1, UP0, UR52, UR5, UR56 ;  /* 0x0000000534097290 */ /* 0x000fc4000f83e038 */
[----:B------:R-:W-:Y:S01]  /*1d60*/  UIADD3.X UR5, UR19, UR12, UR54, UP3, UP2 ;  /* 0x0000000c13057290 */ /* 0x000fe20009fe4436 */
[----:B------:R-:W-:Y:S01]  /*1d70*/  LEA.HI.X R201, R6, UR15, R2, 0x1, P0 ;  /* 0x0000000f06c97c11 */ /* 0x000fe200080f0c02 */
[----:B------:R-:W-:Y:S01]  /*1d80*/  IMAD.WIDE.U32 R4, R241, UR10, R4 ;  /* 0x0000000af1047c25 */ /* 0x000fe2000f8e0004 */
[----:B------:R-:W-:Y:S01]  /*1d90*/  PLOP3.LUT P0, PT, PT, PT, UP4, 0x80, 0x0 ;  /* 0x000000000000781c */ /* 0x000fe20003f0f048 */
[----:B------:R-:W-:Y:S02]  /*1da0*/  UIADD3.X UR5, UR49, UR5, UR46, UP1, UP0 ;  /* 0x0000000531057290 */ /* 0x000fe40008fe042e */
[----:B------:R-:W-:Y:S01]  /*1db0*/  IMAD.IADD R5, R5, 0x1, R9 ;  /* 0x0000000105057824 */ /* 0x000fe200078e0209 */
[C---:B------:R-:W-:Y:S01]  /*1dc0*/  LEA R198, P3, R4.reuse, UR28, 0x1 ;  /* 0x0000001c04c67c11 */ /* 0x040fe2000f8608ff */
[----:B------:R-:W-:Y:S01]  /*1dd0*/  ULDC.64 UR40, c[0x0][0x2b0] ;  /* 0x0000ac0000287ab9 */ /* 0x000fe20000000a00 */
[----:B------:R-:W-:Y:S01]  /*1de0*/  ULDC.64 UR42, c[0x0][0x478] ;  /* 0x00011e00002a7ab9 */ /* 0x000fe20000000a00 */
[----:B------:R-:W-:Y:S01]  /*1df0*/  ULEA.HI.SX32 UR27, UR44, 0xffffffff, 0x1a ;  /* 0xffffffff2c1b7891 */ /* 0x000fe2000f8fd23f */
[----:B------:R-:W-:Y:S01]  /*1e00*/  LEA.HI.X R199, R4, UR29, R5, 0x1, P3 ;  /* 0x0000001d04c77c11 */ /* 0x000fe200098f0c05 */
[----:B------:R-:W-:-:S02]  /*1e10*/  UIMAD.WIDE UR18, UR18, 0x4, UR40 ;  /* 0x00000004121278a5 */ /* 0x000fc4000f8e0228 */
[----:B------:R-:W-:Y:S01]  /*1e20*/  UIMAD.WIDE UR16, UR16, 0x4, UR42 ;  /* 0x00000004101078a5 */ /* 0x000fe2000f8e022a */
[----:B--2---:R-:W-:-:S05]  /*1e30*/  IMAD R8, R11, UR30, R13 ;  /* 0x0000001e0b087c24 */ /* 0x004fca000f8e020d */
[----:B------:R-:W-:-:S04]  /*1e40*/  IADD3 R2, P2, R8, UR9, RZ ;  /* 0x0000000908027c10 */ /* 0x000fc8000ff5e0ff */
[----:B------:R-:W-:Y:S02]  /*1e50*/  LEA R213, P1, R2, UR24, 0x2 ;  /* 0x0000001802d57c11 */ /* 0x000fe4000f8210ff */
[----:B------:R-:W-:-:S04]  /*1e60*/  LEA.HI.X.SX32 R8, R8, UR5, 0x1, P2 ;  /* 0x0000000508087c11 */ /* 0x000fc800090f0eff */
[----:B------:R-:W-:Y:S01]  /*1e70*/  LEA.HI.X R212, R2, UR25, R8, 0x2, P1 ;  /* 0x0000001902d47c11 */ /* 0x000fe200088f1408 */
[----:B------:R-:W-:Y:S06]  /*1e80*/  @!P0 BRA `(.L_x_803) ;  /* 0x0000006000cc8947 */ /* 0x000fec0003800000 */
[----:B------:R-:W-:Y:S01]  /*1e90*/  UIMAD UR10, UR36, -0x80, UR8 ;  /* 0xffffff80240a78a4 */ /* 0x000fe2000f8e0208 */
[C---:B------:R-:W-:Y:S01]  /*1ea0*/  VIADD R2, R241.reuse, 0x40 ;  /* 0x00000040f1027836 */ /* 0x040fe20000000000 */
[----:B------:R-:W-:Y:S01]  /*1eb0*/  UIMAD UR11, UR53, UR22, URZ ;  /* 0x00000016350b72a4 */ /* 0x000fe2000f8e023f */
[----:B------:R-:W-:Y:S01]  /*1ec0*/  IMAD.U32 R6, RZ, RZ, UR22 ;  /* 0x00000016ff067e24 */ /* 0x000fe2000f8e00ff */
[----:B------:R-:W-:Y:S01]  /*1ed0*/  UIMAD UR12, UR53, UR20, URZ ;  /* 0x00000014350c72a4 */ /* 0x000fe2000f8e023f */
[----:B------:R-:W-:Y:S01]  /*1ee0*/  IMAD.U32 R4, RZ, RZ, UR20 ;  /* 0x00000014ff047e24 */ /* 0x000fe2000f8e00ff */
[----:B------:R-:W-:Y:S01]  /*1ef0*/  ISETP.GE.AND P2, PT, R241, UR10, PT ;  /* 0x0000000af1007c0c */ /* 0x000fe2000bf46270 */
[----:B------:R-:W-:Y:S01]  /*1f00*/  UMOV UR9, UR27 ;  /* 0x0000001b00097c82 */ /* 0x000fe20008000000 */
[----:B------:R-:W-:Y:S01]  /*1f10*/  ISETP.GE.AND P1, PT, R2, UR10, PT ;  /* 0x0000000a02007c0c */ /* 0x000fe2000bf26270 */
[----:B------:R-:W-:Y:S01]  /*1f20*/  UIMAD UR5, UR9, -0x40, UR32 ;  /* 0xffffffc0090578a4 */ /* 0x000fe2000f8e0220 */
[----:B------:R-:W-:Y:S01]  /*1f30*/  VIADD R2, R252, 0x20 ;  /* 0x00000020fc027836 */ /* 0x000fe20000000000 */
[----:B------:R-:W-:Y:S01]  /*1f40*/  UIMAD UR11, UR31, UR23, UR11 ;  /* 0x000000171f0b72a4 */ /* 0x000fe2000f8e020b */
[----:B------:R-:W-:Y:S01]  /*1f50*/  IMAD.WIDE.U32 R6, R6, UR31, R250 ;  /* 0x0000001f06067c25 */ /* 0x000fe2000f8e00fa */
[----:B------:R-:W-:-:S02]  /*1f60*/  UIMAD UR14, UR31, UR21, UR12 ;  /* 0x000000151f0e72a4 */ /* 0x000fc4000f8e020c */
[----:B------:R-:W-:Y:S01]  /*1f70*/  ISETP.GE.AND P5, PT, R2, UR5, PT ;  /* 0x0000000502007c0c */ /* 0x000fe2000bfa6270 */
[----:B------:R-:W-:Y:S01]  /*1f80*/  IMAD.WIDE.U32 R4, R4, UR31, R250 ;  /* 0x0000001f04047c25 */ /* 0x000fe2000f8e00fa */
[----:B------:R-:W-:Y:S01]  /*1f90*/  IADD3 R6, P3, R6, UR48, RZ ;  /* 0x0000003006067c10 */ /* 0x000fe2000ff7e0ff */
[----:B------:R-:W-:Y:S01]  /*1fa0*/  ULDC.64 UR12, c[0x0][0x260] ;  /* 0x00009800000c7ab9 */ /* 0x000fe20000000a00 */
[----:B------:R-:W1:Y:S01]  /*1fb0*/  @!P2 LDC.64 R20, c[0x0][0x218] ;  /* 0x00008600ff14ab82 */ /* 0x000e620000000a00 */
[----:B------:R-:W-:Y:S01]  /*1fc0*/  VIADD R8, R252, 0x8 ;  /* 0x00000008fc087836 */ /* 0x000fe20000000000 */
[----:B------:R-:W-:Y:S01]  /*1fd0*/  IADD3 R4, P0, R4, UR33, RZ ;  /* 0x0000002104047c10 */ /* 0x000fe2000ff1e0ff */
[----:B------:R-:W-:Y:S01]  /*1fe0*/  IMAD.U32 R2, RZ, RZ, UR11 ;  /* 0x0000000bff027e24 */ /* 0x000fe2000f8e00ff */
[----:B------:R-:W-:Y:S01]  /*1ff0*/  ULDC.64 UR10, c[0x0][0x268] ;  /* 0x00009a00000a7ab9 */ /* 0x000fe20000000a00 */
[----:B------:R-:W-:Y:S01]  /*2000*/  IMAD.U32 R9, RZ, RZ, UR14 ;  /* 0x0000000eff097e24 */ /* 0x000fe2000f8e00ff */
[----:B------:R-:W-:Y:S01]  /*2010*/  ISETP.GE.AND P6, PT, R8, UR5, PT ;  /* 0x0000000508007c0c */ /* 0x000fe2000bfc6270 */
[C---:B------:R-:W-:Y:S01]  /*2020*/  IMAD R8, R10.reuse, UR12, RZ ;  /* 0x0000000c0a087c24 */ /* 0x040fe2000f8e02ff */
[----:B------:R-:W-:Y:S01]  /*2030*/  IADD3.X R7, R7, UR50, R2, P3, !PT ;  /* 0x0000003207077c10 */ /* 0x000fe20009ffe402 */
[----:B------:R-:W-:Y:S01]  /*2040*/  IMAD R2, R10, UR10, RZ ;  /* 0x0000000a0a027c24 */ /* 0x000fe2000f8e02ff */
[----:B------:R-:W-:Y:S01]  /*2050*/  IADD3.X R5, R5, UR34, R9, P0, !PT ;  /* 0x0000002205057c10 */ /* 0x000fe200087fe409 */
[C---:B------:R-:W-:Y:S01]  /*2060*/  IMAD R9, R0.reuse, UR13, R8 ;  /* 0x0000000d00097c24 */ /* 0x040fe2000f8e0208 */
[----:B------:R-:W2:Y:S01]  /*2070*/  @!P1 LDC.64 R18, c[0x0][0x218] ;  /* 0x00008600ff129b82 */ /* 0x000ea20000000a00 */
[----:B------:R-:W-:Y:S01]  /*2080*/  IMAD.WIDE.U32 R6, R0, UR12, R6 ;  /* 0x0000000c00067c25 */ /* 0x000fe2000f8e0006 */
[----:B------:R-:W-:-:S03]  /*2090*/  UMOV UR12, UR18 ;  /* 0x00000012000c7c82 */ /* 0x000fc60008000000 */
[C---:B------:R-:W-:Y:S01]  /*20a0*/  IMAD R8, R0.reuse, UR11, R2 ;  /* 0x0000000b00087c24 */ /* 0x040fe2000f8e0202 */
[C---:B------:R-:W-:Y:S01]  /*20b0*/  @!P1 IADD3 R2, P0, R241.reuse, 0x40, RZ ;  /* 0x00000040f1029810 */ /* 0x040fe20007f1e0ff */
[----:B------:R-:W-:Y:S01]  /*20c0*/  IMAD.WIDE.U32 R4, R0, UR10, R4 ;  /* 0x0000000a00047c25 */ /* 0x000fe2000f8e0004 */
[----:B------:R-:W-:Y:S01]  /*20d0*/  @!P1 IADD3 R0, P3, R241, 0x40, RZ ;  /* 0x00000040f1009810 */ /* 0x000fe20007f7e0ff */
[----:B------:R-:W-:Y:S02]  /*20e0*/  ULEA.HI UR10, UR9, UR9, URZ, 0x1 ;  /* 0x00000009090a7291 */ /* 0x000fe4000f8f083f */
[----:B------:R-:W-:Y:S01]  /*20f0*/  @!P2 IMAD R11, R17, UR22, RZ ;  /* 0x00000016110bac24 */ /* 0x000fe2000f8e02ff */
[----:B------:R-:W-:Y:S01]  /*2100*/  UMOV UR11, UR19 ;  /* 0x00000013000b7c82 */ /* 0x000fe20008000000 */
[----:B------:R-:W-:Y:S01]  /*2110*/  IMAD.IADD R7, R7, 0x1, R9 ;  /* 0x0000000107077824 */ /* 0x000fe200078e0209 */
[----:B------:R-:W-:Y:S01]  /*2120*/  ULOP3.LUT UR10, UR10, 0xfffffffe, URZ, 0xc0, !UPT ;  /* 0xfffffffe0a0a7892 */ /* 0x000fe2000f8ec03f */
[----:B------:R-:W-:Y:S01]  /*2130*/  @!P1 IMAD.X R10, RZ, RZ, R17, P3 ;  /* 0x000000ffff0a9224 */ /* 0x000fe200018e0611 */
[----:B------:R-:W-:Y:S01]  /*2140*/  ISETP.GE.AND P3, PT, R241, UR5, PT ;  /* 0x00000005f1007c0c */ /* 0x000fe2000bf66270 */
[----:B------:R-:W-:Y:S01]  /*2150*/  IMAD.IADD R5, R5, 0x1, R8 ;  /* 0x0000000105057824 */ /* 0x000fe200078e0208 */
[----:B------:R-:W-:Y:S01]  /*2160*/  UIADD3 UR10, UR9, -UR10, URZ ;  /* 0x8000000a090a7290 */ /* 0x000fe2000fffe03f */
[----:B------:R-:W-:-:S02]  /*2170*/  @!P1 IMAD.MOV.U32 R8, RZ, RZ, R6 ;  /* 0x000000ffff089224 */ /* 0x000fc400078e0006 */
[----:B------:R-:W-:Y:S01]  /*2180*/  @!P1 IMAD.MOV.U32 R9, RZ, RZ, R7 ;  /* 0x000000ffff099224 */ /* 0x000fe200078e0007 */
[----:B------:R-:W-:Y:S01]  /*2190*/  UISETP.NE.AND UP0, UPT, UR10, 0x1, UPT ;  /* 0x000000010a00788c */ /* 0x000fe2000bf05270 */
[----:B------:R-:W-:Y:S02]  /*21a0*/  @!P2 IMAD R16, R241, UR23, R11 ;  /* 0x00000017f110ac24 */ /* 0x000fe4000f8e020b */
[----:B------:R-:W-:Y:S02]  /*21b0*/  @!P1 IMAD R14, R10, UR22, RZ ;  /* 0x000000160a0e9c24 */ /* 0x000fe4000f8e02ff */
[----:B------:R-:W-:Y:S02]  /*21c0*/  IMAD.MOV.U32 R238, RZ, RZ, 0x7f800000 ;  /* 0x7f800000ffee7424 */ /* 0x000fe400078e00ff */
[----:B------:R-:W-:Y:S02]  /*21d0*/  IMAD.MOV.U32 R239, RZ, RZ, 0x7f800000 ;  /* 0x7f800000ffef7424 */ /* 0x000fe400078e00ff */
[----:B------:R-:W-:-:S02]  /*21e0*/  IMAD.MOV.U32 R236, RZ, RZ, 0x7f800000 ;  /* 0x7f800000ffec7424 */ /* 0x000fc400078e00ff */
[----:B------:R-:W-:Y:S01]  /*21f0*/  IMAD.MOV.U32 R237, RZ, RZ, 0x7f800000 ;  /* 0x7f800000ffed7424 */ /* 0x000fe200078e00ff */
[----:B------:R-:W-:Y:S01]  /*2200*/  UMOV UR13, UR17 ;  /* 0x00000011000d7c82 */ /* 0x000fe20008000000 */
[----:B------:R-:W-:Y:S01]  /*2210*/  @!P2 IMAD.WIDE.U32 R10, R241, UR22, R6 ;  /* 0x00000016f10aac25 */ /* 0x000fe2000f8e0006 */
[----:B------:R-:W-:-:S03]  /*2220*/  UMOV UR14, UR16 ;  /* 0x00000010000e7c82 */ /* 0x000fc60008000000 */
[----:B------:R-:W-:Y:S01]  /*2230*/  IMAD R240, RZ, RZ, -UR26 ;  /* 0x8000001afff07e24 */ /* 0x000fe2000f8e02ff */
[----:B------:R-:W-:Y:S01]  /*2240*/  CS2R R126, SRZ ;  /* 0x00000000007e7805 */ /* 0x000fe2000001ff00 */
[----:B------:R-:W-:Y:S01]  /*2250*/  @!P1 IMAD.WIDE.U32 R6, R0, UR22, R8 ;  /* 0x0000001600069c25 */ /* 0x000fe2000f8e0008 */
[----:B------:R-:W-:Y:S02]  /*2260*/  CS2R R124, SRZ ;  /* 0x00000000007c7805 */ /* 0x000fe4000001ff00 */
[----:B------:R-:W-:Y:S02]  /*2270*/  CS2R R130, SRZ ;  /* 0x0000000000827805 */ /* 0x000fe4000001ff00 */
[----:B------:R-:W-:Y:S01]  /*2280*/  CS2R R128, SRZ ;  /* 0x0000000000807805 */ /* 0x000fe2000001ff00 */
[----:B------:R-:W-:Y:S01]  /*2290*/  @!P1 IMAD.X R15, RZ, RZ, R17, P0 ;  /* 0x000000ffff0f9224 */ /* 0x000fe200000e0611 */
[----:B-1----:R-:W-:Y:S01]  /*22a0*/  @!P2 LEA R8, P0, R10, R20, 0x1 ;  /* 0x000000140a08a211 */ /* 0x002fe200078008ff */
[----:B------:R-:W-:Y:S01]  /*22b0*/  @!P2 IMAD.IADD R9, R11, 0x1, R16 ;  /* 0x000000010b09a824 */ /* 0x000fe200078e0210 */
[----:B------:R-:W-:Y:S01]  /*22c0*/  CS2R R122, SRZ ;  /* 0x00000000007a7805 */ /* 0x000fe2000001ff00 */
[----:B------:R-:W-:Y:S01]  /*22d0*/  @!P1 IMAD R14, R0, UR23, R14 ;  /* 0x00000017000e9c24 */ /* 0x000fe2000f8e020e */
[----:B------:R-:W-:Y:S01]  /*22e0*/  CS2R R120, SRZ ;  /* 0x0000000000787805 */ /* 0x000fe2000001ff00 */
[----:B------:R-:W-:Y:S01]  /*22f0*/  @!P1 IMAD.MOV.U32 R12, RZ, RZ, R4 ;  /* 0x000000ffff0c9224 */ /* 0x000fe200078e0004 */
[----:B------:R-:W-:Y:S01]  /*2300*/  @!P2 LEA.HI.X R9, R10, R21, R9, 0x1, P0 ;  /* 0x000000150a09a211 */ /* 0x000fe200000f0c09 */
[----:B------:R-:W-:Y:S01]  /*2310*/  @!P1 IMAD.MOV.U32 R13, RZ, RZ, R5 ;  /* 0x000000ffff0d9224 */ /* 0x000fe200078e0005 */
[----:B------:R-:W-:Y:S01]  /*2320*/  PLOP3.LUT P0, PT, PT, PT, UP5, 0x80, 0x0 ;  /* 0x000000000000781c */ /* 0x000fe20003f0f058 */
[----:B------:R-:W-:Y:S01]  /*2330*/  @!P1 IMAD R0, R15, UR20, RZ ;  /* 0x000000140f009c24 */ /* 0x000fe2000f8e02ff */
[----:B--2---:R-:W-:Y:S01]  /*2340*/  @!P1 LEA R10, P4, R6, R18, 0x1 ;  /* 0x00000012060a9211 */ /* 0x004fe200078808ff */
[----:B------:R-:W-:Y:S01]  /*2350*/  @!P1 IMAD.WIDE.U32 R12, R2, UR20, R12 ;  /* 0x00000014020c9c25 */ /* 0x000fe2000f8e000c */
[----:B------:R-:W-:-:S02]  /*2360*/  CS2R R118, SRZ ;  /* 0x0000000000767805 */ /* 0x000fc4000001ff00 */
[----:B------:R-:W-:Y:S02]  /*2370*/  CS2R R116, SRZ ;  /* 0x0000000000747805 */ /* 0x000fe4000001ff00 */
[----:B------:R-:W-:Y:S01]  /*2380*/  CS2R R110, SRZ ;  /* 0x00000000006e7805 */ /* 0x000fe2000001ff00 */
[----:B------:R-:W-:Y:S01]  /*2390*/  @!P1 IMAD R15, R2, UR21, R0 ;  /* 0x00000015020f9c24 */ /* 0x000fe2000f8e0200 */
[----:B------:R-:W-:Y:S01]  /*23a0*/  CS2R R108, SRZ ;  /* 0x00000000006c7805 */ /* 0x000fe2000001ff00 */
[----:B------:R-:W-:Y:S01]  /*23b0*/  @!P1 IMAD.IADD R2, R7, 0x1, R14 ;  /* 0x0000000107029824 */ /* 0x000fe200078e020e */
[----:B------:R-:W-:Y:S01]  /*23c0*/  CS2R R114, SRZ ;  /* 0x0000000000727805 */ /* 0x000fe2000001ff00 */
[----:B------:R-:W-:Y:S01]  /*23d0*/  @!P2 IMAD R0, R17, UR20, RZ ;  /* 0x000000141100ac24 */ /* 0x000fe2000f8e02ff */
[----:B------:R-:W-:Y:S01]  /*23e0*/  CS2R R112, SRZ ;  /* 0x0000000000707805 */ /* 0x000fe2000001ff00 */
[----:B------:R-:W-:Y:S01]  /*23f0*/  @P0 BAR.SYNC.DEFER_BLOCKING 0x0 ;  /* 0x0000000000000b1d */ /* 0x000fe20000010000 */
[----:B------:R-:W-:Y:S01]  /*2400*/  @!P1 LEA.HI.X R11, R6, R19, R2, 0x1, P4 ;  /* 0x00000013060b9211 */ /* 0x000fe200020f0c02 */
[C---:B------:R-:W-:Y:S01]  /*2410*/  VIADD R2, R246.reuse, 0x1800 ;  /* 0x00001800f6027836 */ /* 0x040fe20000000000 */
[----:B------:R-:W-:Y:S01]  /*2420*/  PLOP3.LUT P0, PT, PT, PT, UP0, 0x80, 0x0 ;  /* 0x000000000000781c */ /* 0x000fe20003f0f008 */
[----:B------:R-:W-:Y:S01]  /*2430*/  @!P2 IMAD R14, R241, UR21, R0 ;  /* 0x00000015f10eac24 */ /* 0x000fe2000f8e0200 */
[----:B------:R-:W-:-:S03]  /*2440*/  LEA R0, R246, UR4, 0x1 ;  /* 0x00000004f6007c11 */ /* 0x000fc6000f8e08ff */
[----:B------:R-:W1:Y:S01]  /*2450*/  @!P2 LDC.64 R6, c[0x0][0x220] ;  /* 0x00008800ff06ab82 */ /* 0x000e620000000a00 */
[----:B------:R-:W-:Y:S01]  /*2460*/  SEL R2, R2, R246, !P0 ;  /* 0x000000f602027207 */ /* 0x000fe20004000000 */
[----:B------:R-:W-:Y:S01]  /*2470*/  @!P2 IMAD.WIDE.U32 R4, R241, UR20, R4 ;  /* 0x00000014f104ac25 */ /* 0x000fe2000f8e0004 */
[----:B------:R-:W-:Y:S02]  /*2480*/  ISETP.GE.AND P4, PT, R252, UR5, PT ;  /* 0x00000005fc007c0c */ /* 0x000fe4000bf86270 */
[----:B------:R-:W-:Y:S02]  /*2490*/  CS2R R106, SRZ ;  /* 0x00000000006a7805 */ /* 0x000fe4000001ff00 */
[----:B------:R-:W-:Y:S01]  /*24a0*/  LEA R203, R2, UR4, 0x1 ;  /* 0x0000000402cb7c11 */ /* 0x000fe2000f8e08ff */
[----:B------:R-:W-:Y:S01]  /*24b0*/  @!P2 IMAD.IADD R2, R5, 0x1, R14 ;  /* 0x000000010502a824 */ /* 0x000fe200078e020e */
[----:B------:R-:W-:Y:S01]  /*24c0*/  CS2R R104, SRZ ;  /* 0x0000000000687805 */ /* 0x000fe2000001ff00 */
[----:B------:R-:W2:Y:S01]  /*24d0*/  @!P1 LDC.64 R16, c[0x0][0x220] ;  /* 0x00008800ff109b82 */ /* 0x000ea20000000a00 */
[----:B------:R-:W-:Y:S01]  /*24e0*/  IMAD.SHL.U32 R245, R252, 0x4, RZ ;  /* 0x00000004fcf57824 */ /* 0x000fe200078e00ff */
        /* <DEDUP_REMOVED lines=17> */
[----:B------:R-:W-:Y:S02]  /*2600*/  CS2R R74, SRZ ;  /* 0x00000000004a7805 */ /* 0x000fe4000001ff00 */
[----:B------:R-:W-:Y:S02]  /*2610*/  CS2R R72, SRZ ;  /* 0x0000000000487805 */ /* 0x000fe4000001ff00 */
[----:B------:R-:W-:Y:S01]  /*2620*/  CS2R R70, SRZ ;  /* 0x0000000000467805 */ /* 0x000fe2000001ff00 */
[----:B------:R-:W-:Y:S01]  /*2630*/  @P3 STS.128 [R0+0x7000], RZ ;  /* 0x007000ff00003388 */ /* 0x000fe20000000c00 */
[----:B------:R-:W-:Y:S02]  /*2640*/  CS2R R68, SRZ ;  /* 0x0000000000447805 */ /* 0x000fe4000001ff00 */
[----:B------:R-:W-:-:S02]  /*2650*/  CS2R R62, SRZ ;  /* 0x00000000003e7805 */ /* 0x000fc4000001ff00 */
[----:B------:R-:W-:Y:S01]  /*2660*/  CS2R R60, SRZ ;  /* 0x00000000003c7805 */ /* 0x000fe2000001ff00 */
[----:B------:R-:W-:Y:S01]  /*2670*/  @P3 STS.128 [R0+0x8000], RZ ;  /* 0x008000ff00003388 */ /* 0x000fe20000000c00 */
[----:B------:R-:W-:Y:S02]  /*2680*/  CS2R R66, SRZ ;  /* 0x0000000000427805 */ /* 0x000fe4000001ff00 */
[----:B------:R-:W-:Y:S02]  /*2690*/  CS2R R64, SRZ ;  /* 0x0000000000407805 */ /* 0x000fe4000001ff00 */
[----:B------:R-:W-:Y:S01]  /*26a0*/  CS2R R58, SRZ ;  /* 0x00000000003a7805 */ /* 0x000fe2000001ff00 */
[----:B------:R-:W-:Y:S01]  /*26b0*/  @!PT LDS RZ, [RZ] ;  /* 0x00000000fffff984 */ /* 0x000fe20000000800 */
[----:B------:R-:W-:Y:S01]  /*26c0*/  @!PT LDS RZ, [RZ] ;  /* 0x00000000fffff984 */ /* 0x000fe20000000800 */
[----:B------:R-:W-:Y:S01]  /*26d0*/  @!PT LDS RZ, [RZ] ;  /* 0x00000000fffff984 */ /* 0x000fe20000000800 */
[----:B------:R-:W-:Y:S01]  /*26e0*/  @!P3 LDGSTS.E.BYPASS.LTC128B.128 [R0+0x6000], desc[UR6][R198.64] ;  /* 0x06000000c600bfae */ /* 0x000fe2000b901d46 */
[----:B------:R-:W-:Y:S02]  /*26f0*/  CS2R R56, SRZ ;  /* 0x0000000000387805 */ /* 0x000fe4000001ff00 */
[----:B------:R-:W-:-:S02]  /*2700*/  CS2R R54, SRZ ;  /* 0x0000000000367805 */ /* 0x000fc4000001ff00 */
[----:B------:R-:W-:Y:S01]  /*2710*/  CS2R R52, SRZ ;  /* 0x0000000000347805 */ /* 0x000fe2000001ff00 */
[----:B------:R-:W-:Y:S01]  /*2720*/  @!P3 LDGSTS.E.BYPASS.LTC128B.128 [R0+0x7000], desc[UR6][R198.64+0x40] ;  /* 0x07000040c600bfae */ /* 0x000fe2000b901d46 */
[----:B------:R-:W-:Y:S02]  /*2730*/  CS2R R46, SRZ ;  /* 0x00000000002e7805 */ /* 0x000fe4000001ff00 */
[----:B------:R-:W-:Y:S02]  /*2740*/  CS2R R44, SRZ ;  /* 0x00000000002c7805 */ /* 0x000fe4000001ff00 */
[----:B------:R-:W-:Y:S01]  /*2750*/  CS2R R50, SRZ ;  /* 0x0000000000327805 */ /* 0x000fe2000001ff00 */
[----:B------:R-:W-:Y:S01]  /*2760*/  @!P3 LDGSTS.E.BYPASS.LTC128B.128 [R0+0x8000], desc[UR6][R198.64+0x80] ;  /* 0x08000080c600bfae */ /* 0x000fe2000b901d46 */
[----:B------:R-:W-:Y:S02]  /*2770*/  CS2R R48, SRZ ;  /* 0x0000000000307805 */ /* 0x000fe4000001ff00 */
[----:B------:R-:W-:-:S02]  /*2780*/  CS2R R42, SRZ ;  /* 0x00000000002a7805 */ /* 0x000fc4000001ff00 */
[----:B------:R-:W-:Y:S01]  /*2790*/  CS2R R40, SRZ ;  /* 0x0000000000287805 */ /* 0x000fe2000001ff00 */
[----:B------:R-:W-:Y:S01]  /*27a0*/  @P3 STS [R203], RZ ;  /* 0x000000ffcb003388 */ /* 0x000fe20000000800 */
[----:B------:R-:W-:Y:S02]  /*27b0*/  CS2R R38, SRZ ;  /* 0x0000000000267805 */ /* 0x000fe4000001ff00 */
[----:B------:R-:W-:Y:S01]  /*27c0*/  CS2R R36, SRZ ;  /* 0x0000000000247805 */ /* 0x000fe2000001ff00 */
[----:B------:R-:W-:Y:S01]  /*27d0*/  UIMAD UR34, UR30, 0x18, URZ ;  /* 0x000000181e2278a4 */ /* 0x000fe2000f8e023f */
[----:B------:R-:W-:Y:S01]  /*27e0*/  @P3 STS [R203+0x4], RZ ;  /* 0x000004ffcb003388 */ /* 0x000fe20000000800 */
[----:B------:R-:W-:Y:S02]  /*27f0*/  USHF.L.U32 UR33, UR30, 0x5, URZ ;  /* 0x000000051e217899 */ /* 0x000fe4000800063f */
[----:B------:R-:W-:Y:S01]  /*2800*/  UIMAD UR32, UR30, 0x28, URZ ;  /* 0x000000281e2078a4 */ /* 0x000fe2000f8e023f */
[----:B------:R-:W-:Y:S01]  /*2810*/  @P3 STS [R203+0x8], RZ ;  /* 0x000008ffcb003388 */ /* 0x000fe20000000800 */
[----:B------:R-:W-:-:S03]  /*2820*/  ULDC UR10, c[0x0][0x2ec] ;  /* 0x0000bb00000a7ab9 */ /* 0x000fc60000000800 */
        /* <DEDUP_REMOVED lines=15> */
[----:B-1----:R-:W-:-:S03]  /*2920*/  @!P2 LEA R6, P3, R4, R6, 0x1 ;  /* 0x000000060406a211 */ /* 0x002fc600078608ff */
[----:B------:R-:W-:Y:S01]  /*2930*/  @P2 STS [R0+0x9000], RZ ;  /* 0x009000ff00002388 */ /* 0x000fe20000000800 */
[----:B------:R-:W-:Y:S01]  /*2940*/  @!P2 LEA.HI.X R7, R4, R7, R2, 0x1, P3 ;  /* 0x000000070407a211 */ /* 0x000fe200018f0c02 */
[----:B------:R-:W-:Y:S01]  /*2950*/  @!P1 IMAD.IADD R2, R13, 0x1, R15 ;  /* 0x000000010d029824 */ /* 0x000fe200078e020f */
[C---:B--2---:R-:W-:Y:S01]  /*2960*/  @!P1 LEA R4, P3, R12.reuse, R16, 0x1 ;  /* 0x000000100c049211 */ /* 0x044fe200078608ff */
[----:B------:R-:W-:Y:S03]  /*2970*/  @P2 STS [R0+0x9004], RZ ;  /* 0x009004ff00002388 */ /* 0x000fe60000000800 */
[----:B------:R-:W-:Y:S01]  /*2980*/  @!P1 LEA.HI.X R5, R12, R17, R2, 0x1, P3 ;  /* 0x000000110c059211 */ /* 0x000fe200018f0c02 */
[----:B------:R-:W-:Y:S01]  /*2990*/  @P2 STS.64 [R0+0x9008], RZ ;  /* 0x009008ff00002388 */ /* 0x000fe20000000a00 */
[----:B------:R-:W-:-:S03]  /*29a0*/  VIADD R2, R252, 0x28 ;  /* 0x00000028fc027836 */ /* 0x000fc60000000000 */
        /* <DEDUP_REMOVED lines=16> */
[----:B------:R-:W-:Y:S01]  /*2ab0*/  @!P1 LDGSTS.E.BYPASS.LTC128B.128 [R0+0xe000], desc[UR6][R10.64+0x80] ;  /* 0x0e0000800a009fae */ /* 0x000fe2000b901d46 */
[----:B-1----:R-:W-:-:S03]  /*2ac0*/  SHF.R.S32.HI R8, RZ, 0x1f, R252 ;  /* 0x0000001fff087819 */ /* 0x002fc600000114fc */
        /* <DEDUP_REMOVED lines=11> */
[----:B------:R-:W-:-:S03]  /*2b80*/  ISETP.GE.AND P2, PT, R2, UR5, PT ;  /* 0x0000000502007c0c */ /* 0x000fc6000bf46270 */
        /* <DEDUP_REMOVED lines=9> */
[----:B-1----:R-:W-:Y:S01]  /*2c20*/  IMAD.SHL.U32 R6, R252, 0x4, RZ ;  /* 0x00000004fc067824 */ /* 0x002fe200078e00ff */
[----:B------:R-:W-:-:S02]  /*2c30*/  USHF.L.U32 UR17, UR30, 0x4, URZ ;  /* 0x000000041e117899 */ /* 0x000fc4000800063f */
[----:B------:R-:W0:Y:S02]  /*2c40*/  LDGDEPBAR ;  /* 0x00000000000079af */ /* 0x000e240000000000 */
[----:B---3--:R-:W-:Y:S02]  /*2c50*/  IADD3 R4, P3, R6, UR12, RZ ;  /* 0x0000000c06047c10 */ /* 0x008fe4000ff7e0ff */
[----:B--2---:R-:W-:Y:S02]  /*2c60*/  SHF.R.S32.HI R0, RZ, 0x1f, R2 ;  /* 0x0000001fff007819 */ /* 0x004fe40000011402 */
[----:B------:R-:W-:Y:S02]  /*2c70*/  @!P2 LEA R6, P1, R2, UR12, 0x2 ;  /* 0x0000000c0206ac11 */ /* 0x000fe4000f8210ff */
[----:B------:R-:W-:Y:S02]  /*2c80*/  SHF.L.U64.HI R5, R252, 0x2, R8 ;  /* 0x00000002fc057819 */ /* 0x000fe40000010208 */
[----:B------:R-:W-:-:S02]  /*2c90*/  @!P2 LEA.HI.X R7, R2, UR11, R0, 0x2, P1 ;  /* 0x0000000b0207ac11 */ /* 0x000fc400088f1400 */
[----:B------:R-:W-:-:S03]  /*2ca0*/  IADD3.X R5, R5, UR11, RZ, P3, !PT ;  /* 0x0000000b05057c10 */ /* 0x000fc60009ffe4ff */
[----:B------:R1:W5:Y:S04]  /*2cb0*/  @!P2 LDG.E R237, desc[UR6][R6.64] ;  /* 0x0000000606eda981 */ /* 0x000368000c1e1900 */
[----:B------:R1:W5:Y:S04]  /*2cc0*/  @!P4 LDG.E R238, desc[UR6][R4.64] ;  /* 0x0000000604eec981 */ /* 0x000368000c1e1900 */
[----:B------:R1:W5:Y:S04]  /*2cd0*/  @!P6 LDG.E R239, desc[UR6][R4.64+0x20] ;  /* 0x0000200604efe981 */ /* 0x000368000c1e1900 */
[----:B------:R1:W5:Y:S01]  /*2ce0*/  @!P5 LDG.E R236, desc[UR6][R4.64+0x80] ;  /* 0x0000800604ecd981 */ /* 0x000362000c1e1900 */
[----:B------:R-:W-:-:S02]  /*2cf0*/  USHF.L.U32 UR16, UR30, 0x3, URZ ;  /* 0x000000031e107899 */ /* 0x000fc4000800063f */
[----:B------:R-:W-:Y:S02]  /*2d00*/  UIADD3 UR27, UR17, 0x20, URZ ;  /* 0x00000020111b7890 */ /* 0x000fe4000fffe03f */
        /* <DEDUP_REMOVED lines=11> */
[----:B------:R-:W-:Y:S01]  /*2dc0*/  UIADD3 UR5, UR31, 0x80, URZ ;  /* 0x000000801f057890 */ /* 0x000fe2000fffe03f */
[----:B------:R-:W-:Y:S01]  /*2dd0*/  SHF.L.U64.HI R244, R252, 0x2, R8 ;  /* 0x00000002fcf47819 */ /* 0x000fe20000010208 */
[----:B------:R-:W-:Y:S01]  /*2de0*/  UIADD3 UR23, UR16, UR24, URZ ;  /* 0x0000001810177290 */ /* 0x000fe2000fffe03f */
[----:B------:R-:W-:Y:S01]  /*2df0*/  LEA R175, R2, UR4, 0x1 ;  /* 0x0000000402af7c11 */ /* 0x000fe2000f8e08ff */
[----:B------:R-:W-:Y:S01]  /*2e00*/  UIADD3 UR18, UR16, UR19, URZ ;  /* 0x0000001310127290 */ /* 0x000fe2000fffe03f */
[----:B------:R-:W-:Y:S01]  /*2e10*/  LEA R172, R0, UR4, 0x1 ;  /* 0x0000000400ac7c11 */ /* 0x000fe2000f8e08ff */
[----:B------:R-:W-:-:S02]  /*2e20*/  UIMAD UR31, UR30, 0x30, URZ ;  /* 0x000000301e1f78a4 */ /* 0x000fc4000f8e023f */
[----:B------:R-:W-:Y:S02]  /*2e30*/  UISETP.GE.AND UP0, UPT, UR5, UR8, UPT ;  /* 0x000000080500728c */ /* 0x000fe4000bf06270 */
[----:B------:R-:W-:Y:S02]  /*2e40*/  UIMAD UR30, UR30, 0x38, URZ ;  /* 0x000000381e1e78a4 */ /* 0x000fe4000f8e023f */
[----:B------:R-:W-:Y:S02]  /*2e50*/  UIADD3 UR29, UR16, UR23, URZ ;  /* 0x00000017101d7290 */ /* 0x000fe4000fffe03f */
[----:B------:R-:W-:Y:S01]  /*2e60*/  UIADD3 UR28, UR16, UR18, URZ ;  /* 0x00000012101c7290 */ /* 0x000fe2000fffe03f */
[----:B-1----:R-:W-:-:S11]  /*2e70*/  ULDC UR5, c[0x0][0x39c] ;  /* 0x0000e70000057ab9 */ /* 0x002fd60000000800 */
.L_x_806:
[----:B------:R-:W0:Y:S01]  /*2e80*/  LDGDEPBAR ;  /* 0x00000000000079af */ /* 0x000e220000000000 */
[----:B------:R-:W-:Y:S01]  /*2e90*/  IADD3 R0, R180, R175, RZ ;  /* 0x000000afb4007210 */ /* 0x000fe20007ffe0ff */
[----:B------:R-:W-:Y:S01]  /*2ea0*/  UISETP.GE.AND UP3, UPT, UR9, 0x1, UPT ;  /* 0x000000010900788c */ /* 0x000fe2000bf66270 */
[----:B------:R-:W-:Y:S02]  /*2eb0*/  PLOP3.LUT P1, PT, PT, PT, UP0, 0x80, 0x0 ;  /* 0x000000000000781c */ /* 0x000fe40003f2f008 */
[----:B------:R-:W-:Y:S02]  /*2ec0*/  PLOP3.LUT P0, PT, PT, PT, UP0, 0x80, 0x0 ;  /* 0x000000000000781c */ /* 0x000fe40003f0f008 */
[----:B------:R-:W-:Y:S02]  /*2ed0*/  PLOP3.LUT P4, PT, PT, PT, UP0, 0x80, 0x0 ;  /* 0x000000000000781c */ /* 0x000fe40003f8f008 */
[----:B------:R-:W-:Y:S02]  /*2ee0*/  PLOP3.LUT P5, PT, PT, PT, UP0, 0x80, 0x0 ;  /* 0x000000000000781c */ /* 0x000fe40003faf008 */
[----:B-----5:R-:W-:Y:S02]  /*2ef0*/  FSETP.NEU.FTZ.AND P3, PT, R238, -INF , PT ;  /* 0xff800000ee00780b */ /* 0x020fe40003f7d000 */
[----:B------:R-:W-:Y:S02]  /*2f00*/  PLOP3.LUT P2, PT, PT, PT, UP0, 0x80, 0x0 ;  /* 0x000000000000781c */ /* 0x000fe40003f4f008 */
[----:B------:R-:W-:Y:S01]  /*2f10*/  PLOP3.LUT P6, PT, PT, PT, UP0, 0x80, 0x0 ;  /* 0x000000000000781c */ /* 0x000fe20003fcf008 */
[----:B------:R-:W-:Y:S04]  /*2f20*/  DEPBAR.LE SB0, 0x0 ;  /* 0x000080000000791a */ /* 0x000fe80000000000 */
[----:B------:R-:W-:Y:S06]  /*2f30*/  BAR.SYNC.DEFER_BLOCKING 0x0 ;  /* 0x0000000000007b1d */ /* 0x000fec0000010000 */
[----:B------:R-:W-:Y:S08]  /*2f40*/  LDSM.16.M88.4 R32, [R175] ;  /* 0x00000000af20783b */ /* 0x000ff00000000200 */
[----:B------:R-:W1:Y:S08]  /*2f50*/  LDSM.16.M88.4 R16, [R173+0x9000] ;  /* 0x00900000ad10783b */ /* 0x000e700000000200 */
[----:B------:R-:W2:Y:S08]  /*2f60*/  LDSM.16.M88.4 R28, [R175+0x800] ;  /* 0x00080000af1c783b */ /* 0x000eb00000000200 */
[----:B------:R-:W3:Y:S08]  /*2f70*/  LDSM.16.M88.4 R132, [R173+0x9400] ;  /* 0x00940000ad84783b */ /* 0x000ef00000000200 */
[----:B------:R-:W-:Y:S08]  /*2f80*/  LDSM.16.M88.4 R136, [R0] ;  /* 0x000000000088783b */ /* 0x000ff00000000200 */
[----:B------:R-:W4:Y:S01]  /*2f90*/  LDSM.16.M88.4 R140, [R174+0x9000] ;  /* 0x00900000ae8c783b */ /* 0x000f220000000200 */
[-C--:B-1----:R-:W-:Y:S07]  /*2fa0*/  HMMA.16816.F32.BF16 R4, R32, R16.reuse, RZ ;  /* 0x000000102004723c */ /* 0x082fee00000418ff */
[----:B------:R-:W1:Y:S01]  /*2fb0*/  LDSM.16.M88.4 R144, [R0+0x800] ;  /* 0x000800000090783b */ /* 0x000e620000000200 */
[C---:B--2---:R-:W-:Y:S07]  /*2fc0*/  HMMA.16816.F32.BF16 R8, R28.reuse, R16, RZ ;  /* 0x000000101c08723c */ /* 0x044fee00000418ff */
[----:B------:R-:W2:Y:S01]  /*2fd0*/  LDSM.16.M88.4 R148, [R174+0x9400] ;  /* 0x00940000ae94783b */ /* 0x000ea20000000200 */
[-C--:B------:R-:W-:Y:S07]  /*2fe0*/  HMMA.16816.F32.BF16 R12, R28, R18.reuse, RZ ;  /* 0x000000121c0c723c */ /* 0x080fee00000418ff */
[----:B------:R-:W-:Y:S01]  /*2ff0*/  LDSM.16.M88.4 R152, [R175+0x1000] ;  /* 0x00100000af98783b */ /* 0x000fe20000000200 */
[C---:B------:R-:W-:Y:S07]  /*3000*/  HMMA.16816.F32.BF16 R16, R32.reuse, R18, RZ ;  /* 0x000000122010723c */ /* 0x040fee00000418ff */
[----:B------:R-:W2:Y:S01]  /*3010*/  LDSM.16.M88.4 R156, [R173+0xb000] ;  /* 0x00b00000ad9c783b */ /* 0x000ea20000000200 */
[-C--:B---3--:R-:W-:Y:S06]  /*3020*/  HMMA.16816.F32.BF16 R20, R32, R132.reuse, RZ ;  /* 0x000000842014723c */ /* 0x088fec00000418ff */
[C---:B------:R-:W-:Y:S01]  /*3030*/  HMMA.16816.F32.BF16 R24, R28.reuse, R132, RZ ;  /* 0x000000841c18723c */ /* 0x040fe200000418ff */
[----:B------:R-:W-:Y:S05]  /*3040*/  LDSM.16.M88.4 R160, [R173+0xb400] ;  /* 0x00b40000ada0783b */ /* 0x000fea0000000200 */
[-C--:B------:R-:W-:Y:S03]  /*3050*/  HMMA.16816.F32.BF16 R28, R28, R134.reuse, RZ ;  /* 0x000000861c1c723c */ /* 0x080fe600000418ff */
[----:B------:R-:W-:Y:S03]  /*3060*/  LDSM.16.M88.4 R164, [R0+0x1000] ;  /* 0x0010000000a4783b */ /* 0x000fe60000000200 */
[----:B------:R-:W-:Y:S05]  /*3070*/  HMMA.16816.F32.BF16 R32, R32, R134, RZ ;  /* 0x000000862020723c */ /* 0x000fea00000418ff */
[----:B------:R-:W3:Y:S01]  /*3080*/  LDSM.16.M88.4 R132, [R175+0x1800] ;  /* 0x00180000af84783b */ /* 0x000ee20000000200 */
[-C--:B----4-:R-:W-:Y:S06]  /*3090*/  HMMA.16816.F32.BF16 R4, R136, R140.reuse, R4 ;  /* 0x0000008c8804723c */ /* 0x090fec0000041804 */
[C---:B-1----:R-:W-:Y:S01]  /*30a0*/  HMMA.16816.F32.BF16 R8, R144.reuse, R140, R8 ;  /* 0x0000008c9008723c */ /* 0x042fe20000041808 */
[----:B------:R-:W1:Y:S05]  /*30b0*/  LDSM.16.M88.4 R168, [R174+0xb000] ;  /* 0x00b00000aea8783b */ /* 0x000e6a0000000200 */
        /* <DEDUP_REMOVED lines=8> */
[----:B------:R-:W2:Y:S03]  /*3140*/  LDSM.16.M88.4 R136, [R0+0x1800] ;  /* 0x001800000088783b */ /* 0x000ea60000000200 */
[-C--:B------:R-:W-:Y:S05]  /*3150*/  HMMA.16816.F32.BF16 R4, R152, R156.reuse, R4 ;  /* 0x0000009c9804723c */ /* 0x080fea0000041804 */
[----:B------:R-:W4:Y:S01]  /*3160*/  LDSM.16.M88.4 R148, [R173+0xd000] ;  /* 0x00d00000ad94783b */ /* 0x000f220000000200 */
[C---:B---3--:R-:W-:Y:S06]  /*3170*/  HMMA.16816.F32.BF16 R8, R132.reuse, R156, R8 ;  /* 0x0000009c8408723c */ /* 0x048fec0000041808 */
        /* <DEDUP_REMOVED lines=15> */
[C---:B------:R-:W-:Y:S06]  /*3270*/  HMMA.16816.F32.BF16 R24, R136.reuse, R140, R24 ;  /* 0x0000008c8818723c */ /* 0x040fec0000041818 */
[-C--:B------:R-:W-:Y:S01]  /*3280*/  HMMA.16816.F32.BF16 R28, R136, R142.reuse, R28 ;  /* 0x0000008e881c723c */ /* 0x080fe2000004181c */
[----:B------:R-:W2:Y:S05]  /*3290*/  LDSM.16.M88.4 R136, [R0+0x2800] ;  /* 0x002800000088783b */ /* 0x000eaa0000000200 */
        /* <DEDUP_REMOVED lines=29> */
[----:B------:R-:W3:Y:S01]  /*3470*/  MUFU.TANH R210, R5 ;  /* 0x0000000500d27308 */ /* 0x000ee20000002400 */
[----:B------:R-:W-:Y:S01]  /*3480*/  FMUL.FTZ R18, R18, UR5 ;  /* 0x0000000512127c20 */ /* 0x000fe20008410000 */
[----:B------:R-:W-:Y:S01]  /*3490*/  FMUL.FTZ R19, R19, UR5 ;  /* 0x0000000513137c20 */ /* 0x000fe20008410000 */
[----:B-1----:R-:W-:Y:S07]  /*34a0*/  IMAD.MOV.U32 R2, RZ, RZ, R211 ;  /* 0x000000ffff027224 */ /* 0x002fee00078e00d3 */
[----:B------:R-:W1:Y:S01]  /*34b0*/  MUFU.TANH R219, R6 ;  /* 0x0000000600db7308 */ /* 0x000e620000002400 */
[----:B--2---:R-:W-:Y:S09]  /*34c0*/  MOV R10, R169 ;  /* 0x000000a9000a7202 */ /* 0x004ff20000000f00 */
[----:B------:R2:W4:Y:S10]  /*34d0*/  MUFU.TANH R218, R7 ;  /* 0x0000000700da7308 */ /* 0x0005340000002400 */
[----:B------:R3:W-:Y:S10]  /*34e0*/  MUFU.TANH R164, R9 ;  /* 0x0000000900a47308 */ /* 0x0007f40000002400 */
[----:B------:R1:W-:Y:S01]  /*34f0*/  MUFU.TANH R165, R8 ;  /* 0x0000000800a57308 */ /* 0x0003e20000002400 */
[----:B--2---:R-:W2:Y:S09]  /*3500*/  LDSM.16.M88.4 R4, [R174+0xd400] ;  /* 0x00d40000ae04783b */ /* 0x004eb20000000200 */
[----:B------:R4:W-:Y:S01]  /*3510*/  MUFU.TANH R168, R11 ;  /* 0x0000000b00a87308 */ /* 0x0009e20000002400 */
[----:B---3--:R-:W-:Y:S04]  /*3520*/  MOV R9, UR36 ;  /* 0x0000002400097c02 */ /* 0x008fe80008000f00 */
[----:B------:R-:W-:Y:S02]  /*3530*/  @P1 LEA R9, R9, R249, 0x7 ;  /* 0x000000f909091211 */ /* 0x000fe400078e38ff */
[----:B------:R-:W-:Y:S03]  /*3540*/  PLOP3.LUT P1, PT, PT, PT, UP0, 0x80, 0x0 ;  /* 0x000000000000781c */ /* 0x000fe60003f2f008 */
[----:B------:R-:W-:Y:S01]  /*3550*/  MUFU.TANH R161, R12 ;  /* 0x0000000c00a17308 */ /* 0x000fe20000002400 */
[C---:B------:R-:W-:Y:S01]  /*3560*/  @P0 IADD3 R0, R9.reuse, 0x1, RZ ;  /* 0x0000000109000810 */ /* 0x040fe20007ffe0ff */
[----:B-1----:R-:W-:Y:S01]  /*3570*/  FMUL.FTZ R8, R238, 1.4426950216293334961 ;  /* 0x3fb8aa3bee087820 */ /* 0x002fe20000410000 */
[----:B------:R-:W-:Y:S02]  /*3580*/  PLOP3.LUT P0, PT, PT, PT, UP0, 0x80, 0x0 ;  /* 0x000000000000781c */ /* 0x000fe40003f0f008 */
[----:B------:R-:W-:Y:S02]  /*3590*/  @P4 ISETP.GE.AND P4, PT, R9, UR8, PT ;  /* 0x0000000809004c0c */ /* 0x000fe4000bf86270 */
[----:B------:R-:W-:Y:S03]  /*35a0*/  FSEL R8, R8, RZ, P3 ;  /* 0x000000ff08087208 */ /* 0x000fe60001800000 */
[----:B------:R-:W-:Y:S01]  /*35b0*/  MUFU.TANH R160, R13 ;  /* 0x0000000d00a07308 */ /* 0x000fe20000002400 */
[----:B------:R-:W-:Y:S01]  /*35c0*/  @P5 ISETP.GE.AND P5, PT, R0, UR8, PT ;  /* 0x0000000800005c0c */ /* 0x000fe2000bfa6270 */
[----:B----4-:R-:W-:Y:S01]  /*35d0*/  FMUL.FTZ R11, R237, 1.4426950216293334961 ;  /* 0x3fb8aa3bed0b7820 */ /* 0x010fe20000410000 */
[----:B------:R-:W-:Y:S02]  /*35e0*/  MOV R0, R210 ;  /* 0x000000d200007202 */ /* 0x000fe40000000f00 */
[----:B------:R-:W-:Y:S02]  /*35f0*/  @P1 FSEL R2, R211, -INF , !P4 ;  /* 0xff800000d3021808 */ /* 0x000fe40006000000 */
[C---:B------:R-:W-:Y:S03]  /*3600*/  FSETP.NEU.FTZ.AND P3, PT, R239.reuse, -INF , PT ;  /* 0xff800000ef00780b */ /* 0x040fe60003f7d000 */
[----:B------:R-:W-:Y:S01]  /*3610*/  MUFU.TANH R167, R14 ;  /* 0x0000000e00a77308 */ /* 0x000fe20000002400 */
[----:B------:R-:W-:Y:S01]  /*3620*/  @P0 FSEL R0, R210, -INF , !P5 ;  /* 0xff800000d2000808 */ /* 0x000fe20006800000 */
[--C-:B------:R-:W-:Y:S01]  /*3630*/  FFMA.FTZ R2, R2, UR10, -R8.reuse ;  /* 0x0000000a02027c23 */ /* 0x100fe20008010808 */
[----:B------:R-:W-:Y:S02]  /*3640*/  PLOP3.LUT P1, PT, PT, PT, UP0, 0x80, 0x0 ;  /* 0x000000000000781c */ /* 0x000fe40003f2f008 */
[----:B------:R-:W-:Y:S01]  /*3650*/  PLOP3.LUT P0, PT, PT, PT, UP0, 0x80, 0x0 ;  /* 0x000000000000781c */ /* 0x000fe20003f0f008 */
[----:B------:R-:W-:Y:S04]  /*3660*/  FFMA.FTZ R0, R0, UR10, -R8 ;  /* 0x0000000a00007c23 */ /* 0x000fe80008010808 */
[----:B------:R1:W-:Y:S01]  /*3670*/  MUFU.EX2 R233, R2 ;  /* 0x0000000200e97308 */ /* 0x0003e20000000800 */
[-C--:B--2---:R-:W-:Y:S06]  /*3680*/  HMMA.16816.F32.BF16 R20, R156, R4.reuse, R20 ;  /* 0x000000049c14723c */ /* 0x084fec0000041814 */
[C---:B------:R-:W-:Y:S03]  /*3690*/  HMMA.16816.F32.BF16 R24, R136.reuse, R4, R24 ;  /* 0x000000048818723c */ /* 0x040fe60000041818 */
[----:B------:R2:W-:Y:S03]  /*36a0*/  MUFU.EX2 R232, R0 ;  /* 0x0000000000e87308 */ /* 0x0005e60000000800 */
[-C--:B------:R-:W-:Y:S07]  /*36b0*/  HMMA.16816.F32.BF16 R28, R136, R6.reuse, R28 ;  /* 0x00000006881c723c */ /* 0x080fee000004181c */
[----:B------:R-:W3:Y:S01]  /*36c0*/  MUFU.TANH R166, R15 ;  /* 0x0000000f00a67308 */ /* 0x000ee20000002400 */
[----:B------:R-:W-:Y:S03]  /*36d0*/  FMUL.FTZ R4, R239, 1.4426950216293334961 ;  /* 0x3fb8aa3bef047820 */ /* 0x000fe60000410000 */
[----:B-1----:R-:W-:Y:S01]  /*36e0*/  MOV R2, R219 ;  /* 0x000000db00027202 */ /* 0x002fe20000000f00 */
[----:B------:R-:W-:Y:S05]  /*36f0*/  HMMA.16816.F32.BF16 R32, R156, R6, R32 ;  /* 0x000000069c20723c */ /* 0x000fea0000041820 */
[----:B------:R-:W1:Y:S01]  /*3700*/  MUFU.TANH R209, R16 ;  /* 0x0000001000d17308 */ /* 0x000e620000002400 */
[----:B------:R-:W-:Y:S01]  /*3710*/  FSEL R4, R4, RZ, P3 ;  /* 0x000000ff04047208 */ /* 0x000fe20001800000 */
[----:B------:R-:W-:Y:S01]  /*3720*/  FMUL.FTZ R20, R20, UR5 ;  /* 0x0000000514147c20 */ /* 0x000fe20008410000 */
[----:B------:R-:W-:Y:S03]  /*3730*/  @P2 FSEL R2, R219, -INF , !P4 ;  /* 0xff800000db022808 */ /* 0x000fe60006000000 */
[----:B------:R-:W-:Y:S01]  /*3740*/  FMUL.FTZ R21, R21, UR5 ;  /* 0x0000000515157c20 */ /* 0x000fe20008410000 */
[----:B------:R-:W-:Y:S02]  /*3750*/  FSETP.NEU.FTZ.AND P3, PT, R236, -INF , PT ;  /* 0xff800000ec00780b */ /* 0x000fe40003f7d000 */
[----:B------:R-:W-:Y:S01]  /*3760*/  MOV R5, R218 ;  /* 0x000000da00057202 */ /* 0x000fe20000000f00 */
[----:B------:R-:W-:Y:S01]  /*3770*/  MUFU.TANH R208, R17 ;  /* 0x0000001100d07308 */ /* 0x000fe20000002400 */
[--C-:B--2---:R-:W-:Y:S01]  /*3780*/  FFMA.FTZ R0, R2, UR10, -R4.reuse ;  /* 0x0000000a02007c23 */ /* 0x104fe20008010804 */
[----:B------:R-:W-:Y:S01]  /*3790*/  FMUL.FTZ R22, R22, UR5 ;  /* 0x0000000516167c20 */ /* 0x000fe20008410000 */
[----:B------:R-:W-:Y:S01]  /*37a0*/  FMUL.FTZ R23, R23, UR5 ;  /* 0x0000000517177c20 */ /* 0x000fe20008410000 */
[----:B------:R-:W-:Y:S01]  /*37b0*/  FMUL.FTZ R24, R24, UR5 ;  /* 0x0000000518187c20 */ /* 0x000fe20008410000 */
[----:B------:R-:W-:Y:S01]  /*37c0*/  FMUL.FTZ R28, R28, UR5 ;  /* 0x000000051c1c7c20 */ /* 0x000fe20008410000 */
[----:B------:R-:W-:Y:S01]  /*37d0*/  FMUL.FTZ R29, R29, UR5 ;  /* 0x000000051d1d7c20 */ /* 0x000fe20008410000 */
[----:B------:R-:W-:Y:S03]  /*37e0*/  FMUL.FTZ R30, R30, UR5 ;  /* 0x000000051e1e7c20 */ /* 0x000fe60008410000 */
[----:B------:R2:W-:Y:S01]  /*37f0*/  MUFU.EX2 R234, R0 ;  /* 0x0000000000ea7308 */ /* 0x0005e20000000800 */
[----:B------:R-:W-:Y:S01]  /*3800*/  @P1 FSEL R5, R218, -INF , !P5 ;  /* 0xff800000da051808 */ /* 0x000fe20006800000 */
[----:B------:R-:W-:Y:S01]  /*3810*/  FMUL.FTZ R2, R236, 1.4426950216293334961 ;  /* 0x3fb8aa3bec027820 */ /* 0x000fe20000410000 */
[----:B------:R-:W-:Y:S01]  /*3820*/  PLOP3.LUT P1, PT, PT, PT, UP0, 0x80, 0x0 ;  /* 0x000000000000781c */ /* 0x000fe20003f2f008 */
[----:B------:R-:W-:Y:S01]  /*3830*/  FMUL.FTZ R32, R32, UR5 ;  /* 0x0000000520207c20 */ /* 0x000fe20008410000 */
[----:B------:R-:W-:Y:S01]  /*3840*/  PLOP3.LUT P2, PT, PT, PT, UP0, 0x80, 0x0 ;  /* 0x000000000000781c */ /* 0x000fe20003f4f008 */
[----:B------:R-:W-:Y:S01]  /*3850*/  FMUL.FTZ R33, R33, UR5 ;  /* 0x0000000521217c20 */ /* 0x000fe20008410000 */
[----:B------:R-:W-:Y:S03]  /*3860*/  FSEL R2, R2, RZ, P3 ;  /* 0x000000ff02027208 */ /* 0x000fe60001800000 */
[----:B------:R-:W4:Y:S01]  /*3870*/  MUFU.TANH R216, R18 ;  /* 0x0000001200d87308 */ /* 0x000f220000002400 */
[----:B------:R-:W-:Y:S01]  /*3880*/  FSETP.NEU.FTZ.AND P3, PT, R237, -INF , PT ;  /* 0xff800000ed00780b */ /* 0x000fe20003f7d000 */
[----:B------:R-:W-:Y:S01]  /*3890*/  FMUL.FTZ R34, R34, UR5 ;  /* 0x0000000522227c20 */ /* 0x000fe20008410000 */
[----:B---3--:R-:W-:Y:S01]  /*38a0*/  MOV R7, R166 ;  /* 0x000000a600077202 */ /* 0x008fe20000000f00 */
[----:B------:R-:W-:Y:S01]  /*38b0*/  FMUL.FTZ R35, R35, UR5 ;  /* 0x0000000523237c20 */ /* 0x000fe20008410000 */
[----:B------:R-:W-:Y:S01]  /*38c0*/  FMUL.FTZ R31, R31, UR5 ;  /* 0x000000051f1f7c20 */ /* 0x000fe20008410000 */
[----:B------:R-:W-:Y:S01]  /*38d0*/  FMUL.FTZ R25, R25, UR5 ;  /* 0x0000000519197c20 */ /* 0x000fe20008410000 */
[----:B------:R-:W-:Y:S03]  /*38e0*/  FMUL.FTZ R26, R26, UR5 ;  /* 0x000000051a1a7c20 */ /* 0x000fe60008410000 */
[----:B------:R-:W-:Y:S01]  /*38f0*/  MUFU.TANH R215, R19 ;  /* 0x0000001300d77308 */ /* 0x000fe20000002400 */
[----:B--2---:R-:W-:Y:S01]  /*3900*/  FFMA.FTZ R0, R5, UR10, -R4 ;  /* 0x0000000a05007c23 */ /* 0x004fe20008010804 */
[----:B------:R-:W-:Y:S01]  /*3910*/  FMUL.FTZ R27, R27, UR5 ;  /* 0x000000051b1b7c20 */ /* 0x000fe20008410000 */
[----:B------:R-:W-:Y:S02]  /*3920*/  @P2 FSEL R10, R169, -INF , !P4 ;  /* 0xff800000a90a2808 */ /* 0x000fe40006000000 */
[----:B------:R-:W-:Y:S02]  /*3930*/  MOV R5, R164 ;  /* 0x000000a400057202 */ /* 0x000fe40000000f00 */
[----:B------:R-:W-:Y:S03]  /*3940*/  @P0 FSEL R5, R164, -INF , !P5 ;  /* 0xff800000a4050808 */ /* 0x000fe60006800000 */
[----:B------:R2:W-:Y:S01]  /*3950*/  MUFU.EX2 R235, R0 ;  /* 0x0000000000eb7308 */ /* 0x0005e20000000800 */
[----:B------:R-:W-:Y:S02]  /*3960*/  PLOP3.LUT P2, PT, PT, PT, UP0, 0x80, 0x0 ;  /* 0x000000000000781c */ /* 0x000fe40003f4f008 */
[----:B------:R-:W-:Y:S01]  /*3970*/  PLOP3.LUT P0, PT, PT, PT, UP0, 0x80, 0x0 ;  /* 0x000000000000781c */ /* 0x000fe20003f0f008 */
[--C-:B------:R-:W-:Y:S06]  /*3980*/  FFMA.FTZ R5, R5, UR10, -R2.reuse ;  /* 0x0000000a05057c23 */ /* 0x100fec0008010802 */
[----:B------:R-:W-:Y:S10]  /*3990*/  MUFU.EX2 R187, R5 ;  /* 0x0000000500bb7308 */ /* 0x000ff40000000800 */
[----:B------:R-:W3:Y:S01]  /*39a0*/  MUFU.TANH R206, R20 ;  /* 0x0000001400ce7308 */ /* 0x000ee20000002400 */
[----:B--2---:R-:W-:Y:S01]  /*39b0*/  IMAD.MOV.U32 R0, RZ, RZ, R165 ;  /* 0x000000ffff007224 */ /* 0x004fe200078e00a5 */
[----:B------:R-:W-:Y:S02]  /*39c0*/  @P1 FSEL R0, R165, -INF , !P4 ;  /* 0xff800000a5001808 */ /* 0x000fe40006000000 */
[----:B------:R-:W-:Y:S02]  /*39d0*/  PLOP3.LUT P1, PT, PT, PT, UP0, 0x80, 0x0 ;  /* 0x000000000000781c */ /* 0x000fe40003f2f008 */
[----:B------:R-:W-:Y:S01]  /*39e0*/  PLOP3.LUT P4, PT, PT, PT, UP0, 0x80, 0x0 ;  /* 0x000000000000781c */ /* 0x000fe20003f8f008 */
[----:B------:R-:W-:Y:S03]  /*39f0*/  FFMA.FTZ R0, R0, UR10, -R2 ;  /* 0x0000000a00007c23 */ /* 0x000fe60008010802 */
[----:B------:R-:W-:Y:S10]  /*3a00*/  MUFU.TANH R207, R21 ;  /* 0x0000001500cf7308 */ /* 0x000ff40000002400 */
[----:B------:R2:W-:Y:S10]  /*3a10*/  MUFU.EX2 R188, R0 ;  /* 0x0000000000bc7308 */ /* 0x0005f40000000800 */
[----:B------:R-:W3:Y:S10]  /*3a20*/  MUFU.TANH R217, R22 ;  /* 0x0000001600d97308 */ /* 0x000ef40000002400 */
[----:B------:R-:W-:Y:S01]  /*3a30*/  MUFU.TANH R214, R23 ;  /* 0x0000001700d67308 */ /* 0x000fe20000002400 */
[----:B--2---:R-:W-:Y:S02]  /*3a40*/  FSEL R0, R11, RZ, P3 ;  /* 0x000000ff0b007208 */ /* 0x004fe40001800000 */
[----:B------:R-:W-:Y:S02]  /*3a50*/  MOV R11, R168 ;  /* 0x000000a8000b7202 */ /* 0x000fe40000000f00 */
[----:B------:R-:W-:Y:S01]  /*3a60*/  @P1 FSEL R11, R168, -INF , !P5 ;  /* 0xff800000a80b1808 */ /* 0x000fe20006800000 */
[--C-:B------:R-:W-:Y:S01]  /*3a70*/  FFMA.FTZ R5, R10, UR10, -R0.reuse ;  /* 0x0000000a0a057c23 */ /* 0x100fe20008010800 */
[----:B------:R-:W-:Y:S03]  /*3a80*/  PLOP3.LUT P1, PT, PT, PT, UP0, 0x80, 0x0 ;  /* 0x000000000000781c */ /* 0x000fe60003f2f008 */
[----:B------:R-:W2:Y:S01]  /*3a90*/  MUFU.TANH R153, R24 ;  /* 0x0000001800997308 */ /* 0x000ea20000002400 */
[----:B------:R-:W-:Y:S02]  /*3aa0*/  MOV R10, R161 ;  /* 0x000000a1000a7202 */ /* 0x000fe40000000f00 */
[----:B------:R-:W-:Y:S02]  /*3ab0*/  PLOP3.LUT P3, PT, PT, PT, UP0, 0x80, 0x0 ;  /* 0x000000000000781c */ /* 0x000fe40003f6f008 */
[----:B------:R-:W-:Y:S05]  /*3ac0*/  PLOP3.LUT P5, PT, PT, PT, UP0, 0x80, 0x0 ;  /* 0x000000000000781c */ /* 0x000fea0003faf008 */
[----:B------:R1:W-:Y:S10]  /*3ad0*/  MUFU.EX2 R192, R5 ;  /* 0x0000000500c07308 */ /* 0x0003f40000000800 */
[----:B------:R-:W-:Y:S10]  /*3ae0*/  MUFU.TANH R152, R25 ;  /* 0x0000001900987308 */ /* 0x000ff40000002400 */
[----:B------:R-:W2:Y:S01]  /*3af0*/  MUFU.TANH R163, R26 ;  /* 0x0000001a00a37308 */ /* 0x000ea20000002400 */
[----:B-1----:R-:W-:Y:S09]  /*3b00*/  FFMA.FTZ R5, R11, UR10, -R0 ;  /* 0x0000000a0b057c23 */ /* 0x002ff20008010800 */
[----:B------:R1:W-:Y:S10]  /*3b10*/  MUFU.EX2 R191, R5 ;  /* 0x0000000500bf7308 */ /* 0x0003f40000000800 */
[----:B------:R-:W-:Y:S10]  /*3b20*/  MUFU.TANH R162, R27 ;  /* 0x0000001b00a27308 */ /* 0x000ff40000002400 */
[----:B------:R-:W2:Y:S01]  /*3b30*/  MUFU.TANH R151, R28 ;  /* 0x0000001c00977308 */ /* 0x000ea20000002400 */
[----:B-1----:R-:W-:Y:S02]  /*3b40*/  @P2 IADD3 R5, R9, 0x8, RZ ;  /* 0x0000000809052810 */ /* 0x002fe40007ffe0ff */
[----:B------:R-:W-:Y:S02]  /*3b50*/  PLOP3.LUT P2, PT, PT, PT, UP0, 0x80, 0x0 ;  /* 0x000000000000781c */ /* 0x000fe40003f4f008 */
[----:B------:R-:W-:Y:S01]  /*3b60*/  @P4 ISETP.GE.AND P4, PT, R5, UR8, PT ;  /* 0x0000000805004c0c */ /* 0x000fe2000bf86270 */
[----:B------:R-:W-:Y:S01]  /*3b70*/  @P0 VIADD R5, R9, 0x9 ;  /* 0x0000000909050836 */ /* 0x000fe20000000000 */
[----:B------:R-:W-:Y:S03]  /*3b80*/  PLOP3.LUT P0, PT, PT, PT, UP0, 0x80, 0x0 ;  /* 0x000000000000781c */ /* 0x000fe60003f0f008 */
[----:B------:R-:W-:Y:S01]  /*3b90*/  MUFU.TANH R150, R29 ;  /* 0x0000001d00967308 */ /* 0x000fe20000002400 */
[----:B------:R-:W-:Y:S02]  /*3ba0*/  @P1 FSEL R10, R161, -INF , !P4 ;  /* 0xff800000a10a1808 */ /* 0x000fe40006000000 */
[----:B------:R-:W-:Y:S02]  /*3bb0*/  @P6 ISETP.GE.AND P6, PT, R5, UR8, PT ;  /* 0x0000000805006c0c */ /* 0x000fe4000bfc6270 */
[----:B------:R-:W-:Y:S01]  /*3bc0*/  MOV R5, R160 ;  /* 0x000000a000057202 */ /* 0x000fe20000000f00 */
[--C-:B------:R-:W-:Y:S01]  /*3bd0*/  FFMA.FTZ R6, R10, UR10, -R2.reuse ;  /* 0x0000000a0a067c23 */ /* 0x100fe20008010802 */
[----:B------:R-:W-:Y:S03]  /*3be0*/  PLOP3.LUT P1, PT, PT, PT, UP0, 0x80, 0x0 ;  /* 0x000000000000781c */ /* 0x000fe60003f2f008 */
[----:B------:R-:W1:Y:S01]  /*3bf0*/  MUFU.TANH R197, R32 ;  /* 0x0000002000c57308 */ /* 0x000e620000002400 */
[----:B------:R-:W-:Y:S02]  /*3c00*/  @P0 FSEL R5, R160, -INF , !P6 ;  /* 0xff800000a0050808 */ /* 0x000fe40007000000 */
[----:B------:R-:W-:Y:S07]  /*3c10*/  PLOP3.LUT P0, PT, PT, PT, UP0, 0x80, 0x0 ;  /* 0x000000000000781c */ /* 0x000fee0003f0f008 */
[----:B------:R4:W-:Y:S01]  /*3c20*/  MUFU.EX2 R183, R6 ;  /* 0x0000000600b77308 */ /* 0x0009e20000000800 */
[----:B------:R-:W-:Y:S01]  /*3c30*/  FFMA.FTZ R5, R5, UR10, -R2 ;  /* 0x0000000a05057c23 */ /* 0x000fe20008010802 */
[----:B------:R-:W-:Y:S02]  /*3c40*/  @P1 FSEL R7, R166, -INF , !P6 ;  /* 0xff800000a6071808 */ /* 0x000fe40007000000 */
[----:B------:R-:W-:Y:S06]  /*3c50*/  PLOP3.LUT P1, PT, PT, PT, UP0, 0x80, 0x0 ;  /* 0x000000000000781c */ /* 0x000fec0003f2f008 */
[----:B------:R3:W-:Y:S10]  /*3c60*/  MUFU.EX2 R171, R5 ;  /* 0x0000000500ab7308 */ /* 0x0007f40000000800 */
[----:B------:R-:W-:Y:S01]  /*3c70*/  MUFU.TANH R202, R33 ;  /* 0x0000002100ca7308 */ /* 0x000fe20000002400 */
[----:B----4-:R-:W-:Y:S02]  /*3c80*/  MOV R6, R167 ;  /* 0x000000a700067202 */ /* 0x010fe40000000f00 */
[----:B------:R-:W-:Y:S02]  /*3c90*/  @P2 FSEL R6, R167, -INF , !P4 ;  /* 0xff800000a7062808 */ /* 0x000fe40006000000 */
[----:B------:R-:W-:Y:S05]  /*3ca0*/  PLOP3.LUT P2, PT, PT, PT, UP0, 0x80, 0x0 ;  /* 0x000000000000781c */ /* 0x000fea0003f4f008 */
[----:B------:R-:W-:Y:S01]  /*3cb0*/  MUFU.TANH R205, R34 ;  /* 0x0000002200cd7308 */ /* 0x000fe20000002400 */
[----:B---3--:R-:W-:Y:S01]  /*3cc0*/  FFMA.FTZ R5, R6, UR10, -R0 ;  /* 0x0000000a06057c23 */ /* 0x008fe20008010800 */
[----:B------:R-:W-:Y:S01]  /*3cd0*/  IMAD.MOV.U32 R6, RZ, RZ, R209 ;  /* 0x000000ffff067224 */ /* 0x000fe200078e00d1 */
[----:B------:R-:W-:Y:S02]  /*3ce0*/  @P0 FSEL R6, R209, -INF , !P4 ;  /* 0xff800000d1060808 */ /* 0x000fe40006000000 */
[----:B------:R-:W-:Y:S05]  /*3cf0*/  PLOP3.LUT P0, PT, PT, PT, UP0, 0x80, 0x0 ;  /* 0x000000000000781c */ /* 0x000fea0003f0f008 */
[----:B------:R3:W-:Y:S01]  /*3d00*/  MUFU.EX2 R190, R5 ;  /* 0x0000000500be7308 */ /* 0x0007e20000000800 */
[----:B------:R-:W-:Y:S09]  /*3d10*/  FFMA.FTZ R6, R6, UR10, -R8 ;  /* 0x0000000a06067c23 */ /* 0x000ff20008010808 */
[----:B------:R4:W-:Y:S10]  /*3d20*/  MUFU.EX2 R225, R6 ;  /* 0x0000000600e17308 */ /* 0x0009f40000000800 */
[----:B------:R-:W-:Y:S01]  /*3d30*/  MUFU.TANH R204, R35 ;  /* 0x0000002300cc7308 */ /* 0x000fe20000002400 */
[----:B---3--:R-:W-:Y:S01]  /*3d40*/  FFMA.FTZ R5, R7, UR10, -R0 ;  /* 0x0000000a07057c23 */ /* 0x008fe20008010800 */
[----:B------:R-:W-:Y:S02]  /*3d50*/  @P3 IADD3 R7, R9, 0x10, RZ ;  /* 0x0000001009073810 */ /* 0x000fe40007ffe0ff */
[----:B------:R-:W-:Y:S02]  /*3d60*/  PLOP3.LUT P3, PT, PT, PT, UP0, 0x80, 0x0 ;  /* 0x000000000000781c */ /* 0x000fe40003f6f008 */
[----:B------:R-:W-:Y:S01]  /*3d70*/  @P2 ISETP.GE.AND P2, PT, R7, UR8, PT ;  /* 0x0000000807002c0c */ /* 0x000fe2000bf46270 */
[----:B------:R-:W-:Y:S03]  /*3d80*/  @P5 VIADD R7, R9, 0x11 ;  /* 0x0000001109075836 */ /* 0x000fe60000000000 */
[----:B------:R3:W-:Y:S01]  /*3d90*/  MUFU.EX2 R189, R5 ;  /* 0x0000000500bd7308 */ /* 0x0007e20000000800 */
[----:B----4-:R-:W-:Y:S02]  /*3da0*/  MOV R6, R216 ;  /* 0x000000d800067202 */ /* 0x010fe40000000f00 */
[----:B------:R-:W-:Y:S02]  /*3db0*/  @P0 FSEL R6, R216, -INF , !P4 ;  /* 0xff800000d8060808 */ /* 0x000fe40006000000 */
[----:B------:R-:W-:Y:S02]  /*3dc0*/  PLOP3.LUT P0, PT, PT, PT, UP0, 0x80, 0x0 ;  /* 0x000000000000781c */ /* 0x000fe40003f0f008 */
[----:B------:R-:W-:Y:S01]  /*3dd0*/  PLOP3.LUT P4, PT, PT, PT, UP0, 0x80, 0x0 ;  /* 0x000000000000781c */ /* 0x000fe20003f8f008 */
[----:B------:R-:W-:Y:S01]  /*3de0*/  FFMA.FTZ R6, R6, UR10, -R4 ;  /* 0x0000000a06067c23 */ /* 0x000fe20008010804 */
[----:B------:R-:W-:Y:S01]  /*3df0*/  PLOP3.LUT P5, PT, PT, PT, UP0, 0x80, 0x0 ;  /* 0x000000000000781c */ /* 0x000fe20003faf008 */
[----:B------:R-:W4:Y:S01]  /*3e00*/  MUFU.TANH R155, R30 ;  /* 0x0000001e009b7308 */ /* 0x000f220000002400 */
[----:B---3--:R-:W-:Y:S09]  /*3e10*/  MOV R5, R208 ;  /* 0x000000d000057202 */ /* 0x008ff20000000f00 */
[----:B------:R3:W-:Y:S01]  /*3e20*/  MUFU.EX2 R231, R6 ;  /* 0x0000000600e77308 */ /* 0x0007e20000000800 */
[----:B------:R-:W-:Y:S02]  /*3e30*/  @P1 FSEL R5, R208, -INF , !P6 ;  /* 0xff800000d0051808 */ /* 0x000fe40007000000 */
[----:B------:R-:W-:Y:S02]  /*3e40*/  PLOP3.LUT P1, PT, PT, PT, UP0, 0x80, 0x0 ;  /* 0x000000000000781c */ /* 0x000fe40003f2f008 */
[----:B------:R-:W-:Y:S01]  /*3e50*/  @P4 ISETP.GE.AND P4, PT, R7, UR8, PT ;  /* 0x0000000807004c0c */ /* 0x000fe2000bf86270 */
[--C-:B------:R-:W-:Y:S01]  /*3e60*/  FFMA.FTZ R5, R5, UR10, -R8.reuse ;  /* 0x0000000a05057c23 */ /* 0x100fe20008010808 */
[----:B------:R-:W-:Y:S03]  /*3e70*/  @P5 IADD3 R7, R9, 0x18, RZ ;  /* 0x0000001809075810 */ /* 0x000fe60007ffe0ff */
[----:B------:R-:W-:Y:S10]  /*3e80*/  MUFU.TANH R154, R31 ;  /* 0x0000001f009a7308 */ /* 0x000ff40000002400 */
        /* <DEDUP_REMOVED lines=15> */
[----:B------:R-:W-:Y:S01]  /*3f80*/  FFMA.FTZ R6, R6, UR10, -R4 ;  /* 0x0000000a06067c23 */ /* 0x000fe20008010804 */
[----:B------:R-:W-:Y:S03]  /*3f90*/  @P6 IADD3 R9, R9, 0x19, RZ ;  /* 0x0000001909096810 */ /* 0x000fe60007ffe0ff */
[----:B------:R3:W-:Y:S01]  /*3fa0*/  MUFU.EX2 R228, R6 ;  /* 0x0000000600e47308 */ /* 0x0007e20000000800 */
[----:B--2---:R-:W-:Y:S02]  /*3fb0*/  MOV R5, R207 ;  /* 0x000000cf00057202 */ /* 0x004fe40000000f00 */
[----:B------:R-:W-:Y:S02]  /*3fc0*/  @P1 FSEL R5, R207, -INF , !P4 ;  /* 0xff800000cf051808 */ /* 0x000fe40006000000 */
[----:B------:R-:W-:Y:S03]  /*3fd0*/  PLOP3.LUT P1, PT, PT, PT, UP0, 0x80, 0x0 ;  /* 0x000000000000781c */ /* 0x000fe60003f2f008 */
[----:B------:R-:W-:Y:S04]  /*3fe0*/  FFMA.FTZ R5, R5, UR10, -R8 ;  /* 0x0000000a05057c23 */ /* 0x000fe80008010808 */
[----:B------:R2:W-:Y:S01]  /*3ff0*/  MUFU.EX2 R223, R5 ;  /* 0x0000000500df7308 */ /* 0x0005e20000000800 */
[----:B---3--:R-:W-:Y:S01]  /*4000*/  IMAD.MOV.U32 R6, RZ, RZ, R153 ;  /* 0x000000ffff067224 */ /* 0x008fe200078e0099 */
        /* <DEDUP_REMOVED lines=10> */
[----:B---3--:R-:W-:Y:S05]  /*40b0*/  MOV R6, R163 ;  /* 0x000000a300067202 */ /* 0x008fea0000000f00 */
        /* <DEDUP_REMOVED lines=30> */
[----:B----4-:R-:W-:Y:S02]  /*42a0*/  MOV R6, R155 ;  /* 0x0000009b00067202 */ /* 0x010fe40000000f00 */
        /* <DEDUP_REMOVED lines=10> */
[----:B------:R-:W-:Y:S02]  /*4350*/  MOV R2, R204 ;  /* 0x000000cc00027202 */ /* 0x000fe40000000f00 */
[----:B------:R-:W-:Y:S01]  /*4360*/  @P1 FSEL R5, R205, -INF , !P3 ;  /* 0xff800000cd051808 */ /* 0x000fe20005800000 */
[----:B------:R-:W-:Y:S01]  /*4370*/  MUFU.EX2 R220, R8 ;  /* 0x0000000800dc7308 */ /* 0x000fe20000000800 */
[----:B------:R-:W-:Y:S03]  /*4380*/  PLOP3.LUT P1, PT, PT, PT, UP0, 0x80, 0x0 ;  /* 0x000000000000781c */ /* 0x000fe60003f2f008 */
[--C-:B------:R-:W-:Y:S01]  /*4390*/  FFMA.FTZ R5, R5, UR10, -R4.reuse ;  /* 0x0000000a05057c23 */ /* 0x100fe20008010804 */
[----:B------:R-:W-:Y:S02]  /*43a0*/  @P0 FSEL R2, R204, -INF , !P2 ;  /* 0xff800000cc020808 */ /* 0x000fe40005000000 */
[----:B---3--:R-:W-:Y:S03]  /*43b0*/  F2FP.BF16.F32.PACK_AB R6, R230, R231 ;  /* 0x000000e7e606723e */ /* 0x008fe600000010ff */
[----:B------:R1:W-:Y:S01]  /*43c0*/  MUFU.EX2 R227, R5 ;  /* 0x0000000500e37308 */ /* 0x0003e20000000800 */
[----:B------:R-:W-:Y:S01]  /*43d0*/  IADD3 R148, P0, R245, UR14, RZ ;  /* 0x0000000ef5947c10 */ /* 0x000fe2000ff1e0ff */
[----:B------:R-:W-:Y:S01]  /*43e0*/  FFMA.FTZ R4, R2, UR10, -R4 ;  /* 0x0000000a02047c23 */ /* 0x000fe20008010804 */
[----:B------:R-:W-:Y:S02]  /*43f0*/  F2FP.BF16.F32.PACK_AB R2, R232, R233 ;  /* 0x000000e9e802723e */ /* 0x000fe400000010ff */
[----:B------:R-:W-:Y:S03]  /*4400*/  IADD3.X R149, R244, UR13, RZ, P0, !PT ;  /* 0x0000000df4957c10 */ /* 0x000fe600087fe4ff */
[----:B------:R2:W-:Y:S02]  /*4410*/  STS [R196+0x19000], R2 ;  /* 0x01900002c4007388 */ /* 0x0005e40000000800 */
[----:B------:R3:W4:Y:S01]  /*4420*/  MUFU.EX2 R226, R4 ;  /* 0x0000000400e27308 */ /* 0x0007220000000800 */
[----:B-1----:R-:W-:Y:S02]  /*4430*/  MOV R5, R154 ;  /* 0x0000009a00057202 */ /* 0x002fe40000000f00 */
[----:B------:R-:W-:Y:S02]  /*4440*/  @P1 FSEL R5, R154, -INF , !P2 ;  /* 0xff8000009a051808 */ /* 0x000fe40005000000 */
[----:B------:R-:W-:Y:S03]  /*4450*/  PLOP3.LUT P1, PT, PT, PT, UP3, 0x80, 0x0 ;  /* 0x000000000000781c */ /* 0x000fe60003f2f038 */
[----:B------:R-:W-:Y:S01]  /*4460*/  FFMA.FTZ R0, R5, UR10, -R0 ;  /* 0x0000000a05007c23 */ /* 0x000fe20008010800 */
[----:B------:R-:W-:Y:S02]  /*4470*/  F2FP.BF16.F32.PACK_AB R5, R187, R188 ;  /* 0x000000bcbb05723e */ /* 0x000fe400000010ff */
[----:B---3--:R-:W-:Y:S01]  /*4480*/  F2FP.BF16.F32.PACK_AB R4, R235, R234 ;  /* 0x000000eaeb04723e */ /* 0x008fe200000010ff */
[----:B------:R4:W1:Y:S04]  /*4490*/  MUFU.EX2 R170, R0 ;  /* 0x0000000000aa7308 */ /* 0x0008680000000800 */
[----:B------:R3:W-:Y:S01]  /*44a0*/  STS [R196+0x19400], R4 ;  /* 0x01940004c4007388 */ /* 0x0007e20000000800 */
[----:B--2---:R-:W-:Y:S03]  /*44b0*/  F2FP.BF16.F32.PACK_AB R2, R224, R225 ;  /* 0x000000e1e002723e */ /* 0x004fe600000010ff */
[----:B------:R2:W-:Y:S04]  /*44c0*/  STS [R195+0x19400], R6 ;  /* 0x01940006c3007388 */ /* 0x0005e80000000800 */
[----:B------:R1:W-:Y:S04]  /*44d0*/  STS [R195+0x19000], R2 ;  /* 0x01900002c3007388 */ /* 0x0003e80000000800 */
[----:B------:R1:W-:Y:S01]  /*44e0*/  STS [R196+0x1a000], R5 ;  /* 0x01a00005c4007388 */ /* 0x0003e20000000800 */
[----:B----4-:R-:W-:Y:S02]  /*44f0*/  F2FP.BF16.F32.PACK_AB R0, R226, R227 ;  /* 0x000000e3e200723e */ /* 0x010fe400000010ff */
[----:B---3--:R-:W-:Y:S02]  /*4500*/  F2FP.BF16.F32.PACK_AB R4, R191, R192 ;  /* 0x000000c0bf04723e */ /* 0x008fe400000010ff */
[----:B--2---:R-:W-:Y:S03]  /*4510*/  F2FP.BF16.F32.PACK_AB R6, R189, R190 ;  /* 0x000000bebd06723e */ /* 0x004fe600000010ff */
[----:B------:R2:W-:Y:S01]  /*4520*/  STS [R196+0x1a400], R4 ;  /* 0x01a40004c4007388 */ /* 0x0005e20000000800 */
[----:B-1----:R-:W-:Y:S03]  /*4530*/  F2FP.BF16.F32.PACK_AB R2, R171, R183 ;  /* 0x000000b7ab02723e */ /* 0x002fe600000010ff */
[----:B------:R1:W-:Y:S01]  /*4540*/  STS [R195+0x1a400], R6 ;  /* 0x01a40006c3007388 */ /* 0x0003e20000000800 */
[----:B------:R-:W-:Y:S03]  /*4550*/  F2FP.BF16.F32.PACK_AB R5, R223, R222 ;  /* 0x000000dedf05723e */ /* 0x000fe600000010ff */
[----:B------:R3:W-:Y:S04]  /*4560*/  STS [R195+0x1a000], R2 ;  /* 0x01a00002c3007388 */ /* 0x0007e80000000800 */
[----:B------:R4:W-:Y:S01]  /*4570*/  STS [R194+0x19000], R5 ;  /* 0x01900005c2007388 */ /* 0x0009e20000000800 */
[----:B--2---:R-:W-:Y:S02]  /*4580*/  F2FP.BF16.F32.PACK_AB R4, R229, R228 ;  /* 0x000000e4e504723e */ /* 0x004fe400000010ff */
[----:B-1----:R-:W-:Y:S03]  /*4590*/  F2FP.BF16.F32.PACK_AB R6, R158, R159 ;  /* 0x0000009f9e06723e */ /* 0x002fe600000010ff */
[----:B------:R1:W-:Y:S01]  /*45a0*/  STS [R194+0x19400], R4 ;  /* 0x01940004c2007388 */ /* 0x0003e20000000800 */
[----:B---3--:R-:W-:Y:S03]  /*45b0*/  F2FP.BF16.F32.PACK_AB R2, R220, R221 ;  /* 0x000000dddc02723e */ /* 0x008fe600000010ff */
[----:B------:R2:W-:Y:S01]  /*45c0*/  STS [R193+0x19400], R0 ;  /* 0x01940000c1007388 */ /* 0x0005e20000000800 */
[----:B----4-:R-:W-:Y:S03]  /*45d0*/  F2FP.BF16.F32.PACK_AB R5, R185, R186 ;  /* 0x000000bab905723e */ /* 0x010fe600000010ff */
[----:B------:R3:W-:Y:S04]  /*45e0*/  STS [R193+0x19000], R2 ;  /* 0x01900002c1007388 */ /* 0x0007e80000000800 */
[----:B------:R-:W-:Y:S04]  /*45f0*/  STS [R194+0x1a000], R6 ;  /* 0x01a00006c2007388 */ /* 0x000fe80000000800 */
[----:B------:R-:W-:Y:S01]  /*4600*/  STS [R194+0x1a400], R5 ;  /* 0x01a40005c2007388 */ /* 0x000fe20000000800 */
[----:B-1----:R-:W-:Y:S02]  /*4610*/  F2FP.BF16.F32.PACK_AB R4, R156, R157 ;  /* 0x0000009d9c04723e */ /* 0x002fe400000010ff */
[----:B--2---:R-:W-:Y:S03]  /*4620*/  LEA R0, R182, UR4, 0x1 ;  /* 0x00000004b6007c11 */ /* 0x004fe6000f8e08ff */
[----:B------:R-:W-:Y:S01]  /*4630*/  STS [R193+0x1a000], R4 ;  /* 0x01a00004c1007388 */ /* 0x000fe20000000800 */
[----:B---3--:R-:W-:Y:S05]  /*4640*/  F2FP.BF16.F32.PACK_AB R2, R170, R184 ;  /* 0x000000b8aa02723e */ /* 0x008fea00000010ff */
[----:B------:R1:W-:Y:S04]  /*4650*/  STS [R193+0x1a400], R2 ;  /* 0x01a40002c1007388 */ /* 0x0003e80000000800 */
[----:B------:R-:W-:Y:S08]  /*4660*/  LDSM.16.M88.4 R32, [R0+0x6000] ;  /* 0x006000000020783b */ /* 0x000ff00000000200 */
[----:B------:R-:W2:Y:S08]  /*4670*/  LDSM.16.M88.4 R16, [R173+0xf000] ;  /* 0x00f00000ad10783b */ /* 0x000eb00000000200 */
[----:B------:R-:W3:Y:S01]  /*4680*/  LDSM.16.M88.4 R28, [R0+0x6800] ;  /* 0x00680000001c783b */ /* 0x000ee20000000200 */
[----:B-1----:R-:W-:Y:S07]  /*4690*/  IADD3 R2, R0, R180, RZ ;  /* 0x000000b400027210 */ /* 0x002fee0007ffe0ff */
[----:B------:R-:W1:Y:S08]  /*46a0*/  LDSM.16.M88.4 R132, [R173+0xf400] ;  /* 0x00f40000ad84783b */ /* 0x000e700000000200 */
[----:B------:R-:W-:Y:S08]  /*46b0*/  LDSM.16.M88.4 R136, [R2+0x6000] ;  /* 0x006000000288783b */ /* 0x000ff00000000200 */
[----:B------:R-:W4:Y:S01]  /*46c0*/  LDSM.16.M88.4 R140, [R174+0xf000] ;  /* 0x00f00000ae8c783b */ /* 0x000f220000000200 */
[-C--:B--2---:R-:W-:Y:S07]  /*46d0*/  HMMA.16816.F32.BF16 R4, R32, R16.reuse, RZ ;  /* 0x000000102004723c */ /* 0x084fee00000418ff */
[----:B------:R-:W2:Y:S01]  /*46e0*/  LDSM.16.M88.4 R144, [R2+0x6800] ;  /* 0x006800000290783b */ /* 0x000ea20000000200 */
[C---:B---3--:R-:W-:Y:S06]  /*46f0*/  HMMA.16816.F32.BF16 R8, R28.reuse, R16, RZ ;  /* 0x000000101c08723c */ /* 0x048fec00000418ff */
[-C--:B------:R-:W-:Y:S06]  /*4700*/  HMMA.16816.F32.BF16 R12, R28, R18.reuse, RZ ;  /* 0x000000121c0c723c */ /* 0x080fec00000418ff */
[C---:B------:R-:W-:Y:S06]  /*4710*/  HMMA.16816.F32.BF16 R16, R32.reuse, R18, RZ ;  /* 0x000000122010723c */ /* 0x040fec00000418ff */
[-C--:B-1----:R-:W-:Y:S06]  /*4720*/  HMMA.16816.F32.BF16 R20, R32, R132.reuse, RZ ;  /* 0x000000842014723c */ /* 0x082fec00000418ff */
[C---:B------:R-:W-:Y:S06]  /*4730*/  HMMA.16816.F32.BF16 R24, R28.reuse, R132, RZ ;  /* 0x000000841c18723c */ /* 0x040fec00000418ff */
[-C--:B------:R-:W-:Y:S06]  /*4740*/  HMMA.16816.F32.BF16 R28, R28, R134.reuse, RZ ;  /* 0x000000861c1c723c */ /* 0x080fec00000418ff */
[----:B------:R-:W-:Y:S01]  /*4750*/  HMMA.16816.F32.BF16 R32, R32, R134, RZ ;  /* 0x000000862020723c */ /* 0x000fe200000418ff */
[----:B------:R-:W1:Y:S05]  /*4760*/  LDSM.16.M88.4 R132, [R174+0xf400] ;  /* 0x00f40000ae84783b */ /* 0x000e6a0000000200 */
[-C--:B----4-:R-:W-:Y:S06]  /*4770*/  HMMA.16816.F32.BF16 R4, R136, R140.reuse, R4 ;  /* 0x0000008c8804723c */ /* 0x090fec0000041804 */
[C---:B--2---:R-:W-:Y:S06]  /*4780*/  HMMA.16816.F32.BF16 R8, R144.reuse, R140, R8 ;  /* 0x0000008c9008723c */ /* 0x044fec0000041808 */
[-C--:B------:R-:W-:Y:S06]  /*4790*/  HMMA.16816.F32.BF16 R12, R144, R142.reuse, R12 ;  /* 0x0000008e900c723c */ /* 0x080fec000004180c */
[C---:B------:R-:W-:Y:S01]  /*47a0*/  HMMA.16816.F32.BF16 R16, R136.reuse, R142, R16 ;  /* 0x0000008e8810723c */ /* 0x040fe20000041810 */
[----:B------:R-:W-:Y:S05]  /*47b0*/  LDSM.16.M88.4 R140, [R0+0x7000] ;  /* 0x00700000008c783b */ /* 0x000fea0000000200 */
[-C--:B-1----:R-:W-:Y:S06]  /*47c0*/  HMMA.16816.F32.BF16 R20, R136, R132.reuse, R20 ;  /* 0x000000848814723c */ /* 0x082fec0000041814 */
[C---:B------:R-:W-:Y:S06]  /*47d0*/  HMMA.16816.F32.BF16 R24, R144.reuse, R132, R24 ;  /* 0x000000849018723c */ /* 0x040fec0000041818 */
[-C--:B------:R-:W-:Y:S01]  /*47e0*/  HMMA.16816.F32.BF16 R28, R144, R134.reuse, R28 ;  /* 0x00000086901c723c */ /* 0x080fe2000004181c */
[----:B------:R-:W1:Y:S05]  /*47f0*/  LDSM.16.M88.4 R144, [R173+0x11000] ;  /* 0x01100000ad90783b */ /* 0x000e6a0000000200 */
[----:B------:R-:W-:Y:S03]  /*4800*/  HMMA.16816.F32.BF16 R32, R136, R134, R32 ;  /* 0x000000868820723c */ /* 0x000fe60000041820 */
[----:B------:R-:W2:Y:S08]  /*4810*/  LDSM.16.M88.4 R132, [R0+0x7800] ;  /* 0x007800000084783b */ /* 0x000eb00000000200 */
[----:B------:R-:W3:Y:S01]  /*4820*/  LDSM.16.M88.4 R136, [R173+0x11400] ;  /* 0x01140000ad88783b */ /* 0x000ee20000000200 */
[-C--:B-1----:R-:W-:Y:S06]  /*4830*/  HMMA.16816.F32.BF16 R4, R140, R144.reuse, R4 ;  /* 0x000000908c04723c */ /* 0x082fec0000041804 */
[C---:B--2---:R-:W-:Y:S06]  /*4840*/  HMMA.16816.F32.BF16 R8, R132.reuse, R144, R8 ;  /* 0x000000908408723c */ /* 0x044fec0000041808 */
[-C--:B------:R-:W-:Y:S06]  /*4850*/  HMMA.16816.F32.BF16 R12, R132, R146.reuse, R12 ;  /* 0x00000092840c723c */ /* 0x080fec000004180c */
[C---:B------:R-:W-:Y:S01]  /*4860*/  HMMA.16816.F32.BF16 R16, R140.reuse, R146, R16 ;  /* 0x000000928c10723c */ /* 0x040fe20000041810 */
[----:B------:R-:W-:Y:S05]  /*4870*/  LDSM.16.M88.4 R144, [R174+0x11000] ;  /* 0x01100000ae90783b */ /* 0x000fea0000000200 */
[-C--:B---3--:R-:W-:Y:S06]  /*4880*/  HMMA.16816.F32.BF16 R20, R140, R136.reuse, R20 ;  /* 0x000000888c14723c */ /* 0x088fec0000041814 */
        /* <DEDUP_REMOVED lines=16> */
[----:B------:R2:W3:Y:S08]  /*4990*/  LDSM.16.M88.4 R132, [R0+0x8800] ;  /* 0x008800000084783b */ /* 0x0004f00000000200 */
[----:B------:R-:W4:Y:S08]  /*49a0*/  LDSM.16.M88.4 R140, [R173+0x13400] ;  /* 0x01340000ad8c783b */ /* 0x000f300000000200 */
[----:B--2---:R2:W5:Y:S01]  /*49b0*/  LDG.E R0, desc[UR6][R148.64+0xa0] ;  /* 0x0000a00694007981 */ /* 0x004562000c1e1900 */
[-C--:B-1----:R-:W-:Y:S06]  /*49c0*/  HMMA.16816.F32.BF16 R4, R136, R144.reuse, R4 ;  /* 0x000000908804723c */ /* 0x082fec0000041804 */
[C---:B---3--:R-:W-:Y:S01]  /*49d0*/  HMMA.16816.F32.BF16 R8, R132.reuse, R144, R8 ;  /* 0x000000908408723c */ /* 0x048fe20000041808 */
[----:B------:R-:W3:Y:S04]  /*49e0*/  LDG.E R145, desc[UR6][R148.64] ;  /* 0x0000000694917981 */ /* 0x000ee8000c1e1900 */
[----:B------:R-:W2:Y:S01]  /*49f0*/  LDG.E R144, desc[UR6][R148.64+0x20] ;  /* 0x0000200694907981 */ /* 0x000ea2000c1e1900 */
[-C--:B------:R-:W-:Y:S06]  /*4a00*/  HMMA.16816.F32.BF16 R12, R132, R146.reuse, R12 ;  /* 0x00000092840c723c */ /* 0x080fec000004180c */
[C---:B------:R-:W-:Y:S06]  /*4a10*/  HMMA.16816.F32.BF16 R16, R136.reuse, R146, R16 ;  /* 0x000000928810723c */ /* 0x040fec0000041810 */
[-C--:B----4-:R-:W-:Y:S06]  /*4a20*/  HMMA.16816.F32.BF16 R20, R136, R140.reuse, R20 ;  /* 0x0000008c8814723c */ /* 0x090fec0000041814 */
[C---:B------:R-:W-:Y:S06]  /*4a30*/  HMMA.16816.F32.BF16 R24, R132.reuse, R140, R24 ;  /* 0x0000008c8418723c */ /* 0x040fec0000041818 */
[-C--:B------:R-:W-:Y:S01]  /*4a40*/  HMMA.16816.F32.BF16 R28, R132, R142.reuse, R28 ;  /* 0x0000008e841c723c */ /* 0x080fe2000004181c */
[----:B------:R-:W-:Y:S05]  /*4a50*/  LDSM.16.M88.4 R132, [R2+0x8000] ;  /* 0x008000000284783b */ /* 0x000fea0000000200 */
[----:B------:R-:W-:Y:S03]  /*4a60*/  HMMA.16816.F32.BF16 R32, R136, R142, R32 ;  /* 0x0000008e8820723c */ /* 0x000fe60000041820 */
[----:B------:R1:W-:Y:S08]  /*4a70*/  LDSM.16.M88.4 R140, [R2+0x8800] ;  /* 0x00880000028c783b */ /* 0x0003f00000000200 */
[----:B------:R-:W4:Y:S08]  /*4a80*/  LDSM.16.M88.4 R136, [R174+0x13000] ;  /* 0x01300000ae88783b */ /* 0x000f300000000200 */
[----:B-1----:R1:W5:Y:S01]  /*4a90*/  LDG.E R2, desc[UR6][R148.64+0x80] ;  /* 0x0000800694027981 */ /* 0x002362000c1e1900 */
[-C--:B----4-:R-:W-:Y:S06]  /*4aa0*/  HMMA.16816.F32.BF16 R4, R132, R136.reuse, R4 ;  /* 0x000000888404723c */ /* 0x090fec0000041804 */
[C---:B------:R-:W-:Y:S06]  /*4ab0*/  HMMA.16816.F32.BF16 R8, R140.reuse, R136, R8 ;  /* 0x000000888c08723c */ /* 0x040fec0000041808 */
[-C--:B------:R-:W-:Y:S06]  /*4ac0*/  HMMA.16816.F32.BF16 R12, R140, R138.reuse, R12 ;  /* 0x0000008a8c0c723c */ /* 0x080fec000004180c */
[C---:B------:R-:W-:Y:S01]  /*4ad0*/  HMMA.16816.F32.BF16 R16, R132.reuse, R138, R16 ;  /* 0x0000008a8410723c */ /* 0x040fe20000041810 */
[----:B------:R-:W4:Y:S05]  /*4ae0*/  LDSM.16.M88.4 R136, [R174+0x13400] ;  /* 0x01340000ae88783b */ /* 0x000f2a0000000200 */
[-C--:B----4-:R-:W-:Y:S06]  /*4af0*/  HMMA.16816.F32.BF16 R20, R132, R136.reuse, R20 ;  /* 0x000000888414723c */ /* 0x090fec0000041814 */
[C---:B------:R-:W-:Y:S06]  /*4b00*/  HMMA.16816.F32.BF16 R24, R140.reuse, R136, R24 ;  /* 0x000000888c18723c */ /* 0x040fec0000041818 */
[-C--:B------:R-:W-:Y:S06]  /*4b10*/  HMMA.16816.F32.BF16 R28, R140, R138.reuse, R28 ;  /* 0x0000008a8c1c723c */ /* 0x080fec000004181c */
[----:B------:R-:W-:Y:S07]  /*4b20*/  HMMA.16816.F32.BF16 R32, R132, R138, R32 ;  /* 0x0000008a8420723c */ /* 0x000fee0000041820 */
[----:B------:R-:W-:Y:S04]  /*4b30*/  FFMA.FTZ R132, -R206, R206, 1 ;  /* 0x3f800000ce847423 */ /* 0x000fe800000101ce */
[----:B------:R-:W-:Y:S01]  /*4b40*/  FMUL.FTZ R132, R132, UR5 ;  /* 0x0000000584847c20 */ /* 0x000fe20008410000 */
[C---:B---3--:R-:W-:Y:S01]  /*4b50*/  FADD.FTZ R136, -R145.reuse, R4 ;  /* 0x0000000491887221 */ /* 0x048fe20000010100 */
[----:B------:R-:W-:Y:S01]  /*4b60*/  FADD.FTZ R137, -R145, R5 ;  /* 0x0000000591897221 */ /* 0x000fe20000010100 */
[----:B------:R-:W-:Y:S01]  /*4b70*/  FFMA.FTZ R5, -R211, R211, 1 ;  /* 0x3f800000d3057423 */ /* 0x000fe200000101d3 */
[----:B------:R-:W-:Y:S01]  /*4b80*/  FFMA.FTZ R4, -R210, R210, 1 ;  /* 0x3f800000d2047423 */ /* 0x000fe200000101d2 */
[----:B------:R-:W-:Y:S01]  /*4b90*/  FMUL.FTZ R136, R233, R136 ;  /* 0x00000088e9887220 */ /* 0x000fe20000410000 */
[----:B------:R-:W-:Y:S01]  /*4ba0*/  FMUL.FTZ R137, R232, R137 ;  /* 0x00000089e8897220 */ /* 0x000fe20000410000 */
[----:B------:R-:W-:Y:S01]  /*4bb0*/  FMUL.FTZ R5, R5, UR5 ;  /* 0x0000000505057c20 */ /* 0x000fe20008410000 */
[----:B------:R-:W-:Y:S01]  /*4bc0*/  FMUL.FTZ R4, R4, UR5 ;  /* 0x0000000504047c20 */ /* 0x000fe20008410000 */
[C---:B------:R-:W-:Y:S01]  /*4bd0*/  FADD.FTZ R17, -R145.reuse, R17 ;  /* 0x0000001191117221 */ /* 0x040fe20000010100 */
[----:B------:R-:W-:Y:S01]  /*4be0*/  FADD.FTZ R133, -R145, R20 ;  /* 0x0000001491857221 */ /* 0x000fe20000010100 */
[----:B------:R-:W-:Y:S01]  /*4bf0*/  FMUL.FTZ R5, R136, R5 ;  /* 0x0000000588057220 */ /* 0x000fe20000410000 */
[----:B------:R-:W-:Y:S01]  /*4c00*/  FMUL.FTZ R4, R137, R4 ;  /* 0x0000000489047220 */ /* 0x000fe20000410000 */
[----:B------:R-:W-:Y:S01]  /*4c10*/  FMUL.FTZ R20, R224, R17 ;  /* 0x00000011e0147220 */ /* 0x000fe20000410000 */
[----:B------:R-:W-:Y:S01]  /*4c20*/  FADD.FTZ R16, -R145, R16 ;  /* 0x0000001091107221 */ /* 0x000fe20000010100 */
[----:B------:R-:W-:Y:S01]  /*4c30*/  FFMA.FTZ R17, -R209, R209, 1 ;  /* 0x3f800000d1117423 */ /* 0x000fe200000101d1 */
[----:B------:R-:W-:Y:S01]  /*4c40*/  FADD.FTZ R21, -R145, R21 ;  /* 0x0000001591157221 */ /* 0x000fe20000010100 */
[----:B------:R-:W-:Y:S01]  /*4c50*/  F2FP.BF16.F32.PACK_AB R4, R4, R5 ;  /* 0x000000050404723e */ /* 0x000fe200000010ff */
[----:B------:R-:W-:Y:S01]  /*4c60*/  FFMA.FTZ R5, -R208, R208, 1 ;  /* 0x3f800000d0057423 */ /* 0x000fe200000101d0 */
[----:B------:R-:W-:Y:S01]  /*4c70*/  FMUL.FTZ R16, R225, R16 ;  /* 0x00000010e1107220 */ /* 0x000fe20000410000 */
[----:B------:R-:W-:Y:S01]  /*4c80*/  FMUL.FTZ R17, R17, UR5 ;  /* 0x0000000511117c20 */ /* 0x000fe20008410000 */
[----:B------:R-:W-:Y:S01]  /*4c90*/  FMUL.FTZ R134, R223, R21 ;  /* 0x00000015df867220 */ /* 0x000fe20000410000 */
[----:B------:R-:W-:Y:S01]  /*4ca0*/  FMUL.FTZ R5, R5, UR5 ;  /* 0x0000000505057c20 */ /* 0x000fe20008410000 */
[----:B------:R-:W-:Y:S01]  /*4cb0*/  FFMA.FTZ R21, -R207, R207, 1 ;  /* 0x3f800000cf157423 */ /* 0x000fe200000101cf */
[----:B------:R-:W-:Y:S01]  /*4cc0*/  FMUL.FTZ R17, R16, R17 ;  /* 0x0000001110117220 */ /* 0x000fe20000410000 */
[----:B------:R-:W-:Y:S01]  /*4cd0*/  FFMA.FTZ R16, -R197, R197, 1 ;  /* 0x3f800000c5107423 */ /* 0x000fe200000101c5 */
[----:B------:R-:W-:Y:S01]  /*4ce0*/  FMUL.FTZ R5, R20, R5 ;  /* 0x0000000514057220 */ /* 0x000fe20000410000 */
[----:B------:R-:W-:Y:S01]  /*4cf0*/  FADD.FTZ R20, -R145, R32 ;  /* 0x0000002091147221 */ /* 0x000fe20000010100 */
[----:B------:R-:W-:Y:S01]  /*4d00*/  FMUL.FTZ R21, R21, UR5 ;  /* 0x0000000515157c20 */ /* 0x000fe20008410000 */
[----:B------:R-:W-:Y:S01]  /*4d10*/  FADD.FTZ R33, -R145, R33 ;  /* 0x0000002191217221 */ /* 0x000fe20000010100 */
[----:B------:R-:W-:Y:S01]  /*4d20*/  FMUL.FTZ R16, R16, UR5 ;  /* 0x0000000510107c20 */ /* 0x000fe20008410000 */
[----:B------:R-:W-:Y:S01]  /*4d30*/  FMUL.FTZ R20, R221, R20 ;  /* 0x00000014dd147220 */ /* 0x000fe20000410000 */
[----:B------:R-:W-:Y:S01]  /*4d40*/  FMUL.FTZ R21, R134, R21 ;  /* 0x0000001586157220 */ /* 0x000fe20000410000 */
[----:B------:R-:W-:Y:S01]  /*4d50*/  FMUL.FTZ R134, R220, R33 ;  /* 0x00000021dc867220 */ /* 0x000fe20000410000 */
[----:B------:R-:W-:Y:S01]  /*4d60*/  FMUL.FTZ R133, R222, R133 ;  /* 0x00000085de857220 */ /* 0x000fe20000410000 */
[C---:B--2---:R-:W-:Y:S01]  /*4d70*/  FADD.FTZ R33, -R144.reuse, R7 ;  /* 0x0000000790217221 */ /* 0x044fe20000010100 */
[----:B------:R-:W-:Y:S01]  /*4d80*/  FADD.FTZ R6, -R144, R6 ;  /* 0x0000000690067221 */ /* 0x000fe20000010100 */
[----:B------:R-:W-:Y:S01]  /*4d90*/  FMUL.FTZ R16, R20, R16 ;  /* 0x0000001014107220 */ /* 0x000fe20000410000 */
[----:B------:R-:W-:Y:S01]  /*4da0*/  FFMA.FTZ R7, -R219, R219, 1 ;  /* 0x3f800000db077423 */ /* 0x000fe200000101db */
[----:B------:R-:W-:Y:S01]  /*4db0*/  FFMA.FTZ R32, -R218, R218, 1 ;  /* 0x3f800000da207423 */ /* 0x000fe200000101da */
[----:B------:R-:W-:Y:S01]  /*4dc0*/  FFMA.FTZ R20, -R202, R202, 1 ;  /* 0x3f800000ca147423 */ /* 0x000fe200000101ca */
[----:B------:R-:W-:Y:S01]  /*4dd0*/  FMUL.FTZ R132, R133, R132 ;  /* 0x0000008485847220 */ /* 0x000fe20000410000 */
[----:B------:R-:W-:Y:S01]  /*4de0*/  FMUL.FTZ R133, R234, R6 ;  /* 0x00000006ea857220 */ /* 0x000fe20000410000 */
[----:B------:R-:W-:Y:S01]  /*4df0*/  FMUL.FTZ R33, R235, R33 ;  /* 0x00000021eb217220 */ /* 0x000fe20000410000 */
[----:B------:R-:W-:Y:S01]  /*4e00*/  FMUL.FTZ R7, R7, UR5 ;  /* 0x0000000507077c20 */ /* 0x000fe20008410000 */
[----:B------:R-:W-:Y:S01]  /*4e10*/  FMUL.FTZ R32, R32, UR5 ;  /* 0x0000000520207c20 */ /* 0x000fe20008410000 */
[----:B------:R-:W-:Y:S01]  /*4e20*/  FMUL.FTZ R20, R20, UR5 ;  /* 0x0000000514147c20 */ /* 0x000fe20008410000 */
[----:B------:R-:W-:Y:S01]  /*4e30*/  F2FP.BF16.F32.PACK_AB R6, R5, R17 ;  /* 0x000000110506723e */ /* 0x000fe200000010ff */
[----:B------:R-:W-:Y:S01]  /*4e40*/  FMUL.FTZ R7, R133, R7 ;  /* 0x0000000785077220 */ /* 0x000fe20000410000 */
[----:B------:R-:W-:Y:S01]  /*4e50*/  FMUL.FTZ R5, R33, R32 ;  /* 0x0000002021057220 */ /* 0x000fe20000410000 */
[----:B------:R-:W-:Y:S01]  /*4e60*/  FMUL.FTZ R20, R134, R20 ;  /* 0x0000001486147220 */ /* 0x000fe20000410000 */
[C---:B------:R-:W-:Y:S01]  /*4e70*/  FADD.FTZ R18, -R144.reuse, R18 ;  /* 0x0000001290127221 */ /* 0x040fe20000010100 */
[C---:B------:R-:W-:Y:S01]  /*4e80*/  FADD.FTZ R22, -R144.reuse, R22 ;  /* 0x0000001690167221 */ /* 0x040fe20000010100 */
[----:B------:R-:W-:Y:S01]  /*4e90*/  FADD.FTZ R23, -R144, R23 ;  /* 0x0000001790177221 */ /* 0x000fe20000010100 */
[----:B------:R-:W-:Y:S01]  /*4ea0*/  F2FP.BF16.F32.PACK_AB R5, R5, R7 ;  /* 0x000000070505723e */ /* 0x000fe200000010ff */
[----:B------:R-:W-:Y:S01]  /*4eb0*/  FMUL.FTZ R7, R231, R18 ;  /* 0x00000012e7077220 */ /* 0x000fe20000410000 */
[----:B------:R-:W-:Y:S01]  /*4ec0*/  F2FP.BF16.F32.PACK_AB R20, R20, R16 ;  /* 0x000000101414723e */ /* 0x000fe200000010ff */
[----:B------:R-:W-:Y:S01]  /*4ed0*/  FADD.FTZ R16, -R144, R19 ;  /* 0x0000001390107221 */ /* 0x000fe20000010100 */
[----:B------:R-:W-:Y:S01]  /*4ee0*/  FFMA.FTZ R18, -R216, R216, 1 ;  /* 0x3f800000d8127423 */ /* 0x000fe200000101d8 */
[----:B------:R-:W-:Y:S01]  /*4ef0*/  FFMA.FTZ R17, -R215, R215, 1 ;  /* 0x3f800000d7117423 */ /* 0x000fe200000101d7 */
[----:B------:R-:W-:Y:S01]  /*4f00*/  F2FP.BF16.F32.PACK_AB R21, R21, R132 ;  /* 0x000000841515723e */ /* 0x000fe200000010ff */
[----:B------:R-:W-:Y:S01]  /*4f10*/  FMUL.FTZ R16, R230, R16 ;  /* 0x00000010e6107220 */ /* 0x000fe20000410000 */
[----:B------:R-:W-:Y:S01]  /*4f20*/  FMUL.FTZ R33, R228, R22 ;  /* 0x00000016e4217220 */ /* 0x000fe20000410000 */
[----:B------:R-:W-:Y:S01]  /*4f30*/  FMUL.FTZ R132, R229, R23 ;  /* 0x00000017e5847220 */ /* 0x000fe20000410000 */
[----:B------:R-:W-:Y:S01]  /*4f40*/  FMUL.FTZ R18, R18, UR5 ;  /* 0x0000000512127c20 */ /* 0x000fe20008410000 */
[----:B------:R-:W-:Y:S01]  /*4f50*/  FMUL.FTZ R17, R17, UR5 ;  /* 0x0000000511117c20 */ /* 0x000fe20008410000 */
[C---:B------:R-:W-:Y:S01]  /*4f60*/  FADD.FTZ R34, -R144.reuse, R34 ;  /* 0x0000002290227221 */ /* 0x040fe20000010100 */
[----:B------:R-:W-:Y:S01]  /*4f70*/  FADD.FTZ R35, -R144, R35 ;  /* 0x0000002390237221 */ /* 0x000fe20000010100 */
[----:B------:R-:W-:Y:S01]  /*4f80*/  FFMA.FTZ R22, -R217, R217, 1 ;  /* 0x3f800000d9167423 */ /* 0x000fe200000101d9 */
[----:B------:R-:W-:Y:S01]  /*4f90*/  FFMA.FTZ R19, -R214, R214, 1 ;  /* 0x3f800000d6137423 */ /* 0x000fe200000101d6 */
[----:B------:R-:W-:Y:S01]  /*4fa0*/  FFMA.FTZ R32, -R205, R205, 1 ;  /* 0x3f800000cd207423 */ /* 0x000fe200000101cd */
[----:B------:R-:W-:Y:S01]  /*4fb0*/  FFMA.FTZ R23, -R204, R204, 1 ;  /* 0x3f800000cc177423 */ /* 0x000fe200000101cc */
[----:B------:R-:W-:Y:S01]  /*4fc0*/  FMUL.FTZ R18, R7, R18 ;  /* 0x0000001207127220 */ /* 0x000fe20000410000 */
[----:B------:R-:W-:Y:S01]  /*4fd0*/  FMUL.FTZ R17, R16, R17 ;  /* 0x0000001110117220 */ /* 0x000fe20000410000 */
[----:B------:R-:W-:Y:S01]  /*4fe0*/  FMUL.FTZ R7, R227, R34 ;  /* 0x00000022e3077220 */ /* 0x000fe20000410000 */
[----:B------:R-:W-:Y:S01]  /*4ff0*/  FMUL.FTZ R16, R226, R35 ;  /* 0x00000023e2107220 */ /* 0x000fe20000410000 */
[----:B------:R-:W-:Y:S01]  /*5000*/  FMUL.FTZ R22, R22, UR5 ;  /* 0x0000000516167c20 */ /* 0x000fe20008410000 */
[----:B------:R-:W-:Y:S01]  /*5010*/  FMUL.FTZ R19, R19, UR5 ;  /* 0x0000000513137c20 */ /* 0x000fe20008410000 */
[----:B------:R-:W-:Y:S01]  /*5020*/  FMUL.FTZ R32, R32, UR5 ;  /* 0x0000000520207c20 */ /* 0x000fe20008410000 */
[----:B------:R-:W-:Y:S01]  /*5030*/  FMUL.FTZ R23, R23, UR5 ;  /* 0x0000000517177c20 */ /* 0x000fe20008410000 */
[----:B------:R-:W-:Y:S01]  /*5040*/  FMUL.FTZ R22, R33, R22 ;  /* 0x0000001621167220 */ /* 0x000fe20000410000 */
[----:B------:R-:W-:Y:S01]  /*5050*/  FMUL.FTZ R19, R132, R19 ;  /* 0x0000001384137220 */ /* 0x000fe20000410000 */
[----:B------:R-:W-:Y:S01]  /*5060*/  FMUL.FTZ R32, R7, R32 ;  /* 0x0000002007207220 */ /* 0x000fe20000410000 */
[----:B------:R-:W-:Y:S01]  /*5070*/  FMUL.FTZ R23, R16, R23 ;  /* 0x0000001710177220 */ /* 0x000fe20000410000 */
[----:B-1----:R-:W-:Y:S06]  /*5080*/  @!P1 BRA `(.L_x_804) ;  /* 0x0000000000489947 */ /* 0x002fec0003800000 */
        /* <DEDUP_REMOVED lines=18> */
.L_x_804:
[----:B------:R2:W-:Y:S01]  /*51b0*/  STS [R196+0x15000], R4 ;  /* 0x01500004c4007388 */ /* 0x0005e20000000800 */
[C---:B-----5:R-:W-:Y:S01]  /*51c0*/  FADD.FTZ R8, -R2.reuse, R8 ;  /* 0x0000000802087221 */ /* 0x060fe20000010100 */
[----:B------:R-:W-:Y:S01]  /*51d0*/  FADD.FTZ R9, -R2, R9 ;  /* 0x0000000902097221 */ /* 0x000fe20000010100 */
        /* <DEDUP_REMOVED lines=22> */
[----:B--2---:R-:W-:Y:S01]  /*5340*/  F2FP.BF16.F32.PACK_AB R4, R17, R18 ;  /* 0x000000121104723e */ /* 0x004fe200000010ff */
[----:B------:R-:W-:Y:S01]  /*5350*/  FMUL.FTZ R18, R188, R8 ;  /* 0x00000008bc127220 */ /* 0x000fe20000410000 */
[----:B------:R-:W-:Y:S01]  /*5360*/  FFMA.FTZ R8, -R165, R165, 1 ;  /* 0x3f800000a5087423 */ /* 0x000fe200000101a5 */
[----:B------:R-:W-:Y:S01]  /*5370*/  FMUL.FTZ R24, R24, R7 ;  /* 0x0000000718187220 */ /* 0x000fe20000410000 */
[----:B---3--:R-:W-:Y:S01]  /*5380*/  FFMA.FTZ R5, -R160, R160, 1 ;  /* 0x3f800000a0057423 */ /* 0x008fe200000101a0 */
[----:B------:R2:W-:Y:S01]  /*5390*/  STS [R195+0x15400], R4 ;  /* 0x01540004c3007388 */ /* 0x0005e20000000800 */
[----:B------:R-:W-:Y:S01]  /*53a0*/  FMUL.FTZ R8, R8, UR5 ;  /* 0x0000000508087c20 */ /* 0x000fe20008410000 */
[----:B------:R-:W-:Y:S01]  /*53b0*/  FMUL.FTZ R28, R157, R28 ;  /* 0x0000001c9d1c7220 */ /* 0x000fe20000410000 */
[----:B----4-:R-:W-:Y:S01]  /*53c0*/  FFMA.FTZ R6, -R161, R161, 1 ;  /* 0x3f800000a1067423 */ /* 0x010fe200000101a1 */
        /* <DEDUP_REMOVED lines=21> */
[----:B--2---:R-:W-:Y:S01]  /*5520*/  FFMA.FTZ R4, -R166, R166, 1 ;  /* 0x3f800000a6047423 */ /* 0x004fe200000101a6 */
        /* <DEDUP_REMOVED lines=19> */
[----:B---3--:R-:W-:Y:S01]  /*5660*/  F2FP.BF16.F32.PACK_AB R2, R15, R14 ;  /* 0x0000000e0f02723e */ /* 0x008fe200000010ff */
        /* <DEDUP_REMOVED lines=25> */
[----:B------:R-:W-:Y:S02]  /*5800*/  F2FP.BF16.F32.PACK_AB R5, R5, R30 ;  /* 0x0000001e0505723e */ /* 0x000fe400000010ff */
[----:B------:R-:W-:Y:S01]  /*5810*/  LEA R162, R246, UR4, 0x1 ;  /* 0x00000004f6a27c11 */ /* 0x000fe2000f8e08ff */
[----:B------:R-:W-:Y:S01]  /*5820*/  STS [R193+0x15400], R16 ;  /* 0x01540010c1007388 */ /* 0x000fe20000000800 */
[----:B------:R-:W-:Y:S02]  /*5830*/  MOV R160, R213 ;  /* 0x000000d500a07202 */ /* 0x000fe40000000f00 */
[----:B------:R-:W-:Y:S01]  /*5840*/  MOV R161, R212 ;  /* 0x000000d400a17202 */ /* 0x000fe20000000f00 */
        /* <DEDUP_REMOVED lines=91> */
.L_x_805:
[----:B------:R-:W-:Y:S01]  /*5e00*/  LDSM.16.M88.4 R24, [R176] ;  /* 0x00000000b018783b */ /* 0x000fe20000000200 */
[C---:B------:R-:W-:Y:S01]  /*5e10*/  LEA R213, P0, R240.reuse, R160, 0x2 ;  /* 0x000000a0f0d57211 */ /* 0x040fe200078010ff */
[----:B------:R-:W-:Y:S01]  /*5e20*/  IMAD.U32 R2, RZ, RZ, UR16 ;  /* 0x00000010ff027e24 */ /* 0x000fe2000f8e00ff */
[----:B------:R-:W-:Y:S01]  /*5e30*/  ULOP3.LUT UR15, UR9, 0x1, URZ, 0xc0, !UPT ;  /* 0x00000001090f7892 */ /* 0x000fe2000f8ec03f */
[----:B------:R-:W2:Y:S01]  /*5e40*/  LDSM.16.MT88.4 R8, [R0+0x9000] ;  /* 0x009000000008783b */ /* 0x000ea20000004200 */
[----:B------:R-:W-:Y:S02]  /*5e50*/  LEA.HI.X.SX32 R212, R240, R161, 0x2, P0 ;  /* 0x000000a1f0d47211 */ /* 0x000fe400000f16ff */
[----:B------:R-:W-:Y:S01]  /*5e60*/  UISETP.NE.U32.AND UP1, UPT, UR15, 0x1, UPT ;  /* 0x000000010f00788c */ /* 0x000fe2000bf25070 */
[----:B------:R-:W3:Y:S01]  /*5e70*/  LDSM.16.MT88.4 R16, [R0+0xb000] ;  /* 0x00b000000010783b */ /* 0x000ee20000004200 */
[----:B------:R-:W-:Y:S03]  /*5e80*/  UIADD3 UR15, UR9, -0x1, URZ ;  /* 0xffffffff090f7890 */ /* 0x000fe6000fffe03f */
        /* <DEDUP_REMOVED lines=18> */
[----:B------:R-:W-:Y:S05]  /*5fb0*/  LDSM.16.M88.4 R132, [R178] ;  /* 0x00000000b284783b */ /* 0x000fea0000000200 */
        /* <DEDUP_REMOVED lines=43> */
[C---:B---3--:R-:W-:Y:S06]  /*6270*/  HMMA.16816.F32.BF16 R20, R136.reuse, R32, R20 ;  /* 0x000000208814723c */ /* 0x048fec0000041814 */
[----:B------:R-:W-:Y:S01]  /*6280*/  HMMA.16816.F32.BF16 R24, R136, R34, R24 ;  /* 0x000000228818723c */ /* 0x000fe20000041818 */
[----:B------:R3:W1:Y:S04]  /*6290*/  LDSM.16.MT88.4 R32, [R0+0xec00] ;  /* 0x00ec00000020783b */ /* 0x0006680000004200 */
[----:B------:R-:W-:Y:S01]  /*62a0*/  LDSM.16.MT88.4 R136, [R172+0x2400] ;  /* 0x00240000ac88783b */ /* 0x000fe20000004200 */
[C---:B----4-:R-:W-:Y:S06]  /*62b0*/  HMMA.16816.F32.BF16 R4, R132.reuse, R148, R4 ;  /* 0x000000948404723c */ /* 0x050fec0000041804 */
[C---:B------:R-:W-:Y:S06]  /*62c0*/  HMMA.16816.F32.BF16 R8, R132.reuse, R150, R8 ;  /* 0x000000968408723c */ /* 0x040fec0000041808 */
[C---:B------:R-:W-:Y:S06]  /*62d0*/  HMMA.16816.F32.BF16 R12, R132.reuse, R152, R12 ;  /* 0x00000098840c723c */ /* 0x040fec000004180c */
[C---:B------:R-:W-:Y:S01]  /*62e0*/  HMMA.16816.F32.BF16 R16, R132.reuse, R154, R16 ;  /* 0x0000009a8410723c */ /* 0x040fe20000041810 */
[----:B---3--:R-:W-:Y:S05]  /*62f0*/  IMAD.U32 R0, RZ, RZ, UR16 ;  /* 0x00000010ff007e24 */ /* 0x008fea000f8e00ff */
[C---:B--2---:R-:W-:Y:S06]  /*6300*/  HMMA.16816.F32.BF16 R20, R132.reuse, R28, R20 ;  /* 0x0000001c8414723c */ /* 0x044fec0000041814 */
[----:B------:R-:W-:Y:S05]  /*6310*/  HMMA.16816.F32.BF16 R24, R132, R30, R24 ;  /* 0x0000001e8418723c */ /* 0x000fea0000041818 */
[----:B------:R-:W-:Y:S01]  /*6320*/  IMAD.MOV.U32 R28, RZ, RZ, R213 ;  /* 0x000000ffff1c7224 */ /* 0x000fe200078e00d5 */
[C---:B-1----:R-:W-:Y:S01]  /*6330*/  HMMA.16816.F32.BF16 R4, R140.reuse, R144, R4 ;  /* 0x000000908c04723c */ /* 0x042fe20000041804 */
        /* <DEDUP_REMOVED lines=8> */
[----:B------:R-:W5:Y:S01]  /*63c0*/  @P1 LDG.E R238, desc[UR6][R30.64] ;  /* 0x000000061eee1981 */ /* 0x000f62000c1e1900 */
[----:B------:R-:W-:Y:S01]  /*63d0*/  IMAD.MOV.U32 R29, RZ, RZ, R212 ;  /* 0x000000ffff1d7224 */ /* 0x000fe200078e00d4 */
[C---:B------:R-:W-:Y:S02]  /*63e0*/  HMMA.16816.F32.BF16 R16, R140.reuse, R158, R16 ;  /* 0x0000009e8c10723c */ /* 0x040fe40000041810 */
[----:B------:R-:W5:Y:S04]  /*63f0*/  @P1 LDG.E R239, desc[UR6][R30.64+0x20] ;  /* 0x000020061eef1981 */ /* 0x000f68000c1e1900 */
[C---:B------:R-:W-:Y:S01]  /*6400*/  HMMA.16816.F32.BF16 R20, R140.reuse, R32, R20 ;  /* 0x000000208c14723c */ /* 0x040fe20000041814 */
[----:B------:R-:W5:Y:S04]  /*6410*/  @P1 LDG.E R236, desc[UR6][R30.64+0x80] ;  /* 0x000080061eec1981 */ /* 0x000f68000c1e1900 */
[----:B------:R1:W5:Y:S01]  /*6420*/  @P1 LDG.E R237, desc[UR6][R30.64+0xa0] ;  /* 0x0000a0061eed1981 */ /* 0x000362000c1e1900 */
[----:B------:R-:W-:Y:S03]  /*6430*/  HMMA.16816.F32.BF16 R24, R140, R34, R24 ;  /* 0x000000228c18723c */ /* 0x000fe60000041818 */
[----:B------:R2:W-:Y:S02]  /*6440*/  REDG.E.ADD.F32.FTZ.RN.STRONG.GPU desc[UR6][R28.64], R4 ;  /* 0x000000041c0079a6 */ /* 0x0005e4000c10f386 */
[-C--:B------:R-:W-:Y:S01]  /*6450*/  LEA R32, P0, R2, R28.reuse, 0x2 ;  /* 0x0000001c02207211 */ /* 0x080fe200078010ff */
[----:B------:R-:W-:Y:S01]  /*6460*/  IMAD.U32 R2, RZ, RZ, UR33 ;  /* 0x00000021ff027e24 */ /* 0x000fe2000f8e00ff */
[----:B------:R-:W-:Y:S01]  /*6470*/  LDSM.16.MT88.4 R140, [R172+0x1800] ;  /* 0x00180000ac8c783b */ /* 0x000fe20000004200 */
[----:B------:R-:W-:Y:S03]  /*6480*/  IMAD.U32 R34, RZ, RZ, UR34 ;  /* 0x00000022ff227e24 */ /* 0x000fe6000f8e00ff */
[-C--:B------:R-:W-:Y:S01]  /*6490*/  LEA.HI.X.SX32 R33, R0, R29.reuse, 0x2, P0 ;  /* 0x0000001d00217211 */ /* 0x080fe200000f16ff */
[----:B------:R-:W-:Y:S01]  /*64a0*/  IMAD.U32 R0, RZ, RZ, UR17 ;  /* 0x00000011ff007e24 */ /* 0x000fe2000f8e00ff */
[-C--:B------:R-:W-:Y:S02]  /*64b0*/  LEA R132, P0, R132, R28.reuse, 0x2 ;  /* 0x0000001c84847211 */ /* 0x080fe400078010ff */
[-C--:B------:R-:W-:Y:S01]  /*64c0*/  LEA R34, P2, R34, R28.reuse, 0x2 ;  /* 0x0000001c22227211 */ /* 0x080fe200078410ff */
[----:B------:R3:W-:Y:S01]  /*64d0*/  REDG.E.ADD.F32.FTZ.RN.STRONG.GPU desc[UR6][R32.64], R5 ;  /* 0x00000005200079a6 */ /* 0x0007e2000c10f386 */
[-C--:B------:R-:W-:Y:S01]  /*64e0*/  LEA.HI.X.SX32 R133, R0, R29.reuse, 0x2, P0 ;  /* 0x0000001d00857211 */ /* 0x080fe200000f16ff */
[----:B------:R-:W-:Y:S04]  /*64f0*/  IMAD.U32 R0, RZ, RZ, UR32 ;  /* 0x00000020ff007e24 */ /* 0x000fe8000f8e00ff */
[----:B------:R4:W-:Y:S01]  /*6500*/  REDG.E.ADD.F32.FTZ.RN.STRONG.GPU desc[UR6][R132.64], R6 ;  /* 0x00000006840079a6 */ /* 0x0009e2000c10f386 */
[----:B-1----:R-:W-:Y:S03]  /*6510*/  IMAD.U32 R30, RZ, RZ, UR33 ;  /* 0x00000021ff1e7e24 */ /* 0x002fe6000f8e00ff */
[----:B------:R-:W-:Y:S02]  /*6520*/  LDSM.16.MT88.4 R132, [R3+0x17800] ;  /* 0x017800000384783b */ /* 0x000fe40000004200 */
[-C--:B------:R-:W-:Y:S01]  /*6530*/  LEA R30, P1, R30, R28.reuse, 0x2 ;  /* 0x0000001c1e1e7211 */ /* 0x080fe200078210ff */
[----:B--2---:R-:W-:Y:S03]  /*6540*/  IMAD.U32 R4, RZ, RZ, UR32 ;  /* 0x00000020ff047e24 */ /* 0x004fe6000f8e00ff */
[-C--:B------:R-:W-:Y:S01]  /*6550*/  LEA.HI.X.SX32 R31, R2, R29.reuse, 0x2, P1 ;  /* 0x0000001d021f7211 */ /* 0x080fe200008f16ff */
[----:B------:R-:W-:Y:S01]  /*6560*/  IMAD.U32 R2, RZ, RZ, UR31 ;  /* 0x0000001fff027e24 */ /* 0x000fe2000f8e00ff */
[-C--:B------:R-:W-:Y:S01]  /*6570*/  LEA R4, P0, R4, R28.reuse, 0x2 ;  /* 0x0000001c04047211 */ /* 0x080fe200078010ff */
[----:B---3--:R-:W-:Y:S05]  /*6580*/  IMAD.U32 R5, RZ, RZ, UR34 ;  /* 0x00000022ff057e24 */ /* 0x008fea000f8e00ff */
[-C--:B------:R-:W-:Y:S01]  /*6590*/  LEA.HI.X.SX32 R35, R5, R29.reuse, 0x2, P2 ;  /* 0x0000001d05237211 */ /* 0x080fe200010f16ff */
[----:B----4-:R-:W-:Y:S01]  /*65a0*/  IMAD.U32 R6, RZ, RZ, UR27 ;  /* 0x0000001bff067e24 */ /* 0x010fe2000f8e00ff */
        /* <DEDUP_REMOVED lines=151> */
[----:B------:R-:W-:Y:S01]  /*6f20*/  BAR.SYNC.DEFER_BLOCKING 0x0 ;  /* 0x0000000000007b1d */ /* 0x000fe20000010000 */
[----:B------:R-:W-:Y:S01]  /*6f30*/  F2FP.BF16.F32.PACK_AB R36, R37, R36 ;  /* 0x000000242524723e */ /* 0x000fe200000010ff */
[----:B------:R-:W-:Y:S01]  /*6f40*/  UISETP.NE.AND UP0, UPT, UR37, -0x1, UPT ;  /* 0xffffffff2500788c */ /* 0x000fe2000bf05270 */
[----:B------:R-:W-:Y:S02]  /*6f50*/  F2FP.BF16.F32.PACK_AB R38, R39, R38 ;  /* 0x000000262726723e */ /* 0x000fe400000010ff */
[----:B------:R-:W-:Y:S01]  /*6f60*/  F2FP.BF16.F32.PACK_AB R48, R49, R48 ;  /* 0x000000303130723e */ /* 0x000fe200000010ff */
[----:B------:R-:W-:Y:S01]  /*6f70*/  ULDC UR5, c[0x0][0x390] ;  /* 0x0000e40000057ab9 */ /* 0x000fe20000000800 */
        /* <DEDUP_REMOVED lines=56> */
[----:B------:R1:W-:Y:S01]  /*7300*/  STS [R242], R25 ;  /* 0x00000019f2007388 */ /* 0x0003e20000000800 */
[----:B------:R-:W-:Y:S01]  /*7310*/  F2FP.BF16.F32.PACK_AB R12, R12, R114 ;  /* 0x000000720c0c723e */ /* 0x000fe200000010ff */
[----:B------:R-:W-:Y:S01]  /*7320*/  FMUL.FTZ R124, R124, UR5 ;  /* 0x000000057c7c7c20 */ /* 0x000fe20008410000 */
[----:B------:R-:W-:Y:S01]  /*7330*/  FMUL.FTZ R2, R125, UR5 ;  /* 0x000000057d027c20 */ /* 0x000fe20008410000 */
[----:B------:R1:W-:Y:S01]  /*7340*/  STS [R242+0x200], R24 ;  /* 0x00020018f2007388 */ /* 0x0003e20000000800 */
[----:B------:R-:W-:Y:S01]  /*7350*/  FMUL.FTZ R126, R126, UR5 ;  /* 0x000000057e7e7c20 */ /* 0x000fe20008410000 */
[----:B------:R-:W-:Y:S01]  /*7360*/  FMUL.FTZ R0, R127, UR5 ;  /* 0x000000057f007c20 */ /* 0x000fe20008410000 */
[----:B------:R-:W-:Y:S01]  /*7370*/  F2FP.BF16.F32.PACK_AB R15, R15, R104 ;  /* 0x000000680f0f723e */ /* 0x000fe200000010ff */
[----:B------:R1:W-:Y:S01]  /*7380*/  STS [R243], R21 ;  /* 0x00000015f3007388 */ /* 0x0003e20000000800 */
[----:B------:R-:W-:Y:S01]  /*7390*/  F2FP.BF16.F32.PACK_AB R14, R14, R106 ;  /* 0x0000006a0e0e723e */ /* 0x000fe200000010ff */
[----:B------:R-:W-:Y:S01]  /*73a0*/  @UP0 UIADD3 UR5, UR35, UR37, URZ ;  /* 0x0000002523050290 */ /* 0x000fe2000fffe03f */
[----:B------:R-:W-:Y:S01]  /*73b0*/  F2FP.BF16.F32.PACK_AB R11, R11, R108 ;  /* 0x0000006c0b0b723e */ /* 0x000fe200000010ff */
[----:B------:R1:W-:Y:S01]  /*73c0*/  STS [R243+0x200], R20 ;  /* 0x00020014f3007388 */ /* 0x0003e20000000800 */
[----:B------:R-:W-:Y:S01]  /*73d0*/  F2FP.BF16.F32.PACK_AB R10, R10, R110 ;  /* 0x0000006e0a0a723e */ /* 0x000fe200000010ff */
[----:B------:R-:W-:Y:S01]  /*73e0*/  @UP0 ULDC.64 UR10, c[0x0][0x450] ;  /* 0x00011400000a0ab9 */ /* 0x000fe20000000a00 */
[----:B------:R-:W-:Y:S01]  /*73f0*/  F2FP.BF16.F32.PACK_AB R9, R9, R116 ;  /* 0x000000740909723e */ /* 0x000fe200000010ff */
[----:B------:R1:W-:Y:S01]  /*7400*/  STS [R242+0x1000], R23 ;  /* 0x00100017f2007388 */ /* 0x0003e20000000800 */
[----:B------:R-:W-:Y:S01]  /*7410*/  F2FP.BF16.F32.PACK_AB R8, R8, R118 ;  /* 0x000000760808723e */ /* 0x000fe200000010ff */
[----:B------:R-:W-:Y:S01]  /*7420*/  @UP0 UIMAD.WIDE.U32 UR12, UR5, UR10, URZ ;  /* 0x0000000a050c02a5 */ /* 0x000fe2000f8e003f */
[----:B------:R-:W-:Y:S01]  /*7430*/  F2FP.BF16.F32.PACK_AB R5, R5, R128 ;  /* 0x000000800505723e */ /* 0x000fe200000010ff */
[----:B------:R1:W-:Y:S01]  /*7440*/  STS [R242+0x1200], R22 ;  /* 0x00120016f2007388 */ /* 0x0003e20000000800 */
[----:B------:R-:W-:Y:S01]  /*7450*/  F2FP.BF16.F32.PACK_AB R4, R4, R130 ;  /* 0x000000820404723e */ /* 0x000fe200000010ff */
[----:B------:R-:W-:Y:S01]  /*7460*/  @UP0 UIMAD UR5, UR5, UR11, URZ ;  /* 0x0000000b050502a4 */ /* 0x000fe2000f8e023f */
[----:B------:R-:W-:Y:S01]  /*7470*/  F2FP.BF16.F32.PACK_AB R7, R7, R120 ;  /* 0x000000780707723e */ /* 0x000fe200000010ff */
[----:B------:R1:W-:Y:S01]  /*7480*/  STS [R243+0x1000], R19 ;  /* 0x00100013f3007388 */ /* 0x0003e20000000800 */
[----:B------:R-:W-:Y:S01]  /*7490*/  F2FP.BF16.F32.PACK_AB R6, R6, R122 ;  /* 0x0000007a0606723e */ /* 0x000fe200000010ff */
[----:B------:R-:W-:Y:S01]  /*74a0*/  @UP0 UIADD3 UR20, UR13, UR5, URZ ;  /* 0x000000050d140290 */ /* 0x000fe2000fffe03f */
[----:B------:R-:W-:Y:S01]  /*74b0*/  F2FP.BF16.F32.PACK_AB R2, R2, R124 ;  /* 0x0000007c0202723e */ /* 0x000fe200000010ff */
[----:B------:R1:W-:Y:S01]  /*74c0*/  STS [R243+0x1200], R18 ;  /* 0x00120012f3007388 */ /* 0x0003e20000000800 */
[----:B------:R-:W-:Y:S01]  /*74d0*/  F2FP.BF16.F32.PACK_AB R0, R0, R126 ;  /* 0x0000007e0000723e */ /* 0x000fe200000010ff */
[----:B------:R-:W-:Y:S01]  /*74e0*/  @UP0 UMOV UR19, UR12 ;  /* 0x0000000c00130c82 */ /* 0x000fe20008000000 */
[----:B------:R-:W-:Y:S01]  /*74f0*/  F2FP.BF16.F32.PACK_AB R40, R41, R40 ;  /* 0x000000282928723e */ /* 0x000fe200000010ff */
[----:B------:R1:W-:Y:S01]  /*7500*/  STS [R242+0x2000], R17 ;  /* 0x00200011f2007388 */ /* 0x0003e20000000800 */
[----:B------:R-:W-:-:S02]  /*7510*/  F2FP.BF16.F32.PACK_AB R42, R43, R42 ;  /* 0x0000002a2b2a723e */ /* 0x000fc400000010ff */
[----:B------:R-:W-:Y:S01]  /*7520*/  F2FP.BF16.F32.PACK_AB R44, R45, R44 ;  /* 0x0000002c2d2c723e */ /* 0x000fe200000010ff */
[----:B------:R1:W-:Y:S01]  /*7530*/  STS [R242+0x2200], R16 ;  /* 0x00220010f2007388 */ /* 0x0003e20000000800 */
[----:B------:R-:W-:Y:S02]  /*7540*/  F2FP.BF16.F32.PACK_AB R46, R47, R46 ;  /* 0x0000002e2f2e723e */ /* 0x000fe400000010ff */
[----:B------:R-:W-:Y:S01]  /*7550*/  F2FP.BF16.F32.PACK_AB R52, R53, R52 ;  /* 0x000000343534723e */ /* 0x000fe200000010ff */
[----:B------:R1:W-:Y:S01]  /*7560*/  STS [R243+0x2000], R13 ;  /* 0x0020000df3007388 */ /* 0x0003e20000000800 */
[----:B------:R-:W-:Y:S02]  /*7570*/  F2FP.BF16.F32.PACK_AB R54, R55, R54 ;  /* 0x000000363736723e */ /* 0x000fe400000010ff */
        /* <DEDUP_REMOVED lines=21> */
[----:B------:R-:W-:Y:S01]  /*76d0*/  PLOP3.LUT P0, PT, PT, PT, UP0, 0x80, 0x0 ;  /* 0x000000000000781c */ /* 0x000fe20003f0f008 */
        /* <DEDUP_REMOVED lines=44> */
.L_x_807:
[----:B------:R-:W-:Y:S01]  /*79a0*/  @UP0 UIADD3 UR9, UR35, UR37, URZ ;  /* 0x0000002523090290 */ /* 0x000fe2000fffe03f */
        /* <DEDUP_REMOVED lines=18> */
.L_x_808:
[----:B------:R-:W-:Y:S01]  /*7ad0*/  BAR.SYNC.DEFER_BLOCKING 0x0 ;  /* 0x0000000000007b1d */ /* 0x000fe20000010000 */
[----:B------:R-:W-:Y:S01]  /*7ae0*/  USHF.R.S32.HI UR9, URZ, 0x1f, UR5 ;  /* 0x0000001f3f097899 */ /* 0x000fe20008011405 */
[--C-:B-1----:R-:W-:Y:S01]  /*7af0*/  SHF.R.S32.HI R7, RZ, 0x1f, R250.reuse ;  /* 0x0000001fff077819 */ /* 0x102fe200000114fa */
[----:B------:R-:W-:Y:S01]  /*7b00*/  IMAD.U32 R0, RZ, RZ, UR10 ;  /* 0x0000000aff007e24 */ /* 0x000fe2000f8e00ff */
[----:B------:R-:W-:Y:S01]  /*7b10*/  UIMAD UR8, UR36, -0x80, UR8 ;  /* 0xffffff80240878a4 */ /* 0x000fe2000f8e0208 */
[----:B------:R-:W-:Y:S01]  /*7b20*/  IMAD.MOV.U32 R6, RZ, RZ, R250 ;  /* 0x000000ffff067224 */ /* 0x000fe200078e00fa */
[----:B------:R-:W-:Y:S01]  /*7b30*/  UIMAD UR15, UR9, UR10, URZ ;  /* 0x0000000a090f72a4 */ /* 0x000fe2000f8e023f */
[C---:B------:R-:W-:Y:S01]  /*7b40*/  IADD3 R2, R241.reuse, 0x40, RZ ;  /* 0x00000040f1027810 */ /* 0x040fe20007ffe0ff */
[----:B------:R-:W-:Y:S01]  /*7b50*/  USHF.R.S32.HI UR21, URZ, 0x1f, UR57 ;  /* 0x0000001f3f157899 */ /* 0x000fe20008011439 */
[----:B------:R-:W-:Y:S01]  /*7b60*/  IMAD.WIDE.U32 R4, R0, UR5, R6 ;  /* 0x0000000500047c25 */ /* 0x000fe2000f8e0006 */
[----:B------:R-:W-:Y:S01]  /*7b70*/  UIMAD UR15, UR5, UR11, UR15 ;  /* 0x0000000b050f72a4 */ /* 0x000fe2000f8e020f */
[----:B------:R-:W-:Y:S01]  /*7b80*/  ISETP.GE.AND P2, PT, R241, UR8, PT ;  /* 0x00000008f1007c0c */ /* 0x000fe2000bf46270 */
[----:B------:R-:W-:Y:S01]  /*7b90*/  ULDC.64 UR16, c[0x0][0x468] ;  /* 0x00011a0000107ab9 */ /* 0x000fe20000000a00 */
[----:B------:R-:W-:Y:S01]  /*7ba0*/  BSSY B0, `(.L_x_809) ;  /* 0x0000021000007945 */ /* 0x000fe20003800000 */
[----:B------:R-:W-:-:S02]  /*7bb0*/  IADD3 R4, P0, R4, UR19, RZ ;  /* 0x0000001304047c10 */ /* 0x000fc4000ff1e0ff */
[----:B------:R-:W-:Y:S01]  /*7bc0*/  IMAD.U32 R0, RZ, RZ, UR15 ;  /* 0x0000000fff007e24 */ /* 0x000fe2000f8e00ff */
[----:B------:R-:W-:Y:S01]  /*7bd0*/  UIMAD UR15, UR21, UR16, URZ ;  /* 0x00000010150f72a4 */ /* 0x000fe2000f8e023f */
[----:B------:R-:W-:Y:S02]  /*7be0*/  ISETP.GE.AND P1, PT, R2, UR8, PT ;  /* 0x0000000802007c0c */ /* 0x000fe4000bf26270 */
[----:B------:R-:W-:Y:S01]  /*7bf0*/  SHF.R.S32.HI R25, RZ, 0x1f, R241 ;  /* 0x0000001fff197819 */ /* 0x000fe200000114f1 */
[----:B------:R-:W-:Y:S01]  /*7c00*/  UIMAD UR17, UR57, UR17, UR15 ;  /* 0x00000011391172a4 */ /* 0x000fe2000f8e020f */
[----:B------:R-:W-:Y:S01]  /*7c10*/  IADD3.X R5, R5, UR20, R0, P0, !PT ;  /* 0x0000001405057c10 */ /* 0x000fe200087fe400 */
[----:B------:R-:W-:Y:S01]  /*7c20*/  IMAD.U32 R0, RZ, RZ, UR16 ;  /* 0x00000010ff007e24 */ /* 0x000fe2000f8e00ff */
[----:B------:R1:W2:Y:S03]  /*7c30*/  LDS.128 R36, [R162+0xa000] ;  /* 0x00a00000a2247984 */ /* 0x0002a60000000c00 */
[----:B------:R-:W-:Y:S01]  /*7c40*/  IMAD.WIDE.U32 R8, R0, UR57, R4 ;  /* 0x0000003900087c25 */ /* 0x000fe2000f8e0004 */
[----:B------:R1:W3:Y:S04]  /*7c50*/  LDS.128 R32, [R162+0xc000] ;  /* 0x00c00000a2207984 */ /* 0x0002e80000000c00 */
[----:B------:R1:W4:Y:S01]  /*7c60*/  LDS.128 R28, [R162+0xe000] ;  /* 0x00e00000a21c7984 */ /* 0x0003220000000c00 */
[----:B------:R-:W-:-:S03]  /*7c70*/  IADD3 R24, R9, UR17, RZ ;  /* 0x0000001109187c10 */ /* 0x000fc6000fffe0ff */
[----:B------:R1:W1:Y:S04]  /*7c80*/  LDS.128 R48, [R162+0x10000] ;  /* 0x01000000a2307984 */ /* 0x0002680000000c00 */
[----:B------:R1:W1:Y:S04]  /*7c90*/  LDS.128 R44, [R162+0x12000] ;  /* 0x01200000a22c7984 */ /* 0x0002680000000c00 */
[----:B------:R1:W1:Y:S01]  /*7ca0*/  LDS.128 R40, [R162+0x14000] ;  /* 0x01400000a2287984 */ /* 0x0002620000000c00 */
[----:B------:R-:W-:Y:S05]  /*7cb0*/  @P2 BRA `(.L_x_810) ;  /* 0x00000000003c2947 */ /* 0x000fea0003800000 */
[----:B------:R-:W2:Y:S01]  /*7cc0*/  LDS.128 R16, [R162+0xb000] ;  /* 0x00b00000a2107984 */ /* 0x000ea20000000c00 */
[----:B------:R-:W-:Y:S01]  /*7cd0*/  MOV R4, R8 ;  /* 0x0000000800047202 */ /* 0x000fe20000000f00 */
[----:B------:R-:W-:Y:S01]  /*7ce0*/  IMAD R0, R25, UR10, RZ ;  /* 0x0000000a19007c24 */ /* 0x000fe2000f8e02ff */
[----:B------:R-:W-:Y:S01]  /*7cf0*/  MOV R5, R24 ;  /* 0x0000001800057202 */ /* 0x000fe20000000f00 */
[----:B------:R-:W3:Y:S01]  /*7d00*/  LDS.128 R12, [R162+0x9000] ;  /* 0x00900000a20c7984 */ /* 0x000ee20000000c00 */
[----:B------:R-:W-:Y:S01]  /*7d10*/  ULDC.64 UR16, c[0x0][0x3f0] ;  /* 0x0000fc0000107ab9 */ /* 0x000fe20000000a00 */
[C---:B------:R-:W-:Y:S02]  /*7d20*/  IMAD R0, R241.reuse, UR11, R0 ;  /* 0x0000000bf1007c24 */ /* 0x040fe4000f8e0200 */
[----:B------:R-:W4:Y:S01]  /*7d30*/  LDS.128 R20, [R162+0xd000] ;  /* 0x00d00000a2147984 */ /* 0x000f220000000c00 */
[----:B------:R-:W-:-:S05]  /*7d40*/  IMAD.WIDE.U32 R10, R241, UR10, R4 ;  /* 0x0000000af10a7c25 */ /* 0x000fca000f8e0004 */
[----:B------:R-:W-:Y:S02]  /*7d50*/  IADD3 R0, R11, R0, RZ ;  /* 0x000000000b007210 */ /* 0x000fe40007ffe0ff */
[----:B------:R-:W-:-:S04]  /*7d60*/  LEA R4, P0, R10, UR16, 0x1 ;  /* 0x000000100a047c11 */ /* 0x000fc8000f8008ff */
[----:B------:R-:W-:-:S05]  /*7d70*/  LEA.HI.X R5, R10, UR17, R0, 0x1, P0 ;  /* 0x000000110a057c11 */ /* 0x000fca00080f0c00 */
[----:B--2---:R2:W-:Y:S04]  /*7d80*/  STG.E.128 desc[UR6][R4.64+0x40], R16 ;  /* 0x0000401004007986 */ /* 0x0045e8000c101d06 */
[----:B---3--:R2:W-:Y:S04]  /*7d90*/  STG.E.128 desc[UR6][R4.64], R12 ;  /* 0x0000000c04007986 */ /* 0x0085e8000c101d06 */
[----:B----4-:R2:W-:Y:S02]  /*7da0*/  STG.E.128 desc[UR6][R4.64+0x80], R20 ;  /* 0x0000801404007986 */ /* 0x0105e4000c101d06 */
.L_x_810:
[----:B------:R-:W-:Y:S05]  /*7db0*/  BSYNC B0 ;  /* 0x0000000000007941 */ /* 0x000fea0003800000 */
.L_x_809:
[----:B------:R-:W-:Y:S04]  /*7dc0*/  BSSY B0, `(.L_x_811) ;  /* 0x0000010000007945 */ /* 0x000fe80003800000 */
[----:B------:R-:W-:Y:S05]  /*7dd0*/  @P1 BRA `(.L_x_812) ;  /* 0x0000000000381947 */ /* 0x000fea0003800000 */
[----:B------:R-:W-:Y:S01]  /*7de0*/  IADD3 R0, P0, R241, 0x40, RZ ;  /* 0x00000040f1007810 */ /* 0x000fe20007f1e0ff */
[----:B--2---:R-:W-:Y:S01]  /*7df0*/  IMAD.MOV.U32 R4, RZ, RZ, R8 ;  /* 0x000000ffff047224 */ /* 0x004fe200078e0008 */
[----:B------:R-:W-:Y:S01]  /*7e00*/  MOV R5, R24 ;  /* 0x0000001800057202 */ /* 0x000fe20000000f00 */
[----:B------:R-:W-:Y:S02]  /*7e10*/  ULDC.64 UR16, c[0x0][0x3f0] ;  /* 0x0000fc0000107ab9 */ /* 0x000fe40000000a00 */
[----:B------:R-:W-:Y:S02]  /*7e20*/  IMAD.X R2, RZ, RZ, R25, P0 ;  /* 0x000000ffff027224 */ /* 0x000fe400000e0619 */
[----:B------:R-:W-:-:S04]  /*7e30*/  IMAD.WIDE.U32 R8, R0, UR10, R4 ;  /* 0x0000000a00087c25 */ /* 0x000fc8000f8e0004 */
[----:B------:R-:W-:Y:S01]  /*7e40*/  IMAD R2, R2, UR10, RZ ;  /* 0x0000000a02027c24 */ /* 0x000fe2000f8e02ff */
[----:B------:R-:W-:-:S03]  /*7e50*/  LEA R4, P0, R8, UR16, 0x1 ;  /* 0x0000001008047c11 */ /* 0x000fc6000f8008ff */
[----:B------:R-:W-:-:S05]  /*7e60*/  IMAD R0, R0, UR11, R2 ;  /* 0x0000000b00007c24 */ /* 0x000fca000f8e0202 */
[----:B------:R-:W-:-:S04]  /*7e70*/  IADD3 R0, R9, R0, RZ ;  /* 0x0000000009007210 */ /* 0x000fc80007ffe0ff */
[----:B------:R-:W-:-:S05]  /*7e80*/  LEA.HI.X R5, R8, UR17, R0, 0x1, P0 ;  /* 0x0000001108057c11 */ /* 0x000fca00080f0c00 */
[----:B------:R2:W-:Y:S04]  /*7e90*/  STG.E.128 desc[UR6][R4.64], R36 ;  /* 0x0000002404007986 */ /* 0x0005e8000c101d06 */
[----:B---3--:R2:W-:Y:S04]  /*7ea0*/  STG.E.128 desc[UR6][R4.64+0x40], R32 ;  /* 0x0000402004007986 */ /* 0x0085e8000c101d06 */
[----:B----4-:R2:W-:Y:S02]  /*7eb0*/  STG.E.128 desc[UR6][R4.64+0x80], R28 ;  /* 0x0000801c04007986 */ /* 0x0105e4000c101d06 */
.L_x_812:
[----:B------:R-:W-:Y:S05]  /*7ec0*/  BSYNC B0 ;  /* 0x0000000000007941 */ /* 0x000fea0003800000 */
.L_x_811:
[----:B--2---:R2:W2:Y:S01]  /*7ed0*/  LDS.128 R16, [R162+0xf000] ;  /* 0x00f00000a2107984 */ /* 0x0044a20000000c00 */
[----:B------:R-:W-:Y:S01]  /*7ee0*/  IMAD.U32 R0, RZ, RZ, UR12 ;  /* 0x0000000cff007e24 */ /* 0x000fe2000f8e00ff */
[----:B------:R-:W-:Y:S01]  /*7ef0*/  UIMAD UR9, UR9, UR12, URZ ;  /* 0x0000000c090972a4 */ /* 0x000fe2000f8e023f */
[----:B------:R-:W-:Y:S01]  /*7f00*/  BSSY B0, `(.L_x_813) ;  /* 0x000001c000007945 */ /* 0x000fe20003800000 */
[----:B------:R2:W2:Y:S01]  /*7f10*/  LDS.128 R12, [R162+0x11000] ;  /* 0x01100000a20c7984 */ /* 0x0004a20000000c00 */
[----:B------:R-:W-:Y:S01]  /*7f20*/  IMAD.WIDE.U32 R6, R0, UR5, R6 ;  /* 0x0000000500067c25 */ /* 0x000fe2000f8e0006 */
[----:B------:R-:W-:Y:S02]  /*7f30*/  UIMAD UR5, UR5, UR13, UR9 ;  /* 0x0000000d050572a4 */ /* 0x000fe4000f8e0209 */
[----:B-1----:R-:W1:Y:S01]  /*7f40*/  LDS.128 R160, [R162+0x13000] ;  /* 0x01300000a2a07984 */ /* 0x002e620000000c00 */
[----:B------:R-:W-:Y:S01]  /*7f50*/  USHF.R.S32.HI UR10, URZ, 0x1f, UR57 ;  /* 0x0000001f3f0a7899 */ /* 0x000fe20008011439 */
[----:B------:R-:W-:Y:S01]  /*7f60*/  IADD3 R6, P0, R6, UR14, RZ ;  /* 0x0000000e06067c10 */ /* 0x000fe2000ff1e0ff */
[----:B------:R-:W-:Y:S01]  /*7f70*/  ULDC.64 UR8, c[0x0][0x470] ;  /* 0x00011c0000087ab9 */ /* 0x000fe20000000a00 */
[----:B------:R-:W-:Y:S01]  /*7f80*/  IMAD.U32 R0, RZ, RZ, UR5 ;  /* 0x00000005ff007e24 */ /* 0x000fe2000f8e00ff */
[----:B------:R-:W-:-:S04]  /*7f90*/  UIMAD UR5, UR10, UR8, URZ ;  /* 0x000000080a0572a4 */ /* 0x000fc8000f8e023f */
        /* <DEDUP_REMOVED lines=15> */
[----:B--2---:R2:W-:Y:S04]  /*8090*/  STG.E.128 desc[UR6][R4.64], R16 ;  /* 0x0000001004007986 */ /* 0x0045e8000c101d06 */
[----:B------:R2:W-:Y:S04]  /*80a0*/  STG.E.128 desc[UR6][R4.64+0x40], R12 ;  /* 0x0000400c04007986 */ /* 0x0005e8000c101d06 */
[----:B-1----:R2:W-:Y:S02]  /*80b0*/  STG.E.128 desc[UR6][R4.64+0x80], R160 ;  /* 0x000080a004007986 */ /* 0x0025e4000c101d06 */
.L_x_814:
[----:B------:R-:W-:Y:S05]  /*80c0*/  BSYNC B0 ;  /* 0x0000000000007941 */ /* 0x000fea0003800000 */
.L_x_813:
[----:B------:R-:W-:Y:S05]  /*80d0*/  @P1 BRA `(.L_x_815) ;  /* 0x00000008005c1947 */ /* 0x000fea0003800000 */
[----:B------:R-:W-:Y:S01]  /*80e0*/  IADD3 R0, P0, R241, 0x40, RZ ;  /* 0x00000040f1007810 */ /* 0x000fe20007f1e0ff */
[----:B------:R-:W-:Y:S01]  /*80f0*/  ULDC.64 UR8, c[0x0][0x3f8] ;  /* 0x0000fe0000087ab9 */ /* 0x000fe20000000a00 */
[----:B------:R-:W-:Y:S02]  /*8100*/  MOV R7, R2 ;  /* 0x0000000200077202 */ /* 0x000fe40000000f00 */
[----:B--2---:R-:W-:Y:S01]  /*8110*/  IADD3.X R4, RZ, R25, RZ, P0, !PT ;  /* 0x00000019ff047210 */ /* 0x004fe200007fe4ff */
        /* <DEDUP_REMOVED lines=10> */
.L_x_803:
        /* <DEDUP_REMOVED lines=23> */
.L_x_816:
        /* <DEDUP_REMOVED lines=21> */
.L_x_817:
[----:B------:R-:W-:Y:S01]  /*8480*/  UIMAD UR5, UR19, UR10, URZ ;  /* 0x0000000a130572a4 */ /* 0x000fe2000f8e023f */
[----:B------:R-:W-:Y:S01]  /*8490*/  IMAD.U32 R4, RZ, RZ, UR10 ;  /* 0x0000000aff047e24 */ /* 0x000fe2000f8e00ff */
[----:B------:R-:W-:Y:S01]  /*84a0*/  UIMAD UR8, UR36, -0x80, UR8 ;  /* 0xffffff80240878a4 */ /* 0x000fe2000f8e0208 */
[C---:B------:R-:W-:Y:S01]  /*84b0*/  IADD3 R2, R241.reuse, 0x40, RZ ;  /* 0x00000040f1027810 */ /* 0x040fe20007ffe0ff */
[----:B------:R-:W-:Y:S01]  /*84c0*/  UIMAD UR5, UR18, UR11, UR5 ;  /* 0x0000000b120572a4 */ /* 0x000fe2000f8e0205 */
[----:B------:R-:W-:Y:S01]  /*84d0*/  IMAD.WIDE.U32 R4, R4, UR18, R250 ;  /* 0x0000001204047c25 */ /* 0x000fe2000f8e00fa */
[----:B------:R-:W-:Y:S01]  /*84e0*/  USHF.R.S32.HI UR21, URZ, 0x1f, UR57 ;  /* 0x0000001f3f157899 */ /* 0x000fe20008011439 */
[----:B------:R-:W-:Y:S01]  /*84f0*/  BSSY B0, `(.L_x_818) ;  /* 0x000001a000007945 */ /* 0x000fe20003800000 */
[----:B------:R-:W-:Y:S01]  /*8500*/  ULDC.64 UR14, c[0x0][0x468] ;  /* 0x00011a00000e7ab9 */ /* 0x000fe20000000a00 */
[----:B------:R-:W-:Y:S01]  /*8510*/  ISETP.GE.AND P2, PT, R241, UR8, PT ;  /* 0x00000008f1007c0c */ /* 0x000fe2000bf46270 */
[----:B------:R-:W-:Y:S01]  /*8520*/  IMAD.U32 R0, RZ, RZ, UR5 ;  /* 0x00000005ff007e24 */ /* 0x000fe2000f8e00ff */
[----:B------:R-:W-:Y:S01]  /*8530*/  IADD3 R6, P0, R4, UR9, RZ ;  /* 0x0000000904067c10 */ /* 0x000fe2000ff1e0ff */
[----:B------:R-:W-:Y:S01]  /*8540*/  UIMAD UR5, UR21, UR14, URZ ;  /* 0x0000000e150572a4 */ /* 0x000fe2000f8e023f */
[----:B------:R-:W-:-:S02]  /*8550*/  ISETP.GE.AND P1, PT, R2, UR8, PT ;  /* 0x0000000802007c0c */ /* 0x000fc4000bf26270 */
[----:B------:R-:W-:Y:S01]  /*8560*/  IADD3.X R7, R5, UR20, R0, P0, !PT ;  /* 0x0000001405077c10 */ /* 0x000fe200087fe400 */
[----:B------:R-:W-:Y:S01]  /*8570*/  IMAD.U32 R0, RZ, RZ, UR14 ;  /* 0x0000000eff007e24 */ /* 0x000fe2000f8e00ff */
[----:B------:R-:W-:Y:S01]  /*8580*/  UIMAD UR15, UR57, UR15, UR5 ;  /* 0x0000000f390f72a4 */ /* 0x000fe2000f8e0205 */
[----:B------:R-:W-:Y:S02]  /*8590*/  SHF.R.S32.HI R10, RZ, 0x1f, R241 ;  /* 0x0000001fff0a7819 */ /* 0x000fe400000114f1 */
        /* <DEDUP_REMOVED lines=15> */
.L_x_819:
[----:B------:R-:W-:Y:S05]  /*8690*/  BSYNC B0 ;  /* 0x0000000000007941 */ /* 0x000fea0003800000 */
.L_x_818:
        /* <DEDUP_REMOVED lines=15> */
.L_x_821:
[----:B------:R-:W-:Y:S05]  /*8790*/  BSYNC B0 ;  /* 0x0000000000007941 */ /* 0x000fea0003800000 */
.L_x_820:
        /* <DEDUP_REMOVED lines=28> */
.L_x_823:
[----:B------:R-:W-:Y:S05]  /*8960*/  BSYNC B0 ;  /* 0x0000000000007941 */ /* 0x000fea0003800000 */
.L_x_822:
        /* <DEDUP_REMOVED lines=14> */
.L_x_815:
[----:B------:R-:W-:Y:S05]  /*8a50*/  BSYNC B1 ;  /* 0x0000000000017941 */ /* 0x000fea0003800000 */
.L_x_798:
        /* <DEDUP_REMOVED lines=8> */
.L_x_824:
[----:B------:R-:W-:Y:S05]  /*8ae0*/  EXIT ;  /* 0x000000000000794d */ /* 0x000fea0003800000 */
.L_x_826:
        /* <DEDUP_REMOVED lines=9> */
.L_x_1304:


//--------------------- .text._ZN5flash44flash_bwd_dq_dk_dv_loop_seqk_parallel_kernelI23Flash_bwd_kernel_traitsILi96ELi64ELi128ELi8ELi2ELi4ELi4ELb0ELb0EN7cutlass10bfloat16_tE19Flash_kernel_traitsILi96ELi64ELi128ELi8ES3_EELb1ELb0ELb0ELb0ELb0ELb0ELb0EEEvNS_16Flash_bwd_paramsE --------------------------
	.section	.text._ZN5flash44flash_bwd_dq_dk_dv_loop_seqk_parallel_kernelI23Flash_bwd_kernel_traitsILi96ELi64ELi128ELi8ELi2ELi4ELi4ELb0ELb0EN7cutlass10bfloat16_tE19Flash_kernel_traitsILi96ELi64ELi128ELi8ES3_EELb1ELb0ELb0ELb0ELb0ELb0ELb0EEEvNS_16Flash_bwd_paramsE,"ax",@progbits
	.align	128
        .global         _ZN5flash44flash_bwd_dq_dk_dv_loop_seqk_parallel_kernelI23Flash_bwd_kernel_traitsILi96ELi64ELi128ELi8ELi2ELi4ELi4ELb0ELb0EN7cutlass10bfloat16_tE19Flash_kernel_traitsILi96ELi64ELi128ELi8ES3_EELb1ELb0ELb0ELb0ELb0ELb0ELb0EEEvNS_16Flash_bwd_paramsE
        .type           _ZN5flash44flash_bwd_dq_dk_dv_loop_seqk_parallel_kernelI23Flash_bwd_kernel_traitsILi96ELi64ELi128ELi8ELi2ELi4ELi4ELb0ELb0EN7cutlass10bfloat16_tE19Flash_kernel_traitsILi96ELi64ELi128ELi8ES3_EELb1ELb0ELb0ELb0ELb0ELb0ELb0EEEvNS_16Flash_bwd_paramsE,@function
        .size           _ZN5flash44flash_bwd_dq_dk_dv_loop_seqk_parallel_kernelI23Flash_bwd_kernel_traitsILi96ELi64ELi128ELi8ELi2ELi4ELi4ELb0ELb0EN7cutlass10bfloat16_tE19Flash_kernel_traitsILi96ELi64ELi128ELi8ES3_EELb1ELb0ELb0ELb0ELb0ELb0ELb0EEEvNS_16Flash_bwd_paramsE,(.L_x_1305 - _ZN5flash44flash_bwd_dq_dk_dv_loop_seqk_parallel_kernelI23Flash_bwd_kernel_traitsILi96ELi64ELi128ELi8ELi2ELi4ELi4ELb0ELb0EN7cutlass10bfloat16_tE19Flash_kernel_traitsILi96ELi64ELi128ELi8ES3_EELb1ELb0ELb0ELb0ELb0ELb0ELb0EEEvNS_16Flash_bwd_paramsE)
        .other          _ZN5flash44flash_bwd_dq_dk_dv_loop_seqk_parallel_kernelI23Flash_bwd_kernel_traitsILi96ELi64ELi128ELi8ELi2ELi4ELi4ELb0ELb0EN7cutlass10bfloat16_tE19Flash_kernel_traitsILi96ELi64ELi128ELi8ES3_EELb1ELb0ELb0ELb0ELb0ELb0ELb0EEEvNS_16Flash_bwd_paramsE,@"STO_CUDA_ENTRY STV_DEFAULT"
_ZN5flash44flash_bwd_dq_dk_dv_loop_seqk_parallel_kernelI23Flash_bwd_kernel_traitsILi96ELi64ELi128ELi8ELi2ELi4ELi4ELb0ELb0EN7cutlass10bfloat16_tE19Flash_kernel_traitsILi96ELi64ELi128ELi8ES3_EELb1ELb0ELb0ELb0ELb0ELb0ELb0EEEvNS_16Flash_bwd_paramsE:
.text._ZN5flash44flash_bwd_dq_dk_dv_loop_seqk_parallel_kernelI23Flash_bwd_kernel_traitsILi96ELi64ELi128ELi8ELi2ELi4ELi4ELb0ELb0EN7cutlass10bfloat16_tE19Flash_kernel_traitsILi96ELi64ELi128ELi8ES3_EELb1ELb0ELb0ELb0ELb0ELb0ELb0EEEvNS_16Flash_bwd_paramsE:
        /* <DEDUP_REMOVED lines=16> */
[----:B------:R-:W-:Y:S01]  /*0100*/  IMAD.MOV.U32 R172, RZ, RZ, 0x40 ;  /* 0x00000040ffac7424 */ /* 0x000fe200078e00ff */
        /* <DEDUP_REMOVED lines=8> */
[----:B------:R-:W-:Y:S02]  /*0190*/  LEA.HI R5, R7, R15, RZ, 0x4 ;  /* 0x0000000f07057211 */ /* 0x000fe400078f20ff */
[----:B------:R-:W-:Y:S02]  /*01a0*/  LOP3.LUT R3, R184, 0xffffffe0, RZ, 0xc0, !PT ;  /* 0xffffffe0b8037812 */ /* 0x000fe400078ec0ff */
[----:B------:R-:W-:-:S02]  /*01b0*/  SHF.R.S32.HI R6, RZ, 0x2, R11 ;  /* 0x00000002ff067819 */ /* 0x000fc4000001140b */
[----:B------:R-:W-:Y:S01]  /*01c0*/  LOP3.LUT R8, R14, 0xfffffff8, RZ, 0xc0, !PT ;  /* 0xfffffff80e087812 */ /* 0x000fe200078ec0ff */
[----:B------:R-:W-:Y:S01]  /*01d0*/  IMAD.IADD R3, R15, 0x1, -R3 ;  /* 0x000000010f037824 */ /* 0x000fe200078e0a03 */
[----:B------:R-:W-:Y:S02]  /*01e0*/  LOP3.LUT R10, R11, 0xfffffffc, RZ, 0xc0, !PT ;  /* 0xfffffffc0b0a7812 */ /* 0x000fe400078ec0ff */
[----:B------:R-:W-:Y:S01]  /*01f0*/  SHF.R.S32.HI R185, RZ, 0x5, R184 ;  /* 0x00000005ffb97819 */ /* 0x000fe200000114b8 */
[C---:B------:R-:W-:Y:S01]  /*0200*/  IMAD.IADD R8, R15.reuse, 0x1, -R8 ;  /* 0x000000010f087824 */ /* 0x040fe200078e0a08 */
[----:B------:R-:W-:Y:S01]  /*0210*/  SHF.R.S32.HI R194, RZ, 0x1f, R184 ;  /* 0x0000001fffc27819 */ /* 0x000fe200000114b8 */
[----:B------:R-:W-:Y:S01]  /*0220*/  IMAD.IADD R10, R15, 0x1, -R10 ;  /* 0x000000010f0a7824 */ /* 0x000fe200078e0a0a */
[----:B------:R-:W-:Y:S01]  /*0230*/  LOP3.LUT R2, R5, 0xfffffff0, RZ, 0xc0, !PT ;  /* 0xfffffff005027812 */ /* 0x000fe200078ec0ff */
[----:B------:R-:W-:Y:S01]  /*0240*/  IMAD.SHL.U32 R175, R8, 0x40, RZ ;  /* 0x0000004008af7824 */ /* 0x000fe200078e00ff */
[----:B------:R-:W-:Y:S01]  /*0250*/  LEA.HI R0, R11, R6, RZ, 0x1 ;  /* 0x000000060b007211 */ /* 0x000fe200078f08ff */
[C---:B------:R-:W-:Y:S01]  /*0260*/  IMAD.SHL.U32 R186, R10.reuse, 0x8, RZ ;  /* 0x000000080aba7824 */ /* 0x040fe200078e00ff */
[----:B------:R-:W-:Y:S01]  /*0270*/  SHF.R.S32.HI R9, RZ, 0x3, R14 ;  /* 0x00000003ff097819 */ /* 0x000fe2000001140e */
[----:B------:R-:W-:Y:S01]  /*0280*/  IMAD.SHL.U32 R10, R10, 0x2, RZ ;  /* 0x000000020a0a7824 */ /* 0x000fe200078e00ff */
[----:B------:R-:W-:-:S02]  /*0290*/  LEA.HI R183, R7, R15, RZ, 0x6 ;  /* 0x0000000f07b77211 */ /* 0x000fc400078f30ff */
[----:B------:R-:W-:Y:S01]  /*02a0*/  SHF.R.S32.HI R4, RZ, 0x4, R5 ;  /* 0x00000004ff047819 */ /* 0x000fe20000011405 */
[----:B------:R-:W-:Y:S01]  /*02b0*/  IMAD.SHL.U32 R9, R9, 0x40, RZ ;  /* 0x0000004009097824 */ /* 0x000fe200078e00ff */
[----:B------:R-:W-:Y:S01]  /*02c0*/  LEA.HI R7, R7, R15, RZ, 0x7 ;  /* 0x0000000f07077211 */ /* 0x000fe200078f38ff */
[----:B------:R-:W-:Y:S01]  /*02d0*/  IMAD.IADD R15, R15, 0x1, -R2 ;  /* 0x000000010f0f7824 */ /* 0x000fe200078e0a02 */
[-C--:B------:R-:W-:Y:S02]  /*02e0*/  LEA.HI R184, R184, R185.reuse, RZ, 0x1 ;  /* 0x000000b9b8b87211 */ /* 0x080fe400078f08ff */
[----:B------:R-:W-:Y:S02]  /*02f0*/  LEA.HI R194, R194, R185, RZ, 0x2 ;  /* 0x000000b9c2c27211 */ /* 0x000fe400078f10ff */
[----:B------:R-:W-:Y:S02]  /*0300*/  LOP3.LUT R0, R0, 0x7fffffe, RZ, 0xc0, !PT ;  /* 0x07fffffe00007812 */ /* 0x000fe400078ec0ff */
[----:B------:R-:W-:-:S02]  /*0310*/  SHF.R.S32.HI R2, RZ, 0x1f, R3 ;  /* 0x0000001fff027819 */ /* 0x000fc40000011403 */
[----:B------:R-:W-:Y:S01]  /*0320*/  LEA.HI R5, R5, R4, RZ, 0x1 ;  /* 0x0000000405057211 */ /* 0x000fe200078f08ff */
[----:B------:R-:W-:Y:S01]  /*0330*/  IMAD.IADD R0, R6, 0x1, -R0 ;  /* 0x0000000106007824 */ /* 0x000fe200078e0a00 */
[----:B------:R-:W-:Y:S02]  /*0340*/  LOP3.LUT R184, R184, 0xfffffffe, RZ, 0xc0, !PT ;  /* 0xfffffffeb8b87812 */ /* 0x000fe400078ec0ff */
[----:B------:R-:W-:Y:S02]  /*0350*/  LOP3.LUT R194, R194, 0xfffffffc, RZ, 0xc0, !PT ;  /* 0xfffffffcc2c27812 */ /* 0x000fe400078ec0ff */
[----:B------:R-:W-:Y:S01]  /*0360*/  LEA.HI R2, R2, R3, RZ, 0x2 ;  /* 0x0000000302027211 */ /* 0x000fe200078f10ff */
[----:B------:R-:W-:Y:S01]  /*0370*/  IMAD.IADD R184, R185, 0x1, -R184 ;  /* 0x00000001b9b87824 */ /* 0x000fe200078e0ab8 */
[----:B------:R-:W-:Y:S01]  /*0380*/  LOP3.LUT R9, R9, 0xc0, RZ, 0xc0, !PT ;  /* 0x000000c009097812 */ /* 0x000fe200078ec0ff */
[----:B------:R-:W-:Y:S01]  /*0390*/  IMAD.IADD R194, R185, 0x1, -R194 ;  /* 0x00000001b9c27824 */ /* 0x000fe200078e0ac2 */
[----:B------:R-:W-:Y:S01]  /*03a0*/  LOP3.LUT R5, R5, 0xfffffffe, RZ, 0xc0, !PT ;  /* 0xfffffffe05057812 */ /* 0x000fe200078ec0ff */
[----:B------:R-:W-:Y:S01]  /*03b0*/  IMAD R185, R185, 0x8, R0 ;  /* 0x00000008b9b97824 */ /* 0x000fe200078e0200 */
[----:B------:R-:W-:-:S02]  /*03c0*/  LEA.HI R3, R8, R8, RZ, 0x1 ;  /* 0x0000000808037211 */ /* 0x000fc400078f08ff */
[----:B------:R-:W-:Y:S01]  /*03d0*/  SHF.R.U32.HI R0, RZ, 0x3, R9 ;  /* 0x00000003ff007819 */ /* 0x000fe20000011609 */
[----:B------:R-:W-:Y:S01]  /*03e0*/  IMAD.IADD R5, R4, 0x1, -R5 ;  /* 0x0000000104057824 */ /* 0x000fe200078e0a05 */
[----:B------:R-:W-:Y:S02]  /*03f0*/  SHF.R.S32.HI R183, RZ, 0x6, R183 ;  /* 0x00000006ffb77819 */ /* 0x000fe400000114b7 */
[----:B------:R-:W-:Y:S01]  /*0400*/  LOP3.LUT R13, R3, 0x7fffffe, RZ, 0xc0, !PT ;  /* 0x07fffffe030d7812 */ /* 0x000fe200078ec0ff */
[----:B------:R-:W-:Y:S01]  /*0410*/  IMAD.SHL.U32 R180, R5, 0x10, RZ ;  /* 0x0000001005b47824 */ /* 0x000fe200078e00ff */
[----:B------:R-:W-:Y:S01]  /*0420*/  LOP3.LUT R9, R9, 0x18, R186, 0xf8, !PT ;  /* 0x0000001809097812 */ /* 0x000fe200078ef8ba */
[----:B------:R-:W-:Y:S01]  /*0430*/  IMAD R178, R183, 0x4, R5 ;  /* 0x00000004b7b27824 */ /* 0x000fe200078e0205 */
[----:B------:R-:W-:Y:S01]  /*0440*/  SHF.R.S32.HI R11, RZ, 0x1f, R11 ;  /* 0x0000001fff0b7819 */ /* 0x000fe2000001140b */
[----:B------:R-:W-:Y:S01]  /*0450*/  IMAD.IADD R13, R8, 0x1, -R13 ;  /* 0x00000001080d7824 */ /* 0x000fe200078e0a0d */
[----:B------:R-:W-:-:S02]  /*0460*/  LOP3.LUT R0, R9, R0, RZ, 0x3c, !PT ;  /* 0x0000000009007212 */ /* 0x000fc400078e3cff */
[----:B------:R-:W-:Y:S01]  /*0470*/  SHF.R.S32.HI R8, RZ, 0x1, R3 ;  /* 0x00000001ff087819 */ /* 0x000fe20000011403 */
[----:B------:R-:W-:Y:S01]  /*0480*/  IMAD R178, R178, 0x8, R13 ;  /* 0x00000008b2b27824 */ /* 0x000fe200078e020d */
[----:B------:R-:W-:Y:S01]  /*0490*/  LEA.HI R11, R11, R6, RZ, 0x3 ;  /* 0x000000060b0b7211 */ /* 0x000fe200078f18ff */
[----:B------:R-:W-:Y:S01]  /*04a0*/  IMAD.U32 R185, R185, 0x20, R0 ;  /* 0x00000020b9b97824 */ /* 0x000fe200078e0000 */
[----:B------:R-:W-:Y:S01]  /*04b0*/  LOP3.LUT P4, RZ, R8, 0x2, RZ, 0xc0, !PT ;  /* 0x0000000208ff7812 */ /* 0x000fe2000788c0ff */
[----:B------:R-:W-:Y:S01]  /*04c0*/  IMAD.SHL.U32 R13, R194, 0x10, RZ ;  /* 0x00000010c20d7824 */ /* 0x000fe200078e00ff */
[----:B------:R-:W-:Y:S01]  /*04d0*/  LEA.HI R0, R15, R15, RZ, 0x1 ;  /* 0x0000000f0f007211 */ /* 0x000fe200078f08ff */
[----:B------:R-:W-:Y:S01]  /*04e0*/  IMAD.SHL.U32 R8, R8, 0x40, RZ ;  /* 0x0000004008087824 */ /* 0x000fe200078e00ff */
[----:B------:R-:W-:Y:S02]  /*04f0*/  LOP3.LUT R175, R175, 0x1c0, RZ, 0xc0, !PT ;  /* 0x000001c0afaf7812 */ /* 0x000fe400078ec0ff */
[----:B------:R-:W-:-:S02]  /*0500*/  LOP3.LUT R11, R11, 0xfffffff8, RZ, 0xc0, !PT ;  /* 0xfffffff80b0b7812 */ /* 0x000fc400078ec0ff */
[--C-:B------:R-:W-:Y:S02]  /*0510*/  SHF.R.S32.HI R12, RZ, 0x1, R0.reuse ;  /* 0x00000001ff0c7819 */ /* 0x100fe40000011400 */
[----:B------:R-:W-:Y:S01]  /*0520*/  SHF.R.S32.HI R9, RZ, 0x1f, R0 ;  /* 0x0000001fff097819 */ /* 0x000fe20000011400 */
[----:B------:R-:W-:Y:S01]  /*0530*/  IMAD.IADD R11, R6, 0x1, -R11 ;  /* 0x00000001060b7824 */ /* 0x000fe200078e0a0b */
[----:B------:R-:W-:Y:S02]  /*0540*/  LOP3.LUT R13, R175, 0x30, R13, 0xf8, !PT ;  /* 0x00000030af0d7812 */ /* 0x000fe400078ef80d */
[----:B------:R-:W-:Y:S02]  /*0550*/  LOP3.LUT R8, R8, 0xc0, RZ, 0xc0, !PT ;  /* 0x000000c008087812 */ /* 0x000fe400078ec0ff */
[----:B------:R-:W-:Y:S02]  /*0560*/  LEA.HI R9, R9, R12, RZ, 0x2 ;  /* 0x0000000c09097211 */ /* 0x000fe400078f10ff */
[----:B------:R-:W-:-:S02]  /*0570*/  LOP3.LUT R13, R13, 0x8, R14, 0xf8, !PT ;  /* 0x000000080d0d7812 */ /* 0x000fc400078ef80e */
[----:B------:R-:W-:Y:S02]  /*0580*/  SHF.R.S32.HI R179, RZ, 0x1f, R15 ;  /* 0x0000001fffb37819 */ /* 0x000fe4000001140f */
[----:B------:R-:W-:Y:S02]  /*0590*/  LOP3.LUT R14, R8, 0x8, R14, 0xf8, !PT ;  /* 0x00000008080e7812 */ /* 0x000fe400078ef80e */
[----:B------:R-:W-:Y:S02]  /*05a0*/  SHF.R.U32.HI R8, RZ, 0x3, R8 ;  /* 0x00000003ff087819 */ /* 0x000fe40000011608 */
[----:B------:R-:W-:Y:S02]  /*05b0*/  LOP3.LUT R6, R11, 0x1, RZ, 0xc0, !PT ;  /* 0x000000010b067812 */ /* 0x000fe400078ec0ff */
[----:B------:R-:W-:Y:S02]  /*05c0*/  LOP3.LUT R9, R9, 0xfffffffc, RZ, 0xc0, !PT ;  /* 0xfffffffc09097812 */ /* 0x000fe400078ec0ff */
[----:B------:R-:W-:-:S02]  /*05d0*/  LEA.HI R179, R179, R15, RZ, 0x3 ;  /* 0x0000000fb3b37211 */ /* 0x000fc400078f18ff */
[----:B------:R-:W-:Y:S02]  /*05e0*/  LEA.HI R3, R11, R11, RZ, 0x1 ;  /* 0x0000000b0b037211 */ /* 0x000fe400078f08ff */
[----:B------:R-:W-:Y:S02]  /*05f0*/  SHF.R.U32.HI R175, RZ, 0x3, R175 ;  /* 0x00000003ffaf7819 */ /* 0x000fe400000116af */
[----:B------:R-:W-:Y:S02]  /*0600*/  LOP3.LUT R8, R14, R8, RZ, 0x3c, !PT ;  /* 0x000000080e087212 */ /* 0x000fe400078e3cff */
[----:B------:R-:W-:Y:S01]  /*0610*/  ISETP.NE.U32.AND P3, PT, R6, 0x1, PT ;  /* 0x000000010600780c */ /* 0x000fe20003f65070 */
[----:B------:R-:W-:Y:S01]  /*0620*/  IMAD.IADD R6, R12, 0x1, -R9 ;  /* 0x000000010c067824 */ /* 0x000fe200078e0a09 */
[----:B------:R-:W-:Y:S01]  /*0630*/  LOP3.LUT R4, R179, 0xfffffff8, RZ, 0xc0, !PT ;  /* 0xfffffff8b3047812 */ /* 0x000fe200078ec0ff */
[----:B------:R-:W-:Y:S01]  /*0640*/  IMAD.U32 R178, R178, 0x20, R8 ;  /* 0x00000020b2b27824 */ /* 0x000fe200078e0008 */
[----:B------:R-:W-:Y:S01]  /*0650*/  LOP3.LUT R0, R0, 0x7fffffe, RZ, 0xc0, !PT ;  /* 0x07fffffe00007812 */ /* 0x000fe200078ec0ff */
[----:B------:R-:W-:Y:S01]  /*0660*/  IMAD.SHL.U32 R8, R5, 0x8, RZ ;  /* 0x0000000805087824 */ /* 0x000fe200078e00ff */
[----:B------:R-:W-:Y:S01]  /*0670*/  LOP3.LUT R9, R3, 0x3fffffe, RZ, 0xc0, !PT ;  /* 0x03fffffe03097812 */ /* 0x000fe200078ec0ff */
[----:B------:R-:W-:Y:S01]  /*0680*/  IMAD.IADD R4, R15, 0x1, -R4 ;  /* 0x000000010f047824 */ /* 0x000fe200078e0a04 */
[----:B------:R-:W-:Y:S01]  /*0690*/  LOP3.LUT R175, R13, R175, RZ, 0x3c, !PT ;  /* 0x000000af0daf7212 */ /* 0x000fe200078e3cff */
[----:B------:R-:W-:Y:S01]  /*06a0*/  IMAD.IADD R0, R15, 0x1, -R0 ;  /* 0x000000010f007824 */ /* 0x000fe200078e0a00 */
[----:B------:R-:W-:Y:S01]  /*06b0*/  SHF.R.S32.HI R179, RZ, 0x3, R179 ;  /* 0x00000003ffb37819 */ /* 0x000fe200000114b3 */
[C---:B------:R-:W-:Y:S01]  /*06c0*/  IMAD.IADD R9, R11.reuse, 0x1, -R9 ;  /* 0x000000010b097824 */ /* 0x040fe200078e0a09 */
[----:B------:R-:W-:Y:S01]  /*06d0*/  LOP3.LUT P2, RZ, R11, 0x2, RZ, 0xc0, !PT ;  /* 0x000000020bff7812 */ /* 0x000fe2000784c0ff */
[----:B------:R-:W-:Y:S01]  /*06e0*/  IMAD R175, R5, 0x200, R175 ;  /* 0x0000020005af7824 */ /* 0x000fe200078e02af */
[----:B------:R-:W-:Y:S01]  /*06f0*/  SHF.R.S32.HI R5, RZ, 0x1, R3 ;  /* 0x00000001ff057819 */ /* 0x000fe20000011403 */
[----:B------:R-:W-:Y:S01]  /*0700*/  IMAD.SHL.U32 R11, R11, 0x40, RZ ;  /* 0x000000400b0b7824 */ /* 0x000fe200078e00ff */
[----:B------:R-:W-:Y:S01]  /*0710*/  LOP3.LUT R3, R8, 0x8, RZ, 0xc0, !PT ;  /* 0x0000000808037812 */ /* 0x000fe200078ec0ff */
[----:B------:R-:W-:Y:S01]  /*0720*/  IMAD.SHL.U32 R8, R4, 0x40, RZ ;  /* 0x0000004004087824 */ /* 0x000fe200078e00ff */
[----:B------:R-:W-:Y:S01]  /*0730*/  SHF.R.S32.HI R7, RZ, 0x7, R7 ;  /* 0x00000007ff077819 */ /* 0x000fe20000011407 */
[----:B------:R-:W-:Y:S01]  /*0740*/  IMAD R0, R179, 0x8, R0 ;  /* 0x00000008b3007824 */ /* 0x000fe200078e0200 */
[----:B------:R-:W-:Y:S01]  /*0750*/  LOP3.LUT P1, RZ, R5, 0x2, RZ, 0xc0, !PT ;  /* 0x0000000205ff7812 */ /* 0x000fe2000782c0ff */
[----:B------:R-:W-:Y:S01]  /*0760*/  IMAD.SHL.U32 R12, R183, 0x20, RZ ;  /* 0x00000020b70c7824 */ /* 0x000fe200078e00ff */
[----:B------:R-:W-:Y:S01]  /*0770*/  LOP3.LUT R11, R11, 0x1c0, RZ, 0xc0, !PT ;  /* 0x000001c00b0b7812 */ /* 0x000fe200078ec0ff */
[----:B------:R-:W-:Y:S01]  /*0780*/  IMAD R179, R194, 0x2, R179 ;  /* 0x00000002c2b37824 */ /* 0x000fe200078e02b3 */
[----:B------:R-:W-:Y:S01]  /*0790*/  LOP3.LUT R8, R8, 0x1c0, RZ, 0xc0, !PT ;  /* 0x000001c008087812 */ /* 0x000fe200078ec0ff */
[----:B------:R-:W-:Y:S01]  /*07a0*/  IMAD R194, R194, 0x200, R10 ;  /* 0x00000200c2c27824 */ /* 0x000fe200078e020a */
[----:B------:R-:W-:Y:S01]  /*07b0*/  LOP3.LUT R12, R11, 0x20, R12, 0xf8, !PT ;  /* 0x000000200b0c7812 */ /* 0x000fe200078ef80c */
[----:B------:R-:W-:Y:S01]  /*07c0*/  IMAD.SHL.U32 R5, R5, 0x40, RZ ;  /* 0x0000004005057824 */ /* 0x000fe200078e00ff */
[----:B------:R-:W-:Y:S01]  /*07d0*/  SHF.R.U32.HI R11, RZ, 0x3, R11 ;  /* 0x00000003ff0b7819 */ /* 0x000fe2000001160b */
[----:B------:R-:W-:Y:S01]  /*07e0*/  IMAD R10, R7, 0x1000, R10 ;  /* 0x00001000070a7824 */ /* 0x000fe200078e020a */
[----:B------:R-:W-:Y:S01]  /*07f0*/  LOP3.LUT P0, RZ, R6, 0x2, RZ, 0xc0, !PT ;  /* 0x0000000206ff7812 */ /* 0x000fe2000780c0ff */
[----:B------:R-:W-:Y:S01]  /*0800*/  IMAD R194, R9, 0x20, R194 ;  /* 0x0000002009c27824 */ /* 0x000fe200078e02c2 */
[----:B------:R-:W-:Y:S01]  /*0810*/  LOP3.LUT R5, R5, 0xc0, RZ, 0xc0, !PT ;  /* 0x000000c005057812 */ /* 0x000fe200078ec0ff */
[----:B------:R-:W-:Y:S01]  /*0820*/  IMAD.SHL.U32 R7, R7, 0x8, RZ ;  /* 0x0000000807077824 */ /* 0x000fe200078e00ff */
[----:B------:R-:W-:Y:S01]  /*0830*/  LOP3.LUT P6, RZ, R4, 0x4, RZ, 0xc0, !PT ;  /* 0x0000000404ff7812 */ /* 0x000fe200078cc0ff */
[----:B------:R-:W-:Y:S01]  /*0840*/  IMAD.SHL.U32 R9, R6, 0x40, RZ ;  /* 0x0000004006097824 */ /* 0x000fe200078e00ff */
[----:B------:R-:W-:Y:S01]  /*0850*/  SHF.R.U32.HI R6, RZ, 0x3, R8 ;  /* 0x00000003ff067819 */ /* 0x000fe20000011608 */
[----:B------:R-:W-:Y:S01]  /*0860*/  IMAD R10, R184, 0x400, R10 ;  /* 0x00000400b80a7824 */ /* 0x000fe200078e020a */
[----:B------:R-:W-:Y:S01]  /*0870*/  LOP3.LUT P5, RZ, R4, 0x2, RZ, 0xc0, !PT ;  /* 0x0000000204ff7812 */ /* 0x000fe200078ac0ff */
[----:B------:R-:W-:Y:S01]  /*0880*/  IMAD.SHL.U32 R0, R0, 0x20, RZ ;  /* 0x0000002000007824 */ /* 0x000fe200078e00ff */
[----:B------:R-:W-:Y:S01]  /*0890*/  LOP3.LUT R11, R12, R11, RZ, 0x3c, !PT ;  /* 0x0000000b0c0b7212 */ /* 0x000fe200078e3cff */
[----:B------:R-:W-:Y:S01]  /*08a0*/  IMAD.SHL.U32 R178, R178, 0x2, RZ ;  /* 0x00000002b2b27824 */ /* 0x000fe200078e00ff */
[----:B------:R-:W-:Y:S01]  /*08b0*/  LOP3.LUT R7, R7, 0x8, RZ, 0xc0, !PT ;  /* 0x0000000807077812 */ /* 0x000fe200078ec0ff */
[----:B------:R-:W-:Y:S01]  /*08c0*/  IMAD R181, R184, 0x200, R0 ;  /* 0x00000200b8b57824 */ /* 0x000fe200078e0200 */
[----:B------:R-:W-:Y:S01]  /*08d0*/  SHF.R.U32.HI R4, RZ, 0x3, R5 ;  /* 0x00000003ff047819 */ /* 0x000fe20000011605 */
[----:B------:R-:W-:Y:S01]  /*08e0*/  IMAD.IADD R191, R11, 0x1, R10 ;  /* 0x000000010bbf7824 */ /* 0x000fe200078e020a */
[----:B------:R-:W-:-:S02]  /*08f0*/  LOP3.LUT R6, R6, R8, R3, 0x1e, !PT ;  /* 0x0000000806067212 */ /* 0x000fc400078e1e03 */
[----:B------:R-:W-:Y:S02]  /*0900*/  LOP3.LUT R4, R4, R5, R7, 0x1e, !PT ;  /* 0x0000000504047212 */ /* 0x000fe400078e1e07 */
[----:B------:R-:W-:Y:S01]  /*0910*/  LOP3.LUT R9, R9, 0xc0, RZ, 0xc0, !PT ;  /* 0x000000c009097812 */ /* 0x000fe200078ec0ff */
[----:B------:R-:W-:Y:S01]  /*0920*/  IMAD.U32 R179, R179, 0x200, R6 ;  /* 0x00000200b3b37824 */ /* 0x000fe200078e0006 */
[----:B------:R-:W-:Y:S01]  /*0930*/  LEA R191, R191, UR6, 0x1 ;  /* 0x00000006bfbf7c11 */ /* 0x000fe2000f8e08ff */
[----:B------:R-:W-:Y:S01]  /*0940*/  IMAD.IADD R194, R4, 0x1, R194 ;  /* 0x0000000104c27824 */ /* 0x000fe200078e02c2 */
[----:B------:R-:W-:Y:S02]  /*0950*/  LOP3.LUT R180, R7, 0x10, R180, 0xf8, !PT ;  /* 0x0000001007b47812 */ /* 0x000fe400078ef8b4 */
[----:B------:R-:W-:Y:S01]  /*0960*/  SHF.R.U32.HI R10, RZ, 0x3, R9 ;  /* 0x00000003ff0a7819 */ /* 0x000fe20000011609 */
[C---:B------:R-:W-:Y:S01]  /*0970*/  VIADD R193, R191.reuse, 0x20 ;  /* 0x00000020bfc17836 */ /* 0x040fe20000000000 */
[----:B------:R-:W-:Y:S01]  /*0980*/  SEL R174, R176, 0xffffffe0, !P5 ;  /* 0xffffffe0b0ae7807 */ /* 0x000fe20006800000 */
[----:B------:R-:W-:Y:S01]  /*0990*/  @P2 VIADD R193, R191, 0xffffffe0 ;  /* 0xffffffe0bfc12836 */ /* 0x000fe20000000000 */
[----:B------:R-:W-:-:S02]  /*09a0*/  LEA R179, R179, UR4, 0x1 ;  /* 0x00000004b3b37c11 */ /* 0x000fc4000f8e08ff */
[----:B------:R-:W-:Y:S02]  /*09b0*/  SEL R196, R196, 0x10, !P3 ;  /* 0x00000010c4c47807 */ /* 0x000fe40005800000 */
[----:B------:R-:W-:Y:S01]  /*09c0*/  SEL R172, R172, 0xffffffc0, !P6 ;  /* 0xffffffc0acac7807 */ /* 0x000fe20007000000 */
[----:B------:R-:W-:Y:S01]  /*09d0*/  IMAD.IADD R174, R179, 0x1, R174 ;  /* 0x00000001b3ae7824 */ /* 0x000fe200078e02ae */
[----:B------:R-:W-:Y:S01]  /*09e0*/  LEA R194, R194, UR5, 0x1 ;  /* 0x00000005c2c27c11 */ /* 0x000fe2000f8e08ff */
[----:B------:R-:W-:Y:S01]  /*09f0*/  IMAD.IADD R195, R191, 0x1, R196 ;  /* 0x00000001bfc37824 */ /* 0x000fe200078e02c4 */
[C---:B------:R-:W-:Y:S01]  /*0a00*/  LOP3.LUT R3, R10.reuse, R9, R3, 0x1e, !PT ;  /* 0x000000090a037212 */ /* 0x040fe200078e1e03 */
[----:B------:R-:W-:Y:S01]  /*0a10*/  IMAD.IADD R173, R179, 0x1, R172 ;  /* 0x00000001b3ad7824 */ /* 0x000fe200078e02ac */
[----:B------:R-:W-:Y:S01]  /*0a20*/  LOP3.LUT R180, R10, R180, R9, 0x1e, !PT ;  /* 0x000000b40ab47212 */ /* 0x000fe200078e1e09 */
[----:B------:R-:W-:Y:S01]  /*0a30*/  VIADD R197, R194, 0x20 ;  /* 0x00000020c2c57836 */ /* 0x000fe20000000000 */
[----:B------:R-:W-:Y:S01]  /*0a40*/  SHF.R.S32.HI R2, RZ, 0x2, R2 ;  /* 0x00000002ff027819 */ /* 0x000fe20000011402 */
[----:B------:R-:W-:Y:S01]  /*0a50*/  IMAD.IADD R181, R181, 0x1, R3 ;  /* 0x00000001b5b57824 */ /* 0x000fe200078e0203 */
[----:B------:R-:W-:Y:S01]  /*0a60*/  SEL R177, R176, 0xffffffe0, !P4 ;  /* 0xffffffe0b0b17807 */ /* 0x000fe20006000000 */
[----:B------:R-:W-:Y:S01]  /*0a70*/  IMAD.IADD R180, R0, 0x1, R180 ;  /* 0x0000000100b47824 */ /* 0x000fe200078e02b4 */
[----:B------:R-:W-:Y:S01]  /*0a80*/  SEL R176, R176, 0xffffffe0, !P0 ;  /* 0xffffffe0b0b07807 */ /* 0x000fe20004000000 */
[----:B------:R-:W-:Y:S01]  /*0a90*/  IMAD R190, R184, 0x10, R2 ;  /* 0x00000010b8be7824 */ /* 0x000fe200078e0202 */
[----:B------:R-:W-:Y:S01]  /*0aa0*/  LEA R175, R175, UR6, 0x1 ;  /* 0x00000006afaf7c11 */ /* 0x000fe2000f8e08ff */
[----:B------:R-:W-:Y:S01]  /*0ab0*/  IMAD.IADD R196, R196, 0x1, R193 ;  /* 0x00000001c4c47824 */ /* 0x000fe200078e02c1 */
[----:B------:R-:W-:Y:S01]  /*0ac0*/  IADD3 R177, R177, UR5, R178 ;  /* 0x00000005b1b17c10 */ /* 0x000fe2000fffe0b2 */
[----:B------:R-:W-:Y:S01]  /*0ad0*/  IMAD.IADD R172, R174, 0x1, R172 ;  /* 0x00000001aeac7824 */ /* 0x000fe200078e02ac */
[----:B------:R-:W-:Y:S01]  /*0ae0*/  ULDC.64 UR4, c[0x0][0x300] ;  /* 0x0000c00000047ab9 */ /* 0x000fe20000000a00 */
[----:B---34-:R-:W-:-:S07]  /*0af0*/  @P1 VIADD R197, R194, 0xffffffe0 ;  /* 0xffffffe0c2c51836 */ /* 0x018fce0000000000 */
.L_x_868:
[----:B-12---:R-:W1:Y:S01]  /*0b00*/  LDC.64 R4, c[0x0][0x2f0] ;  /* 0x0000bc00ff047b82 */ /* 0x006e620000000a00 */
[C---:B------:R-:W-:Y:S01]  /*0b10*/  IMAD.SHL.U32 R6, R189.reuse, 0x4, RZ ;  /* 0x00000004bd067824 */ /* 0x040fe200078e00ff */
        /* <DEDUP_REMOVED lines=10> */
[----:B--2---:R-:W-:-:S04]  /*0bc0*/  ISETP.NE.U32.AND P3, PT, R2, RZ, PT ;  /* 0x000000ff0200720c */ /* 0x004fc80003f65070 */
[----:B------:R-:W-:-:S05]  /*0bd0*/  ISETP.NE.AND.EX P3, PT, R3, RZ, PT, P3 ;  /* 0x000000ff0300720c */ /* 0x000fca0003f65330 */
[----:B------:R-:W2:Y:S04]  /*0be0*/  @P1 LDG.E R18, desc[UR36][R4.64] ;  /* 0x0000002404121981 */ /* 0x000ea8000c1e1900 */
[----:B------:R1:W2:Y:S01]  /*0bf0*/  @P1 LDG.E R17, desc[UR36][R4.64+0x4] ;  /* 0x0000042404111981 */ /* 0x0002a2000c1e1900 */
[C---:B------:R-:W-:Y:S01]  /*0c00*/  @P4 IADD3 R8, P2, R6.reuse, UR4, RZ ;  /* 0x0000000406084c10 */ /* 0x040fe2000ff5e0ff */
[----:B------:R-:W-:Y:S01]  /*0c10*/  IMAD.MOV.U32 R216, RZ, RZ, RZ ;  /* 0x000000ffffd87224 */ /* 0x000fe200078e00ff */
[----:B------:R-:W3:Y:S01]  /*0c20*/  LDC.U8 R7, c[0x0][0x3c2] ;  /* 0x0000f080ff077b82 */ /* 0x000ee20000000000 */
[----:B------:R-:W-:Y:S02]  /*0c30*/  @P3 IADD3 R2, P0, R6, R2, RZ ;  /* 0x0000000206023210 */ /* 0x000fe40007f1e0ff */
[----:B------:R-:W-:-:S03]  /*0c40*/  @P4 IADD3.X R9, R0, UR5, RZ, P2, !PT ;  /* 0x0000000500094c10 */ /* 0x000fc600097fe4ff */
[----:B------:R-:W-:Y:S02]  /*0c50*/  @P3 IMAD.X R3, R0, 0x1, R3, P0 ;  /* 0x0000000100033824 */ /* 0x000fe400000e0603 */
[----:B------:R-:W4:Y:S04]  /*0c60*/  @P4 LDG.E R216, desc[UR36][R8.64] ;  /* 0x0000002408d84981 */ /* 0x000f28000c1e1900 */
[----:B------:R3:W4:Y:S01]  /*0c70*/  @P3 LDG.E R215, desc[UR36][R2.64] ;  /* 0x0000002402d73981 */ /* 0x000722000c1e1900 */
[----:B-1----:R-:W1:Y:S01]  /*0c80*/  LDC.64 R4, c[0x0][0x2f8] ;  /* 0x0000be00ff047b82 */ /* 0x002e620000000a00 */
[----:B---3--:R-:W-:-:S07]  /*0c90*/  ISETP.NE.AND P4, PT, R7, RZ, PT ;  /* 0x000000ff0700720c */ /* 0x008fce0003f85270 */
[----:B------:R-:W3:Y:S01]  /*0ca0*/  @!P3 LDC.64 R2, c[0x0][0x318] ;  /* 0x0000c600ff02bb82 */ /* 0x000ee20000000a00 */
[----:B-1----:R-:W-:Y:S02]  /*0cb0*/  ISETP.EQ.U32.AND P2, PT, R4, RZ, PT ;  /* 0x000000ff0400720c */ /* 0x002fe40003f42070 */
[----:B------:R-:W-:Y:S02]  /*0cc0*/  IADD3 R6, P0, R6, R4, RZ ;  /* 0x0000000406067210 */ /* 0x000fe40007f1e0ff */
[----:B------:R-:W-:Y:S01]  /*0cd0*/  ISETP.EQ.OR.EX P2, PT, R5, RZ, !P4, P2 ;  /* 0x000000ff0500720c */ /* 0x000fe20006742720 */
[----:B------:R-:W-:Y:S02]  /*0ce0*/  IMAD.MOV.U32 R217, RZ, RZ, -0x1 ;  /* 0xffffffffffd97424 */ /* 0x000fe400078e00ff */
[----:B------:R-:W-:Y:S02]  /*0cf0*/  IMAD.X R7, R0, 0x1, R5, P0 ;  /* 0x0000000100077824 */ /* 0x000fe400000e0605 */
[----:B------:R-:W1:Y:S01]  /*0d00*/  @!P3 LDC R0, c[0x0][0x2cc] ;  /* 0x0000b300ff00bb82 */ /* 0x000e620000000800 */
[----:B---3--:R-:W-:-:S07]  /*0d10*/  @!P3 ISETP.NE.U32.AND P0, PT, R2, RZ, PT ;  /* 0x000000ff0200b20c */ /* 0x008fce0003f05070 */
[----:B-----5:R3:W5:Y:S01]  /*0d20*/  @!P2 LDG.E R217, desc[UR36][R6.64] ;  /* 0x0000002406d9a981 */ /* 0x020762000c1e1900 */
[----:B------:R-:W-:Y:S02]  /*0d30*/  @!P3 ISETP.NE.AND.EX P0, PT, R3, RZ, PT, P0 ;  /* 0x000000ff0300b20c */ /* 0x000fe40003f05300 */
[----:B------:R-:W2:Y:S01]  /*0d40*/  LDC R3, c[0x0][0x2c8] ;  /* 0x0000b200ff037b82 */ /* 0x000ea20000000800 */
[----:B------:R-:W-:-:S04]  /*0d50*/  ISETP.NE.U32.AND P2, PT, R4, RZ, PT ;  /* 0x000000ff0400720c */ /* 0x000fc80003f45070 */
[----:B------:R-:W-:Y:S02]  /*0d60*/  ISETP.NE.AND.EX P2, PT, R5, RZ, PT, P2 ;  /* 0x000000ff0500720c */ /* 0x000fe40003f45320 */
[----:B-1----:R-:W-:Y:S01]  /*0d70*/  @!P3 SEL R2, R0, RZ, P0 ;  /* 0x000000ff0002b207 */ /* 0x002fe20000000000 */
[----:B--2---:R-:W-:-:S06]  /*0d80*/  @P1 IMAD.IADD R17, R17, 0x1, -R18 ;  /* 0x0000000111111824 */ /* 0x004fcc00078e0a12 */
[----:B------:R-:W1:Y:S01]  /*0d90*/  @!P1 LDC R17, c[0x0][0x2c4] ;  /* 0x0000b100ff119b82 */ /* 0x000e620000000800 */
[----:B----4-:R-:W-:-:S03]  /*0da0*/  @P3 IMAD.IADD R215, R215, 0x1, -R216 ;  /* 0x00000001d7d73824 */ /* 0x010fc600078e0ad8 */
[----:B---3--:R-:W-:Y:S05]  /*0db0*/  @!P2 BRA `(.L_x_827) ;  /* 0x00000000000ca947 */ /* 0x008fea0003800000 */
[----:B------:R-:W2:Y:S02]  /*0dc0*/  @P4 LDG.E R3, desc[UR36][R6.64+0x4] ;  /* 0x0000042406034981 */ /* 0x000ea4000c1e1900 */
[----:B--2--5:R-:W-:-:S06]  /*0dd0*/  @P4 IADD3 R3, R3, -R217, RZ ;  /* 0x800000d903034210 */ /* 0x024fcc0007ffe0ff */
[----:B------:R2:W5:Y:S02]  /*0de0*/  @!P4 LDG.E R3, desc[UR36][R6.64] ;  /* 0x000000240603c981 */ /* 0x000564000c1e1900 */
.L_x_827:
[----:B------:R-:W-:Y:S01]  /*0df0*/  IMAD.SHL.U32 R0, R192, 0x80, RZ ;  /* 0x00000080c0007824 */ /* 0x000fe200078e00ff */
[----:B-----5:R-:W-:-:S04]  /*0e00*/  @!P3 IADD3 R215, R2, R3, -R216 ;  /* 0x0000000302d7b210 */ /* 0x020fc80007ffe8d8 */
[----:B------:R-:W-:-:S13]  /*0e10*/  ISETP.GT.AND P0, PT, R215, R0, PT ;  /* 0x00000000d700720c */ /* 0x000fda0003f04270 */
[----:B------:R-:W-:Y:S05]  /*0e20*/  @!P0 BRA `(.L_x_828) ;  /* 0x0000008c00048947 */ /* 0x000fea0003800000 */
[----:B------:R-:W3:Y:S01]  /*0e30*/  LDC R30, c[0x0][0x278] ;  /* 0x00009e00ff1e7b82 */ /* 0x000ee20000000800 */
[----:B-12---:R-:W-:Y:S01]  /*0e40*/  IADD3 R6, R17, 0x3f, RZ ;  /* 0x0000003f11067810 */ /* 0x006fe20007ffe0ff */
[----:B------:R-:W-:Y:S01]  /*0e50*/  ULDC UR24, c[0x0][0x2dc] ;  /* 0x0000b70000187ab9 */ /* 0x000fe20000000800 */
[----:B------:R-:W-:Y:S01]  /*0e60*/  IABS R5, R188 ;  /* 0x000000bc00057213 */ /* 0x000fe20000000000 */
[----:B------:R-:W-:Y:S01]  /*0e70*/  ULDC UR14, c[0x0][0x270] ;  /* 0x00009c00000e7ab9 */ /* 0x000fe20000000800 */
[----:B------:R-:W-:Y:S01]  /*0e80*/  SHF.R.S32.HI R24, RZ, 0x1f, R6 ;  /* 0x0000001fff187819 */ /* 0x000fe20000011406 */
[----:B------:R-:W-:Y:S01]  /*0e90*/  UIMAD.WIDE UR8, UR24, UR14, URZ ;  /* 0x0000000e180872a5 */ /* 0x000fe2000f8e023f */
[----:B------:R-:W-:Y:S01]  /*0ea0*/  SHF.L.U32 R32, R189, 0x7, RZ ;  /* 0x00000007bd207819 */ /* 0x000fe200000006ff */
[----:B------:R-:W1:Y:S01]  /*0eb0*/  LDC.64 R2, c[0x0][0x228] ;  /* 0x00008a00ff027b82 */ /* 0x000e620000000a00 */
[----:B------:R-:W-:Y:S01]  /*0ec0*/  LEA.HI R24, R24, R6, RZ, 0x6 ;  /* 0x0000000618187211 */ /* 0x000fe200078f30ff */
[----:B------:R-:W2:Y:S01]  /*0ed0*/  S2R R33, SR_CTAID.X ;  /* 0x0000000000217919 */ /* 0x000ea20000002500 */
[----:B------:R-:W-:-:S02]  /*0ee0*/  ISETP.NE.AND P0, PT, R217, -0x1, PT ;  /* 0xffffffffd900780c */ /* 0x000fc40003f05270 */
[----:B------:R-:W-:Y:S02]  /*0ef0*/  LOP3.LUT R26, R24, 0xffffffc0, RZ, 0xc0, !PT ;  /* 0xffffffc0181a7812 */ /* 0x000fe400078ec0ff */
[----:B------:R-:W-:Y:S01]  /*0f00*/  SHF.L.U64.HI R6, R189, 0x7, R19 ;  /* 0x00000007bd067819 */ /* 0x000fe20000010213 */
[----:B------:R-:W4:Y:S01]  /*0f10*/  LDC.64 R14, c[0x0][0x240] ;  /* 0x00009000ff0e7b82 */ /* 0x000f220000000a00 */
[----:B------:R-:W-:Y:S02]  /*0f20*/  SEL R32, R32, RZ, P1 ;  /* 0x000000ff20207207 */ /* 0x000fe40000800000 */
[----:B------:R-:W-:Y:S02]  /*0f30*/  IADD3 R26, R26, -0x40, RZ ;  /* 0xffffffc01a1a7810 */ /* 0x000fe40007ffe0ff */
[----:B------:R-:W-:Y:S02]  /*0f40*/  SEL R6, R6, RZ, P1 ;  /* 0x000000ff06067207 */ /* 0x000fe40000800000 */
[----:B------:R-:W-:Y:S01]  /*0f50*/  IADD3 R32, P2, R26, R32, RZ ;  /* 0x000000201a207210 */ /* 0x000fe20007f5e0ff */
[----:B------:R-:W5:Y:S01]  /*0f60*/  LDC R29, c[0x0][0x2d4] ;  /* 0x0000b500ff1d7b82 */ /* 0x000f620000000800 */
[----:B---3--:R-:W-:-:S02]  /*0f70*/  IABS R4, R30 ;  /* 0x0000001e00047213 */ /* 0x008fc40000000000 */
[----:B------:R-:W-:Y:S01]  /*0f80*/  SHF.R.S32.HI R25, RZ, 0x1f, R26 ;  /* 0x0000001fff197819 */ /* 0x000fe2000001141a */
[----:B------:R-:W-:Y:S01]  /*0f90*/  IMAD R31, R32, UR9, RZ ;  /* 0x00000009201f7c24 */ /* 0x000fe2000f8e02ff */
[----:B------:R-:W3:Y:S01]  /*0fa0*/  I2F.RP R8, R4 ;  /* 0x0000000400087306 */ /* 0x000ee20000209400 */
[----:B------:R-:W-:Y:S01]  /*0fb0*/  ISETP.NE.AND P1, PT, R18, -0x1, PT ;  /* 0xffffffff1200780c */ /* 0x000fe20003f25270 */
[-C--:B-1----:R-:W-:Y:S01]  /*0fc0*/  IMAD R27, R19, R2.reuse, RZ ;  /* 0x00000002131b7224 */ /* 0x082fe200078e02ff */
[----:B------:R-:W1:Y:S01]  /*0fd0*/  LDC R35, c[0x0][0x2c4] ;  /* 0x0000b100ff237b82 */ /* 0x000e620000000800 */
[C---:B------:R-:W-:Y:S01]  /*0fe0*/  IMAD.WIDE.U32 R12, R189.reuse, R2, RZ ;  /* 0x00000002bd0c7225 */ /* 0x040fe200078e00ff */
[----:B------:R-:W-:Y:S02]  /*0ff0*/  @P0 IADD3 R22, R216, R217, RZ ;  /* 0x000000d9d8160210 */ /* 0x000fe40007ffe0ff */
[----:B------:R-:W-:Y:S01]  /*1000*/  ISETP.NE.AND P5, PT, R30, RZ, PT ;  /* 0x000000ff1e00720c */ /* 0x000fe20003fa5270 */
[----:B------:R-:W-:-:S02]  /*1010*/  IMAD R27, R189, R3, R27 ;  /* 0x00000003bd1b7224 */ /* 0x000fc400078e021b */
[----:B------:R-:W-:Y:S01]  /*1020*/  IMAD.X R2, R25, 0x1, R6, P2 ;  /* 0x0000000119027824 */ /* 0x000fe200010e0606 */
[----:B------:R-:W2:Y:S01]  /*1030*/  LDC.U8 R3, c[0x0][0x3d8] ;  /* 0x0000f600ff037b82 */ /* 0x000ea20000000000 */
[----:B----4-:R-:W-:Y:S01]  /*1040*/  IMAD.WIDE.U32 R10, R18, R14, RZ ;  /* 0x0000000e120a7225 */ /* 0x010fe200078e00ff */
[----:B------:R-:W-:Y:S01]  /*1050*/  IADD3 R27, R13, R27, RZ ;  /* 0x0000001b0d1b7210 */ /* 0x000fe20007ffe0ff */
[----:B---3--:R-:W3:Y:S02]  /*1060*/  MUFU.RCP R8, R8 ;  /* 0x0000000800087308 */ /* 0x008ee40000001000 */
[----:B------:R-:W-:Y:S01]  /*1070*/  IMAD R31, R2, UR8, R31 ;  /* 0x00000008021f7c24 */ /* 0x000fe2000f8e021f */
[----:B------:R-:W-:Y:S01]  /*1080*/  SEL R28, R12, R10, !P1 ;  /* 0x0000000a0c1c7207 */ /* 0x000fe20004800000 */
[----:B------:R-:W-:Y:S01]  /*1090*/  IMAD R2, R18, R15, RZ ;  /* 0x0000000f12027224 */ /* 0x000fe200078e02ff */
[----:B------:R-:W-:Y:S01]  /*10a0*/  LOP3.LUT R10, R188, R30, RZ, 0x3c, !PT ;  /* 0x0000001ebc0a7212 */ /* 0x000fe200078e3cff */
[----:B------:R-:W4:Y:S01]  /*10b0*/  LDC.U8 R36, c[0x0][0x480] ;  /* 0x00012000ff247b82 */ /* 0x000f220000000000 */
[----:B-----5:R-:W-:Y:S01]  /*10c0*/  SHF.R.S32.HI R38, RZ, 0x1f, R29 ;  /* 0x0000001fff267819 */ /* 0x020fe2000001141d */
[----:B------:R-:W-:Y:S01]  /*10d0*/  @P0 IMAD.IADD R12, R216, 0x1, R217 ;  /* 0x00000001d80c0824 */ /* 0x000fe200078e02d9 */
[----:B------:R-:W-:Y:S01]  /*10e0*/  @P1 IADD3 R27, R11, R2, RZ ;  /* 0x000000020b1b1210 */ /* 0x000fe20007ffe0ff */
[----:B------:R-:W-:Y:S01]  /*10f0*/  IMAD.WIDE.U32 R40, R189, R29, RZ ;  /* 0x0000001dbd287225 */ /* 0x000fe200078e00ff */
[----:B------:R-:W-:-:S03]  /*1100*/  ISETP.GE.AND P3, PT, R10, RZ, PT ;  /* 0x000000ff0a00720c */ /* 0x000fc60003f66270 */
[----:B------:R-:W1:Y:S01]  /*1110*/  @P1 LDC.64 R10, c[0x0][0x420] ;  /* 0x00010800ff0a1b82 */ /* 0x000e620000000a00 */
[----:B------:R-:W-:Y:S02]  /*1120*/  IMAD R38, R38, R189, RZ ;  /* 0x000000bd26267224 */ /* 0x000fe400078e02ff */
[----:B---3--:R-:W-:Y:S02]  /*1130*/  VIADD R8, R8, 0xffffffe ;  /* 0x0ffffffe08087836 */ /* 0x008fe40000000000 */
[----:B------:R-:W-:Y:S02]  /*1140*/  IMAD R38, R19, R29, R38 ;  /* 0x0000001d13267224 */ /* 0x000fe400078e0226 */
[----:B------:R-:W3:Y:S01]  /*1150*/  F2I.FTZ.U32.TRUNC.NTZ R9, R8 ;  /* 0x0000000800097305 */ /* 0x000ee2000021f000 */
[----:B--2---:R-:W-:Y:S01]  /*1160*/  ISETP.NE.AND P2, PT, R3, RZ, PT ;  /* 0x000000ff0300720c */ /* 0x004fe20003f45270 */
[----:B------:R-:W-:Y:S01]  /*1170*/  IMAD R37, R40, UR9, RZ ;  /* 0x0000000928257c24 */ /* 0x000fe2000f8e02ff */
[----:B------:R-:W2:Y:S01]  /*1180*/  LDC.64 R2, c[0x0][0x488] ;  /* 0x00012200ff027b82 */ /* 0x000ea20000000a00 */
[----:B------:R-:W-:-:S10]  /*1190*/  IMAD.IADD R38, R41, 0x1, R38 ;  /* 0x0000000129267824 */ /* 0x000fd400078e0226 */
[----:B------:R-:W1:Y:S01]  /*11a0*/  @P2 LDC R34, c[0x0][0x2e4] ;  /* 0x0000b900ff222b82 */ /* 0x000e620000000800 */
[----:B---3--:R-:W-:Y:S02]  /*11b0*/  IMAD.MOV R16, RZ, RZ, -R9 ;  /* 0x000000ffff107224 */ /* 0x008fe400078e0a09 */
[----:B------:R-:W-:Y:S02]  /*11c0*/  IMAD.MOV.U32 R8, RZ, RZ, RZ ;  /* 0x000000ffff087224 */ /* 0x000fe400078e00ff */
[----:B------:R-:W-:-:S04]  /*11d0*/  IMAD R16, R16, R4, RZ ;  /* 0x0000000410107224 */ /* 0x000fc800078e02ff */
[----:B------:R-:W-:Y:S02]  /*11e0*/  IMAD.HI.U32 R16, R9, R16, R8 ;  /* 0x0000001009107227 */ /* 0x000fe400078e0008 */
[----:B------:R-:W3:Y:S04]  /*11f0*/  @P0 LDC.64 R8, c[0x0][0x250] ;  /* 0x00009400ff080b82 */ /* 0x000ee80000000a00 */
[----:B------:R-:W-:-:S04]  /*1200*/  IMAD.HI.U32 R16, R16, R5, RZ ;  /* 0x0000000510107227 */ /* 0x000fc800078e00ff */
[----:B------:R-:W-:-:S04]  /*1210*/  IMAD.MOV R7, RZ, RZ, -R16 ;  /* 0x000000ffff077224 */ /* 0x000fc800078e0a10 */
[C---:B------:R-:W-:Y:S02]  /*1220*/  IMAD R5, R4.reuse, R7, R5 ;  /* 0x0000000704057224 */ /* 0x040fe400078e0205 */
[----:B------:R-:W5:Y:S03]  /*1230*/  @P0 LDC.64 R6, c[0x0][0x248] ;  /* 0x00009200ff060b82 */ /* 0x000f660000000a00 */
[----:B------:R-:W-:Y:S01]  /*1240*/  ISETP.GT.U32.AND P4, PT, R4, R5, PT ;  /* 0x000000050400720c */ /* 0x000fe20003f84070 */
[C---:B---3--:R-:W-:Y:S02]  /*1250*/  @P0 IMAD R21, R22.reuse, R9, RZ ;  /* 0x0000000916150224 */ /* 0x048fe400078e02ff */
[----:B------:R-:W-:-:S10]  /*1260*/  @P0 IMAD.WIDE.U32 R22, R22, R8, RZ ;  /* 0x0000000816160225 */ /* 0x000fd400078e00ff */
[----:B------:R-:W-:Y:S02]  /*1270*/  @!P4 IMAD.IADD R5, R5, 0x1, -R4 ;  /* 0x000000010505c824 */ /* 0x000fe400078e0a04 */
[----:B------:R-:W-:Y:S02]  /*1280*/  @!P4 VIADD R16, R16, 0x1 ;  /* 0x000000011010c836 */ /* 0x000fe40000000000 */
[----:B------:R-:W-:Y:S01]  /*1290*/  @P0 IMAD.IADD R21, R23, 0x1, R21 ;  /* 0x0000000117150824 */ /* 0x000fe200078e0215 */
[----:B------:R-:W-:Y:S02]  /*12a0*/  ISETP.GE.U32.AND P6, PT, R5, R4, PT ;  /* 0x000000040500720c */ /* 0x000fe40003fc6070 */
[----:B------:R-:W3:Y:S01]  /*12b0*/  @!P1 LDC.64 R4, c[0x0][0x418] ;  /* 0x00010600ff049b82 */ /* 0x000ee20000000a00 */
[C---:B-----5:R-:W-:Y:S02]  /*12c0*/  @P0 IMAD R20, R12.reuse, R7, RZ ;  /* 0x000000070c140224 */ /* 0x060fe400078e02ff */
[----:B------:R-:W-:-:S05]  /*12d0*/  @P0 IMAD.WIDE.U32 R12, R12, R6, RZ ;  /* 0x000000060c0c0225 */ /* 0x000fca00078e00ff */
[----:B------:R-:W-:Y:S02]  /*12e0*/  @P0 IADD3 R20, R13, R20, RZ ;  /* 0x000000140d140210 */ /* 0x000fe40007ffe0ff */
[----:B------:R-:W-:Y:S02]  /*12f0*/  @P0 MOV R23, R12 ;  /* 0x0000000c00170202 */ /* 0x000fe40000000f00 */
[----:B------:R-:W-:-:S04]  /*1300*/  @P6 IADD3 R16, R16, 0x1, RZ ;  /* 0x0000000110106810 */ /* 0x000fc80007ffe0ff */
[----:B------:R-:W-:Y:S01]  /*1310*/  @!P3 IADD3 R16, -R16, RZ, RZ ;  /* 0x000000ff1010b210 */ /* 0x000fe20007ffe1ff */
[----:B-12-4-:R-:W-:Y:S06]  /*1320*/  @P0 BRA `(.L_x_829) ;  /* 0x0000000000300947 */ /* 0x016fec0003800000 */
        /* <DEDUP_REMOVED lines=12> */
.L_x_829:
        /* <DEDUP_REMOVED lines=13> */
.L_x_830:
[----:B------:R-:W-:Y:S01]  /*14c0*/  @P1 IMAD.WIDE.U32 R12, R18, R10, RZ ;  /* 0x0000000a120c1225 */ /* 0x000fe200078e00ff */
[----:B------:R-:W-:Y:S02]  /*14d0*/  @!P5 LOP3.LUT R16, RZ, R30, RZ, 0x33, !PT ;  /* 0x0000001eff10d212 */ /* 0x000fe400078e33ff */
[----:B------:R-:W-:Y:S01]  /*14e0*/  ISETP.NE.AND P3, PT, R36, RZ, PT ;  /* 0x000000ff2400720c */ /* 0x000fe20003f65270 */
[----:B------:R-:W-:Y:S01]  /*14f0*/  @P1 IMAD R11, R18, R11, R13 ;  /* 0x0000000b120b1224 */ /* 0x000fe200078e020d */
[----:B------:R-:W-:Y:S01]  /*1500*/  SHF.R.S32.HI R30, RZ, 0x1f, R188 ;  /* 0x0000001fff1e7819 */ /* 0x000fe200000114bc */
[----:B---3--:R-:W-:Y:S02]  /*1510*/  @!P1 IMAD R19, R19, R4, RZ ;  /* 0x0000000413139224 */ /* 0x008fe400078e02ff */
[----:B------:R-:W-:Y:S02]  /*1520*/  IMAD R37, R38, UR8, R37 ;  /* 0x0000000826257c24 */ /* 0x000fe4000f8e0225 */
[----:B------:R-:W-:-:S04]  /*1530*/  IMAD.WIDE.U32 R40, R40, UR8, RZ ;  /* 0x0000000828287c25 */ /* 0x000fc8000f8e00ff */
[----:B------:R-:W-:Y:S02]  /*1540*/  @P2 IMAD R13, R189, R35, RZ ;  /* 0x00000023bd0d2224 */ /* 0x000fe400078e02ff */
[----:B------:R-:W-:-:S03]  /*1550*/  IMAD.WIDE.U32 R38, R18, UR8, RZ ;  /* 0x0000000812267c25 */ /* 0x000fc6000f8e00ff */
[----:B------:R-:W-:Y:S01]  /*1560*/  @P2 SEL R13, R13, R18, !P1 ;  /* 0x000000120d0d2207 */ /* 0x000fe20004800000 */
[----:B------:R-:W-:Y:S02]  /*1570*/  IMAD R10, R18, UR9, RZ ;  /* 0x00000009120a7c24 */ /* 0x000fe4000f8e02ff */
[----:B------:R-:W-:Y:S01]  /*1580*/  @!P1 IMAD R19, R189, R5, R19 ;  /* 0x00000005bd139224 */ /* 0x000fe200078e0213 */
[----:B------:R-:W-:Y:S01]  /*1590*/  IADD3 R5, R41, R37, RZ ;  /* 0x0000002529057210 */ /* 0x000fe20007ffe0ff */
[----:B------:R-:W-:Y:S01]  /*15a0*/  @!P1 IMAD.WIDE.U32 R42, R189, R4, RZ ;  /* 0x00000004bd2a9225 */ /* 0x000fe200078e00ff */
[----:B------:R-:W-:Y:S02]  /*15b0*/  SEL R4, R40, R38, !P1 ;  /* 0x0000002628047207 */ /* 0x000fe40004800000 */
[----:B------:R-:W-:Y:S01]  /*15c0*/  @P1 IADD3 R5, R39, R10, RZ ;  /* 0x0000000a27051210 */ /* 0x000fe20007ffe0ff */
[----:B------:R-:W-:Y:S01]  /*15d0*/  @!P2 IMAD R10, R189, UR14, R188 ;  /* 0x0000000ebd0aac24 */ /* 0x000fe2000f8e02bc */
[----:B------:R-:W-:Y:S01]  /*15e0*/  @!P1 IADD3 R11, R43, R19, RZ ;  /* 0x000000132b0b9210 */ /* 0x000fe20007ffe0ff */
[----:B------:R-:W-:Y:S01]  /*15f0*/  IMAD.WIDE.U32 R38, R33, R2, RZ ;  /* 0x0000000221267225 */ /* 0x000fe200078e00ff */
[----:B------:R-:W-:-:S02]  /*1600*/  @!P1 MOV R12, R42 ;  /* 0x0000002a000c9202 */ /* 0x000fc40000000f00 */
[----:B------:R-:W-:Y:S01]  /*1610*/  SHF.R.S32.HI R2, RZ, 0x1f, R0 ;  /* 0x0000001fff027819 */ /* 0x000fe20000011400 */
[----:B------:R-:W-:Y:S01]  /*1620*/  @P2 IMAD R13, R188, R34, R13 ;  /* 0x00000022bc0d2224 */ /* 0x000fe200078e020d */
[----:B------:R-:W-:Y:S01]  /*1630*/  SHF.R.S32.HI R19, RZ, 0x1f, R16 ;  /* 0x0000001fff137819 */ /* 0x000fe20000011410 */
[----:B------:R-:W-:Y:S01]  /*1640*/  @!P2 IMAD R13, R10, R35, RZ ;  /* 0x000000230a0da224 */ /* 0x000fe200078e02ff */
[----:B------:R-:W-:Y:S01]  /*1650*/  SEL R10, R38, RZ, P3 ;  /* 0x000000ff260a7207 */ /* 0x000fe20001800000 */
[----:B------:R-:W-:Y:S02]  /*1660*/  IMAD R3, R33, R3, R39 ;  /* 0x0000000321037224 */ /* 0x000fe400078e0227 */
[----:B------:R-:W-:Y:S02]  /*1670*/  IMAD R33, R188, UR24, RZ ;  /* 0x00000018bc217c24 */ /* 0x000fe4000f8e02ff */
[----:B------:R-:W-:Y:S01]  /*1680*/  IMAD.WIDE.U32 R34, R32, UR8, RZ ;  /* 0x0000000820227c25 */ /* 0x000fe2000f8e00ff */
[----:B------:R-:W-:-:S02]  /*1690*/  SEL R3, R3, RZ, P3 ;  /* 0x000000ff03037207 */ /* 0x000fc40001800000 */
[----:B------:R-:W-:Y:S02]  /*16a0*/  SHF.R.S32.HI R32, RZ, 0x1f, R33 ;  /* 0x0000001fff207819 */ /* 0x000fe40000011421 */
        /* <DEDUP_REMOVED lines=9> */
.L_x_831:
[----:B------:R-:W-:-:S04]  /*1740*/  IMAD R18, R189, UR14, R188 ;  /* 0x0000000ebd127c24 */ /* 0x000fc8000f8e02bc */
[----:B------:R-:W-:-:S07]  /*1750*/  IMAD R29, R18, R29, RZ ;  /* 0x0000001d121d7224 */ /* 0x000fce00078e02ff */
.L_x_832:
[----:B------:R-:W1:Y:S01]  /*1760*/  S2R R218, SR_TID.X ;  /* 0x0000000000da7919 */ /* 0x000e620000002100 */
[----:B------:R-:W-:Y:S01]  /*1770*/  UIMAD UR24, UR24, UR14, URZ ;  /* 0x0000000e181872a4 */ /* 0x000fe2000f8e023f */
[----:B------:R-:W-:Y:S01]  /*1780*/  IADD3 R36, P0, R186, R12, RZ ;  /* 0x0000000cba247210 */ /* 0x000fe20007f1e0ff */
[----:B------:R-:W-:Y:S01]  /*1790*/  ULDC.64 UR8, c[0x0][0x420] ;  /* 0x0001080000087ab9 */ /* 0x000fe20000000a00 */
[----:B------:R-:W-:Y:S01]  /*17a0*/  SHF.R.S32.HI R187, RZ, 0x1f, R186 ;  /* 0x0000001fffbb7819 */ /* 0x000fe200000114ba */
[----:B------:R-:W-:Y:S01]  /*17b0*/  USHF.L.U32 UR23, UR24, 0x6, URZ ;  /* 0x0000000618177899 */ /* 0x000fe2000800063f */
[----:B------:R-:W-:Y:S01]  /*17c0*/  IMAD R12, R25, UR8, RZ ;  /* 0x00000008190c7c24 */ /* 0x000fe2000f8e02ff */
[----:B------:R-:W-:Y:S01]  /*17d0*/  ULDC.64 UR12, c[0x0][0x210] ;  /* 0x00008400000c7ab9 */ /* 0x000fe20000000a00 */
[----:B------:R-:W-:Y:S01]  /*17e0*/  IMAD.IADD R29, R26, 0x1, R29 ;  /* 0x000000011a1d7824 */ /* 0x000fe200078e021d */
[----:B------:R-:W-:Y:S01]  /*17f0*/  USHF.R.S32.HI UR10, URZ, 0x1f, UR23 ;  /* 0x0000001f3f0a7899 */ /* 0x000fe20008011417 */
[----:B------:R-:W-:Y:S01]  /*1800*/  IMAD.X R37, R187, 0x1, R11, P0 ;  /* 0x00000001bb257824 */ /* 0x000fe200000e060b */
[----:B------:R-:W-:Y:S01]  /*1810*/  IADD3 R18, P4, P2, R34, UR23, R33 ;  /* 0x0000001722127c10 */ /* 0x000fe2000fa9e021 */
[C---:B------:R-:W-:Y:S01]  /*1820*/  IMAD R12, R26.reuse, UR9, R12 ;  /* 0x000000091a0c7c24 */ /* 0x040fe2000f8e020c */
[----:B------:R-:W-:Y:S01]  /*1830*/  BSSY B1, `(.L_x_828) ;  /* 0x0000820000017945 */ /* 0x000fe20003800000 */
[----:B------:R-:W-:Y:S01]  /*1840*/  IMAD.WIDE.U32 R36, R26, UR8, R36 ;  /* 0x000000081a247c25 */ /* 0x000fe2000f8e0024 */
[----:B------:R-:W-:-:S02]  /*1850*/  IADD3 R18, P1, P0, R10, R18, R4 ;  /* 0x000000120a127210 */ /* 0x000fc4000783e004 */
[----:B------:R-:W-:Y:S01]  /*1860*/  IADD3.X R31, R31, UR10, R32, P4, P2 ;  /* 0x0000000a1f1f7c10 */ /* 0x000fe2000a7e4420 */
[----:B------:R-:W-:Y:S01]  /*1870*/  ULDC.64 UR10, c[0x0][0x428] ;  /* 0x00010a00000a7ab9 */ /* 0x000fe20000000a00 */
[----:B------:R-:W-:Y:S01]  /*1880*/  IADD3 R37, R37, R12, RZ ;  /* 0x0000000c25257210 */ /* 0x000fe20007ffe0ff */
[----:B------:R-:W-:Y:S01]  /*1890*/  IMAD R12, R30, UR10, RZ ;  /* 0x0000000a1e0c7c24 */ /* 0x000fe2000f8e02ff */
[----:B------:R-:W-:Y:S01]  /*18a0*/  IADD3.X R3, R3, R31, R5, P1, P0 ;  /* 0x0000001f03037210 */ /* 0x000fe20000fe0405 */
[----:B------:R-:W-:Y:S01]  /*18b0*/  IMAD.IADD R13, R26, 0x1, R13 ;  /* 0x000000011a0d7824 */ /* 0x000fe200078e020d */
[----:B------:R-:W-:Y:S01]  /*18c0*/  ISETP.GE.AND P4, PT, R17, 0x1, PT ;  /* 0x000000011100780c */ /* 0x000fe20003f86270 */
[----:B------:R-:W-:Y:S01]  /*18d0*/  IMAD R12, R188, UR11, R12 ;  /* 0x0000000bbc0c7c24 */ /* 0x000fe2000f8e020c */
[----:B------:R-:W-:Y:S01]  /*18e0*/  LEA.HI.SX32 R24, R24, 0xffffffff, 0x1a ;  /* 0xffffffff18187811 */ /* 0x000fe200078fd2ff */
[----:B------:R-:W-:Y:S01]  /*18f0*/  IMAD.WIDE.U32 R36, R188, UR10, R36 ;  /* 0x0000000abc247c25 */ /* 0x000fe2000f8e0024 */
[----:B------:R-:W-:-:S03]  /*1900*/  ULDC.64 UR10, c[0x0][0x258] ;  /* 0x00009600000a7ab9 */ /* 0x000fc60000000a00 */
[----:B------:R-:W-:Y:S01]  /*1910*/  IMAD.IADD R37, R37, 0x1, R12 ;  /* 0x0000000125257824 */ /* 0x000fe200078e020c */
[----:B-1----:R-:W-:Y:S01]  /*1920*/  SHF.R.S32.HI R11, RZ, 0x1f, R218 ;  /* 0x0000001fff0b7819 */ /* 0x002fe200000114da */
[----:B------:R-:W-:-:S03]  /*1930*/  IMAD R202, R30, UR10, RZ ;  /* 0x0000000a1eca7c24 */ /* 0x000fc6000f8e02ff */
[CC--:B------:R-:W-:Y:S01]  /*1940*/  LEA.HI R10, R11.reuse, R218.reuse, RZ, 0x2 ;  /* 0x000000da0b0a7211 */ /* 0x0c0fe200078f10ff */
[----:B------:R-:W-:Y:S01]  /*1950*/  IMAD R202, R188, UR11, R202 ;  /* 0x0000000bbcca7c24 */ /* 0x000fe2000f8e02ca */
[----:B------:R-:W-:Y:S02]  /*1960*/  LEA.HI R4, R11, R218, RZ, 0x5 ;  /* 0x000000da0b047211 */ /* 0x000fe400078f28ff */
[----:B------:R-:W-:Y:S02]  /*1970*/  SHF.R.S32.HI R11, RZ, 0x2, R10 ;  /* 0x00000002ff0b7819 */ /* 0x000fe4000001140a */
[----:B------:R-:W-:Y:S02]  /*1980*/  LOP3.LUT R34, R4, 0xffffffe0, RZ, 0xc0, !PT ;  /* 0xffffffe004227812 */ /* 0x000fe400078ec0ff */
[----:B------:R-:W-:Y:S02]  /*1990*/  SHF.R.S32.HI R10, RZ, 0x1f, R11 ;  /* 0x0000001fff0a7819 */ /* 0x000fe4000001140b */
[----:B------:R-:W-:Y:S01]  /*19a0*/  IADD3 R33, P5, R11, R26, RZ ;  /* 0x0000001a0b217210 */ /* 0x000fe20007fbe0ff */
[----:B------:R-:W-:Y:S01]  /*19b0*/  IMAD.IADD R218, R218, 0x1, -R34 ;  /* 0x00000001dada7824 */ /* 0x000fe200078e0a22 */
[----:B------:R-:W-:Y:S01]  /*19c0*/  SHF.R.S32.HI R4, RZ, 0x5, R4 ;  /* 0x00000005ff047819 */ /* 0x000fe20000011404 */
[----:B------:R-:W-:-:S02]  /*19d0*/  IMAD R12, R10, UR8, RZ ;  /* 0x000000080a0c7c24 */ /* 0x000fc4000f8e02ff */
[----:B------:R-:W-:Y:S02]  /*19e0*/  IMAD.X R25, R10, 0x1, R25, P5 ;  /* 0x000000010a197824 */ /* 0x000fe400028e0619 */
[----:B------:R-:W-:Y:S02]  /*19f0*/  IMAD R4, R4, UR24, R218 ;  /* 0x0000001804047c24 */ /* 0x000fe4000f8e02da */
[----:B------:R-:W-:Y:S02]  /*1a00*/  IMAD R25, R25, R14, RZ ;  /* 0x0000000e19197224 */ /* 0x000fe400078e02ff */
[----:B------:R-:W-:Y:S01]  /*1a10*/  IMAD R12, R11, UR9, R12 ;  /* 0x000000090b0c7c24 */ /* 0x000fe2000f8e020c */
[C---:B------:R-:W-:Y:S01]  /*1a20*/  IADD3 R18, P0, R4.reuse, R18, RZ ;  /* 0x0000001204127210 */ /* 0x040fe20007f1e0ff */
[C---:B------:R-:W-:Y:S02]  /*1a30*/  IMAD R25, R33.reuse, R15, R25 ;  /* 0x0000000f21197224 */ /* 0x040fe400078e0219 */
[----:B------:R-:W-:Y:S01]  /*1a40*/  IMAD.WIDE.U32 R32, R33, R14, R186 ;  /* 0x0000000e21207225 */ /* 0x000fe200078e00ba */
[----:B------:R-:W-:Y:S01]  /*1a50*/  LEA.HI.X.SX32 R3, R4, R3, 0x1, P0 ;  /* 0x0000000304037211 */ /* 0x000fe200000f0eff */
[----:B------:R-:W1:Y:S01]  /*1a60*/  LDC.64 R14, c[0x0][0x2b0] ;  /* 0x0000ac00ff0e7b82 */ /* 0x000e620000000a00 */
[----:B------:R-:W-:-:S04]  /*1a70*/  IADD3 R32, P0, R28, R32, RZ ;  /* 0x000000201c207210 */ /* 0x000fc80007f1e0ff */
[----:B------:R-:W-:-:S03]  /*1a80*/  IADD3.X R33, R27, R33, R25, P0, !PT ;  /* 0x000000211b217210 */ /* 0x000fc600007fe419 */
[----:B------:R-:W2:Y:S01]  /*1a90*/  LDC.64 R4, c[0x0][0x478] ;  /* 0x00011e00ff047b82 */ /* 0x000ea20000000a00 */
[----:B------:R-:W-:Y:S01]  /*1aa0*/  IMAD.WIDE.U32 R26, R11, UR8, R36 ;  /* 0x000000080b1a7c25 */ /* 0x000fe2000f8e0024 */
[----:B------:R-:W-:Y:S02]  /*1ab0*/  ULDC.64 UR8, c[0x0][0x400] ;  /* 0x0001000000087ab9 */ /* 0x000fe40000000a00 */
[----:B------:R-:W-:Y:S01]  /*1ac0*/  LEA R223, P0, R18, UR8, 0x2 ;  /* 0x0000000812df7c11 */ /* 0x000fe2000f8010ff */
[----:B------:R-:W-:Y:S01]  /*1ad0*/  IMAD.WIDE.U32 R32, R188, UR10, R32 ;  /* 0x0000000abc207c25 */ /* 0x000fe2000f8e0020 */
[----:B------:R-:W-:Y:S01]  /*1ae0*/  ULDC.64 UR10, c[0x0][0x3e0] ;  /* 0x0000f800000a7ab9 */ /* 0x000fe20000000a00 */
[----:B------:R-:W-:Y:S02]  /*1af0*/  IADD3 R204, R27, R12, RZ ;  /* 0x0000000c1bcc7210 */ /* 0x000fe40007ffe0ff */
[----:B------:R-:W-:Y:S01]  /*1b00*/  IMAD.IADD R202, R33, 0x1, R202 ;  /* 0x0000000121ca7824 */ /* 0x000fe200078e02ca */
[----:B------:R-:W-:-:S02]  /*1b10*/  LEA R205, P1, R26, UR10, 0x1 ;  /* 0x0000000a1acd7c11 */ /* 0x000fc4000f8208ff */
[----:B------:R-:W-:Y:S02]  /*1b20*/  LEA R203, P2, R32, UR12, 0x1 ;  /* 0x0000000c20cb7c11 */ /* 0x000fe4000f8408ff */
[----:B------:R-:W-:Y:S02]  /*1b30*/  LEA.HI.X R222, R18, UR9, R3, 0x2, P0 ;  /* 0x0000000912de7c11 */ /* 0x000fe400080f1403 */
[----:B------:R-:W-:Y:S01]  /*1b40*/  LEA.HI.X R204, R26, UR11, R204, 0x1, P1 ;  /* 0x0000000b1acc7c11 */ /* 0x000fe200088f0ccc */
[----:B-1----:R-:W-:Y:S01]  /*1b50*/  IMAD.WIDE R14, R13, 0x4, R14 ;  /* 0x000000040d0e7825 */ /* 0x002fe200078e020e */
[----:B------:R-:W-:-:S03]  /*1b60*/  LEA.HI.X R202, R32, UR13, R202, 0x1, P2 ;  /* 0x0000000d20ca7c11 */ /* 0x000fc600090f0cca */
[----:B--2---:R-:W-:Y:S01]  /*1b70*/  IMAD.WIDE R4, R29, 0x4, R4 ;  /* 0x000000041d047825 */ /* 0x004fe200078e0204 */
[----:B------:R-:W-:Y:S06]  /*1b80*/  @!P4 BRA `(.L_x_833) ;  /* 0x000000740048c947 */ /* 0x000fec0003800000 */
[----:B------:R-:W-:Y:S01]  /*1b90*/  @P3 BAR.SYNC.DEFER_BLOCKING 0x0 ;  /* 0x0000000000003b1d */ /* 0x000fe20000010000 */
[----:B------:R-:W-:Y:S01]  /*1ba0*/  IMAD.MOV.U32 R214, RZ, RZ, R24 ;  /* 0x000000ffffd67224 */ /* 0x000fe200078e0018 */
[----:B------:R-:W-:Y:S01]  /*1bb0*/  LEA R13, R185, UR6, 0x1 ;  /* 0x00000006b90d7c11 */ /* 0x000fe2000f8e08ff */
[----:B------:R-:W-:Y:S01]  /*1bc0*/  IMAD.MOV.U32 R201, RZ, RZ, R4 ;  /* 0x000000ffffc97224 */ /* 0x000fe200078e0004 */
[----:B------:R-:W-:Y:S01]  /*1bd0*/  MOV R200, R5 ;  /* 0x0000000500c87202 */ /* 0x000fe20000000f00 */
[C---:B------:R-:W-:Y:S01]  /*1be0*/  IMAD R12, R214.reuse, -0x40, R17 ;  /* 0xffffffc0d60c7824 */ /* 0x040fe200078e0211 */
[----:B------:R-:W-:Y:S01]  /*1bf0*/  LEA.HI R3, R214, R214, RZ, 0x1 ;  /* 0x000000d6d6037211 */ /* 0x000fe200078f08ff */
[----:B------:R-:W-:Y:S01]  /*1c00*/  BSSY B0, `(.L_x_834) ;  /* 0x000002d000007945 */ /* 0x000fe20003800000 */
[----:B------:R-:W-:Y:S01]  /*1c10*/  IMAD.MOV.U32 R220, RZ, RZ, R14 ;  /* 0x000000ffffdc7224 */ /* 0x000fe200078e000e */
[C---:B------:R-:W-:Y:S01]  /*1c20*/  IADD3 R17, R186.reuse, 0x40, RZ ;  /* 0x00000040ba117810 */ /* 0x040fe20007ffe0ff */
[----:B------:R-:W-:Y:S01]  /*1c30*/  IMAD.MOV.U32 R221, RZ, RZ, R15 ;  /* 0x000000ffffdd7224 */ /* 0x000fe200078e000f */
[----:B------:R-:W-:Y:S01]  /*1c40*/  ISETP.GE.AND P1, PT, R11, R12, PT ;  /* 0x0000000c0b00720c */ /* 0x000fe20003f26270 */
[----:B------:R-:W-:Y:S01]  /*1c50*/  VIADD R18, R186, 0x20 ;  /* 0x00000020ba127836 */ /* 0x000fe20000000000 */
[----:B------:R-:W-:-:S05]  /*1c60*/  LOP3.LUT R3, R3, 0xfffffffe, RZ, 0xc0, !PT ;  /* 0xfffffffe03037812 */ /* 0x000fca00078ec0ff */
[----:B------:R-:W-:-:S05]  /*1c70*/  IMAD.IADD R3, R214, 0x1, -R3 ;  /* 0x00000001d6037824 */ /* 0x000fca00078e0a03 */
[----:B------:R-:W-:Y:S01]  /*1c80*/  ISETP.NE.AND P0, PT, R3, 0x1, PT ;  /* 0x000000010300780c */ /* 0x000fe20003f05270 */
[----:B------:R1:W-:Y:S01]  /*1c90*/  @P1 STS [R13+0x6000], RZ ;  /* 0x006000ff0d001388 */ /* 0x0003e20000000800 */
[----:B------:R-:W-:-:S03]  /*1ca0*/  IADD3 R3, R185, 0x1800, RZ ;  /* 0x00001800b9037810 */ /* 0x000fc60007ffe0ff */
[----:B------:R1:W-:Y:S01]  /*1cb0*/  @P1 STS [R13+0x6004], RZ ;  /* 0x006004ff0d001388 */ /* 0x0003e20000000800 */
[----:B------:R-:W-:-:S03]  /*1cc0*/  SEL R3, R3, R185, !P0 ;  /* 0x000000b903037207 */ /* 0x000fc60004000000 */
[----:B------:R1:W-:Y:S04]  /*1cd0*/  @P1 STS.64 [R13+0x6008], RZ ;  /* 0x006008ff0d001388 */ /* 0x0003e80000000a00 */
[----:B------:R1:W-:Y:S04]  /*1ce0*/  @P1 STS.128 [R13+0x7000], RZ ;  /* 0x007000ff0d001388 */ /* 0x0003e80000000c00 */
[----:B------:R1:W-:Y:S01]  /*1cf0*/  @P1 STS.128 [R13+0x8000], RZ ;  /* 0x008000ff0d001388 */ /* 0x0003e20000000c00 */
[----:B------:R-:W-:Y:S05]  /*1d00*/  @P1 BRA `(.L_x_835) ;  /* 0x0000000000701947 */ /* 0x000fea0003800000 */
[----:B------:R-:W-:Y:S02]  /*1d10*/  ULDC UR8, c[0x0][0x2d0] ;  /* 0x0000b40000087ab9 */ /* 0x000fe40000000800 */
[----:B------:R-:W-:Y:S02]  /*1d20*/  ISETP.GE.AND P4, PT, R186, UR8, PT ;  /* 0x00000008ba007c0c */ /* 0x000fe4000bf86270 */
[----:B------:R-:W-:Y:S02]  /*1d30*/  ISETP.GE.AND P3, PT, R18, UR8, PT ;  /* 0x0000000812007c0c */ /* 0x000fe4000bf66270 */
[----:B------:R-:W-:-:S09]  /*1d40*/  ISETP.GE.AND P2, PT, R17, UR8, PT ;  /* 0x0000000811007c0c */ /* 0x000fd2000bf46270 */
[----:B------:R-:W-:Y:S01]  /*1d50*/  @!P4 IMAD.MOV.U32 R14, RZ, RZ, R205 ;  /* 0x000000ffff0ec224 */ /* 0x000fe200078e00cd */
[----:B------:R2:W-:Y:S01]  /*1d60*/  @P4 STS [R13+0x6000], RZ ;  /* 0x006000ff0d004388 */ /* 0x0005e20000000800 */
[--C-:B------:R-:W-:Y:S01]  /*1d70*/  @!P4 IMAD.MOV.U32 R15, RZ, RZ, R204.reuse ;  /* 0x000000ffff0fc224 */ /* 0x100fe200078e00cc */
[----:B------:R-:W-:Y:S01]  /*1d80*/  @!P3 MOV R4, R205 ;  /* 0x000000cd0004b202 */ /* 0x000fe20000000f00 */
[----:B------:R-:W-:Y:S01]  /*1d90*/  @!P3 IMAD.MOV.U32 R5, RZ, RZ, R204 ;  /* 0x000000ffff05b224 */ /* 0x000fe200078e00cc */
[----:B------:R2:W-:Y:S04]  /*1da0*/  @P4 STS [R13+0x6004], RZ ;  /* 0x006004ff0d004388 */ /* 0x0005e80000000800 */
[----:B------:R2:W-:Y:S04]  /*1db0*/  @P4 STS.64 [R13+0x6008], RZ ;  /* 0x006008ff0d004388 */ /* 0x0005e80000000a00 */
        /* <DEDUP_REMOVED lines=17> */
.L_x_835:
[----:B------:R-:W-:Y:S05]  /*1ed0*/  BSYNC B0 ;  /* 0x0000000000007941 */ /* 0x000fea0003800000 */
.L_x_834:
        /* <DEDUP_REMOVED lines=16> */
.L_x_837:
[----:B------:R-:W-:Y:S02]  /*1fe0*/  ULDC UR8, c[0x0][0x2d0] ;  /* 0x0000b40000087ab9 */ /* 0x000fe40000000800 */
[----:B------:R-:W-:Y:S02]  /*1ff0*/  ISETP.GE.AND P3, PT, R186, UR8, PT ;  /* 0x00000008ba007c0c */ /* 0x000fe4000bf66270 */
[----:B------:R-:W-:Y:S02]  /*2000*/  ISETP.GE.AND P2, PT, R18, UR8, PT ;  /* 0x0000000812007c0c */ /* 0x000fe4000bf46270 */
[----:B------:R-:W-:-:S09]  /*2010*/  ISETP.GE.AND P1, PT, R17, UR8, PT ;  /* 0x0000000811007c0c */ /* 0x000fd2000bf26270 */
[----:B--2---:R-:W-:Y:S01]  /*2020*/  @!P3 IMAD.MOV.U32 R14, RZ, RZ, R203 ;  /* 0x000000ffff0eb224 */ /* 0x004fe200078e00cb */
[----:B------:R2:W-:Y:S01]  /*2030*/  @P3 STS [R213], RZ ;  /* 0x000000ffd5003388 */ /* 0x0005e20000000800 */
[--C-:B------:R-:W-:Y:S01]  /*2040*/  @!P3 IMAD.MOV.U32 R15, RZ, RZ, R202.reuse ;  /* 0x000000ffff0fb224 */ /* 0x100fe200078e00ca */
[----:B---3--:R-:W-:Y:S01]  /*2050*/  @!P2 MOV R4, R203 ;  /* 0x000000cb0004a202 */ /* 0x008fe20000000f00 */
[----:B------:R-:W-:Y:S01]  /*2060*/  @!P2 IMAD.MOV.U32 R5, RZ, RZ, R202 ;  /* 0x000000ffff05a224 */ /* 0x000fe200078e00ca */
[----:B------:R2:W-:Y:S04]  /*2070*/  @P3 STS [R213+0x4], RZ ;  /* 0x000004ffd5003388 */ /* 0x0005e80000000800 */
[----:B------:R2:W-:Y:S04]  /*2080*/  @P3 STS [R213+0x8], RZ ;  /* 0x000008ffd5003388 */ /* 0x0005e80000000800 */
[----:B------:R2:W-:Y:S04]  /*2090*/  @P3 STS [R213+0xc], RZ ;  /* 0x00000cffd5003388 */ /* 0x0005e80000000800 */
        /* <DEDUP_REMOVED lines=17> */
[----:B--2---:R-:W-:Y:S02]  /*21b0*/  MOV R4, R203 ;  /* 0x000000cb00047202 */ /* 0x004fe40000000f00 */
[----:B------:R-:W-:-:S05]  /*21c0*/  MOV R5, R202 ;  /* 0x000000ca00057202 */ /* 0x000fca0000000f00 */
[----:B------:R-:W-:Y:S01]  /*21d0*/  @!PT LDS RZ, [RZ] ;  /* 0x00000000fffff984 */ /* 0x000fe20000000800 */
[----:B------:R-:W-:Y:S01]  /*21e0*/  @!PT LDS RZ, [RZ] ;  /* 0x00000000fffff984 */ /* 0x000fe20000000800 */
[----:B------:R-:W-:Y:S01]  /*21f0*/  @!PT LDS RZ, [RZ] ;  /* 0x00000000fffff984 */ /* 0x000fe20000000800 */
[----:B------:R2:W-:Y:S02]  /*2200*/  LDGSTS.E.BYPASS.LTC128B.128 [R213+0x2000], desc[UR36][R4.64+0x80] ;  /* 0x0200008004d57fae */ /* 0x0005e4000b901d64 */
.L_x_838:
[----:B------:R-:W-:Y:S05]  /*2210*/  BSYNC B0 ;  /* 0x0000000000007941 */ /* 0x000fea0003800000 */
.L_x_836:
[----:B------:R-:W-:Y:S01]  /*2220*/  IMAD R3, R192, -0x80, R215 ;  /* 0xffffff80c0037824 */ /* 0x000fe200078e02d7 */
[----:B--2---:R-:W2:Y:S01]  /*2230*/  LDC.64 R14, c[0x0][0x3b8] ;  /* 0x0000ee00ff0e7b82 */ /* 0x004ea20000000a00 */
[-C--:B---3--:R-:W-:Y:S01]  /*2240*/  IMAD R4, R2, R6.reuse, RZ ;  /* 0x0000000602047224 */ /* 0x088fe200078e02ff */
[----:B------:R-:W-:Y:S01]  /*2250*/  ULDC.64 UR8, c[0x0][0x260] ;  /* 0x0000980000087ab9 */ /* 0x000fe20000000a00 */
[C---:B------:R-:W-:Y:S01]  /*2260*/  IMAD.WIDE.U32 R26, R0.reuse, R6, R186 ;  /* 0x00000006001a7225 */ /* 0x040fe200078e00ba */
[----:B------:R-:W-:Y:S01]  /*2270*/  ISETP.GE.AND P6, PT, R11, R3, PT ;  /* 0x000000030b00720c */ /* 0x000fe20003fc6270 */
[----:B------:R-:W-:Y:S02]  /*2280*/  BSSY B0, `(.L_x_839) ;  /* 0x000003a000007945 */ /* 0x000fe40003800000 */
[C---:B------:R-:W-:Y:S01]  /*2290*/  IMAD R4, R0.reuse, R7, R4 ;  /* 0x0000000700047224 */ /* 0x040fe200078e0204 */
[----:B------:R-:W-:Y:S01]  /*22a0*/  IADD3 R26, P1, R23, R26, RZ ;  /* 0x0000001a171a7210 */ /* 0x000fe20007f3e0ff */
[----:B------:R-:W-:-:S03]  /*22b0*/  IMAD.WIDE.U32 R24, R0, R8, R186 ;  /* 0x0000000800187225 */ /* 0x000fc600078e00ba */
[----:B------:R-:W-:Y:S01]  /*22c0*/  IADD3.X R27, R20, R27, R4, P1, !PT ;  /* 0x0000001b141b7210 */ /* 0x000fe20000ffe404 */
[----:B------:R-:W-:Y:S01]  /*22d0*/  IMAD R2, R2, R8, RZ ;  /* 0x0000000802027224 */ /* 0x000fe200078e02ff */
[----:B------:R-:W-:Y:S01]  /*22e0*/  IADD3 R4, R11, 0x40, RZ ;  /* 0x000000400b047810 */ /* 0x000fe20007ffe0ff */
[----:B------:R-:W-:Y:S01]  /*22f0*/  IMAD R5, R19, UR8, RZ ;  /* 0x0000000813057c24 */ /* 0x000fe2000f8e02ff */
[----:B------:R-:W-:Y:S01]  /*2300*/  IADD3 R22, P1, R22, R24, RZ ;  /* 0x0000001816167210 */ /* 0x000fe20007f3e0ff */
[----:B------:R3:W-:Y:S01]  /*2310*/  @P6 STS [R13+0x9000], RZ ;  /* 0x009000ff0d006388 */ /* 0x0007e20000000800 */
[----:B------:R-:W-:Y:S01]  /*2320*/  IMAD R2, R0, R9, R2 ;  /* 0x0000000900027224 */ /* 0x000fe200078e0202 */
[----:B------:R-:W-:Y:S01]  /*2330*/  ISETP.GE.AND P5, PT, R4, R3, PT ;  /* 0x000000030400720c */ /* 0x000fe20003fa6270 */
[C---:B------:R-:W-:Y:S01]  /*2340*/  IMAD R5, R16.reuse, UR9, R5 ;  /* 0x0000000910057c24 */ /* 0x040fe2000f8e0205 */
[----:B------:R3:W-:Y:S01]  /*2350*/  @P6 STS [R13+0x9004], RZ ;  /* 0x009004ff0d006388 */ /* 0x0007e20000000800 */
[----:B------:R-:W-:Y:S01]  /*2360*/  IMAD.WIDE.U32 R26, R16, UR8, R26 ;  /* 0x00000008101a7c25 */ /* 0x000fe2000f8e001a */
[----:B------:R-:W-:-:S02]  /*2370*/  IADD3.X R23, R21, R25, R2, P1, !PT ;  /* 0x0000001915177210 */ /* 0x000fc40000ffe402 */
[----:B------:R3:W-:Y:S02]  /*2380*/  @P6 STS.64 [R13+0x9008], RZ ;  /* 0x009008ff0d006388 */ /* 0x0007e40000000a00 */
[----:B------:R-:W-:Y:S02]  /*2390*/  IADD3 R20, R27, R5, RZ ;  /* 0x000000051b147210 */ /* 0x000fe40007ffe0ff */
[----:B------:R3:W-:Y:S04]  /*23a0*/  @P6 STS.128 [R13+0xb000], RZ ;  /* 0x00b000ff0d006388 */ /* 0x0007e80000000c00 */
[----:B------:R3:W-:Y:S01]  /*23b0*/  @P6 STS.128 [R13+0xd000], RZ ;  /* 0x00d000ff0d006388 */ /* 0x0007e20000000c00 */
[----:B------:R-:W-:Y:S05]  /*23c0*/  @P6 BRA `(.L_x_840) ;  /* 0x0000000000946947 */ /* 0x000fea0003800000 */
[----:B------:R-:W-:Y:S01]  /*23d0*/  ULDC UR8, c[0x0][0x2d0] ;  /* 0x0000b40000087ab9 */ /* 0x000fe20000000800 */
[-C--:B------:R-:W-:Y:S01]  /*23e0*/  IMAD R21, R10, R6.reuse, RZ ;  /* 0x000000060a157224 */ /* 0x080fe200078e02ff */
[----:B------:R-:W-:Y:S01]  /*23f0*/  ISETP.GE.AND P4, PT, R186, UR8, PT ;  /* 0x00000008ba007c0c */ /* 0x000fe2000bf86270 */
[----:B------:R-:W-:Y:S01]  /*2400*/  IMAD.MOV.U32 R24, RZ, RZ, R26 ;  /* 0x000000ffff187224 */ /* 0x000fe200078e001a */
[----:B------:R-:W-:Y:S01]  /*2410*/  ISETP.GE.AND P3, PT, R18, UR8, PT ;  /* 0x0000000812007c0c */ /* 0x000fe2000bf66270 */
[----:B------:R-:W-:Y:S01]  /*2420*/  IMAD.MOV.U32 R25, RZ, RZ, R20 ;  /* 0x000000ffff197224 */ /* 0x000fe200078e0014 */
[----:B------:R-:W-:Y:S01]  /*2430*/  ISETP.GE.AND P1, PT, R17, UR8, PT ;  /* 0x0000000811007c0c */ /* 0x000fe2000bf26270 */
[C---:B------:R-:W-:Y:S02]  /*2440*/  IMAD R21, R11.reuse, R7, R21 ;  /* 0x000000070b157224 */ /* 0x040fe400078e0215 */
[----:B------:R-:W-:-:S04]  /*2450*/  IMAD.WIDE.U32 R24, R11, R6, R24 ;  /* 0x000000060b187225 */ /* 0x000fc800078e0018 */
[----:B------:R-:W-:Y:S02]  /*2460*/  IMAD.IADD R21, R25, 0x1, R21 ;  /* 0x0000000119157824 */ /* 0x000fe400078e0215 */
[----:B------:R-:W5:Y:S01]  /*2470*/  @!P4 LDC.64 R4, c[0x0][0x218] ;  /* 0x00008600ff04cb82 */ /* 0x000f620000000a00 */
[----:B------:R1:W-:Y:S04]  /*2480*/  @P4 STS [R13+0x9000], RZ ;  /* 0x009000ff0d004388 */ /* 0x0003e80000000800 */
[----:B------:R1:W-:Y:S03]  /*2490*/  @P4 STS [R13+0x9004], RZ ;  /* 0x009004ff0d004388 */ /* 0x0003e60000000800 */
[----:B------:R-:W4:Y:S01]  /*24a0*/  @!P3 LDC.64 R2, c[0x0][0x218] ;  /* 0x00008600ff02bb82 */ /* 0x000f220000000a00 */
[----:B------:R1:W-:Y:S01]  /*24b0*/  @P4 STS.64 [R13+0x9008], RZ ;  /* 0x009008ff0d004388 */ /* 0x0003e20000000a00 */
[----:B-----5:R-:W-:-:S04]  /*24c0*/  @!P4 LEA R4, P2, R24, R4, 0x1 ;  /* 0x000000041804c211 */ /* 0x020fc800078408ff */
[C---:B------:R-:W-:Y:S02]  /*24d0*/  @!P4 LEA.HI.X R5, R24.reuse, R5, R21, 0x1, P2 ;  /* 0x000000051805c211 */ /* 0x040fe400010f0c15 */
[----:B----4-:R-:W-:-:S03]  /*24e0*/  @!P3 LEA R2, P2, R24, R2, 0x1 ;  /* 0x000000021802b211 */ /* 0x010fc600078408ff */
        /* <DEDUP_REMOVED lines=19> */
.L_x_840:
[----:B------:R-:W-:Y:S05]  /*2620*/  BSYNC B0 ;  /* 0x0000000000007941 */ /* 0x000fea0003800000 */
.L_x_839:
[----:B------:R1:W-:Y:S01]  /*2630*/  @P5 STS.128 [R13+0xa000], RZ ;  /* 0x00a000ff0d005388 */ /* 0x0003e20000000c00 */
[----:B------:R-:W-:Y:S03]  /*2640*/  BSSY B0, `(.L_x_841) ;  /* 0x0000028000007945 */ /* 0x000fe60003800000 */
[----:B------:R1:W-:Y:S04]  /*2650*/  @P5 STS.128 [R13+0xc000], RZ ;  /* 0x00c000ff0d005388 */ /* 0x0003e80000000c00 */
[----:B------:R1:W-:Y:S01]  /*2660*/  @P5 STS.128 [R13+0xe000], RZ ;  /* 0x00e000ff0d005388 */ /* 0x0003e20000000c00 */
[----:B------:R-:W-:Y:S05]  /*2670*/  @P5 BRA `(.L_x_842) ;  /* 0x0000000000905947 */ /* 0x000fea0003800000 */
[----:B------:R-:W-:Y:S01]  /*2680*/  ULDC UR8, c[0x0][0x2d0] ;  /* 0x0000b40000087ab9 */ /* 0x000fe20000000800 */
[----:B------:R-:W-:Y:S01]  /*2690*/  IADD3 R24, P1, R11, 0x40, RZ ;  /* 0x000000400b187810 */ /* 0x000fe20007f3e0ff */
[----:B------:R-:W-:Y:S01]  /*26a0*/  IMAD.MOV.U32 R27, RZ, RZ, R20 ;  /* 0x000000ffff1b7224 */ /* 0x000fe200078e0014 */
[----:B------:R-:W-:Y:S02]  /*26b0*/  ISETP.GE.AND P4, PT, R186, UR8, PT ;  /* 0x00000008ba007c0c */ /* 0x000fe4000bf86270 */
[----:B------:R-:W-:Y:S01]  /*26c0*/  ISETP.GE.AND P3, PT, R18, UR8, PT ;  /* 0x0000000812007c0c */ /* 0x000fe2000bf66270 */
[----:B------:R-:W-:Y:S01]  /*26d0*/  IMAD.X R21, RZ, RZ, R10, P1 ;  /* 0x000000ffff157224 */ /* 0x000fe200008e060a */
[----:B------:R-:W-:Y:S01]  /*26e0*/  ISETP.GE.AND P1, PT, R17, UR8, PT ;  /* 0x0000000811007c0c */ /* 0x000fe2000bf26270 */
[----:B------:R-:W-:-:S04]  /*26f0*/  IMAD.WIDE.U32 R26, R24, R6, R26 ;  /* 0x00000006181a7225 */ /* 0x000fc800078e001a */
[----:B------:R-:W-:-:S04]  /*2700*/  IMAD R21, R21, R6, RZ ;  /* 0x0000000615157224 */ /* 0x000fc800078e02ff */
[----:B-1----:R-:W1:Y:S01]  /*2710*/  @!P4 LDC.64 R4, c[0x0][0x218] ;  /* 0x00008600ff04cb82 */ /* 0x002e620000000a00 */
[----:B------:R-:W-:Y:S01]  /*2720*/  IMAD R21, R24, R7, R21 ;  /* 0x0000000718157224 */ /* 0x000fe200078e0215 */
[----:B------:R1:W-:Y:S03]  /*2730*/  @P4 STS.128 [R13+0xa000], RZ ;  /* 0x00a000ff0d004388 */ /* 0x0003e60000000c00 */
[----:B------:R-:W-:-:S03]  /*2740*/  IMAD.IADD R21, R27, 0x1, R21 ;  /* 0x000000011b157824 */ /* 0x000fc600078e0215 */
[----:B------:R-:W5:Y:S01]  /*2750*/  @!P3 LDC.64 R2, c[0x0][0x218] ;  /* 0x00008600ff02bb82 */ /* 0x000f620000000a00 */
[----:B-1----:R-:W-:-:S04]  /*2760*/  @!P4 LEA R4, P2, R26, R4, 0x1 ;  /* 0x000000041a04c211 */ /* 0x002fc800078408ff */
        /* <DEDUP_REMOVED lines=21> */
.L_x_842:
[----:B------:R-:W-:Y:S05]  /*28c0*/  BSYNC B0 ;  /* 0x0000000000007941 */ /* 0x000fea0003800000 */
.L_x_841:
[----:B------:R1:W-:Y:S01]  /*28d0*/  @P6 STS [R13+0xf000], RZ ;  /* 0x00f000ff0d006388 */ /* 0x0003e20000000800 */
[----:B------:R-:W-:Y:S01]  /*28e0*/  ULDC.64 UR8, c[0x0][0x268] ;  /* 0x00009a0000087ab9 */ /* 0x000fe20000000a00 */
[----:B------:R-:W-:Y:S01]  /*28f0*/  BSSY B0, `(.L_x_843) ;  /* 0x000002f000007945 */ /* 0x000fe20003800000 */
[----:B------:R-:W-:Y:S01]  /*2900*/  IMAD R19, R19, UR8, RZ ;  /* 0x0000000813137c24 */ /* 0x000fe2000f8e02ff */
[----:B------:R1:W-:Y:S01]  /*2910*/  @P6 STS [R13+0xf004], RZ ;  /* 0x00f004ff0d006388 */ /* 0x0003e20000000800 */
[----:B------:R-:W-:-:S03]  /*2920*/  IMAD.WIDE.U32 R22, R16, UR8, R22 ;  /* 0x0000000810167c25 */ /* 0x000fc6000f8e0016 */
[----:B------:R1:W-:Y:S01]  /*2930*/  @P6 STS.64 [R13+0xf008], RZ ;  /* 0x00f008ff0d006388 */ /* 0x0003e20000000a00 */
[----:B------:R-:W-:-:S03]  /*2940*/  IMAD R16, R16, UR9, R19 ;  /* 0x0000000910107c24 */ /* 0x000fc6000f8e0213 */
[----:B------:R1:W-:Y:S02]  /*2950*/  @P6 STS.128 [R13+0x11000], RZ ;  /* 0x011000ff0d006388 */ /* 0x0003e40000000c00 */
[----:B------:R-:W-:Y:S02]  /*2960*/  IADD3 R16, R23, R16, RZ ;  /* 0x0000001017107210 */ /* 0x000fe40007ffe0ff */
        /* <DEDUP_REMOVED lines=12> */
[----:B-1----:R-:W1:Y:S01]  /*2a30*/  @!P4 LDC.64 R4, c[0x0][0x220] ;  /* 0x00008800ff04cb82 */ /* 0x002e620000000a00 */
[----:B------:R1:W-:Y:S04]  /*2a40*/  @P4 STS [R13+0xf000], RZ ;  /* 0x00f000ff0d004388 */ /* 0x0003e80000000800 */
[----:B------:R1:W-:Y:S03]  /*2a50*/  @P4 STS [R13+0xf004], RZ ;  /* 0x00f004ff0d004388 */ /* 0x0003e60000000800 */
[----:B------:R-:W5:Y:S01]  /*2a60*/  @!P3 LDC.64 R2, c[0x0][0x220] ;  /* 0x00008800ff02bb82 */ /* 0x000f620000000a00 */
[----:B------:R1:W-:Y:S02]  /*2a70*/  @P4 STS.64 [R13+0xf008], RZ ;  /* 0x00f008ff0d004388 */ /* 0x0003e40000000a00 */
        /* <DEDUP_REMOVED lines=22> */
.L_x_844:
[----:B------:R-:W-:Y:S05]  /*2be0*/  BSYNC B0 ;  /* 0x0000000000007941 */ /* 0x000fea0003800000 */
.L_x_843:
[----:B------:R1:W-:Y:S01]  /*2bf0*/  @P5 STS.128 [R13+0x10000], RZ ;  /* 0x010000ff0d005388 */ /* 0x0003e20000000c00 */
[----:B------:R-:W-:Y:S03]  /*2c00*/  BSSY B0, `(.L_x_845) ;  /* 0x0000028000007945 */ /* 0x000fe60003800000 */
[----:B------:R1:W-:Y:S04]  /*2c10*/  @P5 STS.128 [R13+0x12000], RZ ;  /* 0x012000ff0d005388 */ /* 0x0003e80000000c00 */
[----:B------:R1:W-:Y:S01]  /*2c20*/  @P5 STS.128 [R13+0x14000], RZ ;  /* 0x014000ff0d005388 */ /* 0x0003e20000000c00 */
[----:B------:R-:W-:Y:S05]  /*2c30*/  @P5 BRA `(.L_x_846) ;  /* 0x0000000000905947 */ /* 0x000fea0003800000 */
[----:B------:R-:W-:Y:S01]  /*2c40*/  ULDC UR8, c[0x0][0x2d0] ;  /* 0x0000b40000087ab9 */ /* 0x000fe20000000800 */
[----:B------:R-:W-:Y:S02]  /*2c50*/  IADD3 R11, P1, R11, 0x40, RZ ;  /* 0x000000400b0b7810 */ /* 0x000fe40007f3e0ff */
[----:B------:R-:W-:Y:S02]  /*2c60*/  ISETP.GE.AND P5, PT, R186, UR8, PT ;  /* 0x00000008ba007c0c */ /* 0x000fe4000bfa6270 */
[----:B------:R-:W-:Y:S01]  /*2c70*/  ISETP.GE.AND P4, PT, R18, UR8, PT ;  /* 0x0000000812007c0c */ /* 0x000fe2000bf86270 */
[----:B------:R-:W-:Y:S01]  /*2c80*/  IMAD.X R10, RZ, RZ, R10, P1 ;  /* 0x000000ffff0a7224 */ /* 0x000fe200008e060a */
[----:B------:R-:W-:Y:S01]  /*2c90*/  ISETP.GE.AND P2, PT, R17, UR8, PT ;  /* 0x0000000811007c0c */ /* 0x000fe2000bf46270 */
[----:B------:R-:W-:Y:S02]  /*2ca0*/  IMAD.MOV.U32 R17, RZ, RZ, R16 ;  /* 0x000000ffff117224 */ /* 0x000fe400078e0010 */
[----:B------:R-:W-:-:S02]  /*2cb0*/  IMAD R10, R10, R8, RZ ;  /* 0x000000080a0a7224 */ /* 0x000fc400078e02ff */
[----:B------:R-:W-:Y:S02]  /*2cc0*/  IMAD.MOV.U32 R16, RZ, RZ, R22 ;  /* 0x000000ffff107224 */ /* 0x000fe400078e0016 */
[C---:B------:R-:W-:Y:S02]  /*2cd0*/  IMAD R10, R11.reuse, R9, R10 ;  /* 0x000000090b0a7224 */ /* 0x040fe400078e020a */
[----:B------:R-:W5:Y:S01]  /*2ce0*/  @!P5 LDC.64 R6, c[0x0][0x220] ;  /* 0x00008800ff06db82 */ /* 0x000f620000000a00 */
[----:B------:R-:W-:Y:S01]  /*2cf0*/  IMAD.WIDE.U32 R16, R11, R8, R16 ;  /* 0x000000080b107225 */ /* 0x000fe200078e0010 */
[----:B------:R2:W-:Y:S03]  /*2d00*/  @P5 STS.128 [R13+0x10000], RZ ;  /* 0x010000ff0d005388 */ /* 0x0005e60000000c00 */
[----:B------:R-:W-:-:S03]  /*2d10*/  IMAD.IADD R10, R17, 0x1, R10 ;  /* 0x00000001110a7824 */ /* 0x000fc600078e020a */
[----:B-1----:R-:W1:Y:S08]  /*2d20*/  @!P4 LDC.64 R4, c[0x0][0x220] ;  /* 0x00008800ff04cb82 */ /* 0x002e700000000a00 */
[----:B------:R-:W3:Y:S01]  /*2d30*/  @!P2 LDC.64 R2, c[0x0][0x220] ;  /* 0x00008800ff02ab82 */ /* 0x000ee20000000a00 */
[----:B-----5:R-:W-:-:S04]  /*2d40*/  @!P5 LEA R6, P6, R16, R6, 0x1 ;  /* 0x000000061006d211 */ /* 0x020fc800078c08ff */
[C---:B------:R-:W-:Y:S02]  /*2d50*/  @!P5 LEA.HI.X R7, R16.reuse, R7, R10, 0x1, P6 ;  /* 0x000000071007d211 */ /* 0x040fe400030f0c0a */
[----:B-1----:R-:W-:-:S03]  /*2d60*/  @!P4 LEA R4, P3, R16, R4, 0x1 ;  /* 0x000000041004c211 */ /* 0x002fc600078608ff */
[----:B------:R-:W-:Y:S01]  /*2d70*/  @!PT LDS RZ, [RZ] ;  /* 0x00000000fffff984 */ /* 0x000fe20000000800 */
[----:B------:R-:W-:Y:S01]  /*2d80*/  @!PT LDS RZ, [RZ] ;  /* 0x00000000fffff984 */ /* 0x000fe20000000800 */
[----:B------:R-:W-:Y:S01]  /*2d90*/  @!PT LDS RZ, [RZ] ;  /* 0x00000000fffff984 */ /* 0x000fe20000000800 */
[----:B------:R1:W-:Y:S01]  /*2da0*/  @!P5 LDGSTS.E.BYPASS.LTC128B.128 [R13+0x10000], desc[UR36][R6.64] ;  /* 0x10000000060ddfae */ /* 0x0003e2000b901d64 */
[----:B------:R-:W-:-:S03]  /*2db0*/  @!P4 LEA.HI.X R5, R16, R5, R10, 0x1, P3 ;  /* 0x000000051005c211 */ /* 0x000fc600018f0c0a */
[----:B------:R1:W-:Y:S01]  /*2dc0*/  @P4 STS.128 [R13+0x12000], RZ ;  /* 0x012000ff0d004388 */ /* 0x0003e20000000c00 */
        /* <DEDUP_REMOVED lines=10> */
[----:B--2---:R1:W-:Y:S02]  /*2e70*/  @!P2 LDGSTS.E.BYPASS.LTC128B.128 [R13+0x14000], desc[UR36][R2.64+0x80] ;  /* 0x14000080020dafae */ /* 0x0043e4000b901d64 */
.L_x_846:
[----:B------:R-:W-:Y:S05]  /*2e80*/  BSYNC B0 ;  /* 0x0000000000007941 */ /* 0x000fea0003800000 */
.L_x_845:
[C---:B------:R-:W-:Y:S01]  /*2e90*/  VIADD R8, R190.reuse, 0x8 ;  /* 0x00000008be087836 */ /* 0x040fe20000000000 */
[-C--:B------:R-:W-:Y:S01]  /*2ea0*/  ISETP.GE.AND P4, PT, R190, R12.reuse, PT ;  /* 0x0000000cbe00720c */ /* 0x080fe20003f86270 */
[----:B------:R-:W-:Y:S01]  /*2eb0*/  IMAD.MOV.U32 R211, RZ, RZ, 0x7f800000 ;  /* 0x7f800000ffd37424 */ /* 0x000fe200078e00ff */
[----:B-12---:R-:W2:Y:S01]  /*2ec0*/  LDG.E.64 R2, desc[UR36][R14.64] ;  /* 0x000000240e027981 */ /* 0x006ea2000c1e1b00 */
[----:B------:R-:W-:Y:S01]  /*2ed0*/  IMAD.MOV.U32 R212, RZ, RZ, 0x7f800000 ;  /* 0x7f800000ffd47424 */ /* 0x000fe200078e00ff */
[----:B------:R-:W-:Y:S01]  /*2ee0*/  ISETP.GE.AND P3, PT, R8, R12, PT ;  /* 0x0000000c0800720c */ /* 0x000fe20003f66270 */
[----:B------:R-:W-:Y:S01]  /*2ef0*/  IMAD.WIDE R8, R190, 0x4, R220 ;  /* 0x00000004be087825 */ /* 0x000fe200078e02dc */
[----:B------:R-:W3:Y:S03]  /*2f00*/  LDG.E.64 R4, desc[UR36][R14.64+0x8] ;  /* 0x000008240e047981 */ /* 0x000ee6000c1e1b00 */
[----:B------:R-:W-:Y:S01]  /*2f10*/  VIADD R0, R0, 0x80 ;  /* 0x0000008000007836 */ /* 0x000fe20000000000 */
[----:B------:R-:W0:Y:S01]  /*2f20*/  LDGDEPBAR ;  /* 0x00000000000079af */ /* 0x000e220000000000 */
[----:B------:R-:W-:-:S02]  /*2f30*/  VIADD R6, R190, 0x28 ;  /* 0x00000028be067836 */ /* 0x000fc40000000000 */
[----:B------:R-:W-:Y:S01]  /*2f40*/  VIADD R7, R190, 0x20 ;  /* 0x00000020be077836 */ /* 0x000fe20000000000 */
[----:B------:R-:W5:Y:S01]  /*2f50*/  @!P4 LDG.E R211, desc[UR36][R8.64] ;  /* 0x0000002408d3c981 */ /* 0x000f62000c1e1900 */
[----:B------:R-:W-:Y:S01]  /*2f60*/  IMAD.MOV.U32 R210, RZ, RZ, 0x7f800000 ;  /* 0x7f800000ffd27424 */ /* 0x000fe200078e00ff */
[----:B------:R-:W-:Y:S02]  /*2f70*/  USHF.L.U32 UR29, UR24, 0x4, URZ ;  /* 0x00000004181d7899 */ /* 0x000fe4000800063f */
[----:B------:R-:W5:Y:S01]  /*2f80*/  @!P3 LDG.E R212, desc[UR36][R8.64+0x20] ;  /* 0x0000202408d4b981 */ /* 0x000f62000c1e1900 */
[----:B------:R-:W-:Y:S01]  /*2f90*/  ISETP.GE.AND P5, PT, R0, R215, PT ;  /* 0x000000d70000720c */ /* 0x000fe20003fa6270 */
[----:B------:R-:W-:Y:S01]  /*2fa0*/  USHF.L.U32 UR30, UR24, 0x3, URZ ;  /* 0x00000003181e7899 */ /* 0x000fe2000800063f */
[-C--:B------:R-:W-:Y:S01]  /*2fb0*/  ISETP.GE.AND P1, PT, R6, R12.reuse, PT ;  /* 0x0000000c0600720c */ /* 0x080fe20003f26270 */
[----:B------:R-:W-:Y:S01]  /*2fc0*/  IMAD.MOV.U32 R209, RZ, RZ, 0x7f800000 ;  /* 0x7f800000ffd17424 */ /* 0x000fe200078e00ff */
[----:B------:R-:W-:Y:S01]  /*2fd0*/  SHF.R.S32.HI R206, RZ, 0x1f, R218 ;  /* 0x0000001fffce7819 */ /* 0x000fe200000114da */
[----:B------:R-:W-:Y:S01]  /*2fe0*/  IMAD.SHL.U32 R207, R183, 0x20, RZ ;  /* 0x00000020b7cf7824 */ /* 0x000fe200078e00ff */
[----:B------:R-:W-:Y:S01]  /*2ff0*/  CS2R R126, SRZ ;  /* 0x00000000007e7805 */ /* 0x000fe2000001ff00 */
[----:B------:R-:W-:Y:S01]  /*3000*/  IMAD.MOV.U32 R208, RZ, RZ, R213 ;  /* 0x000000ffffd07224 */ /* 0x000fe200078e00d5 */
[----:B------:R-:W-:Y:S01]  /*3010*/  CS2R R124, SRZ ;  /* 0x00000000007c7805 */ /* 0x000fe2000001ff00 */
[C---:B------:R-:W-:Y:S01]  /*3020*/  VIADD R199, R186.reuse, 0x20 ;  /* 0x00000020bac77836 */ /* 0x040fe20000000000 */
[----:B------:R-:W-:Y:S01]  /*3030*/  CS2R R130, SRZ ;  /* 0x0000000000827805 */ /* 0x000fe2000001ff00 */
[----:B------:R-:W-:Y:S01]  /*3040*/  VIADD R198, R186, 0x40 ;  /* 0x00000040bac67836 */ /* 0x000fe20000000000 */
[----:B------:R-:W-:Y:S01]  /*3050*/  CS2R R128, SRZ ;  /* 0x0000000000807805 */ /* 0x000fe2000001ff00 */
[----:B------:R-:W1:Y:S01]  /*3060*/  @P5 S2R R0, SR_TID.X ;  /* 0x0000000000005919 */ /* 0x000e620000002100 */
[----:B------:R-:W-:Y:S01]  /*3070*/  ISETP.GE.AND P2, PT, R7, R12, PT ;  /* 0x0000000c0700720c */ /* 0x000fe20003f46270 */
[----:B------:R-:W-:Y:S01]  /*3080*/  @!P1 IMAD.WIDE R6, R6, 0x4, R220 ;  /* 0x0000000406069825 */ /* 0x000fe200078e02dc */
[----:B------:R-:W-:-:S02]  /*3090*/  UIADD3 UR19, UR29, 0x40, URZ ;  /* 0x000000401d137890 */ /* 0x000fc4000fffe03f */
[----:B------:R-:W-:Y:S02]  /*30a0*/  UIADD3 UR16, UR29, 0x20, URZ ;  /* 0x000000201d107890 */ /* 0x000fe4000fffe03f */
[----:B------:R4:W5:Y:S01]  /*30b0*/  @!P1 LDG.E R210, desc[UR36][R6.64] ;  /* 0x0000002406d29981 */ /* 0x000962000c1e1900 */
[----:B------:R-:W-:Y:S02]  /*30c0*/  UIADD3 UR18, UR30, UR19, URZ ;  /* 0x000000131e127290 */ /* 0x000fe4000fffe03f */
[----:B------:R-:W-:Y:S02]  /*30d0*/  UIADD3 UR15, UR30, UR16, URZ ;  /* 0x000000101e0f7290 */ /* 0x000fe4000fffe03f */
[----:B------:R-:W-:Y:S02]  /*30e0*/  UIADD3 UR17, UR30, UR18, URZ ;  /* 0x000000121e117290 */ /* 0x000fe4000fffe03f */
[----:B------:R1:W5:Y:S01]  /*30f0*/  @!P2 LDG.E R209, desc[UR36][R8.64+0x80] ;  /* 0x0000802408d1a981 */ /* 0x000362000c1e1900 */
[----:B------:R-:W-:Y:S01]  /*3100*/  CS2R R122, SRZ ;  /* 0x00000000007a7805 */ /* 0x000fe2000001ff00 */
[----:B------:R-:W-:Y:S01]  /*3110*/  UIADD3 UR12, UR30, UR17, URZ ;  /* 0x000000111e0c7290 */ /* 0x000fe2000fffe03f */
        /* <DEDUP_REMOVED lines=15> */
[----:B----4-:R-:W-:Y:S01]  /*3210*/  IMAD R6, R189, UR14, R188 ;  /* 0x0000000ebd067c24 */ /* 0x010fe2000f8e02bc */
[----:B------:R-:W-:Y:S01]  /*3220*/  UIADD3 UR14, UR30, UR15, URZ ;  /* 0x0000000f1e0e7290 */ /* 0x000fe2000fffe03f */
[----:B------:R-:W-:Y:S02]  /*3230*/  CS2R R90, SRZ ;  /* 0x00000000005a7805 */ /* 0x000fe4000001ff00 */
[----:B------:R-:W-:Y:S01]  /*3240*/  CS2R R88, SRZ ;  /* 0x0000000000587805 */ /* 0x000fe2000001ff00 */
[----:B------:R-:W-:Y:S01]  /*3250*/  IMAD.SHL.U32 R6, R6, 0x20, RZ ;  /* 0x0000002006067824 */ /* 0x000fe200078e00ff */
[----:B------:R-:W-:Y:S01]  /*3260*/  UIADD3 UR13, UR30, UR14, URZ ;  /* 0x0000000e1e0d7290 */ /* 0x000fe2000fffe03f */
[----:B-1----:R-:W-:Y:S01]  /*3270*/  @P5 IMAD.SHL.U32 R0, R0, 0x2, RZ ;  /* 0x0000000200005824 */ /* 0x002fe200078e00ff */
[----:B------:R-:W-:Y:S01]  /*3280*/  UIADD3 UR10, UR30, UR12, URZ ;  /* 0x0000000c1e0a7290 */ /* 0x000fe2000fffe03f */
[----:B------:R-:W-:Y:S01]  /*3290*/  CS2R R86, SRZ ;  /* 0x0000000000567805 */ /* 0x000fe2000001ff00 */
[----:B------:R-:W-:Y:S01]  /*32a0*/  UIADD3 UR11, UR30, UR13, URZ ;  /* 0x0000000d1e0b7290 */ /* 0x000fe2000fffe03f */
[----:B------:R-:W-:-:S02]  /*32b0*/  CS2R R84, SRZ ;  /* 0x0000000000547805 */ /* 0x000fc4000001ff00 */
[----:B------:R-:W-:Y:S01]  /*32c0*/  @P5 LOP3.LUT R207, R207, 0x6, R0, 0xf8, !PT ;  /* 0x00000006cfcf5812 */ /* 0x000fe200078ef800 */
        /* <DEDUP_REMOVED lines=28> */
[----:B------:R-:W-:Y:S01]  /*3490*/  UIMAD UR25, UR24, 0x30, URZ ;  /* 0x00000030181978a4 */ /* 0x000fe2000f8e023f */
[----:B------:R-:W-:Y:S01]  /*34a0*/  ULDC UR20, c[0x0][0x2d0] ;  /* 0x0000b40000147ab9 */ /* 0x000fe20000000800 */
[----:B------:R-:W-:Y:S02]  /*34b0*/  UIADD3 UR23, -UR23, URZ, URZ ;  /* 0x0000003f17177290 */ /* 0x000fe4000fffe13f */
[----:B------:R-:W-:-:S02]  /*34c0*/  UIMAD UR24, UR24, 0x38, URZ ;  /* 0x00000038181878a4 */ /* 0x000fc4000f8e023f */
[----:B------:R-:W-:Y:S02]  /*34d0*/  UIADD3 UR9, UR30, UR10, URZ ;  /* 0x0000000a1e097290 */ /* 0x000fe4000fffe03f */
[----:B------:R-:W-:Y:S01]  /*34e0*/  UIADD3 UR8, UR30, UR11, URZ ;  /* 0x0000000b1e087290 */ /* 0x000fe2000fffe03f */
[----:B------:R-:W-:Y:S01]  /*34f0*/  ULDC.U8 UR22, c[0x0][0x388] ;  /* 0x0000e20000167ab9 */ /* 0x000fe20000000000 */
[----:B------:R-:W-:Y:S01]  /*3500*/  ULDC UR21, c[0x0][0x2ec] ;  /* 0x0000bb0000157ab9 */ /* 0x000fe20000000800 */
[----:B--2---:R-:W-:Y:S01]  /*3510*/  R2UR UR34, R3 ;  /* 0x00000000032272ca */ /* 0x004fe200000e0000 */
[----:B------:R-:W-:Y:S01]  /*3520*/  VIADD R3, R181, 0x1800 ;  /* 0x00001800b5037836 */ /* 0x000fe20000000000 */
[----:B------:R-:W-:Y:S01]  /*3530*/  R2UR UR35, R2 ;  /* 0x00000000022372ca */ /* 0x000fe200000e0000 */
[----:B------:R-:W-:Y:S01]  /*3540*/  VIADD R2, R180, 0x1800 ;  /* 0x00001800b4027836 */ /* 0x000fe20000000000 */
[----:B---3--:R-:W-:Y:S02]  /*3550*/  IADD3 R218, P2, P1, R6, R4, R218 ;  /* 0x0000000406da7210 */ /* 0x008fe4000795e0da */
[----:B------:R-:W-:-:S02]  /*3560*/  SHF.R.S32.HI R6, RZ, 0x1f, R6 ;  /* 0x0000001fff067819 */ /* 0x000fc40000011406 */
[----:B------:R-:W-:Y:S02]  /*3570*/  SEL R3, R3, R181, !P0 ;  /* 0x000000b503037207 */ /* 0x000fe40004000000 */
[----:B------:R-:W-:Y:S01]  /*3580*/  SEL R2, R2, R180, !P0 ;  /* 0x000000b402027207 */ /* 0x000fe20004000000 */
[----:B------:R-:W-:Y:S01]  /*3590*/  IMAD.WIDE.U32 R218, R218, -0x2daee0ad, RZ ;  /* 0xd2511f53dada7825 */ /* 0x000fe200078e00ff */
[----:B------:R-:W-:Y:S02]  /*35a0*/  IADD3.X R206, R6, R5, R206, P2, P1 ;  /* 0x0000000506ce7210 */ /* 0x000fe400017e24ce */
[----:B------:R-:W-:Y:S02]  /*35b0*/  LEA R3, R3, UR6, 0x1 ;  /* 0x0000000603037c11 */ /* 0x000fe4000f8e08ff */
[----:B------:R-:W-:-:S07]  /*35c0*/  LEA R2, R2, UR6, 0x1 ;  /* 0x0000000602027c11 */ /* 0x000fce000f8e08ff */
.L_x_849:
[----:B------:R-:W0:Y:S01]  /*35d0*/  LDGDEPBAR ;  /* 0x00000000000079af */ /* 0x000e220000000000 */
[----:B------:R-:W-:Y:S01]  /*35e0*/  IMAD.IADD R182, R176, 0x1, R3 ;  /* 0x00000001b0b67824 */ /* 0x000fe200078e0203 */
[----:B-----5:R-:W-:Y:S01]  /*35f0*/  FSETP.NEU.FTZ.AND P6, PT, R211, -INF , PT ;  /* 0xff800000d300780b */ /* 0x020fe20003fdd000 */
[----:B------:R-:W-:Y:S02]  /*3600*/  UIADD3 UR33, UR35, -0x61c88647, URZ ;  /* 0x9e3779b923217890 */ /* 0x000fe4000fffe03f */
[----:B------:R-:W-:Y:S02]  /*3610*/  UIADD3 UR31, UR35, 0x3c6ef372, URZ ;  /* 0x3c6ef372231f7890 */ /* 0x000fe4000fffe03f */
[----:B------:R-:W-:Y:S01]  /*3620*/  UIADD3 UR32, UR34, -0x4498517b, URZ ;  /* 0xbb67ae8522207890 */ /* 0x000fe2000fffe03f */
[----:B------:R-:W-:Y:S04]  /*3630*/  DEPBAR.LE SB0, 0x0 ;  /* 0x000080000000791a */ /* 0x000fe80000000000 */
[----:B------:R-:W-:Y:S06]  /*3640*/  BAR.SYNC.DEFER_BLOCKING 0x0 ;  /* 0x0000000000007b1d */ /* 0x000fec0000010000 */
        /* <DEDUP_REMOVED lines=11> */
[----:B------:R-:W-:Y:S01]  /*3700*/  LDSM.16.M88.4 R152, [R3+0x1000] ;  /* 0x001000000398783b */ /* 0x000fe20000000200 */
[C---:B------:R-:W-:Y:S07]  /*3710*/  HMMA.16816.F32.BF16 R16, R32.reuse, R18, RZ ;  /* 0x000000122010723c */ /* 0x040fee00000418ff */
[----:B------:R-:W2:Y:S01]  /*3720*/  LDSM.16.M88.4 R156, [R178+UR6+0xb000] ;  /* 0x00b00006b29c783b */ /* 0x000ea20008000200 */
        /* <DEDUP_REMOVED lines=9> */
[----:B------:R-:W-:Y:S05]  /*37c0*/  LDSM.16.M88.4 R168, [R182+0x1800] ;  /* 0x00180000b6a8783b */ /* 0x000fea0000000200 */
[-C--:B------:R-:W-:Y:S06]  /*37d0*/  HMMA.16816.F32.BF16 R12, R144, R142.reuse, R12 ;  /* 0x0000008e900c723c */ /* 0x080fec000004180c */
[C---:B------:R-:W-:Y:S01]  /*37e0*/  HMMA.16816.F32.BF16 R16, R136.reuse, R142, R16 ;  /* 0x0000008e8810723c */ /* 0x040fe20000041810 */
[----:B------:R-:W1:Y:S05]  /*37f0*/  LDSM.16.M88.4 R140, [R182+0x1000] ;  /* 0x00100000b68c783b */ /* 0x000e6a0000000200 */
[-C--:B--2---:R-:W-:Y:S06]  /*3800*/  HMMA.16816.F32.BF16 R20, R136, R148.reuse, R20 ;  /* 0x000000948814723c */ /* 0x084fec0000041814 */
[C---:B------:R-:W-:Y:S06]  /*3810*/  HMMA.16816.F32.BF16 R24, R144.reuse, R148, R24 ;  /* 0x000000949018723c */ /* 0x040fec0000041818 */
[-C--:B------:R-:W-:Y:S01]  /*3820*/  HMMA.16816.F32.BF16 R28, R144, R150.reuse, R28 ;  /* 0x00000096901c723c */ /* 0x080fe2000004181c */
[----:B------:R-:W-:Y:S05]  /*3830*/  LDSM.16.M88.4 R144, [R3+0x2000] ;  /* 0x002000000390783b */ /* 0x000fea0000000200 */
[----:B------:R-:W-:Y:S03]  /*3840*/  HMMA.16816.F32.BF16 R32, R136, R150, R32 ;  /* 0x000000968820723c */ /* 0x000fe60000041820 */
[----:B------:R-:W2:Y:S03]  /*3850*/  LDSM.16.M88.4 R136, [R177+0x2400] ;  /* 0x00240000b188783b */ /* 0x000ea60000000200 */
[-C--:B------:R-:W-:Y:S05]  /*3860*/  HMMA.16816.F32.BF16 R4, R152, R156.reuse, R4 ;  /* 0x0000009c9804723c */ /* 0x080fea0000041804 */
[----:B------:R-:W4:Y:S01]  /*3870*/  LDSM.16.M88.4 R148, [R178+UR6+0xd000] ;  /* 0x00d00006b294783b */ /* 0x000f220008000200 */
[C---:B---3--:R-:W-:Y:S06]  /*3880*/  HMMA.16816.F32.BF16 R8, R160.reuse, R156, R8 ;  /* 0x0000009ca008723c */ /* 0x048fec0000041808 */
        /* <DEDUP_REMOVED lines=8> */
[----:B------:R-:W3:Y:S03]  /*3910*/  LDSM.16.M88.4 R132, [R3+0x2800] ;  /* 0x002800000384783b */ /* 0x000ee60000000200 */
[-C--:B-1----:R-:W-:Y:S05]  /*3920*/  HMMA.16816.F32.BF16 R4, R140, R164.reuse, R4 ;  /* 0x000000a48c04723c */ /* 0x082fea0000041804 */
[----:B------:R-:W1:Y:S01]  /*3930*/  LDSM.16.M88.4 R152, [R178+UR6+0xd400] ;  /* 0x00d40006b298783b */ /* 0x000e620008000200 */
[C---:B------:R-:W-:Y:S06]  /*3940*/  HMMA.16816.F32.BF16 R8, R168.reuse, R164, R8 ;  /* 0x000000a4a808723c */ /* 0x040fec0000041808 */
[-C--:B------:R-:W-:Y:S06]  /*3950*/  HMMA.16816.F32.BF16 R12, R168, R166.reuse, R12 ;  /* 0x000000a6a80c723c */ /* 0x080fec000004180c */
[C---:B------:R-:W-:Y:S01]  /*3960*/  HMMA.16816.F32.BF16 R16, R140.reuse, R166, R16 ;  /* 0x000000a68c10723c */ /* 0x040fe20000041810 */
[----:B------:R-:W1:Y:S05]  /*3970*/  LDSM.16.M88.4 R164, [R182+0x2800] ;  /* 0x00280000b6a4783b */ /* 0x000e6a0000000200 */
[-C--:B--2---:R-:W-:Y:S06]  /*3980*/  HMMA.16816.F32.BF16 R20, R140, R136.reuse, R20 ;  /* 0x000000888c14723c */ /* 0x084fec0000041814 */
[C---:B------:R-:W-:Y:S06]  /*3990*/  HMMA.16816.F32.BF16 R24, R168.reuse, R136, R24 ;  /* 0x00000088a818723c */ /* 0x040fec0000041818 */
[-C--:B------:R-:W-:Y:S06]  /*39a0*/  HMMA.16816.F32.BF16 R28, R168, R138.reuse, R28 ;  /* 0x0000008aa81c723c */ /* 0x080fec000004181c */
[----:B------:R-:W-:Y:S06]  /*39b0*/  HMMA.16816.F32.BF16 R32, R140, R138, R32 ;  /* 0x0000008a8c20723c */ /* 0x000fec0000041820 */
[-C--:B----4-:R-:W-:Y:S05]  /*39c0*/  HMMA.16816.F32.BF16 R4, R144, R148.reuse, R4 ;  /* 0x000000949004723c */ /* 0x090fea0000041804 */
[----:B------:R-:W-:Y:S01]  /*39d0*/  @P5 IMAD R138, R192, 0x80, R207 ;  /* 0x00000080c08a5824 */ /* 0x000fe200078e02cf */
[C---:B---3--:R-:W-:Y:S05]  /*39e0*/  HMMA.16816.F32.BF16 R8, R132.reuse, R148, R8 ;  /* 0x000000948408723c */ /* 0x048fea0000041808 */
[----:B------:R-:W-:Y:S01]  /*39f0*/  @P5 VIADD R139, R138, 0x11 ;  /* 0x000000118a8b5836 */ /* 0x000fe20000000000 */
[-C--:B------:R-:W-:Y:S05]  /*3a00*/  HMMA.16816.F32.BF16 R12, R132, R150.reuse, R12 ;  /* 0x00000096840c723c */ /* 0x080fea000004180c */
[----:B------:R-:W-:Y:S01]  /*3a10*/  LOP3.LUT R148, R206, UR35, RZ, 0x3c, !PT ;  /* 0x00000023ce947c12 */ /* 0x000fe2000f8e3cff */
[C---:B------:R-:W-:Y:S05]  /*3a20*/  HMMA.16816.F32.BF16 R16, R144.reuse, R150, R16 ;  /* 0x000000969010723c */ /* 0x040fea0000041810 */
[----:B------:R-:W-:Y:S01]  /*3a30*/  IMAD R140, R192, 0x4, R183 ;  /* 0x00000004c08c7824 */ /* 0x000fe200078e02b7 */
[-C--:B-1----:R-:W-:Y:S05]  /*3a40*/  HMMA.16816.F32.BF16 R20, R144, R152.reuse, R20 ;  /* 0x000000989014723c */ /* 0x082fea0000041814 */
[----:B------:R-:W-:Y:S01]  /*3a50*/  LOP3.LUT R140, R219, UR34, R140, 0x96, !PT ;  /* 0x00000022db8c7c12 */ /* 0x000fe2000f8e968c */
[C---:B------:R-:W-:Y:S05]  /*3a60*/  HMMA.16816.F32.BF16 R24, R132.reuse, R152, R24 ;  /* 0x000000988418723c */ /* 0x040fea0000041818 */
[----:B------:R-:W-:Y:S01]  /*3a70*/  IMAD R141, R214, 0x4, R184 ;  /* 0x00000004d68d7824 */ /* 0x000fe200078e02b8 */
[-C--:B------:R-:W-:Y:S06]  /*3a80*/  HMMA.16816.F32.BF16 R28, R132, R154.reuse, R28 ;  /* 0x0000009a841c723c */ /* 0x080fec000004181c */
[----:B------:R-:W-:Y:S05]  /*3a90*/  HMMA.16816.F32.BF16 R32, R144, R154, R32 ;  /* 0x0000009a9020723c */ /* 0x000fea0000041820 */
[----:B------:R-:W-:Y:S01]  /*3aa0*/  @P5 VIADD R133, R138, 0x8 ;  /* 0x000000088a855836 */ /* 0x000fe20000000000 */
[-C--:B------:R-:W-:Y:S05]  /*3ab0*/  HMMA.16816.F32.BF16 R4, R156, R160.reuse, R4 ;  /* 0x000000a09c04723c */ /* 0x080fea0000041804 */
[-C--:B------:R-:W-:Y:S01]  /*3ac0*/  @P5 ISETP.GE.AND P1, PT, R133, R215.reuse, PT ;  /* 0x000000d78500520c */ /* 0x080fe20003f26270 */
[C---:B------:R-:W-:Y:S05]  /*3ad0*/  HMMA.16816.F32.BF16 R8, R164.reuse, R160, R8 ;  /* 0x000000a0a408723c */ /* 0x040fea0000041808 */
[----:B------:R-:W-:Y:S01]  /*3ae0*/  IMAD.MOV.U32 R134, RZ, RZ, R201 ;  /* 0x000000ffff867224 */ /* 0x000fe200078e00c9 */
[-C--:B------:R-:W-:Y:S05]  /*3af0*/  HMMA.16816.F32.BF16 R12, R164, R162.reuse, R12 ;  /* 0x000000a2a40c723c */ /* 0x080fea000004180c */
[----:B------:R-:W-:Y:S01]  /*3b00*/  LEA R136, P0, R190, R134, 0x2 ;  /* 0x00000086be887211 */ /* 0x000fe200078010ff */
[----:B------:R-:W-:Y:S01]  /*3b10*/  @P5 VIADD R132, R138, 0x1 ;  /* 0x000000018a845836 */ /* 0x000fe20000000000 */
[C---:B------:R-:W-:Y:S04]  /*3b20*/  HMMA.16816.F32.BF16 R16, R156.reuse, R162, R16 ;  /* 0x000000a29c10723c */ /* 0x040fe80000041810 */
[-C--:B------:R-:W-:Y:S01]  /*3b30*/  @P5 ISETP.GE.AND P2, PT, R132, R215.reuse, PT ;  /* 0x000000d78400520c */ /* 0x080fe20003f46270 */
[C---:B------:R-:W-:Y:S02]  /*3b40*/  @P5 VIADD R133, R138.reuse, 0x10 ;  /* 0x000000108a855836 */ /* 0x040fe40000000000 */
[----:B------:R-:W-:Y:S01]  /*3b50*/  FMUL.FTZ R134, R211, 1.4426950216293334961 ;  /* 0x3fb8aa3bd3867820 */ /* 0x000fe20000410000 */
[----:B------:R-:W-:Y:S03]  /*3b60*/  IMAD.MOV.U32 R135, RZ, RZ, R200 ;  /* 0x000000ffff877224 */ /* 0x000fe600078e00c8 */
[----:B------:R-:W-:Y:S02]  /*3b70*/  @P5 FSEL R5, R5, -INF , !P2 ;  /* 0xff80000005055808 */ /* 0x000fe40005000000 */
[----:B------:R-:W-:Y:S01]  /*3b80*/  @P5 ISETP.GE.AND P3, PT, R133, R215, PT ;  /* 0x000000d78500520c */ /* 0x000fe20003f66270 */
[----:B------:R-:W-:Y:S01]  /*3b90*/  @P5 VIADD R132, R138, 0x9 ;  /* 0x000000098a845836 */ /* 0x000fe20000000000 */
[----:B------:R-:W-:Y:S01]  /*3ba0*/  LEA.HI.X.SX32 R137, R190, R135, 0x2, P0 ;  /* 0x00000087be897211 */ /* 0x000fe200000f16ff */
[C---:B------:R-:W-:Y:S01]  /*3bb0*/  FMUL.FTZ R133, R212.reuse, 1.4426950216293334961 ;  /* 0x3fb8aa3bd4857820 */ /* 0x040fe20000410000 */
[----:B------:R-:W-:Y:S01]  /*3bc0*/  FSETP.NEU.FTZ.AND P0, PT, R212, -INF , PT ;  /* 0xff800000d400780b */ /* 0x000fe20003f1d000 */
[C---:B------:R-:W-:Y:S01]  /*3bd0*/  FMUL.FTZ R135, R209.reuse, 1.4426950216293334961 ;  /* 0x3fb8aa3bd1877820 */ /* 0x040fe20000410000 */
[-C--:B------:R-:W-:Y:S01]  /*3be0*/  @P5 ISETP.GE.AND P4, PT, R132, R215.reuse, PT ;  /* 0x000000d78400520c */ /* 0x080fe20003f86270 */
[----:B------:R-:W2:Y:S01]  /*3bf0*/  LDG.E R171, desc[UR36][R136.64] ;  /* 0x0000002488ab7981 */ /* 0x000ea2000c1e1900 */
[----:B------:R-:W-:Y:S01]  /*3c00*/  FSEL R134, R134, RZ, P6 ;  /* 0x000000ff86867208 */ /* 0x000fe20003000000 */
[C---:B------:R-:W-:Y:S01]  /*3c10*/  FMUL.FTZ R132, R210.reuse, 1.4426950216293334961 ;  /* 0x3fb8aa3bd2847820 */ /* 0x040fe20000410000 */
[----:B------:R-:W-:Y:S01]  /*3c20*/  FSETP.NEU.FTZ.AND P6, PT, R209, -INF , PT ;  /* 0xff800000d100780b */ /* 0x000fe20003fdd000 */
[----:B------:R-:W3:Y:S01]  /*3c30*/  LDG.E R170, desc[UR36][R136.64+0x20] ;  /* 0x0000202488aa7981 */ /* 0x000ee2000c1e1900 */
[----:B------:R-:W-:Y:S01]  /*3c40*/  FSEL R133, R133, RZ, P0 ;  /* 0x000000ff85857208 */ /* 0x000fe20000000000 */
[--C-:B------:R-:W-:Y:S01]  /*3c50*/  FFMA.FTZ R5, R5, UR21, -R134.reuse ;  /* 0x0000001505057c23 */ /* 0x100fe20008010886 */
[----:B------:R-:W-:Y:S01]  /*3c60*/  FSETP.NEU.FTZ.AND P0, PT, R210, -INF , PT ;  /* 0xff800000d200780b */ /* 0x000fe20003f1d000 */
[----:B------:R-:W5:Y:S01]  /*3c70*/  LDG.E R169, desc[UR36][R136.64+0x80] ;  /* 0x0000802488a97981 */ /* 0x000f62000c1e1900 */
[----:B------:R-:W-:Y:S01]  /*3c80*/  FSEL R135, R135, RZ, P6 ;  /* 0x000000ff87877208 */ /* 0x000fe20003000000 */
[----:B------:R1:W-:Y:S01]  /*3c90*/  MUFU.EX2 R224, R5 ;  /* 0x0000000500e07308 */ /* 0x0003e20000000800 */
[-C--:B------:R-:W-:Y:S01]  /*3ca0*/  @P5 ISETP.GE.AND P6, PT, R139, R215.reuse, PT ;  /* 0x000000d78b00520c */ /* 0x080fe20003fc6270 */
[----:B------:R4:W5:Y:S01]  /*3cb0*/  LDG.E R168, desc[UR36][R136.64+0xa0] ;  /* 0x0000a02488a87981 */ /* 0x000962000c1e1900 */
[----:B------:R-:W-:Y:S01]  /*3cc0*/  FSEL R132, R132, RZ, P0 ;  /* 0x000000ff84847208 */ /* 0x000fe20000000000 */
[C---:B------:R-:W-:Y:S01]  /*3cd0*/  @P5 VIADD R139, R138.reuse, 0x18 ;  /* 0x000000188a8b5836 */ /* 0x040fe20000000000 */
[CC--:B------:R-:W-:Y:S01]  /*3ce0*/  @P5 ISETP.GE.AND P0, PT, R138.reuse, R215.reuse, PT ;  /* 0x000000d78a00520c */ /* 0x0c0fe20003f06270 */
[----:B------:R-:W-:Y:S01]  /*3cf0*/  @P5 VIADD R138, R138, 0x19 ;  /* 0x000000198a8a5836 */ /* 0x000fe20000000000 */
[----:B------:R-:W-:Y:S01]  /*3d00*/  @P5 FSEL R7, R7, -INF , !P2 ;  /* 0xff80000007075808 */ /* 0x000fe20005000000 */
[----:B------:R-:W-:Y:S01]  /*3d10*/  IMAD.WIDE.U32 R146, R141, -0x326172a9, RZ ;  /* 0xcd9e8d578d927825 */ /* 0x000fe200078e00ff */
[----:B------:R-:W-:Y:S02]  /*3d20*/  @P5 FSEL R4, R4, -INF , !P0 ;  /* 0xff80000004045808 */ /* 0x000fe40004000000 */
[----:B------:R-:W-:Y:S01]  /*3d30*/  @P5 FSEL R6, R6, -INF , !P0 ;  /* 0xff80000006065808 */ /* 0x000fe20004000000 */
[--C-:B------:R-:W-:Y:S01]  /*3d40*/  FFMA.FTZ R7, R7, UR21, -R133.reuse ;  /* 0x0000001507077c23 */ /* 0x100fe20008010885 */
[----:B------:R-:W-:Y:S01]  /*3d50*/  @P5 FSEL R8, R8, -INF , !P0 ;  /* 0xff80000008085808 */ /* 0x000fe20004000000 */
[----:B------:R-:W-:Y:S01]  /*3d60*/  FFMA.FTZ R4, R4, UR21, -R134 ;  /* 0x0000001504047c23 */ /* 0x000fe20008010886 */
[----:B------:R-:W-:Y:S01]  /*3d70*/  @P5 FSEL R10, R10, -INF , !P0 ;  /* 0xff8000000a0a5808 */ /* 0x000fe20004000000 */
[----:B------:R-:W-:Y:S01]  /*3d80*/  FFMA.FTZ R6, R6, UR21, -R133 ;  /* 0x0000001506067c23 */ /* 0x000fe20008010885 */
[-C--:B------:R-:W-:Y:S01]  /*3d90*/  @P5 ISETP.GE.AND P0, PT, R139, R215.reuse, PT ;  /* 0x000000d78b00520c */ /* 0x080fe20003f06270 */
[----:B------:R-:W-:Y:S01]  /*3da0*/  VIADD R139, R141, 0x2 ;  /* 0x000000028d8b7836 */ /* 0x000fe20000000000 */
[-C--:B------:R-:W-:Y:S01]  /*3db0*/  LOP3.LUT R150, R147, R148.reuse, RZ, 0x3c, !PT ;  /* 0x0000009493967212 */ /* 0x080fe200078e3cff */
[----:B------:R-:W-:Y:S01]  /*3dc0*/  IMAD.WIDE.U32 R140, R140, -0x326172a9, RZ ;  /* 0xcd9e8d578c8c7825 */ /* 0x000fe200078e00ff */
[----:B------:R-:W-:Y:S01]  /*3dd0*/  @P5 FSEL R9, R9, -INF , !P2 ;  /* 0xff80000009095808 */ /* 0x000fe20005000000 */
[----:B------:R-:W-:Y:S01]  /*3de0*/  MUFU.EX2 R225, R6 ;  /* 0x0000000600e17308 */ /* 0x000fe20000000800 */
[----:B------:R-:W-:Y:S01]  /*3df0*/  @P5 FSEL R11, R11, -INF , !P2 ;  /* 0xff8000000b0b5808 */ /* 0x000fe20005000000 */
[----:B------:R-:W-:Y:S01]  /*3e00*/  IMAD.WIDE.U32 R142, R139, -0x326172a9, RZ ;  /* 0xcd9e8d578b8e7825 */ /* 0x000fe200078e00ff */
[----:B------:R-:W-:Y:S02]  /*3e10*/  @P5 ISETP.GE.AND P2, PT, R138, R215, PT ;  /* 0x000000d78a00520c */ /* 0x000fe40003f46270 */
[----:B------:R-:W-:Y:S01]  /*3e20*/  LOP3.LUT R146, R141, UR33, R146, 0x96, !PT ;  /* 0x000000218d927c12 */ /* 0x000fe2000f8e9692 */
[--C-:B------:R-:W-:Y:S01]  /*3e30*/  FFMA.FTZ R8, R8, UR21, -R135.reuse ;  /* 0x0000001508087c23 */ /* 0x100fe20008010887 */
[----:B------:R-:W-:Y:S03]  /*3e40*/  LOP3.LUT R148, R143, R148, RZ, 0x3c, !PT ;  /* 0x000000948f947212 */ /* 0x000fe600078e3cff */
[----:B------:R-:W-:Y:S01]  /*3e50*/  MUFU.EX2 R226, R7 ;  /* 0x0000000700e27308 */ /* 0x000fe20000000800 */
[----:B------:R-:W-:Y:S01]  /*3e60*/  LOP3.LUT R138, R141, UR33, R142, 0x96, !PT ;  /* 0x000000218d8a7c12 */ /* 0x000fe2000f8e968e */
[----:B------:R-:W-:Y:S01]  /*3e70*/  FFMA.FTZ R9, R9, UR21, -R135 ;  /* 0x0000001509097c23 */ /* 0x000fe20008010887 */
[----:B------:R-:W-:Y:S01]  /*3e80*/  LOP3.LUT R142, R140, UR31, RZ, 0x3c, !PT ;  /* 0x0000001f8c8e7c12 */ /* 0x000fe2000f8e3cff */
[----:B------:R-:W-:Y:S01]  /*3e90*/  IMAD.WIDE.U32 R150, R150, -0x2daee0ad, RZ ;  /* 0xd2511f5396967825 */ /* 0x000fe200078e00ff */
[----:B------:R-:W-:Y:S01]  /*3ea0*/  LOP3.LUT R140, R218, UR32, RZ, 0x3c, !PT ;  /* 0x00000020da8c7c12 */ /* 0x000fe2000f8e3cff */
[----:B------:R-:W-:Y:S01]  /*3eb0*/  UIADD3 UR32, UR34, 0x32370b8f, URZ ;  /* 0x32370b8f22207890 */ /* 0x000fe2000fffe03f */
[----:B------:R-:W-:Y:S01]  /*3ec0*/  @P5 FSEL R12, R12, -INF , !P1 ;  /* 0xff8000000c0c5808 */ /* 0x000fe20004800000 */
[----:B------:R-:W-:Y:S01]  /*3ed0*/  IMAD.WIDE.U32 R148, R148, -0x2daee0ad, RZ ;  /* 0xd2511f5394947825 */ /* 0x000fe200078e00ff */
[----:B------:R-:W-:Y:S01]  /*3ee0*/  LOP3.LUT R144, R140, R151, RZ, 0x3c, !PT ;  /* 0x000000978c907212 */ /* 0x000fe200078e3cff */
[----:B------:R-:W-:Y:S01]  /*3ef0*/  MUFU.EX2 R227, R8 ;  /* 0x0000000800e37308 */ /* 0x000fe20000000800 */
[----:B------:R-:W-:Y:S01]  /*3f00*/  @P5 FSEL R14, R14, -INF , !P1 ;  /* 0xff8000000e0e5808 */ /* 0x000fe20004800000 */
[----:B------:R-:W-:Y:S01]  /*3f10*/  FFMA.FTZ R11, R11, UR21, -R132 ;  /* 0x000000150b0b7c23 */ /* 0x000fe20008010884 */
[----:B------:R-:W-:Y:S01]  /*3f20*/  LOP3.LUT R140, R140, R149, RZ, 0x3c, !PT ;  /* 0x000000958c8c7212 */ /* 0x000fe200078e3cff */
[----:B------:R-:W-:Y:S01]  /*3f30*/  UIADD3 UR31, UR34, 0x76cf5d0a, URZ ;  /* 0x76cf5d0a221f7890 */ /* 0x000fe2000fffe03f */
[----:B------:R-:W-:Y:S01]  /*3f40*/  @P5 FSEL R16, R16, -INF , !P1 ;  /* 0xff80000010105808 */ /* 0x000fe20004800000 */
[----:B------:R-:W-:Y:S01]  /*3f50*/  IMAD.WIDE.U32 R146, R146, -0x2daee0ad, RZ ;  /* 0xd2511f5392927825 */ /* 0x000fe200078e00ff */
[----:B------:R-:W-:Y:S03]  /*3f60*/  @P5 FSEL R18, R18, -INF , !P1 ;  /* 0xff80000012125808 */ /* 0x000fe60004800000 */
[----:B------:R-:W-:Y:S01]  /*3f70*/  MUFU.EX2 R228, R9 ;  /* 0x0000000900e47308 */ /* 0x000fe20000000800 */
[----:B------:R-:W-:Y:S01]  /*3f80*/  @P5 FSEL R13, R13, -INF , !P4 ;  /* 0xff8000000d0d5808 */ /* 0x000fe20006000000 */
[----:B------:R-:W-:Y:S01]  /*3f90*/  IMAD.WIDE.U32 R144, R144, -0x326172a9, RZ ;  /* 0xcd9e8d5790907825 */ /* 0x000fe200078e00ff */
[----:B----4-:R-:W-:Y:S01]  /*3fa0*/  LOP3.LUT R136, R147, UR31, R150, 0x96, !PT ;  /* 0x0000001f93887c12 */ /* 0x010fe2000f8e9696 */
[----:B------:R-:W-:Y:S01]  /*3fb0*/  UIADD3 UR33, UR34, -0x56f99767, URZ ;  /* 0xa906689922217890 */ /* 0x000fe2000fffe03f */
[----:B------:R-:W-:Y:S01]  /*3fc0*/  @P5 FSEL R15, R15, -INF , !P4 ;  /* 0xff8000000f0f5808 */ /* 0x000fe20006000000 */
[----:B------:R-:W-:Y:S01]  /*3fd0*/  IMAD.WIDE.U32 R138, R138, -0x2daee0ad, RZ ;  /* 0xd2511f538a8a7825 */ /* 0x000fe200078e00ff */
[----:B------:R-:W-:Y:S03]  /*3fe0*/  LOP3.LUT R150, R142, R145, RZ, 0x3c, !PT ;  /* 0x000000918e967212 */ /* 0x000fe600078e3cff */
[----:B------:R4:W4:Y:S01]  /*3ff0*/  MUFU.EX2 R182, R4 ;  /* 0x0000000400b67308 */ /* 0x0009220000000800 */
[----:B------:R-:W-:Y:S01]  /*4000*/  @P5 FSEL R17, R17, -INF , !P4 ;  /* 0xff80000011115808 */ /* 0x000fe20006000000 */
[----:B------:R-:W-:Y:S01]  /*4010*/  IMAD.WIDE.U32 R140, R140, -0x326172a9, RZ ;  /* 0xcd9e8d578c8c7825 */ /* 0x000fe200078e00ff */
[----:B------:R-:W-:Y:S01]  /*4020*/  LOP3.LUT R148, R139, UR31, R148, 0x96, !PT ;  /* 0x0000001f8b947c12 */ /* 0x000fe2000f8e9694 */
[----:B------:R-:W-:Y:S01]  /*4030*/  UIADD3 UR31, UR35, -0x255992d5, URZ ;  /* 0xdaa66d2b231f7890 */ /* 0x000fe2000fffe03f */
[----:B------:R-:W-:Y:S01]  /*4040*/  @P5 FSEL R19, R19, -INF , !P4 ;  /* 0xff80000013135808 */ /* 0x000fe20006000000 */
[--C-:B------:R-:W-:Y:S01]  /*4050*/  FFMA.FTZ R18, R18, UR21, -R133.reuse ;  /* 0x0000001512127c23 */ /* 0x100fe20008010885 */
[----:B------:R-:W-:Y:S01]  /*4060*/  LOP3.LUT R142, R142, R141, RZ, 0x3c, !PT ;  /* 0x0000008d8e8e7212 */ /* 0x000fe200078e3cff */
[----:B------:R-:W-:Y:S04]  /*4070*/  IMAD.WIDE.U32 R150, R150, -0x2daee0ad, RZ ;  /* 0xd2511f5396967825 */ /* 0x000fe800078e00ff */
[----:B------:R-:W-:Y:S01]  /*4080*/  FFMA.FTZ R233, R15, UR21, -R132 ;  /* 0x000000150fe97c23 */ /* 0x000fe20008010884 */
[----:B------:R-:W-:Y:S01]  /*4090*/  MUFU.EX2 R237, R18 ;  /* 0x0000001200ed7308 */ /* 0x000fe20000000800 */
[----:B------:R-:W-:Y:S01]  /*40a0*/  FFMA.FTZ R19, R19, UR21, -R133 ;  /* 0x0000001513137c23 */ /* 0x000fe20008010885 */
[----:B------:R-:W-:Y:S01]  /*40b0*/  IMAD.WIDE.U32 R136, R136, -0x326172a9, RZ ;  /* 0xcd9e8d5788887825 */ /* 0x000fe200078e00ff */
[----:B------:R-:W-:Y:S03]  /*40c0*/  LOP3.LUT R146, R151, UR32, R146, 0x96, !PT ;  /* 0x0000002097927c12 */ /* 0x000fe6000f8e9692 */
[----:B------:R-:W-:Y:S01]  /*40d0*/  FFMA.FTZ R16, R16, UR21, -R134 ;  /* 0x0000001510107c23 */ /* 0x000fe20008010886 */
[----:B------:R-:W-:Y:S01]  /*40e0*/  IMAD.WIDE.U32 R148, R148, -0x326172a9, RZ ;  /* 0xcd9e8d5794947825 */ /* 0x000fe200078e00ff */
[----:B------:R-:W-:Y:S02]  /*40f0*/  LOP3.LUT R144, R137, UR31, R144, 0x96, !PT ;  /* 0x0000001f89907c12 */ /* 0x000fe4000f8e9690 */
[----:B------:R-:W-:Y:S01]  /*4100*/  MUFU.EX2 R238, R19 ;  /* 0x0000001300ee7308 */ /* 0x000fe20000000800 */
[----:B------:R-:W-:Y:S01]  /*4110*/  FFMA.FTZ R14, R14, UR21, -R132 ;  /* 0x000000150e0e7c23 */ /* 0x000fe20008010884 */
[----:B------:R-:W-:Y:S01]  /*4120*/  IMAD.WIDE.U32 R142, R142, -0x2daee0ad, RZ ;  /* 0xd2511f538e8e7825 */ /* 0x000fe200078e00ff */
[----:B------:R-:W-:Y:S01]  /*4130*/  LOP3.LUT R140, R149, UR31, R140, 0x96, !PT ;  /* 0x0000001f958c7c12 */ /* 0x000fe2000f8e968c */
[----:B------:R-:W-:Y:S02]  /*4140*/  UIADD3 UR31, UR34, -0x126145ec, URZ ;  /* 0xed9eba14221f7890 */ /* 0x000fe4000fffe03f */
[----:B------:R-:W-:Y:S01]  /*4150*/  FFMA.FTZ R236, R17, UR21, -R134 ;  /* 0x0000001511ec7c23 */ /* 0x000fe20008010886 */
[----:B------:R-:W-:Y:S01]  /*4160*/  IMAD.WIDE.U32 R146, R146, -0x326172a9, RZ ;  /* 0xcd9e8d5792927825 */ /* 0x000fe200078e00ff */
[----:B------:R-:W-:Y:S01]  /*4170*/  LOP3.LUT R138, R143, UR32, R138, 0x96, !PT ;  /* 0x000000208f8a7c12 */ /* 0x000fe2000f8e968a */
[----:B------:R-:W-:Y:S01]  /*4180*/  UIADD3 UR32, UR35, 0x78dde6e4, URZ ;  /* 0x78dde6e423207890 */ /* 0x000fe2000fffe03f */
[----:B------:R-:W-:Y:S01]  /*4190*/  MUFU.EX2 R230, R11 ;  /* 0x0000000b00e67308 */ /* 0x000fe20000000800 */
[----:B------:R-:W-:Y:S04]  /*41a0*/  IMAD.WIDE.U32 R144, R144, -0x2daee0ad, RZ ;  /* 0xd2511f5390907825 */ /* 0x000fe800078e00ff */
[----:B------:R-:W-:Y:S01]  /*41b0*/  FFMA.FTZ R10, R10, UR21, -R132 ;  /* 0x000000150a0a7c23 */ /* 0x000fe20008010884 */
[--C-:B------:R-:W-:Y:S01]  /*41c0*/  FFMA.FTZ R12, R12, UR21, -R135.reuse ;  /* 0x000000150c0c7c23 */ /* 0x100fe20008010887 */
[----:B------:R-:W-:Y:S01]  /*41d0*/  IMAD.WIDE.U32 R140, R140, -0x2daee0ad, RZ ;  /* 0xd2511f538c8c7825 */ /* 0x000fe200078e00ff */
[----:B------:R-:W-:Y:S02]  /*41e0*/  LOP3.LUT R136, R147, UR32, R136, 0x96, !PT ;  /* 0x0000002093887c12 */ /* 0x000fe4000f8e9688 */
[----:B-1----:R-:W-:Y:S01]  /*41f0*/  LOP3.LUT R5, R145, UR31, R150, 0x96, !PT ;  /* 0x0000001f91057c12 */ /* 0x002fe2000f8e9696 */
[----:B------:R-:W-:Y:S01]  /*4200*/  IMAD.WIDE.U32 R138, R138, -0x326172a9, RZ ;  /* 0xcd9e8d578a8a7825 */ /* 0x000fe200078e00ff */
[----:B------:R-:W-:Y:S01]  /*4210*/  LOP3.LUT R142, R141, UR31, R142, 0x96, !PT ;  /* 0x0000001f8d8e7c12 */ /* 0x000fe2000f8e968e */
[----:B------:R-:W-:Y:S01]  /*4220*/  UIADD3 UR31, UR35, 0x1715609d, URZ ;  /* 0x1715609d231f7890 */ /* 0x000fe2000fffe03f */
[----:B------:R1:W-:Y:S01]  /*4230*/  MUFU.EX2 R235, R16 ;  /* 0x0000001000eb7308 */ /* 0x0003e20000000800 */
[----:B------:R-:W-:Y:S01]  /*4240*/  IMAD.WIDE.U32 R136, R136, -0x2daee0ad, RZ ;  /* 0xd2511f5388887825 */ /* 0x000fe200078e00ff */
[----:B----4-:R-:W-:Y:S01]  /*4250*/  LOP3.LUT R4, R139, UR32, R148, 0x96, !PT ;  /* 0x000000208b047c12 */ /* 0x010fe2000f8e9694 */
[----:B------:R-:W-:Y:S02]  /*4260*/  UIADD3 UR32, UR35, -0x4ab325aa, URZ ;  /* 0xb54cda5623207890 */ /* 0x000fe4000fffe03f */
[----:B------:R-:W-:Y:S01]  /*4270*/  FFMA.FTZ R13, R13, UR21, -R135 ;  /* 0x000000150d0d7c23 */ /* 0x000fe20008010887 */
[----:B------:R-:W-:Y:S01]  /*4280*/  IMAD.WIDE.U32 R150, R5, -0x326172a9, RZ ;  /* 0xcd9e8d5705967825 */ /* 0x000fe200078e00ff */
[----:B------:R-:W-:Y:S03]  /*4290*/  LOP3.LUT R144, R137, UR33, R144, 0x96, !PT ;  /* 0x0000002189907c12 */ /* 0x000fe6000f8e9690 */
[----:B------:R-:W4:Y:S01]  /*42a0*/  MUFU.EX2 R234, R14 ;  /* 0x0000000e00ea7308 */ /* 0x000f220000000800 */
[----:B------:R-:W-:Y:S01]  /*42b0*/  IMAD.WIDE.U32 R142, R142, -0x326172a9, RZ ;  /* 0xcd9e8d578e8e7825 */ /* 0x000fe200078e00ff */
[----:B------:R-:W-:Y:S03]  /*42c0*/  LOP3.LUT R148, R151, UR31, R146, 0x96, !PT ;  /* 0x0000001f97947c12 */ /* 0x000fe6000f8e9692 */
[----:B------:R-:W-:Y:S01]  /*42d0*/  IMAD.WIDE.U32 R144, R144, -0x326172a9, RZ ;  /* 0xcd9e8d5790907825 */ /* 0x000fe200078e00ff */
[----:B------:R-:W-:Y:S01]  /*42e0*/  LOP3.LUT R146, R143, UR31, R138, 0x96, !PT ;  /* 0x0000001f8f927c12 */ /* 0x000fe2000f8e968a */
[----:B------:R-:W-:Y:S03]  /*42f0*/  UIADD3 UR31, UR34, 0x646e171e, URZ ;  /* 0x646e171e221f7890 */ /* 0x000fe6000fffe03f */
[----:B------:R-:W-:Y:S01]  /*4300*/  MUFU.EX2 R233, R233 ;  /* 0x000000e900e97308 */ /* 0x000fe20000000800 */
[----:B------:R-:W-:Y:S01]  /*4310*/  IMAD.WIDE.U32 R4, R4, -0x2daee0ad, RZ ;  /* 0xd2511f5304047825 */ /* 0x000fe200078e00ff */
[----:B------:R-:W-:Y:S02]  /*4320*/  LOP3.LUT R139, R145, UR32, R150, 0x96, !PT ;  /* 0x00000020918b7c12 */ /* 0x000fe4000f8e9696 */
[----:B-1----:R-:W-:Y:S01]  /*4330*/  SHF.R.U32.HI R16, RZ, 0x10, R144 ;  /* 0x00000010ff107819 */ /* 0x002fe20000011690 */
[----:B------:R-:W-:Y:S01]  /*4340*/  IMAD.WIDE.U32 R146, R146, -0x2daee0ad, RZ ;  /* 0xd2511f5392927825 */ /* 0x000fe200078e00ff */
[----:B------:R-:W-:Y:S02]  /*4350*/  LOP3.LUT R140, R5, UR33, R140, 0x96, !PT ;  /* 0x00000021058c7c12 */ /* 0x000fe4000f8e968c */
[----:B------:R-:W-:Y:S02]  /*4360*/  LOP3.LUT R5, R139, 0xffff, RZ, 0xc0, !PT ;  /* 0x0000ffff8b057812 */ /* 0x000fe400078ec0ff */
[----:B------:R1:W4:Y:S01]  /*4370*/  MUFU.EX2 R229, R10 ;  /* 0x0000000a00e57308 */ /* 0x0003220000000800 */
[----:B------:R-:W-:Y:S01]  /*4380*/  LOP3.LUT R8, R147, UR31, R4, 0x96, !PT ;  /* 0x0000001f93087c12 */ /* 0x000fe2000f8e9604 */
[----:B------:R-:W-:Y:S01]  /*4390*/  IMAD.WIDE.U32 R140, R140, -0x326172a9, RZ ;  /* 0xcd9e8d578c8c7825 */ /* 0x000fe200078e00ff */
[----:B------:R-:W-:Y:S02]  /*43a0*/  LOP3.LUT R4, R139, 0xff, RZ, 0xc0, !PT ;  /* 0x000000ff8b047812 */ /* 0x000fe400078ec0ff */
[----:B------:R-:W-:Y:S01]  /*43b0*/  SHF.R.U32.HI R9, RZ, 0x8, R5 ;  /* 0x00000008ff097819 */ /* 0x000fe20000011605 */
[----:B------:R-:W-:Y:S01]  /*43c0*/  IMAD.WIDE.U32 R148, R148, -0x2daee0ad, RZ ;  /* 0xd2511f5394947825 */ /* 0x000fe200078e00ff */
[----:B------:R-:W-:Y:S03]  /*43d0*/  ISETP.LE.U32.AND P1, PT, R4, UR22, PT ;  /* 0x0000001604007c0c */ /* 0x000fe6000bf23070 */
[----:B------:R4:W4:Y:S01]  /*43e0*/  MUFU.EX2 R231, R12 ;  /* 0x0000000c00e77308 */ /* 0x0009220000000800 */
[----:B------:R-:W4:Y:S01]  /*43f0*/  LDSM.16.M88.4 R4, [R177+0x4400] ;  /* 0x00440000b104783b */ /* 0x000f220000000200 */
[----:B------:R-:W-:Y:S02]  /*4400*/  LOP3.LUT R9, R9, 0xffff, RZ, 0xc0, !PT ;  /* 0x0000ffff09097812 */ /* 0x000fe400078ec0ff */
[--C-:B------:R-:W-:Y:S02]  /*4410*/  SHF.R.U32.HI R11, RZ, 0x10, R139.reuse ;  /* 0x00000010ff0b7819 */ /* 0x100fe4000001168b */
[----:B------:R-:W-:Y:S02]  /*4420*/  ISETP.LE.U32.AND P4, PT, R9, UR22, PT ;  /* 0x0000001609007c0c */ /* 0x000fe4000bf83070 */
[----:B------:R-:W-:Y:S02]  /*4430*/  LOP3.LUT R143, R141, UR32, R142, 0x96, !PT ;  /* 0x000000208d8f7c12 */ /* 0x000fe4000f8e968e */
[----:B------:R4:W-:Y:S01]  /*4440*/  MUFU.EX2 R232, R13 ;  /* 0x0000000d00e87308 */ /* 0x0009e20000000800 */
[----:B------:R-:W-:Y:S02]  /*4450*/  LOP3.LUT R16, R16, 0xff, RZ, 0xc0, !PT ;  /* 0x000000ff10107812 */ /* 0x000fe400078ec0ff */
[----:B------:R-:W-:Y:S01]  /*4460*/  LOP3.LUT R136, R149, UR31, R136, 0x96, !PT ;  /* 0x0000001f95887c12 */ /* 0x000fe2000f8e9688 */
[----:B------:R-:W-:Y:S01]  /*4470*/  @!P1 FADD.FTZ R182, -R182, -RZ ;  /* 0x800000ffb6b69221 */ /* 0x000fe20000010100 */
[----:B------:R-:W-:Y:S02]  /*4480*/  LOP3.LUT R142, R144, 0xffff, RZ, 0xc0, !PT ;  /* 0x0000ffff908e7812 */ /* 0x000fe400078ec0ff */
[C---:B-1----:R-:W-:Y:S03]  /*4490*/  LOP3.LUT R10, R148.reuse, 0xffff, RZ, 0xc0, !PT ;  /* 0x0000ffff940a7812 */ /* 0x042fe600078ec0ff */
[----:B------:R-:W-:Y:S01]  /*44a0*/  MUFU.EX2 R236, R236 ;  /* 0x000000ec00ec7308 */ /* 0x000fe20000000800 */
[----:B------:R-:W-:Y:S01]  /*44b0*/  LOP3.LUT R138, R148, 0xff, RZ, 0xc0, !PT ;  /* 0x000000ff948a7812 */ /* 0x000fe200078ec0ff */
[----:B------:R-:W-:Y:S01]  /*44c0*/  @!P4 FADD.FTZ R224, -R224, -RZ ;  /* 0x800000ffe0e0c221 */ /* 0x000fe20000010100 */
[--C-:B------:R-:W-:Y:S02]  /*44d0*/  SHF.R.U32.HI R9, RZ, 0x10, R148.reuse ;  /* 0x00000010ff097819 */ /* 0x100fe40000011694 */
[----:B------:R-:W-:Y:S02]  /*44e0*/  SHF.R.U32.HI R137, RZ, 0x18, R148 ;  /* 0x00000018ff897819 */ /* 0x000fe40000011694 */
[--C-:B----4-:R-:W-:Y:S02]  /*44f0*/  SHF.R.U32.HI R12, RZ, 0x10, R146.reuse ;  /* 0x00000010ff0c7819 */ /* 0x110fe40000011692 */
[C---:B------:R-:W-:Y:S02]  /*4500*/  LOP3.LUT R14, R146.reuse, 0xff, RZ, 0xc0, !PT ;  /* 0x000000ff920e7812 */ /* 0x040fe400078ec0ff */
[----:B------:R-:W-:Y:S02]  /*4510*/  SHF.R.U32.HI R13, RZ, 0x18, R146 ;  /* 0x00000018ff0d7819 */ /* 0x000fe40000011692 */
[----:B------:R-:W-:Y:S02]  /*4520*/  LOP3.LUT R11, R11, 0xff, RZ, 0xc0, !PT ;  /* 0x000000ff0b0b7812 */ /* 0x000fe400078ec0ff */
[----:B------:R-:W-:Y:S02]  /*4530*/  LOP3.LUT R15, R143, 0xffff, RZ, 0xc0, !PT ;  /* 0x0000ffff8f0f7812 */ /* 0x000fe400078ec0ff */
[----:B------:R-:W-:Y:S02]  /*4540*/  ISETP.LE.U32.AND P1, PT, R11, UR22, PT ;  /* 0x000000160b007c0c */ /* 0x000fe4000bf23070 */
[----:B------:R-:W-:Y:S02]  /*4550*/  LOP3.LUT R11, R146, 0xffff, RZ, 0xc0, !PT ;  /* 0x0000ffff920b7812 */ /* 0x000fe400078ec0ff */
[----:B------:R-:W-:Y:S02]  /*4560*/  SHF.R.U32.HI R142, RZ, 0x8, R142 ;  /* 0x00000008ff8e7819 */ /* 0x000fe4000001168e */
[----:B------:R-:W-:Y:S01]  /*4570*/  SHF.R.U32.HI R139, RZ, 0x18, R139 ;  /* 0x00000018ff8b7819 */ /* 0x000fe2000001168b */
[-C--:B------:R-:W-:Y:S03]  /*4580*/  HMMA.16816.F32.BF16 R20, R156, R4.reuse, R20 ;  /* 0x000000049c14723c */ /* 0x080fe60000041814 */
[----:B------:R-:W-:Y:S02]  /*4590*/  LOP3.LUT R142, R142, 0xffff, RZ, 0xc0, !PT ;  /* 0x0000ffff8e8e7812 */ /* 0x000fe400078ec0ff */
[----:B------:R-:W-:Y:S01]  /*45a0*/  ISETP.LE.U32.AND P4, PT, R139, UR22, PT ;  /* 0x000000168b007c0c */ /* 0x000fe2000bf83070 */
[C---:B------:R-:W-:Y:S05]  /*45b0*/  HMMA.16816.F32.BF16 R24, R164.reuse, R4, R24 ;  /* 0x00000004a418723c */ /* 0x040fea0000041818 */
[----:B------:R-:W-:Y:S01]  /*45c0*/  LOP3.LUT R139, R143, 0xff, RZ, 0xc0, !PT ;  /* 0x000000ff8f8b7812 */ /* 0x000fe200078ec0ff */
[-C--:B------:R-:W-:Y:S05]  /*45d0*/  HMMA.16816.F32.BF16 R28, R164, R6.reuse, R28 ;  /* 0x00000006a41c723c */ /* 0x080fea000004181c */
[----:B------:R-:W-:Y:S01]  /*45e0*/  SHF.R.U32.HI R15, RZ, 0x8, R15 ;  /* 0x00000008ff0f7819 */ /* 0x000fe2000001160f */
[----:B------:R-:W-:Y:S05]  /*45f0*/  HMMA.16816.F32.BF16 R32, R156, R6, R32 ;  /* 0x000000069c20723c */ /* 0x000fea0000041820 */
[----:B------:R-:W-:Y:S01]  /*4600*/  @!P1 FADD.FTZ R225, -R225, -RZ ;  /* 0x800000ffe1e19221 */ /* 0x000fe20000010100 */
[----:B------:R-:W-:Y:S01]  /*4610*/  ISETP.LE.U32.AND P1, PT, R139, UR22, PT ;  /* 0x000000168b007c0c */ /* 0x000fe2000bf23070 */
[----:B------:R-:W-:Y:S01]  /*4620*/  @!P4 FADD.FTZ R226, -R226, -RZ ;  /* 0x800000ffe2e2c221 */ /* 0x000fe20000010100 */
[----:B------:R-:W-:Y:S03]  /*4630*/  LOP3.LUT R15, R15, 0xffff, RZ, 0xc0, !PT ;  /* 0x0000ffff0f0f7812 */ /* 0x000fe600078ec0ff */
[----:B------:R-:W-:Y:S02]  /*4640*/  SHF.R.U32.HI R4, RZ, 0x10, R140 ;  /* 0x00000010ff047819 */ /* 0x000fe4000001168c */
[----:B------:R-:W-:Y:S02]  /*4650*/  ISETP.LE.U32.AND P4, PT, R15, UR22, PT ;  /* 0x000000160f007c0c */ /* 0x000fe4000bf83070 */
[----:B------:R-:W-:Y:S02]  /*4660*/  SHF.R.U32.HI R15, RZ, 0x10, R143 ;  /* 0x00000010ff0f7819 */ /* 0x000fe4000001168f */
[----:B------:R-:W-:Y:S02]  /*4670*/  LOP3.LUT R4, R4, 0xff, RZ, 0xc0, !PT ;  /* 0x000000ff04047812 */ /* 0x000fe400078ec0ff */
[----:B------:R-:W-:Y:S01]  /*4680*/  @P5 FSEL R20, R20, -INF , !P3 ;  /* 0xff80000014145808 */ /* 0x000fe20005800000 */
[----:B------:R-:W-:Y:S01]  /*4690*/  @!P1 FADD.FTZ R227, -R227, -RZ ;  /* 0x800000ffe3e39221 */ /* 0x000fe20000010100 */
[----:B------:R-:W-:Y:S02]  /*46a0*/  @P5 FSEL R22, R22, -INF , !P3 ;  /* 0xff80000016165808 */ /* 0x000fe40005800000 */
[----:B------:R-:W-:Y:S01]  /*46b0*/  @P5 FSEL R24, R24, -INF , !P3 ;  /* 0xff80000018185808 */ /* 0x000fe20005800000 */
[----:B------:R-:W-:Y:S01]  /*46c0*/  FFMA.FTZ R20, R20, UR21, -R134 ;  /* 0x0000001514147c23 */ /* 0x000fe20008010886 */
[----:B------:R-:W-:Y:S01]  /*46d0*/  @P5 FSEL R26, R26, -INF , !P3 ;  /* 0xff8000001a1a5808 */ /* 0x000fe20005800000 */
[----:B------:R-:W-:Y:S01]  /*46e0*/  FFMA.FTZ R22, R22, UR21, -R133 ;  /* 0x0000001516167c23 */ /* 0x000fe20008010885 */
[----:B------:R-:W-:Y:S01]  /*46f0*/  LOP3.LUT R17, R15, 0xff, RZ, 0xc0, !PT ;  /* 0x000000ff0f117812 */ /* 0x000fe200078ec0ff */
[----:B------:R-:W1:Y:S01]  /*4700*/  MUFU.EX2 R239, R20 ;  /* 0x0000001400ef7308 */ /* 0x000e620000000800 */
[----:B------:R-:W-:Y:S01]  /*4710*/  ISETP.LE.U32.AND P3, PT, R4, UR22, PT ;  /* 0x0000001604007c0c */ /* 0x000fe2000bf63070 */
[----:B------:R-:W-:Y:S01]  /*4720*/  @!P4 FADD.FTZ R228, -R228, -RZ ;  /* 0x800000ffe4e4c221 */ /* 0x000fe20000010100 */
[----:B------:R-:W-:Y:S01]  /*4730*/  ISETP.LE.U32.AND P1, PT, R17, UR22, PT ;  /* 0x0000001611007c0c */ /* 0x000fe2000bf23070 */
[----:B------:R-:W-:Y:S01]  /*4740*/  FFMA.FTZ R26, R26, UR21, -R132 ;  /* 0x000000151a1a7c23 */ /* 0x000fe20008010884 */
[----:B------:R-:W-:Y:S01]  /*4750*/  LOP3.LUT R17, R140, 0xffff, RZ, 0xc0, !PT ;  /* 0x0000ffff8c117812 */ /* 0x000fe200078ec0ff */
[----:B------:R-:W-:Y:S01]  /*4760*/  FFMA.FTZ R24, R24, UR21, -R135 ;  /* 0x0000001518187c23 */ /* 0x000fe20008010887 */
[----:B------:R-:W-:Y:S03]  /*4770*/  LOP3.LUT R5, R140, 0xff, RZ, 0xc0, !PT ;  /* 0x000000ff8c057812 */ /* 0x000fe600078ec0ff */
[----:B------:R-:W4:Y:S01]  /*4780*/  MUFU.EX2 R241, R22 ;  /* 0x0000001600f17308 */ /* 0x000f220000000800 */
[----:B------:R-:W-:Y:S02]  /*4790*/  SHF.R.U32.HI R140, RZ, 0x18, R140 ;  /* 0x00000018ff8c7819 */ /* 0x000fe4000001168c */
[----:B------:R-:W-:Y:S02]  /*47a0*/  @P5 FSEL R21, R21, -INF , !P6 ;  /* 0xff80000015155808 */ /* 0x000fe40007000000 */
[----:B------:R-:W-:Y:S01]  /*47b0*/  @P5 FSEL R23, R23, -INF , !P6 ;  /* 0xff80000017175808 */ /* 0x000fe20007000000 */
[----:B------:R-:W-:Y:S01]  /*47c0*/  @!P3 FADD.FTZ R234, -R234, -RZ ;  /* 0x800000ffeaeab221 */ /* 0x000fe20000010100 */
[----:B------:R-:W-:Y:S01]  /*47d0*/  @P5 FSEL R25, R25, -INF , !P6 ;  /* 0xff80000019195808 */ /* 0x000fe20007000000 */
[----:B------:R-:W-:Y:S01]  /*47e0*/  @!P1 FADD.FTZ R229, -R229, -RZ ;  /* 0x800000ffe5e59221 */ /* 0x000fe20000010100 */
[----:B------:R-:W-:Y:S01]  /*47f0*/  @P5 FSEL R27, R27, -INF , !P6 ;  /* 0xff8000001b1b5808 */ /* 0x000fe20007000000 */
[----:B------:R-:W-:Y:S01]  /*4800*/  MUFU.EX2 R243, R26 ;  /* 0x0000001a00f37308 */ /* 0x000fe20000000800 */
[----:B------:R-:W-:Y:S01]  /*4810*/  ISETP.LE.U32.AND P6, PT, R140, UR22, PT ;  /* 0x000000168c007c0c */ /* 0x000fe2000bfc3070 */
[----:B------:R-:W-:Y:S01]  /*4820*/  FFMA.FTZ R21, R21, UR21, -R134 ;  /* 0x0000001515157c23 */ /* 0x000fe20008010886 */
[----:B------:R-:W-:Y:S01]  /*4830*/  ISETP.LE.U32.AND P3, PT, R16, UR22, PT ;  /* 0x0000001610007c0c */ /* 0x000fe2000bf63070 */
[----:B------:R-:W-:Y:S01]  /*4840*/  FFMA.FTZ R23, R23, UR21, -R133 ;  /* 0x0000001517177c23 */ /* 0x000fe20008010885 */
[----:B------:R-:W-:Y:S01]  /*4850*/  SHF.R.U32.HI R15, RZ, 0x18, R144 ;  /* 0x00000018ff0f7819 */ /* 0x000fe20000011690 */
[----:B------:R-:W-:Y:S01]  /*4860*/  FFMA.FTZ R27, R27, UR21, -R132 ;  /* 0x000000151b1b7c23 */ /* 0x000fe20008010884 */
[----:B------:R-:W-:Y:S03]  /*4870*/  LOP3.LUT R4, R136, 0xff, RZ, 0xc0, !PT ;  /* 0x000000ff88047812 */ /* 0x000fe600078ec0ff */
[----:B------:R-:W-:Y:S01]  /*4880*/  MUFU.EX2 R240, R21 ;  /* 0x0000001500f07308 */ /* 0x000fe20000000800 */
[----:B------:R-:W-:Y:S01]  /*4890*/  ISETP.LE.U32.AND P1, PT, R5, UR22, PT ;  /* 0x0000001605007c0c */ /* 0x000fe2000bf23070 */
[----:B------:R-:W-:Y:S01]  /*48a0*/  FFMA.FTZ R25, R25, UR21, -R135 ;  /* 0x0000001519197c23 */ /* 0x000fe20008010887 */
[--C-:B------:R-:W-:Y:S02]  /*48b0*/  SHF.R.U32.HI R5, RZ, 0x18, R136.reuse ;  /* 0x00000018ff057819 */ /* 0x100fe40000011688 */
[----:B------:R-:W-:Y:S01]  /*48c0*/  SHF.R.U32.HI R143, RZ, 0x18, R143 ;  /* 0x00000018ff8f7819 */ /* 0x000fe2000001168f */
[----:B------:R-:W-:Y:S01]  /*48d0*/  @!P6 FADD.FTZ R233, -R233, -RZ ;  /* 0x800000ffe9e9e221 */ /* 0x000fe20000010100 */
[----:B------:R-:W-:Y:S01]  /*48e0*/  ISETP.LE.U32.AND P6, PT, R15, UR22, PT ;  /* 0x000000160f007c0c */ /* 0x000fe2000bfc3070 */
[----:B------:R-:W-:Y:S01]  /*48f0*/  @!P3 FADD.FTZ R237, -R237, -RZ ;  /* 0x800000ffededb221 */ /* 0x000fe20000010100 */
[----:B------:R-:W-:Y:S01]  /*4900*/  ISETP.LE.U32.AND P3, PT, R4, UR22, PT ;  /* 0x0000001604007c0c */ /* 0x000fe2000bf63070 */
[----:B------:R-:W2:Y:S01]  /*4910*/  MUFU.EX2 R165, R23 ;  /* 0x0000001700a57308 */ /* 0x000ea20000000800 */
[----:B------:R-:W-:Y:S02]  /*4920*/  LOP3.LUT R4, R136, 0xffff, RZ, 0xc0, !PT ;  /* 0x0000ffff88047812 */ /* 0x000fe400078ec0ff */
[----:B------:R-:W-:Y:S01]  /*4930*/  SHF.R.U32.HI R136, RZ, 0x10, R136 ;  /* 0x00000010ff887819 */ /* 0x000fe20000011688 */
[----:B------:R-:W-:Y:S01]  /*4940*/  @!P1 FADD.FTZ R231, -R231, -RZ ;  /* 0x800000ffe7e79221 */ /* 0x000fe20000010100 */
[----:B------:R-:W-:Y:S02]  /*4950*/  ISETP.LE.U32.AND P4, PT, R143, UR22, PT ;  /* 0x000000168f007c0c */ /* 0x000fe4000bf83070 */
[----:B------:R-:W-:Y:S03]  /*4960*/  LOP3.LUT R136, R136, 0xff, RZ, 0xc0, !PT ;  /* 0x000000ff88887812 */ /* 0x000fe600078ec0ff */
[----:B------:R-:W-:Y:S01]  /*4970*/  MUFU.EX2 R242, R27 ;  /* 0x0000001b00f27308 */ /* 0x000fe20000000800 */
[----:B------:R-:W-:Y:S01]  /*4980*/  @P5 FSEL R29, R29, -INF , !P2 ;  /* 0xff8000001d1d5808 */ /* 0x000fe20005000000 */
[----:B------:R-:W-:Y:S01]  /*4990*/  @!P6 FADD.FTZ R238, -R238, -RZ ;  /* 0x800000ffeeeee221 */ /* 0x000fe20000010100 */
[----:B------:R-:W-:Y:S01]  /*49a0*/  @P5 FSEL R31, R31, -INF , !P2 ;  /* 0xff8000001f1f5808 */ /* 0x000fe20005000000 */
[----:B-1----:R-:W-:Y:S01]  /*49b0*/  @!P3 FADD.FTZ R239, -R239, -RZ ;  /* 0x800000ffefefb221 */ /* 0x002fe20000010100 */
[----:B------:R-:W-:Y:S02]  /*49c0*/  @P5 FSEL R33, R33, -INF , !P2 ;  /* 0xff80000021215808 */ /* 0x000fe40005000000 */
[----:B------:R-:W-:Y:S03]  /*49d0*/  @P5 FSEL R35, R35, -INF , !P2 ;  /* 0xff80000023235808 */ /* 0x000fe60005000000 */
[----:B------:R-:W1:Y:S01]  /*49e0*/  MUFU.EX2 R166, R24 ;  /* 0x0000001800a67308 */ /* 0x000e620000000800 */
[----:B------:R-:W-:Y:S01]  /*49f0*/  ISETP.LE.U32.AND P2, PT, R136, UR22, PT ;  /* 0x0000001688007c0c */ /* 0x000fe2000bf43070 */
[----:B------:R-:W-:Y:S01]  /*4a00*/  @!P4 FADD.FTZ R230, -R230, -RZ ;  /* 0x800000ffe6e6c221 */ /* 0x000fe20000010100 */
[----:B------:R-:W-:Y:S02]  /*4a10*/  ISETP.LE.U32.AND P6, PT, R5, UR22, PT ;  /* 0x0000001605007c0c */ /* 0x000fe4000bfc3070 */
[----:B------:R-:W-:Y:S02]  /*4a20*/  LOP3.LUT R5, R8, 0xff, RZ, 0xc0, !PT ;  /* 0x000000ff08057812 */ /* 0x000fe400078ec0ff */
[----:B------:R-:W-:Y:S03]  /*4a30*/  SHF.R.U32.HI R17, RZ, 0x8, R17 ;  /* 0x00000008ff117819 */ /* 0x000fe60000011611 */
[----:B------:R-:W-:Y:S01]  /*4a40*/  MUFU.EX2 R167, R25 ;  /* 0x0000001900a77308 */ /* 0x000fe20000000800 */
[----:B------:R-:W-:Y:S02]  /*4a50*/  ISETP.LE.U32.AND P3, PT, R5, UR22, PT ;  /* 0x0000001605007c0c */ /* 0x000fe4000bf63070 */
[----:B------:R-:W-:Y:S02]  /*4a60*/  SHF.R.U32.HI R5, RZ, 0x10, R8 ;  /* 0x00000010ff057819 */ /* 0x000fe40000011608 */
[----:B------:R-:W-:Y:S01]  /*4a70*/  LOP3.LUT R17, R17, 0xffff, RZ, 0xc0, !PT ;  /* 0x0000ffff11117812 */ /* 0x000fe200078ec0ff */
[----:B----4-:R-:W-:Y:S01]  /*4a80*/  @!P2 FADD.FTZ R241, -R241, -RZ ;  /* 0x800000fff1f1a221 */ /* 0x010fe20000010100 */
[----:B------:R-:W-:Y:S01]  /*4a90*/  LOP3.LUT R5, R5, 0xff, RZ, 0xc0, !PT ;  /* 0x000000ff05057812 */ /* 0x000fe200078ec0ff */
[----:B--2---:R-:W-:Y:S01]  /*4aa0*/  @!P6 FADD.FTZ R165, -R165, -RZ ;  /* 0x800000ffa5a5e221 */ /* 0x004fe20000010100 */
[----:B------:R-:W-:Y:S02]  /*4ab0*/  ISETP.LE.U32.AND P4, PT, R17, UR22, PT ;  /* 0x0000001611007c0c */ /* 0x000fe4000bf83070 */
[----:B------:R-:W-:Y:S02]  /*4ac0*/  SHF.R.U32.HI R4, RZ, 0x8, R4 ;  /* 0x00000008ff047819 */ /* 0x000fe40000011604 */
[----:B------:R-:W-:Y:S01]  /*4ad0*/  ISETP.LE.U32.AND P2, PT, R5, UR22, PT ;  /* 0x0000001605007c0c */ /* 0x000fe2000bf43070 */
[----:B-1----:R-:W-:Y:S01]  /*4ae0*/  @!P3 FADD.FTZ R166, -R166, -RZ ;  /* 0x800000ffa6a6b221 */ /* 0x002fe20000010100 */
[----:B------:R-:W-:Y:S02]  /*4af0*/  F2FP.RELU.BF16.F32.PACK_AB R5, R226, R225 ;  /* 0x000000e1e205723e */ /* 0x000fe400000018ff */
[----:B------:R-:W-:Y:S02]  /*4b00*/  @P5 FSEL R32, R32, -INF , !P0 ;  /* 0xff80000020205808 */ /* 0x000fe40004000000 */
[----:B------:R-:W-:Y:S01]  /*4b10*/  LOP3.LUT R4, R4, 0xffff, RZ, 0xc0, !PT ;  /* 0x0000ffff04047812 */ /* 0x000fe200078ec0ff */
[----:B------:R1:W-:Y:S01]  /*4b20*/  STS [R191+0x19400], R5 ;  /* 0x01940005bf007388 */ /* 0x0003e20000000800 */
[----:B------:R-:W-:Y:S01]  /*4b30*/  @P5 FSEL R28, R28, -INF , !P0 ;  /* 0xff8000001c1c5808 */ /* 0x000fe20004000000 */
[--C-:B------:R-:W-:Y:S01]  /*4b40*/  FFMA.FTZ R32, R32, UR21, -R134.reuse ;  /* 0x0000001520207c23 */ /* 0x100fe20008010886 */
[----:B------:R-:W-:Y:S01]  /*4b50*/  @P5 FSEL R30, R30, -INF , !P0 ;  /* 0xff8000001e1e5808 */ /* 0x000fe20004000000 */
[----:B------:R-:W-:Y:S01]  /*4b60*/  FFMA.FTZ R134, R33, UR21, -R134 ;  /* 0x0000001521867c23 */ /* 0x000fe20008010886 */
[----:B------:R-:W-:Y:S01]  /*4b70*/  @P5 FSEL R34, R34, -INF , !P0 ;  /* 0xff80000022225808 */ /* 0x000fe20004000000 */
[----:B------:R-:W-:Y:S01]  /*4b80*/  @!P4 FADD.FTZ R232, -R232, -RZ ;  /* 0x800000ffe8e8c221 */ /* 0x000fe20000010100 */
[----:B------:R-:W-:Y:S01]  /*4b90*/  ISETP.LE.U32.AND P0, PT, R4, UR22, PT ;  /* 0x0000001604007c0c */ /* 0x000fe2000bf03070 */
[----:B------:R-:W2:Y:S01]  /*4ba0*/  MUFU.EX2 R247, R134 ;  /* 0x0000008600f77308 */ /* 0x000ea20000000800 */
[----:B------:R-:W-:Y:S01]  /*4bb0*/  SHF.R.U32.HI R10, RZ, 0x8, R10 ;  /* 0x00000008ff0a7819 */ /* 0x000fe2000001160a */
[----:B------:R-:W-:Y:S01]  /*4bc0*/  @!P2 FADD.FTZ R243, -R243, -RZ ;  /* 0x800000fff3f3a221 */ /* 0x000fe20000010100 */
[----:B------:R-:W-:Y:S01]  /*4bd0*/  LOP3.LUT R139, R144, 0xff, RZ, 0xc0, !PT ;  /* 0x000000ff908b7812 */ /* 0x000fe200078ec0ff */
[--C-:B------:R-:W-:Y:S01]  /*4be0*/  FFMA.FTZ R34, R34, UR21, -R133.reuse ;  /* 0x0000001522227c23 */ /* 0x100fe20008010885 */
[----:B------:R-:W-:Y:S01]  /*4bf0*/  F2FP.RELU.BF16.F32.PACK_AB R6, R224, R182 ;  /* 0x000000b6e006723e */ /* 0x000fe200000018ff */
[----:B------:R-:W-:Y:S01]  /*4c00*/  FFMA.FTZ R133, R35, UR21, -R133 ;  /* 0x0000001523857c23 */ /* 0x000fe20008010885 */
[----:B------:R-:W-:Y:S03]  /*4c10*/  LOP3.LUT R4, R8, 0xffff, RZ, 0xc0, !PT ;  /* 0x0000ffff08047812 */ /* 0x000fe600078ec0ff */
[----:B------:R-:W4:Y:S01]  /*4c20*/  MUFU.EX2 R246, R32 ;  /* 0x0000002000f67308 */ /* 0x000f220000000800 */
[----:B------:R-:W-:Y:S01]  /*4c30*/  LOP3.LUT R10, R10, 0xffff, RZ, 0xc0, !PT ;  /* 0x0000ffff0a0a7812 */ /* 0x000fe200078ec0ff */
[----:B------:R3:W-:Y:S01]  /*4c40*/  STS [R191+0x19000], R6 ;  /* 0x01900006bf007388 */ /* 0x0007e20000000800 */
[----:B------:R-:W-:Y:S01]  /*4c50*/  ISETP.LE.U32.AND P1, PT, R139, UR22, PT ;  /* 0x000000168b007c0c */ /* 0x000fe2000bf23070 */
[----:B------:R-:W-:Y:S01]  /*4c60*/  @!P0 FADD.FTZ R240, -R240, -RZ ;  /* 0x800000fff0f08221 */ /* 0x000fe20000010100 */
[----:B------:R-:W-:Y:S01]  /*4c70*/  ISETP.LE.U32.AND P4, PT, R142, UR22, PT ;  /* 0x000000168e007c0c */ /* 0x000fe2000bf83070 */
[--C-:B------:R-:W-:Y:S01]  /*4c80*/  FFMA.FTZ R28, R28, UR21, -R135.reuse ;  /* 0x000000151c1c7c23 */ /* 0x100fe20008010887 */
[----:B------:R-:W-:Y:S03]  /*4c90*/  SHF.R.U32.HI R4, RZ, 0x8, R4 ;  /* 0x00000008ff047819 */ /* 0x000fe60000011604 */
[----:B------:R-:W-:Y:S01]  /*4ca0*/  MUFU.EX2 R249, R34 ;  /* 0x0000002200f97308 */ /* 0x000fe20000000800 */
[----:B------:R-:W-:Y:S01]  /*4cb0*/  ISETP.LE.U32.AND P2, PT, R10, UR22, PT ;  /* 0x000000160a007c0c */ /* 0x000fe2000bf43070 */
[--C-:B------:R-:W-:Y:S01]  /*4cc0*/  FFMA.FTZ R30, R30, UR21, -R132.reuse ;  /* 0x000000151e1e7c23 */ /* 0x100fe20008010884 */
[----:B------:R-:W-:Y:S01]  /*4cd0*/  LOP3.LUT R4, R4, 0xffff, RZ, 0xc0, !PT ;  /* 0x0000ffff04047812 */ /* 0x000fe200078ec0ff */
[----:B------:R-:W-:Y:S01]  /*4ce0*/  FFMA.FTZ R135, R29, UR21, -R135 ;  /* 0x000000151d877c23 */ /* 0x000fe20008010887 */
[----:B------:R-:W-:Y:S01]  /*4cf0*/  F2FP.RELU.BF16.F32.PACK_AB R7, R230, R229 ;  /* 0x000000e5e607723e */ /* 0x000fe200000018ff */
[----:B------:R-:W-:Y:S01]  /*4d00*/  FFMA.FTZ R132, R31, UR21, -R132 ;  /* 0x000000151f847c23 */ /* 0x000fe20008010884 */
[----:B------:R-:W-:Y:S01]  /*4d10*/  ISETP.LE.U32.AND P0, PT, R4, UR22, PT ;  /* 0x0000001604007c0c */ /* 0x000fe2000bf03070 */
[----:B------:R-:W-:Y:S01]  /*4d20*/  @!P1 FADD.FTZ R235, -R235, -RZ ;  /* 0x800000ffebeb9221 */ /* 0x000fe20000010100 */
[----:B------:R-:W-:Y:S01]  /*4d30*/  SHF.R.U32.HI R4, RZ, 0x8, R11 ;  /* 0x00000008ff047819 */ /* 0x000fe2000001160b */
[----:B------:R-:W-:Y:S01]  /*4d40*/  @!P4 FADD.FTZ R236, -R236, -RZ ;  /* 0x800000ffececc221 */ /* 0x000fe20000010100 */
[----:B------:R-:W-:Y:S01]  /*4d50*/  ISETP.LE.U32.AND P1, PT, R138, UR22, PT ;  /* 0x000000168a007c0c */ /* 0x000fe2000bf23070 */
[----:B------:R-:W4:Y:S01]  /*4d60*/  MUFU.EX2 R250, R133 ;  /* 0x0000008500fa7308 */ /* 0x000f220000000800 */
[----:B------:R-:W-:Y:S01]  /*4d70*/  LOP3.LUT R4, R4, 0xffff, RZ, 0xc0, !PT ;  /* 0x0000ffff04047812 */ /* 0x000fe200078ec0ff */
[----:B--2---:R-:W-:Y:S01]  /*4d80*/  @!P2 FADD.FTZ R247, -R247, -RZ ;  /* 0x800000fff7f7a221 */ /* 0x004fe20000010100 */
[----:B-1----:R-:W-:Y:S02]  /*4d90*/  F2FP.RELU.BF16.F32.PACK_AB R5, R236, R235 ;  /* 0x000000ebec05723e */ /* 0x002fe400000018ff */
[----:B------:R-:W-:Y:S02]  /*4da0*/  ISETP.LE.U32.AND P2, PT, R4, UR22, PT ;  /* 0x0000001604007c0c */ /* 0x000fe4000bf43070 */
[----:B------:R-:W-:Y:S01]  /*4db0*/  F2FP.RELU.BF16.F32.PACK_AB R4, R238, R237 ;  /* 0x000000edee04723e */ /* 0x000fe200000018ff */
[----:B------:R1:W-:Y:S01]  /*4dc0*/  STS [R195+0x19000], R5 ;  /* 0x01900005c3007388 */ /* 0x0003e20000000800 */
[----:B---3--:R-:W-:Y:S01]  /*4dd0*/  F2FP.RELU.BF16.F32.PACK_AB R6, R228, R227 ;  /* 0x000000e3e406723e */ /* 0x008fe200000018ff */
[----:B------:R-:W-:Y:S01]  /*4de0*/  MUFU.EX2 R244, R28 ;  /* 0x0000001c00f47308 */ /* 0x000fe20000000800 */
[----:B------:R-:W-:Y:S01]  /*4df0*/  SHF.R.U32.HI R8, RZ, 0x18, R8 ;  /* 0x00000018ff087819 */ /* 0x000fe20000011608 */
[----:B------:R2:W-:Y:S01]  /*4e00*/  STS [R195+0x19400], R4 ;  /* 0x01940004c3007388 */ /* 0x0005e20000000800 */
[----:B----4-:R-:W-:Y:S01]  /*4e10*/  @!P1 FADD.FTZ R246, -R246, -RZ ;  /* 0x800000fff6f69221 */ /* 0x010fe20000010100 */
[----:B------:R-:W-:Y:S01]  /*4e20*/  LOP3.LUT R9, R9, 0xff, RZ, 0xc0, !PT ;  /* 0x000000ff09097812 */ /* 0x000fe200078ec0ff */
[----:B------:R-:W-:Y:S01]  /*4e30*/  @!P0 FADD.FTZ R167, -R167, -RZ ;  /* 0x800000ffa7a78221 */ /* 0x000fe20000010100 */
[----:B------:R3:W-:Y:S01]  /*4e40*/  STS [R191+0x1a400], R7 ;  /* 0x01a40007bf007388 */ /* 0x0007e20000000800 */
[----:B------:R-:W-:Y:S03]  /*4e50*/  ISETP.LE.U32.AND P6, PT, R8, UR22, PT ;  /* 0x0000001608007c0c */ /* 0x000fe6000bfc3070 */
[----:B------:R-:W4:Y:S01]  /*4e60*/  MUFU.EX2 R245, R135 ;  /* 0x0000008700f57308 */ /* 0x000f220000000800 */
[----:B------:R-:W-:Y:S01]  /*4e70*/  F2FP.RELU.BF16.F32.PACK_AB R8, R232, R231 ;  /* 0x000000e7e808723e */ /* 0x000fe200000018ff */
[----:B------:R3:W-:Y:S01]  /*4e80*/  STS [R191+0x1a000], R6 ;  /* 0x01a00006bf007388 */ /* 0x0007e20000000800 */
[----:B------:R-:W-:Y:S02]  /*4e90*/  ISETP.LE.U32.AND P4, PT, R137, UR22, PT ;  /* 0x0000001689007c0c */ /* 0x000fe4000bf83070 */
[----:B------:R-:W-:Y:S01]  /*4ea0*/  LOP3.LUT R12, R12, 0xff, RZ, 0xc0, !PT ;  /* 0x000000ff0c0c7812 */ /* 0x000fe200078ec0ff */
[----:B------:R3:W-:Y:S01]  /*4eb0*/  STS [R195+0x1a000], R8 ;  /* 0x01a00008c3007388 */ /* 0x0007e20000000800 */
[----:B------:R-:W-:Y:S03]  /*4ec0*/  ISETP.LE.U32.AND P3, PT, R14, UR22, PT ;  /* 0x000000160e007c0c */ /* 0x000fe6000bf63070 */
[----:B------:R-:W3:Y:S01]  /*4ed0*/  MUFU.EX2 R248, R30 ;  /* 0x0000001e00f87308 */ /* 0x000ee20000000800 */
[----:B------:R-:W-:Y:S02]  /*4ee0*/  ISETP.LE.U32.AND P0, PT, R13, UR22, PT ;  /* 0x000000160d007c0c */ /* 0x000fe4000bf03070 */
[----:B------:R-:W-:Y:S01]  /*4ef0*/  ISETP.LE.U32.AND P1, PT, R12, UR22, PT ;  /* 0x000000160c007c0c */ /* 0x000fe2000bf23070 */
[----:B------:R-:W-:Y:S01]  /*4f00*/  @!P6 FADD.FTZ R242, -R242, -RZ ;  /* 0x800000fff2f2e221 */ /* 0x000fe20000010100 */
[----:B------:R-:W-:Y:S02]  /*4f10*/  ISETP.LE.U32.AND P6, PT, R9, UR22, PT ;  /* 0x0000001609007c0c */ /* 0x000fe4000bfc3070 */
[----:B-1----:R-:W-:Y:S03]  /*4f20*/  F2FP.RELU.BF16.F32.PACK_AB R5, R165, R241 ;  /* 0x000000f1a505723e */ /* 0x002fe600000018ff */
[----:B------:R-:W1:Y:S01]  /*4f30*/  MUFU.EX2 R251, R132 ;  /* 0x0000008400fb7308 */ /* 0x000e620000000800 */
[----:B------:R-:W-:Y:S01]  /*4f40*/  @!P4 FADD.FTZ R250, -R250, -RZ ;  /* 0x800000fffafac221 */ /* 0x000fe20000010100 */
[----:B----4-:R-:W-:Y:S01]  /*4f50*/  @!P2 FADD.FTZ R245, -R245, -RZ ;  /* 0x800000fff5f5a221 */ /* 0x010fe20000010100 */
[----:B--2---:R-:W-:Y:S01]  /*4f60*/  F2FP.RELU.BF16.F32.PACK_AB R4, R247, R246 ;  /* 0x000000f6f704723e */ /* 0x004fe200000018ff */
[----:B------:R-:W-:Y:S01]  /*4f70*/  @!P3 FADD.FTZ R244, -R244, -RZ ;  /* 0x800000fff4f4b221 */ /* 0x000fe20000010100 */
[----:B------:R-:W-:Y:S02]  /*4f80*/  FSETP.GE.FTZ.AND P2, PT, R239, RZ, PT ;  /* 0x000000ffef00720b */ /* 0x000fe40003f56000 */
[----:B---3--:R-:W-:Y:S01]  /*4f90*/  F2FP.RELU.BF16.F32.PACK_AB R7, R233, R234 ;  /* 0x000000eae907723e */ /* 0x008fe200000018ff */
[----:B------:R-:W-:Y:S01]  /*4fa0*/  @!P1 FADD.FTZ R248, -R248, -RZ ;  /* 0x800000fff8f89221 */ /* 0x000fe20000010100 */
[----:B------:R-:W-:Y:S01]  /*4fb0*/  @!P6 FADD.FTZ R249, -R249, -RZ ;  /* 0x800000fff9f9e221 */ /* 0x000fe20000010100 */
[----:B------:R-:W-:Y:S02]  /*4fc0*/  F2FP.RELU.BF16.F32.PACK_AB R6, R240, R239 ;  /* 0x000000eff006723e */ /* 0x000fe400000018ff */
[----:B------:R2:W-:Y:S01]  /*4fd0*/  STS [R195+0x1a400], R7 ;  /* 0x01a40007c3007388 */ /* 0x0005e20000000800 */
[----:B------:R-:W-:Y:S02]  /*4fe0*/  FSETP.GE.FTZ.AND P6, PT, R224, RZ, PT ;  /* 0x000000ffe000720b */ /* 0x000fe40003fd6000 */
[----:B------:R-:W-:Y:S01]  /*4ff0*/  F2FP.RELU.BF16.F32.PACK_AB R8, R167, R166 ;  /* 0x000000a6a708723e */ /* 0x000fe200000018ff */
[----:B------:R3:W-:Y:S01]  /*5000*/  STS [R193+0x19000], R6 ;  /* 0x01900006c1007388 */ /* 0x0007e20000000800 */
[----:B-1----:R-:W-:Y:S01]  /*5010*/  @!P0 FADD.FTZ R251, -R251, -RZ ;  /* 0x800000fffbfb8221 */ /* 0x002fe20000010100 */
[----:B------:R-:W-:Y:S02]  /*5020*/  FSETP.GE.FTZ.AND P0, PT, R182, RZ, PT ;  /* 0x000000ffb600720b */ /* 0x000fe40003f16000 */
[----:B------:R1:W-:Y:S01]  /*5030*/  STS [R193+0x19400], R5 ;  /* 0x01940005c1007388 */ /* 0x0003e20000000800 */
[----:B------:R-:W-:Y:S02]  /*5040*/  FSETP.GE.FTZ.AND P1, PT, R240, RZ, PT ;  /* 0x000000fff000720b */ /* 0x000fe40003f36000 */
[----:B------:R-:W-:Y:S01]  /*5050*/  FSETP.GE.FTZ.AND P4, PT, R235, RZ, PT ;  /* 0x000000ffeb00720b */ /* 0x000fe20003f96000 */
[----:B------:R4:W-:Y:S01]  /*5060*/  STS [R196+0x19000], R4 ;  /* 0x01900004c4007388 */ /* 0x0009e20000000800 */
[----:B------:R-:W-:Y:S02]  /*5070*/  FSETP.GE.FTZ.AND P3, PT, R236, RZ, PT ;  /* 0x000000ffec00720b */ /* 0x000fe40003f76000 */
[----:B--2---:R-:W-:Y:S02]  /*5080*/  F2FP.RELU.BF16.F32.PACK_AB R7, R242, R243 ;  /* 0x000000f3f207723e */ /* 0x004fe400000018ff */
[----:B---3--:R-:W-:Y:S02]  /*5090*/  F2FP.RELU.BF16.F32.PACK_AB R6, R250, R249 ;  /* 0x000000f9fa06723e */ /* 0x008fe400000018ff */
[----:B-1----:R-:W-:Y:S03]  /*50a0*/  F2FP.RELU.BF16.F32.PACK_AB R5, R245, R244 ;  /* 0x000000f4f505723e */ /* 0x002fe600000018ff */
[----:B------:R-:W-:Y:S01]  /*50b0*/  STS [R196+0x19400], R6 ;  /* 0x01940006c4007388 */ /* 0x000fe20000000800 */
[----:B----4-:R-:W-:Y:S03]  /*50c0*/  F2FP.RELU.BF16.F32.PACK_AB R4, R251, R248 ;  /* 0x000000f8fb04723e */ /* 0x010fe600000018ff */
[----:B------:R-:W-:Y:S04]  /*50d0*/  STS [R193+0x1a000], R8 ;  /* 0x01a00008c1007388 */ /* 0x000fe80000000800 */
[----:B------:R-:W-:Y:S04]  /*50e0*/  STS [R193+0x1a400], R7 ;  /* 0x01a40007c1007388 */ /* 0x000fe80000000800 */
[----:B------:R-:W-:Y:S04]  /*50f0*/  STS [R196+0x1a000], R5 ;  /* 0x01a00005c4007388 */ /* 0x000fe80000000800 */
[----:B------:R1:W-:Y:S04]  /*5100*/  STS [R196+0x1a400], R4 ;  /* 0x01a40004c4007388 */ /* 0x0003e80000000800 */
[----:B------:R-:W-:Y:S08]  /*5110*/  LDSM.16.M88.4 R32, [R0+UR6+0x6000] ;  /* 0x006000060020783b */ /* 0x000ff00008000200 */
[----:B------:R-:W2:Y:S08]  /*5120*/  LDSM.16.M88.4 R16, [R178+UR6+0xf000] ;  /* 0x00f00006b210783b */ /* 0x000eb00008000200 */
[----:B------:R-:W3:Y:S01]  /*5130*/  LDSM.16.M88.4 R28, [R0+UR6+0x6800] ;  /* 0x00680006001c783b */ /* 0x000ee20008000200 */
[----:B-1----:R-:W-:Y:S07]  /*5140*/  IMAD.U32 R4, RZ, RZ, UR6 ;  /* 0x00000006ff047e24 */ /* 0x002fee000f8e00ff */
[----:B------:R-:W1:Y:S01]  /*5150*/  LDSM.16.M88.4 R132, [R178+UR6+0xf400] ;  /* 0x00f40006b284783b */ /* 0x000e620008000200 */
[----:B------:R-:W-:Y:S05]  /*5160*/  IADD3 R4, R0, 0x6000, R4 ;  /* 0x0000600000047810 */ /* 0x000fea0007ffe004 */
[----:B------:R-:W-:Y:S02]  /*5170*/  IMAD.IADD R164, R4, 0x1, R176 ;  /* 0x0000000104a47824 */ /* 0x000fe400078e02b0 */
[----:B------:R-:W-:Y:S08]  /*5180*/  LDSM.16.M88.4 R140, [R177+0x6000] ;  /* 0x00600000b18c783b */ /* 0x000ff00000000200 */
[----:B------:R-:W4:Y:S01]  /*5190*/  LDSM.16.M88.4 R136, [R164] ;  /* 0x00000000a488783b */ /* 0x000f220000000200 */
[-C--:B--2---:R-:W-:Y:S07]  /*51a0*/  HMMA.16816.F32.BF16 R4, R32, R16.reuse, RZ ;  /* 0x000000102004723c */ /* 0x084fee00000418ff */
[----:B------:R-:W2:Y:S01]  /*51b0*/  LDSM.16.M88.4 R144, [R164+0x800] ;  /* 0x00080000a490783b */ /* 0x000ea20000000200 */
[C---:B---3--:R-:W-:Y:S07]  /*51c0*/  HMMA.16816.F32.BF16 R8, R28.reuse, R16, RZ ;  /* 0x000000101c08723c */ /* 0x048fee00000418ff */
[----:B------:R-:W3:Y:S01]  /*51d0*/  LDSM.16.M88.4 R148, [R177+0x6400] ;  /* 0x00640000b194783b */ /* 0x000ee20000000200 */
[-C--:B------:R-:W-:Y:S07]  /*51e0*/  HMMA.16816.F32.BF16 R12, R28, R18.reuse, RZ ;  /* 0x000000121c0c723c */ /* 0x080fee00000418ff */
[----:B------:R-:W-:Y:S01]  /*51f0*/  LDSM.16.M88.4 R152, [R0+UR6+0x7000] ;  /* 0x007000060098783b */ /* 0x000fe20008000200 */
[C---:B------:R-:W-:Y:S07]  /*5200*/  HMMA.16816.F32.BF16 R16, R32.reuse, R18, RZ ;  /* 0x000000122010723c */ /* 0x040fee00000418ff */
[----:B------:R-:W3:Y:S01]  /*5210*/  LDSM.16.M88.4 R156, [R178+UR6+0x11000] ;  /* 0x01100006b29c783b */ /* 0x000ee20008000200 */
[-C--:B-1----:R-:W-:Y:S06]  /*5220*/  HMMA.16816.F32.BF16 R20, R32, R132.reuse, RZ ;  /* 0x000000842014723c */ /* 0x082fec00000418ff */
[C---:B------:R-:W-:Y:S01]  /*5230*/  HMMA.16816.F32.BF16 R24, R28.reuse, R132, RZ ;  /* 0x000000841c18723c */ /* 0x040fe200000418ff */
[----:B------:R-:W1:Y:S05]  /*5240*/  LDSM.16.M88.4 R160, [R0+UR6+0x7800] ;  /* 0x0078000600a0783b */ /* 0x000e6a0008000200 */
[-C--:B------:R-:W-:Y:S06]  /*5250*/  HMMA.16816.F32.BF16 R28, R28, R134.reuse, RZ ;  /* 0x000000861c1c723c */ /* 0x080fec00000418ff */
[----:B------:R-:W-:Y:S01]  /*5260*/  HMMA.16816.F32.BF16 R32, R32, R134, RZ ;  /* 0x000000862020723c */ /* 0x000fe200000418ff */
[----:B------:R-:W1:Y:S05]  /*5270*/  LDSM.16.M88.4 R132, [R178+UR6+0x11400] ;  /* 0x01140006b284783b */ /* 0x000e6a0008000200 */
[-C--:B----4-:R-:W-:Y:S06]  /*5280*/  HMMA.16816.F32.BF16 R4, R136, R140.reuse, R4 ;  /* 0x0000008c8804723c */ /* 0x090fec0000041804 */
[C---:B--2---:R-:W-:Y:S06]  /*5290*/  HMMA.16816.F32.BF16 R8, R144.reuse, R140, R8 ;  /* 0x0000008c9008723c */ /* 0x044fec0000041808 */
        /* <DEDUP_REMOVED lines=8> */
[----:B------:R-:W2:Y:S03]  /*5320*/  LDSM.16.M88.4 R136, [R164+0x1000] ;  /* 0x00100000a488783b */ /* 0x000ea60000000200 */
[-C--:B------:R-:W-:Y:S05]  /*5330*/  HMMA.16816.F32.BF16 R4, R152, R156.reuse, R4 ;  /* 0x0000009c9804723c */ /* 0x080fea0000041804 */
[----:B------:R-:W3:Y:S01]  /*5340*/  LDSM.16.M88.4 R148, [R177+0x8400] ;  /* 0x00840000b194783b */ /* 0x000ee20000000200 */
[C---:B-1----:R-:W-:Y:S06]  /*5350*/  HMMA.16816.F32.BF16 R8, R160.reuse, R156, R8 ;  /* 0x0000009ca008723c */ /* 0x042fec0000041808 */
[-C--:B------:R-:W-:Y:S06]  /*5360*/  HMMA.16816.F32.BF16 R12, R160, R158.reuse, R12 ;  /* 0x0000009ea00c723c */ /* 0x080fec000004180c */
[C---:B------:R-:W-:Y:S01]  /*5370*/  HMMA.16816.F32.BF16 R16, R152.reuse, R158, R16 ;  /* 0x0000009e9810723c */ /* 0x040fe20000041810 */
[----:B------:R-:W-:Y:S05]  /*5380*/  LDSM.16.M88.4 R156, [R0+UR6+0x8000] ;  /* 0x00800006009c783b */ /* 0x000fea0008000200 */
[-C--:B------:R-:W-:Y:S06]  /*5390*/  HMMA.16816.F32.BF16 R20, R152, R132.reuse, R20 ;  /* 0x000000849814723c */ /* 0x080fec0000041814 */
[C---:B------:R-:W-:Y:S06]  /*53a0*/  HMMA.16816.F32.BF16 R24, R160.reuse, R132, R24 ;  /* 0x00000084a018723c */ /* 0x040fec0000041818 */
[-C--:B------:R-:W-:Y:S01]  /*53b0*/  HMMA.16816.F32.BF16 R28, R160, R134.reuse, R28 ;  /* 0x00000086a01c723c */ /* 0x080fe2000004181c */
[----:B------:R-:W1:Y:S05]  /*53c0*/  LDSM.16.M88.4 R160, [R178+UR6+0x13000] ;  /* 0x01300006b2a0783b */ /* 0x000e6a0008000200 */
[----:B------:R-:W-:Y:S03]  /*53d0*/  HMMA.16816.F32.BF16 R32, R152, R134, R32 ;  /* 0x000000869820723c */ /* 0x000fe60000041820 */
[----:B------:R-:W4:Y:S03]  /*53e0*/  LDSM.16.M88.4 R132, [R0+UR6+0x8800] ;  /* 0x008800060084783b */ /* 0x000f260008000200 */
[-C--:B--2---:R-:W-:Y:S05]  /*53f0*/  HMMA.16816.F32.BF16 R4, R136, R140.reuse, R4 ;  /* 0x0000008c8804723c */ /* 0x084fea0000041804 */
[----:B------:R-:W-:Y:S01]  /*5400*/  LDSM.16.M88.4 R152, [R177+0xa000] ;  /* 0x00a00000b198783b */ /* 0x000fe20000000200 */
[C---:B------:R-:W-:Y:S06]  /*5410*/  HMMA.16816.F32.BF16 R8, R144.reuse, R140, R8 ;  /* 0x0000008c9008723c */ /* 0x040fec0000041808 */
[-C--:B------:R-:W-:Y:S06]  /*5420*/  HMMA.16816.F32.BF16 R12, R144, R142.reuse, R12 ;  /* 0x0000008e900c723c */ /* 0x080fec000004180c */
[C---:B------:R-:W-:Y:S01]  /*5430*/  HMMA.16816.F32.BF16 R16, R136.reuse, R142, R16 ;  /* 0x0000008e8810723c */ /* 0x040fe20000041810 */
[----:B------:R-:W2:Y:S05]  /*5440*/  LDSM.16.M88.4 R140, [R178+UR6+0x13400] ;  /* 0x01340006b28c783b */ /* 0x000eaa0008000200 */
[-C--:B---3--:R-:W-:Y:S06]  /*5450*/  HMMA.16816.F32.BF16 R20, R136, R148.reuse, R20 ;  /* 0x000000948814723c */ /* 0x088fec0000041814 */
[C---:B------:R-:W-:Y:S06]  /*5460*/  HMMA.16816.F32.BF16 R24, R144.reuse, R148, R24 ;  /* 0x000000949018723c */ /* 0x040fec0000041818 */
[-C--:B------:R-:W-:Y:S01]  /*5470*/  HMMA.16816.F32.BF16 R28, R144, R150.reuse, R28 ;  /* 0x00000096901c723c */ /* 0x080fe2000004181c */
[----:B------:R-:W3:Y:S05]  /*5480*/  LDSM.16.M88.4 R144, [R164+0x2000] ;  /* 0x00200000a490783b */ /* 0x000eea0000000200 */
[----:B------:R-:W-:Y:S03]  /*5490*/  HMMA.16816.F32.BF16 R32, R136, R150, R32 ;  /* 0x000000968820723c */ /* 0x000fe60000041820 */
[----:B------:R-:W3:Y:S03]  /*54a0*/  LDSM.16.M88.4 R136, [R164+0x2800] ;  /* 0x00280000a488783b */ /* 0x000ee60000000200 */
[-C--:B-1----:R-:W-:Y:S05]  /*54b0*/  HMMA.16816.F32.BF16 R4, R156, R160.reuse, R4 ;  /* 0x000000a09c04723c */ /* 0x082fea0000041804 */
[----:B------:R-:W1:Y:S01]  /*54c0*/  LDSM.16.M88.4 R148, [R177+0xa400] ;  /* 0x00a40000b194783b */ /* 0x000e620000000200 */
[C---:B----4-:R-:W-:Y:S06]  /*54d0*/  HMMA.16816.F32.BF16 R8, R132.reuse, R160, R8 ;  /* 0x000000a08408723c */ /* 0x050fec0000041808 */
        /* <DEDUP_REMOVED lines=10> */
[-C--:B-1----:R-:W-:Y:S05]  /*5580*/  HMMA.16816.F32.BF16 R20, R144, R148.reuse, R20 ;  /* 0x000000949014723c */ /* 0x082fea0000041814 */
[----:B------:R-:W-:Y:S01]  /*5590*/  FADD.FTZ R4, -R171, R4 ;  /* 0x00000004ab047221 */ /* 0x000fe20000010100 */
[C---:B------:R-:W-:Y:S05]  /*55a0*/  HMMA.16816.F32.BF16 R24, R136.reuse, R148, R24 ;  /* 0x000000948818723c */ /* 0x040fea0000041818 */
[-C--:B------:R-:W-:Y:S01]  /*55b0*/  FSEL R4, R4, R171.reuse, P0 ;  /* 0x000000ab04047208 */ /* 0x080fe20000000000 */
[-C--:B------:R-:W-:Y:S03]  /*55c0*/  HMMA.16816.F32.BF16 R28, R136, R150.reuse, R28 ;  /* 0x00000096881c723c */ /* 0x080fe6000004181c */
[----:B------:R-:W-:Y:S02]  /*55d0*/  FSETP.GE.FTZ.AND P0, PT, R247, RZ, PT ;  /* 0x000000fff700720b */ /* 0x000fe40003f16000 */
[----:B------:R-:W-:Y:S01]  /*55e0*/  FADD.FTZ R5, -R171, R5 ;  /* 0x00000005ab057221 */ /* 0x000fe20000010100 */
[----:B------:R-:W-:Y:S05]  /*55f0*/  HMMA.16816.F32.BF16 R32, R144, R150, R32 ;  /* 0x000000969020723c */ /* 0x000fea0000041820 */
[-C--:B------:R-:W-:Y:S01]  /*5600*/  FSEL R5, R5, R171.reuse, P6 ;  /* 0x000000ab05057208 */ /* 0x080fe20003000000 */
[C---:B------:R-:W-:Y:S01]  /*5610*/  FADD.FTZ R20, -R171.reuse, R20 ;  /* 0x00000014ab147221 */ /* 0x040fe20000010100 */
[----:B------:R-:W-:Y:S01]  /*5620*/  ISETP.GE.AND P6, PT, R214, 0x1, PT ;  /* 0x00000001d600780c */ /* 0x000fe20003fc6270 */
[C---:B------:R-:W-:Y:S03]  /*5630*/  FADD.FTZ R21, -R171.reuse, R21 ;  /* 0x00000015ab157221 */ /* 0x040fe60000010100 */
[-C--:B------:R-:W-:Y:S01]  /*5640*/  FSEL R20, R20, R171.reuse, P2 ;  /* 0x000000ab14147208 */ /* 0x080fe20001000000 */
[----:B------:R-:W-:Y:S01]  /*5650*/  FADD.FTZ R16, -R171, R16 ;  /* 0x00000010ab107221 */ /* 0x000fe20000010100 */
[-C--:B------:R-:W-:Y:S01]  /*5660*/  FSEL R21, R21, R171.reuse, P1 ;  /* 0x000000ab15157208 */ /* 0x080fe20000800000 */
[----:B------:R-:W-:Y:S01]  /*5670*/  FADD.FTZ R17, -R171, R17 ;  /* 0x00000011ab117221 */ /* 0x000fe20000010100 */
[----:B------:R-:W-:Y:S01]  /*5680*/  FSETP.GE.FTZ.AND P1, PT, R246, RZ, PT ;  /* 0x000000fff600720b */ /* 0x000fe20003f36000 */
[----:B------:R-:W-:Y:S01]  /*5690*/  FMUL.FTZ R20, R239, R20 ;  /* 0x00000014ef147220 */ /* 0x000fe20000410000 */
[----:B------:R-:W-:Y:S01]  /*56a0*/  FSEL R16, R16, R171, P4 ;  /* 0x000000ab10107208 */ /* 0x000fe20002000000 */
[----:B------:R-:W-:Y:S01]  /*56b0*/  FMUL.FTZ R21, R240, R21 ;  /* 0x00000015f0157220 */ /* 0x000fe20000410000 */
[----:B------:R-:W-:Y:S01]  /*56c0*/  FSEL R17, R17, R171, P3 ;  /* 0x000000ab11117208 */ /* 0x000fe20001800000 */
[----:B------:R-:W-:Y:S01]  /*56d0*/  FMUL.FTZ R4, R182, R4 ;  /* 0x00000004b6047220 */ /* 0x000fe20000410000 */
[----:B------:R-:W-:Y:S01]  /*56e0*/  FMUL.FTZ R5, R224, R5 ;  /* 0x00000005e0057220 */ /* 0x000fe20000410000 */
[----:B------:R-:W-:Y:S01]  /*56f0*/  FMUL.FTZ R16, R235, R16 ;  /* 0x00000010eb107220 */ /* 0x000fe20000410000 */
[----:B------:R-:W-:Y:S01]  /*5700*/  F2FP.BF16.F32.PACK_AB R20, R21, R20 ;  /* 0x000000141514723e */ /* 0x000fe200000010ff */
[----:B------:R-:W-:Y:S01]  /*5710*/  FADD.FTZ R32, -R171, R32 ;  /* 0x00000020ab207221 */ /* 0x000fe20000010100 */
[----:B------:R-:W-:Y:S01]  /*5720*/  FMUL.FTZ R17, R236, R17 ;  /* 0x00000011ec117220 */ /* 0x000fe20000410000 */
[----:B------:R-:W-:Y:S01]  /*5730*/  F2FP.BF16.F32.PACK_AB R4, R5, R4 ;  /* 0x000000040504723e */ /* 0x000fe200000010ff */
[C---:B------:R-:W-:Y:S01]  /*5740*/  FADD.FTZ R6, -R170.reuse, R6 ;  /* 0x00000006aa067221 */ /* 0x040fe20000010100 */
[----:B------:R-:W-:Y:S01]  /*5750*/  FADD.FTZ R7, -R170, R7 ;  /* 0x00000007aa077221 */ /* 0x000fe20000010100 */
[----:B------:R-:W-:Y:S01]  /*5760*/  FSEL R32, R32, R171, P1 ;  /* 0x000000ab20207208 */ /* 0x000fe20000800000 */
[----:B------:R-:W-:Y:S01]  /*5770*/  @P0 FADD.FTZ R171, -R171, R33 ;  /* 0x00000021abab0221 */ /* 0x000fe20000010100 */
[----:B------:R-:W-:Y:S02]  /*5780*/  FSETP.GE.FTZ.AND P1, PT, R225, RZ, PT ;  /* 0x000000ffe100720b */ /* 0x000fe40003f36000 */
[----:B------:R-:W-:Y:S01]  /*5790*/  FSETP.GE.FTZ.AND P0, PT, R226, RZ, PT ;  /* 0x000000ffe200720b */ /* 0x000fe20003f16000 */
[----:B------:R-:W-:Y:S01]  /*57a0*/  FMUL.FTZ R32, R246, R32 ;  /* 0x00000020f6207220 */ /* 0x000fe20000410000 */
[----:B------:R-:W-:Y:S01]  /*57b0*/  F2FP.BF16.F32.PACK_AB R16, R17, R16 ;  /* 0x000000101110723e */ /* 0x000fe200000010ff */
[----:B------:R-:W-:Y:S01]  /*57c0*/  FMUL.FTZ R171, R247, R171 ;  /* 0x000000abf7ab7220 */ /* 0x000fe20000410000 */
[-C--:B------:R-:W-:Y:S02]  /*57d0*/  FSEL R6, R6, R170.reuse, P1 ;  /* 0x000000aa06067208 */ /* 0x080fe40000800000 */
[----:B------:R-:W-:Y:S01]  /*57e0*/  FSEL R21, R7, R170, P0 ;  /* 0x000000aa07157208 */ /* 0x000fe20000000000 */
[----:B------:R-:W-:Y:S06]  /*57f0*/  @!P6 BRA `(.L_x_847) ;  /* 0x0000000000b8e947 */ /* 0x000fec0003800000 */
[----:B------:R-:W1:Y:S01]  /*5800*/  LDC R7, c[0x0][0x240] ;  /* 0x00009000ff077b82 */ /* 0x000e620000000800 */
[----:B------:R-:W-:Y:S02]  /*5810*/  LOP3.LUT R5, R214, 0x1, RZ, 0xc0, !PT ;  /* 0x00000001d6057812 */ /* 0x000fe400078ec0ff */
[----:B------:R-:W-:Y:S02]  /*5820*/  ISETP.GE.AND P2, PT, R186, UR20, PT ;  /* 0x00000014ba007c0c */ /* 0x000fe4000bf46270 */
[----:B------:R-:W-:Y:S02]  /*5830*/  ISETP.GE.AND P1, PT, R199, UR20, PT ;  /* 0x00000014c7007c0c */ /* 0x000fe4000bf26270 */
[----:B------:R-:W-:Y:S01]  /*5840*/  ISETP.NE.U32.AND P0, PT, R5, 0x1, PT ;  /* 0x000000010500780c */ /* 0x000fe20003f05070 */
[----:B------:R-:W-:Y:S05]  /*5850*/  IMAD.MOV.U32 R5, RZ, RZ, -0x3000 ;  /* 0xffffd000ff057424 */ /* 0x000fea00078e00ff */
[----:B------:R-:W-:Y:S02]  /*5860*/  SEL R5, R5, 0x3000, !P0 ;  /* 0x0000300005057807 */ /* 0x000fe40004000000 */
[----:B------:R-:W-:Y:S03]  /*5870*/  ISETP.GE.AND P0, PT, R198, UR20, PT ;  /* 0x00000014c6007c0c */ /* 0x000fe6000bf06270 */
[--C-:B------:R-:W-:Y:S02]  /*5880*/  IMAD.IADD R213, R213, 0x1, R5.reuse ;  /* 0x00000001d5d57824 */ /* 0x100fe400078e0205 */
[--C-:B------:R-:W-:Y:S02]  /*5890*/  IMAD.IADD R208, R208, 0x1, R5.reuse ;  /* 0x00000001d0d07824 */ /* 0x100fe400078e0205 */
[----:B------:R-:W-:Y:S01]  /*58a0*/  IMAD.IADD R3, R3, 0x1, R5 ;  /* 0x0000000103037824 */ /* 0x000fe200078e0205 */
[----:B------:R2:W-:Y:S01]  /*58b0*/  @P2 STS [R213], RZ ;  /* 0x000000ffd5002388 */ /* 0x0005e20000000800 */
[----:B-1----:R-:W-:Y:S03]  /*58c0*/  IMAD.U32 R7, R7, -0x40, RZ ;  /* 0xffffffc007077824 */ /* 0x002fe600078e00ff */
[----:B------:R2:W-:Y:S02]  /*58d0*/  @P2 STS [R213+0x4], RZ ;  /* 0x000004ffd5002388 */ /* 0x0005e40000000800 */
[C---:B------:R-:W-:Y:S02]  /*58e0*/  LEA R203, P3, R7.reuse, R203, 0x1 ;  /* 0x000000cb07cb7211 */ /* 0x040fe400078608ff */
[----:B------:R2:W-:Y:S01]  /*58f0*/  @P2 STS [R213+0x8], RZ ;  /* 0x000008ffd5002388 */ /* 0x0005e20000000800 */
[----:B------:R-:W-:Y:S02]  /*5900*/  SHF.R.S32.HI R17, RZ, 0x1f, R7 ;  /* 0x0000001fff117819 */ /* 0x000fe40000011407 */
[----:B------:R-:W-:Y:S01]  /*5910*/  @!P2 IMAD.MOV.U32 R136, RZ, RZ, R203 ;  /* 0x000000ffff88a224 */ /* 0x000fe200078e00cb */
[----:B------:R2:W-:Y:S01]  /*5920*/  @P2 STS [R213+0xc], RZ ;  /* 0x00000cffd5002388 */ /* 0x0005e20000000800 */
[----:B------:R-:W-:Y:S01]  /*5930*/  LEA.HI.X R202, R7, R202, R17, 0x1, P3 ;  /* 0x000000ca07ca7211 */ /* 0x000fe200018f0c11 */
[--C-:B------:R-:W-:Y:S02]  /*5940*/  @!P1 IMAD.MOV.U32 R134, RZ, RZ, R203.reuse ;  /* 0x000000ffff869224 */ /* 0x100fe400078e00cb */
[----:B------:R-:W-:Y:S01]  /*5950*/  @!P0 IMAD.MOV.U32 R132, RZ, RZ, R203 ;  /* 0x000000ffff848224 */ /* 0x000fe200078e00cb */
[-C--:B------:R-:W-:Y:S01]  /*5960*/  @!P2 MOV R137, R202.reuse ;  /* 0x000000ca0089a202 */ /* 0x080fe20000000f00 */
[----:B------:R-:W-:Y:S01]  /*5970*/  @!P1 IMAD.MOV.U32 R135, RZ, RZ, R202 ;  /* 0x000000ffff879224 */ /* 0x000fe200078e00ca */
[----:B------:R-:W-:Y:S03]  /*5980*/  @!P0 MOV R133, R202 ;  /* 0x000000ca00858202 */ /* 0x000fe60000000f00 */
        /* <DEDUP_REMOVED lines=20> */
[----:B------:R-:W0:Y:S02]  /*5ad0*/  LDGDEPBAR ;  /* 0x00000000000079af */ /* 0x000e240000000000 */
.L_x_847:
[C---:B------:R-:W-:Y:S01]  /*5ae0*/  FADD.FTZ R18, -R170.reuse, R18 ;  /* 0x00000012aa127221 */ /* 0x040fe20000010100 */
[----:B------:R-:W-:Y:S01]  /*5af0*/  FSETP.GE.FTZ.AND P0, PT, R237, RZ, PT ;  /* 0x000000ffed00720b */ /* 0x000fe20003f16000 */
[----:B------:R1:W-:Y:S01]  /*5b00*/  STS [R191+0x15000], R4 ;  /* 0x01500004bf007388 */ /* 0x0003e20000000800 */
[C---:B------:R-:W-:Y:S01]  /*5b10*/  FADD.FTZ R23, -R170.reuse, R23 ;  /* 0x00000017aa177221 */ /* 0x040fe20000010100 */
[----:B------:R-:W-:Y:S01]  /*5b20*/  FSETP.GE.FTZ.AND P1, PT, R165, RZ, PT ;  /* 0x000000ffa500720b */ /* 0x000fe20003f36000 */
[----:B------:R-:W-:Y:S01]  /*5b30*/  FADD.FTZ R19, -R170, R19 ;  /* 0x00000013aa137221 */ /* 0x000fe20000010100 */
[-C--:B------:R-:W-:Y:S01]  /*5b40*/  FSEL R18, R18, R170.reuse, P0 ;  /* 0x000000aa12127208 */ /* 0x080fe20000000000 */
[----:B------:R-:W-:Y:S01]  /*5b50*/  FADD.FTZ R22, -R170, R22 ;  /* 0x00000016aa167221 */ /* 0x000fe20000010100 */
[----:B------:R-:W-:Y:S01]  /*5b60*/  FSETP.GE.FTZ.AND P0, PT, R250, RZ, PT ;  /* 0x000000fffa00720b */ /* 0x000fe20003f16000 */
[----:B------:R-:W-:Y:S01]  /*5b70*/  FADD.FTZ R34, -R170, R34 ;  /* 0x00000022aa227221 */ /* 0x000fe20000010100 */
[-C--:B------:R-:W-:Y:S01]  /*5b80*/  FSEL R23, R23, R170.reuse, P1 ;  /* 0x000000aa17177208 */ /* 0x080fe20000800000 */
[C---:B-----5:R-:W-:Y:S01]  /*5b90*/  FADD.FTZ R12, -R169.reuse, R12 ;  /* 0x0000000ca90c7221 */ /* 0x060fe20000010100 */
[----:B------:R-:W-:Y:S01]  /*5ba0*/  FSETP.GE.FTZ.AND P3, PT, R238, RZ, PT ;  /* 0x000000ffee00720b */ /* 0x000fe20003f76000 */
[----:B------:R-:W-:Y:S01]  /*5bb0*/  FADD.FTZ R9, -R169, R9 ;  /* 0x00000009a9097221 */ /* 0x000fe20000010100 */
[----:B------:R-:W-:Y:S01]  /*5bc0*/  FSETP.GE.FTZ.AND P2, PT, R241, RZ, PT ;  /* 0x000000fff100720b */ /* 0x000fe20003f56000 */
[----:B------:R-:W-:Y:S01]  /*5bd0*/  FADD.FTZ R8, -R169, R8 ;  /* 0x00000008a9087221 */ /* 0x000fe20000010100 */
[----:B------:R-:W-:Y:S01]  /*5be0*/  FSETP.GE.FTZ.AND P1, PT, R249, RZ, PT ;  /* 0x000000fff900720b */ /* 0x000fe20003f36000 */
[----:B------:R-:W-:Y:S01]  /*5bf0*/  FADD.FTZ R24, -R169, R24 ;  /* 0x00000018a9187221 */ /* 0x000fe20000010100 */
[-C--:B------:R-:W-:Y:S01]  /*5c00*/  FSEL R19, R19, R170.reuse, P3 ;  /* 0x000000aa13137208 */ /* 0x080fe20001800000 */
[C---:B------:R-:W-:Y:S01]  /*5c10*/  FADD.FTZ R25, -R169.reuse, R25 ;  /* 0x00000019a9197221 */ /* 0x040fe20000010100 */
[-C--:B------:R-:W-:Y:S01]  /*5c20*/  FSEL R22, R22, R170.reuse, P2 ;  /* 0x000000aa16167208 */ /* 0x080fe20001000000 */
[----:B------:R-:W-:Y:S01]  /*5c30*/  FADD.FTZ R28, -R169, R28 ;  /* 0x0000001ca91c7221 */ /* 0x000fe20000010100 */
[----:B------:R-:W-:Y:S01]  /*5c40*/  FSEL R34, R34, R170, P1 ;  /* 0x000000aa22227208 */ /* 0x000fe20000800000 */
[----:B------:R-:W-:Y:S01]  /*5c50*/  @P0 FADD.FTZ R170, -R170, R35 ;  /* 0x00000023aaaa0221 */ /* 0x000fe20000010100 */
[----:B------:R-:W-:Y:S01]  /*5c60*/  FSETP.GE.FTZ.AND P0, PT, R231, RZ, PT ;  /* 0x000000ffe700720b */ /* 0x000fe20003f16000 */
[----:B------:R-:W-:Y:S01]  /*5c70*/  FADD.FTZ R10, -R168, R10 ;  /* 0x0000000aa80a7221 */ /* 0x000fe20000010100 */
[----:B------:R-:W-:Y:S01]  /*5c80*/  FSETP.GE.FTZ.AND P1, PT, R228, RZ, PT ;  /* 0x000000ffe400720b */ /* 0x000fe20003f36000 */
[----:B-1----:R-:W-:Y:S01]  /*5c90*/  FADD.FTZ R4, -R169, R13 ;  /* 0x0000000da9047221 */ /* 0x002fe20000010100 */
[----:B------:R-:W-:Y:S01]  /*5ca0*/  FSEL R12, R12, R169, P0 ;  /* 0x000000a90c0c7208 */ /* 0x000fe20000000000 */
[----:B------:R-:W-:Y:S01]  /*5cb0*/  FADD.FTZ R11, -R168, R11 ;  /* 0x0000000ba80b7221 */ /* 0x000fe20000010100 */
[----:B------:R-:W-:Y:S01]  /*5cc0*/  FSETP.GE.FTZ.AND P0, PT, R245, RZ, PT ;  /* 0x000000fff500720b */ /* 0x000fe20003f16000 */
[----:B------:R-:W-:Y:S01]  /*5cd0*/  FMUL.FTZ R21, R226, R21 ;  /* 0x00000015e2157220 */ /* 0x000fe20000410000 */
[-C--:B------:R-:W-:Y:S01]  /*5ce0*/  FSEL R9, R9, R169.reuse, P1 ;  /* 0x000000a909097208 */ /* 0x080fe20000800000 */
[----:B------:R-:W-:Y:S01]  /*5cf0*/  FMUL.FTZ R6, R225, R6 ;  /* 0x00000006e1067220 */ /* 0x000fe20000410000 */
        /* <DEDUP_REMOVED lines=13> */
[----:B------:R-:W-:Y:S01]  /*5dd0*/  FMUL.FTZ R12, R231, R12 ;  /* 0x0000000ce70c7220 */ /* 0x000fe20000410000 */
[-C--:B------:R-:W-:Y:S01]  /*5de0*/  FSEL R24, R24, R169.reuse, P3 ;  /* 0x000000a918187208 */ /* 0x080fe20001800000 */
[----:B------:R-:W-:Y:S01]  /*5df0*/  FMUL.FTZ R4, R232, R4 ;  /* 0x00000004e8047220 */ /* 0x000fe20000410000 */
[-C--:B------:R-:W-:Y:S01]  /*5e00*/  FSEL R25, R25, R169.reuse, P2 ;  /* 0x000000a919197208 */ /* 0x080fe20001000000 */
[----:B------:R-:W-:Y:S01]  /*5e10*/  FADD.FTZ R26, -R168, R26 ;  /* 0x0000001aa81a7221 */ /* 0x000fe20000010100 */
[----:B------:R-:W-:Y:S01]  /*5e20*/  FSEL R28, R28, R169, P1 ;  /* 0x000000a91c1c7208 */ /* 0x000fe20000800000 */
[----:B------:R-:W-:Y:S01]  /*5e30*/  @P0 FADD.FTZ R169, -R169, R29 ;  /* 0x0000001da9a90221 */ /* 0x000fe20000010100 */
[----:B------:R-:W-:Y:S01]  /*5e40*/  FSETP.GE.FTZ.AND P1, PT, R229, RZ, PT ;  /* 0x000000ffe500720b */ /* 0x000fe20003f36000 */
[----:B------:R-:W-:Y:S01]  /*5e50*/  FADD.FTZ R27, -R168, R27 ;  /* 0x0000001ba81b7221 */ /* 0x000fe20000010100 */
[----:B------:R-:W-:Y:S01]  /*5e60*/  FSETP.GE.FTZ.AND P0, PT, R230, RZ, PT ;  /* 0x000000ffe600720b */ /* 0x000fe20003f16000 */
[----:B------:R-:W-:Y:S01]  /*5e70*/  FMUL.FTZ R23, R165, R23 ;  /* 0x00000017a5177220 */ /* 0x000fe20000410000 */
[----:B------:R-:W-:Y:S01]  /*5e80*/  FSEL R10, R10, R168, P1 ;  /* 0x000000a80a0a7208 */ /* 0x000fe20000800000 */
[----:B------:R-:W-:Y:S01]  /*5e90*/  FMUL.FTZ R22, R241, R22 ;  /* 0x00000016f1167220 */ /* 0x000fe20000410000 */
[----:B------:R-:W-:Y:S01]  /*5ea0*/  FSEL R11, R11, R168, P0 ;  /* 0x000000a80b0b7208 */ /* 0x000fe20000000000 */
[----:B------:R-:W-:Y:S01]  /*5eb0*/  FADD.FTZ R30, -R168, R30 ;  /* 0x0000001ea81e7221 */ /* 0x000fe20000010100 */
[----:B------:R-:W-:Y:S01]  /*5ec0*/  FSETP.GE.FTZ.AND P1, PT, R234, RZ, PT ;  /* 0x000000ffea00720b */ /* 0x000fe20003f36000 */
[----:B------:R-:W-:Y:S01]  /*5ed0*/  FMUL.FTZ R10, R229, R10 ;  /* 0x0000000ae50a7220 */ /* 0x000fe20000410000 */
[----:B------:R-:W-:Y:S01]  /*5ee0*/  FSETP.GE.FTZ.AND P4, PT, R233, RZ, PT ;  /* 0x000000ffe900720b */ /* 0x000fe20003f96000 */
[----:B------:R-:W-:Y:S01]  /*5ef0*/  FMUL.FTZ R11, R230, R11 ;  /* 0x0000000be60b7220 */ /* 0x000fe20000410000 */
[----:B------:R-:W-:Y:S01]  /*5f00*/  F2FP.BF16.F32.PACK_AB R6, R21, R6 ;  /* 0x000000061506723e */ /* 0x000fe200000010ff */
[----:B------:R-:W-:Y:S01]  /*5f10*/  FMUL.FTZ R34, R249, R34 ;  /* 0x00000022f9227220 */ /* 0x000fe20000410000 */
[----:B------:R-:W-:Y:S01]  /*5f20*/  FSEL R14, R14, R168, P1 ;  /* 0x000000a80e0e7208 */ /* 0x000fe20000800000 */
[----:B------:R-:W-:Y:S01]  /*5f30*/  FMUL.FTZ R170, R250, R170 ;  /* 0x000000aafaaa7220 */ /* 0x000fe20000410000 */
[----:B------:R-:W-:Y:S01]  /*5f40*/  FSEL R15, R15, R168, P4 ;  /* 0x000000a80f0f7208 */ /* 0x000fe20002000000 */
[----:B------:R-:W-:Y:S01]  /*5f50*/  STS [R191+0x15400], R6 ;  /* 0x01540006bf007388 */ /* 0x000fe20000000800 */
[----:B------:R-:W-:Y:S01]  /*5f60*/  F2FP.BF16.F32.PACK_AB R18, R19, R18 ;  /* 0x000000121312723e */ /* 0x000fe200000010ff */
[----:B------:R-:W-:Y:S01]  /*5f70*/  FMUL.FTZ R14, R234, R14 ;  /* 0x0000000eea0e7220 */ /* 0x000fe20000410000 */
[----:B------:R-:W-:Y:S01]  /*5f80*/  FSETP.GE.FTZ.AND P0, PT, R251, RZ, PT ;  /* 0x000000fffb00720b */ /* 0x000fe20003f16000 */
[----:B------:R-:W-:Y:S01]  /*5f90*/  FMUL.FTZ R15, R233, R15 ;  /* 0x0000000fe90f7220 */ /* 0x000fe20000410000 */
[----:B------:R-:W-:Y:S01]  /*5fa0*/  F2FP.BF16.F32.PACK_AB R8, R9, R8 ;  /* 0x000000080908723e */ /* 0x000fe200000010ff */
[----:B------:R-:W-:Y:S01]  /*5fb0*/  STS [R195+0x15000], R16 ;  /* 0x01500010c3007388 */ /* 0x000fe20000000800 */
[----:B------:R-:W-:Y:S01]  /*5fc0*/  F2FP.BF16.F32.PACK_AB R10, R11, R10 ;  /* 0x0000000a0b0a723e */ /* 0x000fe200000010ff */
[----:B------:R-:W-:Y:S01]  /*5fd0*/  FMUL.FTZ R25, R167, R25 ;  /* 0x00000019a7197220 */ /* 0x000fe20000410000 */
[----:B------:R-:W-:Y:S02]  /*5fe0*/  FSETP.GE.FTZ.AND P3, PT, R243, RZ, PT ;  /* 0x000000fff300720b */ /* 0x000fe40003f76000 */
[----:B------:R-:W-:Y:S01]  /*5ff0*/  STS [R195+0x15400], R18 ;  /* 0x01540012c3007388 */ /* 0x000fe20000000800 */
[----:B------:R-:W-:Y:S01]  /*6000*/  FSETP.GE.FTZ.AND P2, PT, R242, RZ, PT ;  /* 0x000000fff200720b */ /* 0x000fe20003f56000 */
[----:B------:R-:W-:Y:S01]  /*6010*/  FMUL.FTZ R24, R166, R24 ;  /* 0x00000018a6187220 */ /* 0x000fe20000410000 */
[----:B------:R-:W-:Y:S02]  /*6020*/  F2FP.BF16.F32.PACK_AB R4, R4, R12 ;  /* 0x0000000c0404723e */ /* 0x000fe400000010ff */
[----:B------:R-:W-:Y:S01]  /*6030*/  STS [R191+0x16000], R8 ;  /* 0x01600008bf007388 */ /* 0x000fe20000000800 */
[----:B------:R-:W-:Y:S01]  /*6040*/  F2FP.BF16.F32.PACK_AB R14, R15, R14 ;  /* 0x0000000e0f0e723e */ /* 0x000fe200000010ff */
[----:B------:R-:W-:Y:S01]  /*6050*/  FMUL.FTZ R28, R244, R28 ;  /* 0x0000001cf41c7220 */ /* 0x000fe20000410000 */
[-C--:B------:R-:W-:Y:S02]  /*6060*/  FSEL R26, R26, R168.reuse, P3 ;  /* 0x000000a81a1a7208 */ /* 0x080fe40001800000 */
[----:B------:R-:W-:Y:S01]  /*6070*/  STS [R191+0x16400], R10 ;  /* 0x0164000abf007388 */ /* 0x000fe20000000800 */
[----:B------:R-:W-:Y:S01]  /*6080*/  FSEL R27, R27, R168, P2 ;  /* 0x000000a81b1b7208 */ /* 0x000fe20001000000 */
[----:B------:R-:W-:Y:S01]  /*6090*/  FMUL.FTZ R169, R245, R169 ;  /* 0x000000a9f5a97220 */ /* 0x000fe20000410000 */
[----:B------:R-:W-:Y:S02]  /*60a0*/  FSETP.GE.FTZ.AND P1, PT, R248, RZ, PT ;  /* 0x000000fff800720b */ /* 0x000fe40003f36000 */
[----:B------:R-:W-:Y:S01]  /*60b0*/  STS [R195+0x16000], R4 ;  /* 0x01600004c3007388 */ /* 0x000fe20000000800 */
[----:B------:R-:W-:Y:S01]  /*60c0*/  F2FP.BF16.F32.PACK_AB R22, R23, R22 ;  /* 0x000000161716723e */ /* 0x000fe200000010ff */
[----:B------:R-:W-:Y:S01]  /*60d0*/  FMUL.FTZ R27, R242, R27 ;  /* 0x0000001bf21b7220 */ /* 0x000fe20000410000 */
[----:B------:R-:W-:Y:S02]  /*60e0*/  FSEL R30, R30, R168, P1 ;  /* 0x000000a81e1e7208 */ /* 0x000fe40000800000 */
[----:B------:R-:W-:Y:S01]  /*60f0*/  STS [R195+0x16400], R14 ;  /* 0x0164000ec3007388 */ /* 0x000fe20000000800 */
[----:B------:R-:W-:Y:S01]  /*6100*/  @P0 FADD.FTZ R168, -R168, R31 ;  /* 0x0000001fa8a80221 */ /* 0x000fe20000010100 */
[----:B------:R-:W-:Y:S01]  /*6110*/  FMUL.FTZ R26, R243, R26 ;  /* 0x0000001af31a7220 */ /* 0x000fe20000410000 */
[----:B------:R-:W-:Y:S02]  /*6120*/  F2FP.BF16.F32.PACK_AB R32, R171, R32 ;  /* 0x00000020ab20723e */ /* 0x000fe400000010ff */
[----:B------:R-:W-:Y:S01]  /*6130*/  STS [R193+0x15000], R20 ;  /* 0x01500014c1007388 */ /* 0x000fe20000000800 */
[----:B------:R-:W-:Y:S01]  /*6140*/  F2FP.BF16.F32.PACK_AB R34, R170, R34 ;  /* 0x00000022aa22723e */ /* 0x000fe200000010ff */
[----:B------:R-:W-:Y:S01]  /*6150*/  FMUL.FTZ R30, R248, R30 ;  /* 0x0000001ef81e7220 */ /* 0x000fe20000410000 */
[----:B------:R-:W-:Y:S02]  /*6160*/  FMUL.FTZ R168, R251, R168 ;  /* 0x000000a8fba87220 */ /* 0x000fe40000410000 */
[----:B------:R-:W-:Y:S01]  /*6170*/  STS [R193+0x15400], R22 ;  /* 0x01540016c1007388 */ /* 0x000fe20000000800 */
[----:B------:R-:W-:Y:S01]  /*6180*/  F2FP.BF16.F32.PACK_AB R24, R25, R24 ;  /* 0x000000181918723e */ /* 0x000fe200000010ff */
[----:B------:R-:W-:Y:S01]  /*6190*/  IMAD.MOV.U32 R162, RZ, RZ, R223 ;  /* 0x000000ffffa27224 */ /* 0x000fe200078e00df */
[----:B------:R-:W-:Y:S02]  /*61a0*/  F2FP.BF16.F32.PACK_AB R26, R27, R26 ;  /* 0x0000001a1b1a723e */ /* 0x000fe400000010ff */
[----:B------:R-:W-:Y:S01]  /*61b0*/  STS [R196+0x15000], R32 ;  /* 0x01500020c4007388 */ /* 0x000fe20000000800 */
[----:B------:R-:W-:Y:S01]  /*61c0*/  F2FP.BF16.F32.PACK_AB R28, R169, R28 ;  /* 0x0000001ca91c723e */ /* 0x000fe200000010ff */
[----:B------:R-:W-:Y:S01]  /*61d0*/  IMAD.MOV.U32 R163, RZ, RZ, R222 ;  /* 0x000000ffffa37224 */ /* 0x000fe200078e00de */
[----:B------:R-:W-:Y:S02]  /*61e0*/  F2FP.BF16.F32.PACK_AB R30, R168, R30 ;  /* 0x0000001ea81e723e */ /* 0x000fe400000010ff */
[----:B------:R-:W-:Y:S01]  /*61f0*/  STS [R196+0x15400], R34 ;  /* 0x01540022c4007388 */ /* 0x000fe20000000800 */
[----:B------:R-:W-:Y:S02]  /*6200*/  LEA R160, R180, UR6, 0x1 ;  /* 0x00000006b4a07c11 */ /* 0x000fe4000f8e08ff */
[----:B------:R-:W-:Y:S02]  /*6210*/  LEA R161, R185, UR6, 0x1 ;  /* 0x00000006b9a17c11 */ /* 0x000fe4000f8e08ff */
[----:B------:R-:W-:Y:S05]  /*6220*/  STS [R193+0x16000], R24 ;  /* 0x01600018c1007388 */ /* 0x000fea0000000800 */
[----:B------:R-:W-:Y:S05]  /*6230*/  STS [R193+0x16400], R26 ;  /* 0x0164001ac1007388 */ /* 0x000fea0000000800 */
[----:B------:R-:W-:Y:S05]  /*6240*/  STS [R196+0x16000], R28 ;  /* 0x0160001cc4007388 */ /* 0x000fea0000000800 */
[----:B------:R-:W-:Y:S01]  /*6250*/  STS [R196+0x16400], R30 ;  /* 0x0164001ec4007388 */ /* 0x000fe20000000800 */
[----:B------:R-:W-:Y:S06]  /*6260*/  BAR.SYNC.DEFER_BLOCKING 0x0 ;  /* 0x0000000000007b1d */ /* 0x000fec0000010000 */
[----:B------:R-:W-:Y:S05]  /*6270*/  LDSM.16.MT88.4 R4, [R175+0x19000] ;  /* 0x01900000af04783b */ /* 0x000fea0000004200 */
[----:B------:R-:W1:Y:S05]  /*6280*/  LDSM.16.MT88.4 R8, [R160+0x6000] ;  /* 0x00600000a008783b */ /* 0x000e6a0000004200 */
[----:B------:R-:W3:Y:S05]  /*6290*/  LDSM.16.MT88.4 R12, [R175+0x1b000] ;  /* 0x01b00000af0c783b */ /* 0x000eea0000004200 */
[----:B------:R-:W4:Y:S05]  /*62a0*/  LDSM.16.MT88.4 R16, [R160+0x7000] ;  /* 0x00700000a010783b */ /* 0x000f2a0000004200 */
[----:B------:R-:W4:Y:S05]  /*62b0*/  LDSM.16.MT88.4 R20, [R160+0x8000] ;  /* 0x00800000a014783b */ /* 0x000f2a0000004200 */
[----:B------:R-:W-:Y:S05]  /*62c0*/  LDSM.16.MT88.4 R24, [R175+0x19800] ;  /* 0x01980000af18783b */ /* 0x000fea0000004200 */
[----:B------:R-:W4:Y:S05]  /*62d0*/  LDSM.16.MT88.4 R28, [R160+0x6400] ;  /* 0x00640000a01c783b */ /* 0x000f2a0000004200 */
[----:B------:R-:W4:Y:S05]  /*62e0*/  LDSM.16.MT88.4 R32, [R175+0x1b800] ;  /* 0x01b80000af20783b */ /* 0x000f2a0000004200 */
[----:B--2---:R-:W2:Y:S01]  /*62f0*/  LDSM.16.MT88.4 R132, [R160+0x7400] ;  /* 0x00740000a084783b */ /* 0x004ea20000004200 */
[-C--:B-1----:R-:W-:Y:S04]  /*6300*/  HMMA.16816.F32.BF16 R36, R4, R8.reuse, R36 ;  /* 0x000000080424723c */ /* 0x082fe80000041824 */
[----:B------:R-:W1:Y:S02]  /*6310*/  LDSM.16.MT88.4 R136, [R160+0x8400] ;  /* 0x00840000a088783b */ /* 0x000e640000004200 */
        /* <DEDUP_REMOVED lines=14> */
[----:B------:R-:W3:Y:S05]  /*6400*/  LDSM.16.MT88.4 R4, [R175+0x1a000] ;  /* 0x01a00000af04783b */ /* 0x000eea0000004200 */
[-C--:B------:R-:W-:Y:S01]  /*6410*/  HMMA.16816.F32.BF16 R36, R24, R28.reuse, R36 ;  /* 0x0000001c1824723c */ /* 0x080fe20000041824 */
[----:B------:R-:W4:Y:S05]  /*6420*/  LDSM.16.MT88.4 R20, [R160+0x8800] ;  /* 0x00880000a014783b */ /* 0x000f2a0000004200 */
        /* <DEDUP_REMOVED lines=14> */
[----:B------:R-:W2:Y:S05]  /*6510*/  LDSM.16.MT88.4 R24, [R160+0x7c00] ;  /* 0x007c0000a018783b */ /* 0x000eaa0000004200 */
[-C--:B---3--:R-:W-:Y:S01]  /*6520*/  HMMA.16816.F32.BF16 R36, R4, R8.reuse, R36 ;  /* 0x000000080424723c */ /* 0x088fe20000041824 */
        /* <DEDUP_REMOVED lines=31> */
[----:B------:R-:W-:Y:S09]  /*6720*/  ISETP.GE.AND P0, PT, R198, UR20, PT ;  /* 0x00000014c6007c0c */ /* 0x000ff2000bf06270 */
[----:B------:R2:W-:Y:S04]  /*6730*/  @P2 STS [R161+0x6000], RZ ;  /* 0x006000ffa1002388 */ /* 0x0005e80000000800 */
[----:B------:R2:W-:Y:S04]  /*6740*/  @P2 STS [R161+0x6004], RZ ;  /* 0x006004ffa1002388 */ /* 0x0005e80000000800 */
[----:B------:R2:W-:Y:S01]  /*6750*/  @P2 STS.64 [R161+0x6008], RZ ;  /* 0x006008ffa1002388 */ /* 0x0005e20000000a00 */
[----:B-1----:R-:W-:Y:S05]  /*6760*/  IMAD.U32 R4, R4, -0x40, RZ ;  /* 0xffffffc004047824 */ /* 0x002fea00078e00ff */
[C---:B------:R-:W-:Y:S02]  /*6770*/  LEA R205, P3, R4.reuse, R205, 0x1 ;  /* 0x000000cd04cd7211 */ /* 0x040fe400078608ff */
[----:B------:R-:W-:Y:S02]  /*6780*/  SHF.R.S32.HI R5, RZ, 0x1f, R4 ;  /* 0x0000001fff057819 */ /* 0x000fe40000011404 */
[----:B------:R-:W-:Y:S01]  /*6790*/  @!P1 MOV R6, R205 ;  /* 0x000000cd00069202 */ /* 0x000fe20000000f00 */
[----:B------:R-:W-:Y:S01]  /*67a0*/  @!P2 IMAD.MOV.U32 R8, RZ, RZ, R205 ;  /* 0x000000ffff08a224 */ /* 0x000fe200078e00cd */
[----:B------:R-:W-:Y:S01]  /*67b0*/  LEA.HI.X R204, R4, R204, R5, 0x1, P3 ;  /* 0x000000cc04cc7211 */ /* 0x000fe200018f0c05 */
[----:B------:R-:W-:Y:S03]  /*67c0*/  @!P0 IMAD.MOV.U32 R4, RZ, RZ, R205 ;  /* 0x000000ffff048224 */ /* 0x000fe600078e00cd */
[----:B------:R-:W-:Y:S01]  /*67d0*/  @!P0 MOV R5, R204 ;  /* 0x000000cc00058202 */ /* 0x000fe20000000f00 */
[--C-:B------:R-:W-:Y:S02]  /*67e0*/  @!P2 IMAD.MOV.U32 R9, RZ, RZ, R204.reuse ;  /* 0x000000ffff09a224 */ /* 0x100fe400078e00cc */
[----:B------:R-:W-:Y:S03]  /*67f0*/  @!P1 IMAD.MOV.U32 R7, RZ, RZ, R204 ;  /* 0x000000ffff079224 */ /* 0x000fe600078e00cc */
        /* <DEDUP_REMOVED lines=15> */
.L_x_848:
[----:B------:R-:W-:Y:S01]  /*68f0*/  LDSM.16.M88.4 R24, [R179] ;  /* 0x00000000b318783b */ /* 0x000fe20000000200 */
[----:B------:R-:W-:Y:S02]  /*6900*/  IMAD.U32 R223, RZ, RZ, UR23 ;  /* 0x00000017ffdf7e24 */ /* 0x000fe4000f8e00ff */
[----:B------:R-:W-:Y:S01]  /*6910*/  IMAD.U32 R222, RZ, RZ, UR23 ;  /* 0x00000017ffde7e24 */ /* 0x000fe2000f8e00ff */
[----:B--2---:R-:W1:Y:S02]  /*6920*/  LDSM.16.MT88.4 R8, [R160+0x9000] ;  /* 0x00900000a008783b */ /* 0x004e640000004200 */
[----:B------:R-:W-:Y:S02]  /*6930*/  LEA R223, P0, R223, R162, 0x2 ;  /* 0x000000a2dfdf7211 */ /* 0x000fe400078010ff */
[----:B------:R-:W2:Y:S02]  /*6940*/  LDSM.16.MT88.4 R16, [R160+0xb000] ;  /* 0x00b00000a010783b */ /* 0x000ea40000004200 */
[----:B------:R-:W-:Y:S02]  /*6950*/  LEA.HI.X.SX32 R222, R222, R163, 0x2, P0 ;  /* 0x000000a3dede7211 */ /* 0x000fe400000f16ff */
[----:B------:R-:W3:Y:S04]  /*6960*/  LDSM.16.MT88.4 R28, [R160+0xd000] ;  /* 0x00d00000a01c783b */ /* 0x000ee80000004200 */
        /* <DEDUP_REMOVED lines=68> */
[C---:B-1----:R-:W-:Y:S06]  /*6db0*/  HMMA.16816.F32.BF16 R20, R132.reuse, R28, R20 ;  /* 0x0000001c8414723c */ /* 0x042fec0000041814 */
[----:B------:R-:W-:Y:S01]  /*6dc0*/  HMMA.16816.F32.BF16 R24, R132, R30, R24 ;  /* 0x0000001e8418723c */ /* 0x000fe20000041818 */
[----:B------:R-:W-:Y:S04]  /*6dd0*/  IMAD.U32 R29, RZ, RZ, UR28 ;  /* 0x0000001cff1d7e24 */ /* 0x000fe8000f8e00ff */
[----:B------:R-:W-:Y:S01]  /*6de0*/  @P6 VIADD R28, R190, 0xffffffc0 ;  /* 0xffffffc0be1c6836 */ /* 0x000fe20000000000 */
[C---:B--2---:R-:W-:Y:S01]  /*6df0*/  HMMA.16816.F32.BF16 R4, R140.reuse, R156, R4 ;  /* 0x0000009c8c04723c */ /* 0x044fe20000041804 */
[----:B------:R-:W-:Y:S04]  /*6e00*/  IMAD.U32 R30, RZ, RZ, UR30 ;  /* 0x0000001eff1e7e24 */ /* 0x000fe8000f8e00ff */
[----:B------:R-:W-:Y:S01]  /*6e10*/  @P6 IMAD.WIDE R134, R28, 0x4, R220 ;  /* 0x000000041c866825 */ /* 0x000fe200078e02dc */
[C---:B------:R-:W-:Y:S04]  /*6e20*/  HMMA.16816.F32.BF16 R8, R140.reuse, R158, R8 ;  /* 0x0000009e8c08723c */ /* 0x040fe80000041808 */
[----:B------:R-:W5:Y:S01]  /*6e30*/  @P6 LDG.E R211, desc[UR36][R134.64] ;  /* 0x0000002486d36981 */ /* 0x000f62000c1e1900 */
[----:B------:R-:W-:Y:S01]  /*6e40*/  IMAD.MOV.U32 R132, RZ, RZ, R223 ;  /* 0x000000ffff847224 */ /* 0x000fe200078e00df */
[C---:B---3--:R-:W-:Y:S01]  /*6e50*/  HMMA.16816.F32.BF16 R12, R140.reuse, R136, R12 ;  /* 0x000000888c0c723c */ /* 0x048fe2000004180c */
[----:B------:R-:W-:Y:S01]  /*6e60*/  IMAD.U32 R28, RZ, RZ, UR30 ;  /* 0x0000001eff1c7e24 */ /* 0x000fe2000f8e00ff */
[----:B------:R-:W5:Y:S03]  /*6e70*/  @P6 LDG.E R212, desc[UR36][R134.64+0x20] ;  /* 0x0000202486d46981 */ /* 0x000f66000c1e1900 */
[----:B------:R-:W-:Y:S01]  /*6e80*/  IMAD.MOV.U32 R133, RZ, RZ, R222 ;  /* 0x000000ffff857224 */ /* 0x000fe200078e00de */
[C---:B------:R-:W-:Y:S01]  /*6e90*/  HMMA.16816.F32.BF16 R16, R140.reuse, R138, R16 ;  /* 0x0000008a8c10723c */ /* 0x040fe20000041810 */
[----:B------:R-:W5:Y:S04]  /*6ea0*/  @P6 LDG.E R209, desc[UR36][R134.64+0x80] ;  /* 0x0000802486d16981 */ /* 0x000f68000c1e1900 */
[----:B------:R1:W5:Y:S01]  /*6eb0*/  @P6 LDG.E R210, desc[UR36][R134.64+0xa0] ;  /* 0x0000a02486d26981 */ /* 0x000362000c1e1900 */
[C---:B----4-:R-:W-:Y:S03]  /*6ec0*/  HMMA.16816.F32.BF16 R20, R140.reuse, R32, R20 ;  /* 0x000000208c14723c */ /* 0x050fe60000041814 */
[----:B------:R2:W-:Y:S02]  /*6ed0*/  REDG.E.ADD.F32.FTZ.RN.STRONG.GPU desc[UR36][R132.64], R4 ;  /* 0x00000004840079a6 */ /* 0x0005e4000c10f3a4 */
        /* <DEDUP_REMOVED lines=8> */
[----:B------:R3:W-:Y:S03]  /*6f60*/  REDG.E.ADD.F32.FTZ.RN.STRONG.GPU desc[UR36][R30.64], R5 ;  /* 0x000000051e0079a6 */ /* 0x0007e6000c10f3a4 */
[-C--:B-1----:R-:W-:Y:S01]  /*6f70*/  LEA R134, P1, R28, R132.reuse, 0x2 ;  /* 0x000000841c867211 */ /* 0x082fe200078210ff */
[----:B------:R-:W-:Y:S02]  /*6f80*/  IMAD.U32 R28, RZ, RZ, UR26 ;  /* 0x0000001aff1c7e24 */ /* 0x000fe4000f8e00ff */
[----:B--2---:R-:W-:Y:S05]  /*6f90*/  IMAD.U32 R4, RZ, RZ, UR29 ;  /* 0x0000001dff047e24 */ /* 0x004fea000f8e00ff */
[-C--:B------:R-:W-:Y:S01]  /*6fa0*/  LEA R34, P0, R4, R132.reuse, 0x2 ;  /* 0x0000008404227211 */ /* 0x080fe200078010ff */
[----:B------:R-:W-:Y:S03]  /*6fb0*/  IMAD.U32 R4, RZ, RZ, UR27 ;  /* 0x0000001bff047e24 */ /* 0x000fe6000f8e00ff */
[-C--:B------:R-:W-:Y:S02]  /*6fc0*/  LEA.HI.X.SX32 R35, R33, R133.reuse, 0x2, P0 ;  /* 0x0000008521237211 */ /* 0x080fe400000f16ff */
[-C--:B------:R-:W-:Y:S01]  /*6fd0*/  LEA.HI.X.SX32 R33, R29, R133.reuse, 0x2, P2 ;  /* 0x000000851d217211 */ /* 0x080fe200010f16ff */
[----:B---3--:R-:W-:Y:S02]  /*6fe0*/  IMAD.U32 R5, RZ, RZ, UR26 ;  /* 0x0000001aff057e24 */ /* 0x008fe4000f8e00ff */
[----:B------:R1:W-:Y:S01]  /*6ff0*/  REDG.E.ADD.F32.FTZ.RN.STRONG.GPU desc[UR36][R34.64], R6 ;  /* 0x00000006220079a6 */ /* 0x0003e2000c10f3a4 */
[-C--:B------:R-:W-:Y:S01]  /*7000*/  LEA.HI.X.SX32 R135, R4, R133.reuse, 0x2, P1 ;  /* 0x0000008504877211 */ /* 0x080fe200008f16ff */
[----:B------:R-:W-:Y:S01]  /*7010*/  IMAD.U32 R4, RZ, RZ, UR25 ;  /* 0x00000019ff047e24 */ /* 0x000fe2000f8e00ff */
[-C--:B------:R-:W-:Y:S01]  /*7020*/  LEA R136, P0, R5, R132.reuse, 0x2 ;  /* 0x0000008405887211 */ /* 0x080fe200078010ff */
[----:B------:R2:W-:Y:S01]  /*7030*/  REDG.E.ADD.F32.FTZ.RN.STRONG.GPU desc[UR36][R32.64], R7 ;  /* 0x00000007200079a6 */ /* 0x0005e2000c10f3a4 */
[----:B------:R-:W-:Y:S02]  /*7040*/  MOV R5, UR24 ;  /* 0x0000001800057c02 */ /* 0x000fe40008000f00 */
[-C--:B------:R-:W-:Y:S01]  /*7050*/  LEA.HI.X.SX32 R137, R28, R133.reuse, 0x2, P0 ;  /* 0x000000851c897211 */ /* 0x080fe200000f16ff */
[----:B------:R3:W-:Y:S01]  /*7060*/  REDG.E.ADD.F32.FTZ.RN.STRONG.GPU desc[UR36][R134.64], R8 ;  /* 0x00000008860079a6 */ /* 0x0007e2000c10f3a4 */
[-C--:B------:R-:W-:Y:S01]  /*7070*/  LEA R28, P1, R4, R132.reuse, 0x2 ;  /* 0x00000084041c7211 */ /* 0x080fe200078210ff */
[----:B------:R-:W-:Y:S02]  /*7080*/  IMAD.U32 R4, RZ, RZ, UR16 ;  /* 0x00000010ff047e24 */ /* 0x000fe4000f8e00ff */
[----:B------:R4:W-:Y:S04]  /*7090*/  REDG.E.ADD.F32.FTZ.RN.STRONG.GPU desc[UR36][R136.64], R9 ;  /* 0x00000009880079a6 */ /* 0x0009e8000c10f3a4 */
[----:B------:R-:W-:Y:S01]  /*70a0*/  LDSM.16.MT88.4 R136, [R2+0x2400] ;  /* 0x002400000288783b */ /* 0x000fe20000004200 */
[----:B-1----:R-:W-:Y:S02]  /*70b0*/  IMAD.U32 R6, RZ, RZ, UR25 ;  /* 0x00000019ff067e24 */ /* 0x002fe4000f8e00ff */
[----:B--2---:R-:W-:Y:S03]  /*70c0*/  IMAD.U32 R7, RZ, RZ, UR24 ;  /* 0x00000018ff077e24 */ /* 0x004fe6000f8e00ff */
[-C--:B------:R-:W-:Y:S01]  /*70d0*/  LEA.HI.X.SX32 R29, R6, R133.reuse, 0x2, P1 ;  /* 0x00000085061d7211 */ /* 0x080fe200008f16ff */
[----:B------:R-:W-:Y:S01]  /*70e0*/  IMAD.U32 R6, RZ, RZ, UR16 ;  /* 0x00000010ff067e24 */ /* 0x000fe2000f8e00ff */
[-C--:B------:R-:W-:Y:S01]  /*70f0*/  LEA R32, P1, R4, R132.reuse, 0x2 ;  /* 0x0000008404207211 */ /* 0x080fe200078210ff */
[----:B------:R-:W-:Y:S01]  /*7100*/  IMAD.U32 R4, RZ, RZ, UR15 ;  /* 0x0000000fff047e24 */ /* 0x000fe2000f8e00ff */
[-C--:B---3--:R-:W-:Y:S01]  /*7110*/  LEA R8, P0, R5, R132.reuse, 0x2 ;  /* 0x0000008405087211 */ /* 0x088fe200078010ff */
[----:B------:R1:W-:Y:S01]  /*7120*/  REDG.E.ADD.F32.FTZ.RN.STRONG.GPU desc[UR36][R28.64], R10 ;  /* 0x0000000a1c0079a6 */ /* 0x0003e2000c10f3a4 */
[----:B------:R-:W-:Y:S01]  /*7130*/  IMAD.U32 R5, RZ, RZ, UR15 ;  /* 0x0000000fff057e24 */ /* 0x000fe2000f8e00ff */
[-C--:B------:R-:W-:Y:S01]  /*7140*/  LEA.HI.X.SX32 R33, R6, R133.reuse, 0x2, P1 ;  /* 0x0000008506217211 */ /* 0x080fe200008f16ff */
[----:B------:R-:W-:Y:S01]  /*7150*/  IMAD.U32 R6, RZ, RZ, UR11 ;  /* 0x0000000bff067e24 */ /* 0x000fe2000f8e00ff */
[-C--:B----4-:R-:W-:Y:S02]  /*7160*/  LEA.HI.X.SX32 R9, R7, R133.reuse, 0x2, P0 ;  /* 0x0000008507097211 */ /* 0x090fe400000f16ff */
[----:B------:R-:W-:Y:S03]  /*7170*/  MOV R7, UR13 ;  /* 0x0000000d00077c02 */ /* 0x000fe60008000f00 */
[----:B------:R2:W-:Y:S04]  /*7180*/  REDG.E.ADD.F32.FTZ.RN.STRONG.GPU desc[UR36][R8.64], R11 ;  /* 0x0000000b080079a6 */ /* 0x0005e8000c10f3a4 */
[----:B------:R3:W-:Y:S04]  /*7190*/  REDG.E.ADD.F32.FTZ.RN.STRONG.GPU desc[UR36][R132.64+0x80], R12 ;  /* 0x0000800c840079a6 */ /* 0x0007e8000c10f3a4 */
[----:B------:R-:W-:Y:S04]  /*71a0*/  REDG.E.ADD.F32.FTZ.RN.STRONG.GPU desc[UR36][R30.64+0x80], R13 ;  /* 0x0000800d1e0079a6 */ /* 0x000fe8000c10f3a4 */
[----:B------:R-:W-:Y:S04]  /*71b0*/  REDG.E.ADD.F32.FTZ.RN.STRONG.GPU desc[UR36][R32.64], R14 ;  /* 0x0000000e200079a6 */ /* 0x000fe8000c10f3a4 */
[----:B------:R-:W-:Y:S01]  /*71c0*/  LDSM.16.MT88.4 R32, [R175+0x15800] ;  /* 0x01580000af20783b */ /* 0x000fe20000004200 */
[-C--:B-1----:R-:W-:Y:S01]  /*71d0*/  LEA R10, P0, R5, R132.reuse, 0x2 ;  /* 0x00000084050a7211 */ /* 0x082fe200078010ff */
[----:B------:R-:W-:Y:S03]  /*71e0*/  IMAD.U32 R5, RZ, RZ, UR8 ;  /* 0x00000008ff057e24 */ /* 0x000fe6000f8e00ff */
[-C--:B--2---:R-:W-:Y:S01]  /*71f0*/  LEA.HI.X.SX32 R11, R4, R133.reuse, 0x2, P0 ;  /* 0x00000085040b7211 */ /* 0x084fe200000f16ff */
[----:B------:R-:W-:Y:S02]  /*7200*/  IMAD.U32 R4, RZ, RZ, UR14 ;  /* 0x0000000eff047e24 */ /* 0x000fe4000f8e00ff */
[----:B------:R-:W-:Y:S01]  /*7210*/  IMAD.U32 R8, RZ, RZ, UR13 ;  /* 0x0000000dff087e24 */ /* 0x000fe2000f8e00ff */
[-C--:B---3--:R-:W-:Y:S01]  /*7220*/  LEA R12, P1, R6, R132.reuse, 0x2 ;  /* 0x00000084060c7211 */ /* 0x088fe200078210ff */
[----:B------:R1:W-:Y:S01]  /*7230*/  REDG.E.ADD.F32.FTZ.RN.STRONG.GPU desc[UR36][R10.64], R15 ;  /* 0x0000000f0a0079a6 */ /* 0x0003e2000c10f3a4 */
[----:B------:R-:W-:Y:S02]  /*7240*/  IMAD.U32 R9, RZ, RZ, UR14 ;  /* 0x0000000eff097e24 */ /* 0x000fe4000f8e00ff */
[-C--:B------:R-:W-:Y:S01]  /*7250*/  LEA R8, P2, R8, R132.reuse, 0x2 ;  /* 0x0000008408087211 */ /* 0x080fe200078410ff */
[----:B------:R-:W-:Y:S01]  /*7260*/  IMAD.U32 R6, RZ, RZ, UR8 ;  /* 0x00000008ff067e24 */ /* 0x000fe2000f8e00ff */
[-C--:B-1----:R-:W-:Y:S01]  /*7270*/  LEA R10, P0, R4, R132.reuse, 0x2 ;  /* 0x00000084040a7211 */ /* 0x082fe200078010ff */
[----:B------:R-:W-:Y:S03]  /*7280*/  IMAD.U32 R4, RZ, RZ, UR11 ;  /* 0x0000000bff047e24 */ /* 0x000fe6000f8e00ff */
[-C--:B------:R-:W-:Y:S02]  /*7290*/  LEA.HI.X.SX32 R11, R9, R133.reuse, 0x2, P0 ;  /* 0x00000085090b7211 */ /* 0x080fe400000f16ff */
[-C--:B------:R-:W-:Y:S01]  /*72a0*/  LEA.HI.X.SX32 R9, R7, R133.reuse, 0x2, P2 ;  /* 0x0000008507097211 */ /* 0x080fe200010f16ff */
[----:B------:R-:W-:Y:S01]  /*72b0*/  IMAD.U32 R7, RZ, RZ, UR10 ;  /* 0x0000000aff077e24 */ /* 0x000fe2000f8e00ff */
[-C--:B------:R-:W-:Y:S01]  /*72c0*/  LEA R14, P0, R5, R132.reuse, 0x2 ;  /* 0x00000084050e7211 */ /* 0x080fe200078010ff */
[----:B------:R1:W-:Y:S01]  /*72d0*/  REDG.E.ADD.F32.FTZ.RN.STRONG.GPU desc[UR36][R10.64], R16 ;  /* 0x000000100a0079a6 */ /* 0x0003e2000c10f3a4 */
[-C--:B------:R-:W-:Y:S01]  /*72e0*/  LEA.HI.X.SX32 R13, R4, R133.reuse, 0x2, P1 ;  /* 0x00000085040d7211 */ /* 0x080fe200008f16ff */
[----:B------:R-:W-:Y:S01]  /*72f0*/  IMAD.U32 R4, RZ, RZ, UR19 ;  /* 0x00000013ff047e24 */ /* 0x000fe2000f8e00ff */
[-C--:B------:R-:W-:Y:S01]  /*7300*/  LEA.HI.X.SX32 R15, R6, R133.reuse, 0x2, P0 ;  /* 0x00000085060f7211 */ /* 0x080fe200000f16ff */
[----:B------:R2:W-:Y:S01]  /*7310*/  REDG.E.ADD.F32.FTZ.RN.STRONG.GPU desc[UR36][R8.64], R17 ;  /* 0x00000011080079a6 */ /* 0x0005e2000c10f3a4 */
[----:B------:R-:W-:Y:S02]  /*7320*/  IMAD.U32 R6, RZ, RZ, UR9 ;  /* 0x00000009ff067e24 */ /* 0x000fe4000f8e00ff */
[----:B------:R-:W-:Y:S01]  /*7330*/  IMAD.U32 R5, RZ, RZ, UR9 ;  /* 0x00000009ff057e24 */ /* 0x000fe2000f8e00ff */
[----:B------:R3:W-:Y:S04]  /*7340*/  REDG.E.ADD.F32.FTZ.RN.STRONG.GPU desc[UR36][R12.64], R18 ;  /* 0x000000120c0079a6 */ /* 0x0007e8000c10f3a4 */
[----:B------:R4:W-:Y:S04]  /*7350*/  REDG.E.ADD.F32.FTZ.RN.STRONG.GPU desc[UR36][R14.64], R19 ;  /* 0x000000130e0079a6 */ /* 0x0009e8000c10f3a4 */
[----:B------:R-:W-:Y:S04]  /*7360*/  REDG.E.ADD.F32.FTZ.RN.STRONG.GPU desc[UR36][R132.64+0x100], R20 ;  /* 0x00010014840079a6 */ /* 0x000fe8000c10f3a4 */
[----:B------:R-:W-:Y:S04]  /*7370*/  REDG.E.ADD.F32.FTZ.RN.STRONG.GPU desc[UR36][R30.64+0x100], R21 ;  /* 0x000100151e0079a6 */ /* 0x000fe8000c10f3a4 */
[----:B------:R-:W-:Y:S01]  /*7380*/  LDSM.16.MT88.4 R28, [R2+0x2000] ;  /* 0x00200000021c783b */ /* 0x000fe20000004200 */
[-C--:B-1----:R-:W-:Y:S01]  /*7390*/  LEA R16, P0, R4, R132.reuse, 0x2 ;  /* 0x0000008404107211 */ /* 0x082fe200078010ff */
[----:B------:R-:W-:Y:S01]  /*73a0*/  IMAD.U32 R10, RZ, RZ, UR12 ;  /* 0x0000000cff0a7e24 */ /* 0x000fe2000f8e00ff */
[----:B------:R-:W-:Y:S01]  /*73b0*/  MOV R11, UR17 ;  /* 0x00000011000b7c02 */ /* 0x000fe20008000f00 */
[----:B--2---:R-:W-:Y:S02]  /*73c0*/  IMAD.U32 R8, RZ, RZ, UR10 ;  /* 0x0000000aff087e24 */ /* 0x004fe4000f8e00ff */
[----:B------:R-:W-:Y:S01]  /*73d0*/  IMAD.U32 R9, RZ, RZ, UR12 ;  /* 0x0000000cff097e24 */ /* 0x000fe2000f8e00ff */
[-C--:B------:R-:W-:Y:S01]  /*73e0*/  LEA R10, P2, R10, R132.reuse, 0x2 ;  /* 0x000000840a0a7211 */ /* 0x080fe200078410ff */
[----:B---3--:R-:W-:Y:S01]  /*73f0*/  IMAD.U32 R12, RZ, RZ, UR17 ;  /* 0x00000011ff0c7e24 */ /* 0x008fe2000f8e00ff */
[-C--:B------:R-:W-:Y:S01]  /*7400*/  LEA R8, P1, R8, R132.reuse, 0x2 ;  /* 0x0000008408087211 */ /* 0x080fe200078210ff */
[----:B------:R-:W-:Y:S02]  /*7410*/  IMAD.U32 R13, RZ, RZ, UR18 ;  /* 0x00000012ff0d7e24 */ /* 0x000fe4000f8e00ff */
[----:B----4-:R-:W-:Y:S01]  /*7420*/  IMAD.U32 R14, RZ, RZ, UR18 ;  /* 0x00000012ff0e7e24 */ /* 0x010fe2000f8e00ff */
[-C--:B------:R-:W-:Y:S01]  /*7430*/  LEA R12, P3, R12, R132.reuse, 0x2 ;  /* 0x000000840c0c7211 */ /* 0x080fe200078610ff */
[----:B------:R-:W-:Y:S03]  /*7440*/  IMAD.U32 R15, RZ, RZ, UR19 ;  /* 0x00000013ff0f7e24 */ /* 0x000fe6000f8e00ff */
[-C--:B------:R-:W-:Y:S02]  /*7450*/  LEA R14, P4, R14, R132.reuse, 0x2 ;  /* 0x000000840e0e7211 */ /* 0x080fe400078810ff */
[-C--:B------:R-:W-:Y:S02]  /*7460*/  LEA.HI.X.SX32 R17, R15, R133.reuse, 0x2, P0 ;  /* 0x000000850f117211 */ /* 0x080fe400000f16ff */
[-C--:B------:R-:W-:Y:S02]  /*7470*/  LEA.HI.X.SX32 R15, R13, R133.reuse, 0x2, P4 ;  /* 0x000000850d0f7211 */ /* 0x080fe400020f16ff */
[-C--:B------:R-:W-:Y:S01]  /*7480*/  LEA.HI.X.SX32 R13, R11, R133.reuse, 0x2, P3 ;  /* 0x000000850b0d7211 */ /* 0x080fe200018f16ff */
[----:B------:R-:W-:Y:S01]  /*7490*/  REDG.E.ADD.F32.FTZ.RN.STRONG.GPU desc[UR36][R16.64], R22 ;  /* 0x00000016100079a6 */ /* 0x000fe2000c10f3a4 */
[-C--:B------:R-:W-:Y:S02]  /*74a0*/  LEA.HI.X.SX32 R11, R9, R133.reuse, 0x2, P2 ;  /* 0x00000085090b7211 */ /* 0x080fe400010f16ff */
[----:B------:R-:W-:Y:S01]  /*74b0*/  LEA R6, P0, R6, R132, 0x2 ;  /* 0x0000008406067211 */ /* 0x000fe200078010ff */
[----:B------:R-:W-:Y:S01]  /*74c0*/  REDG.E.ADD.F32.FTZ.RN.STRONG.GPU desc[UR36][R14.64], R23 ;  /* 0x000000170e0079a6 */ /* 0x000fe2000c10f3a4 */
[-C--:B------:R-:W-:Y:S02]  /*74d0*/  LEA.HI.X.SX32 R9, R7, R133.reuse, 0x2, P1 ;  /* 0x0000008507097211 */ /* 0x080fe400008f16ff */
[----:B------:R-:W-:Y:S01]  /*74e0*/  LEA.HI.X.SX32 R7, R5, R133, 0x2, P0 ;  /* 0x0000008505077211 */ /* 0x000fe200000f16ff */
[----:B------:R-:W-:Y:S01]  /*74f0*/  REDG.E.ADD.F32.FTZ.RN.STRONG.GPU desc[UR36][R12.64], R24 ;  /* 0x000000180c0079a6 */ /* 0x000fe2000c10f3a4 */
[----:B------:R-:W-:Y:S02]  /*7500*/  ISETP.GT.AND P3, PT, R214, RZ, PT ;  /* 0x000000ffd600720c */ /* 0x000fe40003f64270 */
[----:B------:R-:W-:Y:S01]  /*7510*/  @P6 IADD3 R201, P1, R201, -0x100, RZ ;  /* 0xffffff00c9c96810 */ /* 0x000fe20007f3e0ff */
[----:B------:R-:W-:Y:S03]  /*7520*/  REDG.E.ADD.F32.FTZ.RN.STRONG.GPU desc[UR36][R10.64], R25 ;  /* 0x000000190a0079a6 */ /* 0x000fe6000c10f3a4 */
[----:B------:R-:W-:Y:S01]  /*7530*/  @P6 IADD3.X R200, R200, -0x1, RZ, P1, !PT ;  /* 0xffffffffc8c86810 */ /* 0x000fe20000ffe4ff */
[----:B------:R-:W-:Y:S04]  /*7540*/  REDG.E.ADD.F32.FTZ.RN.STRONG.GPU desc[UR36][R8.64], R26 ;  /* 0x0000001a080079a6 */ /* 0x000fe8000c10f3a4 */
[----:B------:R-:W-:Y:S04]  /*7550*/  REDG.E.ADD.F32.FTZ.RN.STRONG.GPU desc[UR36][R6.64], R27 ;  /* 0x0000001b060079a6 */ /* 0x000fe8000c10f3a4 */
[----:B------:R-:W-:Y:S04]  /*7560*/  LDSM.16.MT88.4 R4, [R175+0x15000] ;  /* 0x01500000af04783b */ /* 0x000fe80000004200 */
[----:B------:R-:W1:Y:S04]  /*7570*/  LDSM.16.MT88.4 R8, [R2] ;  /* 0x000000000208783b */ /* 0x000e680000004200 */
[----:B------:R-:W2:Y:S04]  /*7580*/  LDSM.16.MT88.4 R12, [R175+0x17000] ;  /* 0x01700000af0c783b */ /* 0x000ea80000004200 */
[----:B------:R-:W3:Y:S04]  /*7590*/  LDSM.16.MT88.4 R16, [R2+0x1000] ;  /* 0x001000000210783b */ /* 0x000ee80000004200 */
        /* <DEDUP_REMOVED lines=50> */
[C---:B----4-:R-:W-:Y:S05]  /*78c0*/  HMMA.16816.F32.BF16 R88, R132.reuse, R24, R88 ;  /* 0x000000188458723c */ /* 0x050fea0000041858 */
        /* <DEDUP_REMOVED lines=11> */
[----:B------:R-:W-:Y:S01]  /*7980*/  IMAD.MOV.U32 R2, RZ, RZ, R6 ;  /* 0x000000ffff027224 */ /* 0x000fe200078e0006 */
        /* <DEDUP_REMOVED lines=177> */
[----:B------:R-:W-:Y:S01]  /*84a0*/  F2FP.BF16.F32.PACK_AB R60, R61, R60 ;  /* 0x0000003c3d3c723e */ /* 0x000fe200000010ff */
[----:B------:R-:W-:Y:S01]  /*84b0*/  STS [R197+0x6200], R50 ;  /* 0x00620032c5007388 */ /* 0x000fe20000000800 */
[----:B------:R-:W-:-:S02]  /*84c0*/  F2FP.BF16.F32.PACK_AB R62, R63, R62 ;  /* 0x0000003e3f3e723e */ /* 0x000fc400000010ff */
[----:B------:R-:W-:Y:S01]  /*84d0*/  F2FP.BF16.F32.PACK_AB R68, R69, R68 ;  /* 0x000000444544723e */ /* 0x000fe200000010ff */
[----:B------:R-:W-:Y:S01]  /*84e0*/  STS [R194+0x7000], R40 ;  /* 0x00700028c2007388 */ /* 0x000fe20000000800 */
[----:B------:R-:W-:Y:S01]  /*84f0*/  F2FP.BF16.F32.PACK_AB R70, R71, R70 ;  /* 0x000000464746723e */ /* 0x000fe200000010ff */
[----:B------:R-:W2:Y:S01]  /*8500*/  @P0 LDC.64 R2, c[0x0][0x458] ;  /* 0x00011600ff020b82 */ /* 0x000ea20000000a00 */
        /* <DEDUP_REMOVED lines=9> */
[----:B------:R-:W-:Y:S01]  /*85a0*/  @P0 IADD3 R6, R216, R217, RZ ;  /* 0x000000d9d8060210 */ /* 0x000fe20007ffe0ff */
[----:B------:R4:W-:Y:S04]  /*85b0*/  STS [R194+0x8000], R52 ;  /* 0x00800034c2007388 */ /* 0x0009e80000000800 */
[----:B------:R4:W-:Y:S04]  /*85c0*/  STS [R194+0x8200], R54 ;  /* 0x00820036c2007388 */ /* 0x0009e80000000800 */
[----:B------:R4:W-:Y:S01]  /*85d0*/  STS [R197+0x8000], R64 ;  /* 0x00800040c5007388 */ /* 0x0009e20000000800 */
[----:B--2---:R-:W-:-:S03]  /*85e0*/  @P0 IMAD R0, R6, R3, RZ ;  /* 0x0000000306000224 */ /* 0x004fc600078e02ff */
[----:B------:R4:W-:Y:S01]  /*85f0*/  STS [R197+0x8200], R66 ;  /* 0x00820042c5007388 */ /* 0x0009e20000000800 */
[----:B---3--:R-:W-:Y:S01]  /*8600*/  @P0 IADD3 R42, R216, R217, RZ ;  /* 0x000000d9d82a0210 */ /* 0x008fe20007ffe0ff */
[----:B------:R-:W-:Y:S02]  /*8610*/  @P0 IMAD.WIDE.U32 R6, R6, R2, RZ ;  /* 0x0000000206060225 */ /* 0x000fe400078e00ff */
[----:B------:R4:W-:Y:S02]  /*8620*/  STS [R194+0x9000], R56 ;  /* 0x00900038c2007388 */ /* 0x0009e40000000800 */
[C---:B-1----:R-:W-:Y:S01]  /*8630*/  @P0 IMAD R41, R42.reuse, R5, RZ ;  /* 0x000000052a290224 */ /* 0x042fe200078e02ff */
[----:B------:R-:W-:Y:S01]  /*8640*/  @P0 IADD3 R0, R7, R0, RZ ;  /* 0x0000000007000210 */ /* 0x000fe20007ffe0ff */
[----:B------:R4:W-:Y:S01]  /*8650*/  STS [R194+0x9200], R58 ;  /* 0x0092003ac2007388 */ /* 0x0009e20000000800 */
[----:B------:R-:W-:-:S03]  /*8660*/  @P0 IMAD.WIDE.U32 R42, R42, R4, RZ ;  /* 0x000000042a2a0225 */ /* 0x000fc600078e00ff */
[----:B------:R4:W-:Y:S02]  /*8670*/  STS [R197+0x9000], R60 ;  /* 0x0090003cc5007388 */ /* 0x0009e40000000800 */
[----:B------:R-:W-:Y:S02]  /*8680*/  @P0 IADD3 R41, R43, R41, RZ ;  /* 0x000000292b290210 */ /* 0x000fe40007ffe0ff */
[----:B------:R4:W-:Y:S04]  /*8690*/  STS [R197+0x9200], R62 ;  /* 0x0092003ec5007388 */ /* 0x0009e80000000800 */
[----:B------:R4:W-:Y:S04]  /*86a0*/  STS [R194+0xa000], R68 ;  /* 0x00a00044c2007388 */ /* 0x0009e80000000800 */
[----:B------:R4:W-:Y:S04]  /*86b0*/  STS [R194+0xa200], R70 ;  /* 0x00a20046c2007388 */ /* 0x0009e80000000800 */
[----:B------:R4:W-:Y:S04]  /*86c0*/  STS [R197+0xa000], R80 ;  /* 0x00a00050c5007388 */ /* 0x0009e80000000800 */
[----:B------:R4:W-:Y:S04]  /*86d0*/  STS [R197+0xa200], R82 ;  /* 0x00a20052c5007388 */ /* 0x0009e80000000800 */
[----:B------:R4:W-:Y:S04]  /*86e0*/  STS [R194+0xb000], R72 ;  /* 0x00b00048c2007388 */ /* 0x0009e80000000800 */
[----:B------:R4:W-:Y:S01]  /*86f0*/  STS [R194+0xb200], R74 ;  /* 0x00b2004ac2007388 */ /* 0x0009e20000000800 */
[----:B------:R-:W1:Y:S03]  /*8700*/  S2R R40, SR_TID.X ;  /* 0x0000000000287919 */ /* 0x000e660000002100 */
        /* <DEDUP_REMOVED lines=14> */
[----:B------:R-:W-:Y:S02]  /*87f0*/  MOV R42, R8 ;  /* 0x00000008002a7202 */ /* 0x000fe40000000f00 */
.L_x_850:
        /* <DEDUP_REMOVED lines=13> */
.L_x_851:
[----:B------:R-:W-:Y:S01]  /*88d0*/  BAR.SYNC.DEFER_BLOCKING 0x0 ;  /* 0x0000000000007b1d */ /* 0x000fe20000010000 */
[C---:B----4-:R-:W-:Y:S01]  /*88e0*/  IMAD.SHL.U32 R52, R192.reuse, 0x80, RZ ;  /* 0x00000080c0347824 */ /* 0x050fe200078e00ff */
[----:B-1----:R-:W-:Y:S01]  /*88f0*/  SHF.R.S32.HI R53, RZ, 0x1f, R40 ;  /* 0x0000001fff357819 */ /* 0x002fe20000011428 */
[--C-:B------:R-:W-:Y:S01]  /*8900*/  IMAD.MOV.U32 R58, RZ, RZ, R186.reuse ;  /* 0x000000ffff3a7224 */ /* 0x100fe200078e00ba */
[----:B------:R-:W-:Y:S01]  /*8910*/  SHF.R.S32.HI R59, RZ, 0x1f, R186 ;  /* 0x0000001fff3b7819 */ /* 0x000fe200000114ba */
[----:B------:R-:W-:Y:S01]  /*8920*/  IMAD R215, R192, -0x80, R215 ;  /* 0xffffff80c0d77824 */ /* 0x000fe200078e02d7 */
[----:B------:R-:W-:Y:S01]  /*8930*/  SHF.R.S32.HI R7, RZ, 0x1f, R52 ;  /* 0x0000001fff077819 */ /* 0x000fe20000011434 */
[----:B------:R-:W-:Y:S01]  /*8940*/  ULDC.64 UR8, c[0x0][0x468] ;  /* 0x00011a0000087ab9 */ /* 0x000fe20000000a00 */
[----:B------:R-:W-:Y:S01]  /*8950*/  LEA.HI R53, R53, R40, RZ, 0x2 ;  /* 0x0000002835357211 */ /* 0x000fe200078f10ff */
[-C--:B------:R-:W-:Y:S01]  /*8960*/  IMAD.WIDE.U32 R44, R52, R4.reuse, R58 ;  /* 0x00000004342c7225 */ /* 0x080fe200078e003a */
[----:B------:R-:W-:Y:S01]  /*8970*/  SHF.R.S32.HI R54, RZ, 0x1f, R188 ;  /* 0x0000001fff367819 */ /* 0x000fe200000114bc */
[----:B------:R-:W-:Y:S01]  /*8980*/  BSSY B0, `(.L_x_852) ;  /* 0x000002a000007945 */ /* 0x000fe20003800000 */
[----:B------:R-:W-:Y:S01]  /*8990*/  SHF.R.S32.HI R53, RZ, 0x2, R53 ;  /* 0x00000002ff357819 */ /* 0x000fe20000011435 */
[----:B------:R-:W-:Y:S01]  /*89a0*/  IMAD R43, R7, R4, RZ ;  /* 0x00000004072b7224 */ /* 0x000fe200078e02ff */
[----:B------:R-:W-:-:S02]  /*89b0*/  IADD3 R60, P0, R42, R44, RZ ;  /* 0x0000002c2a3c7210 */ /* 0x000fc40007f1e0ff */
[----:B------:R-:W-:Y:S01]  /*89c0*/  ISETP.GE.AND P4, PT, R53, R215, PT ;  /* 0x000000d73500720c */ /* 0x000fe20003f86270 */
[----:B------:R-:W-:Y:S01]  /*89d0*/  IMAD R40, R52, R5, R43 ;  /* 0x0000000534287224 */ /* 0x000fe200078e022b */
[----:B------:R-:W-:-:S04]  /*89e0*/  SHF.R.S32.HI R55, RZ, 0x1f, R53 ;  /* 0x0000001fff377819 */ /* 0x000fc80000011435 */
[----:B------:R-:W-:Y:S01]  /*89f0*/  IADD3.X R61, R41, R45, R40, P0, !PT ;  /* 0x0000002d293d7210 */ /* 0x000fe200007fe428 */
[----:B------:R-:W-:Y:S01]  /*8a00*/  IMAD R41, R54, UR8, RZ ;  /* 0x0000000836297c24 */ /* 0x000fe2000f8e02ff */
[----:B------:R1:W2:Y:S01]  /*8a10*/  LDS.128 R36, [R161+0xa000] ;  /* 0x00a00000a1247984 */ /* 0x0002a20000000c00 */
[----:B------:R-:W-:Y:S02]  /*8a20*/  VIADD R40, R53, 0x40 ;  /* 0x0000004035287836 */ /* 0x000fe40000000000 */
[C---:B------:R-:W-:Y:S01]  /*8a30*/  IMAD R41, R188.reuse, UR9, R41 ;  /* 0x00000009bc297c24 */ /* 0x040fe2000f8e0229 */
[----:B------:R1:W3:Y:S01]  /*8a40*/  LDS.128 R32, [R161+0xc000] ;  /* 0x00c00000a1207984 */ /* 0x0002e20000000c00 */
[----:B------:R-:W-:Y:S01]  /*8a50*/  IMAD.WIDE.U32 R60, R188, UR8, R60 ;  /* 0x00000008bc3c7c25 */ /* 0x000fe2000f8e003c */
[----:B------:R-:W-:Y:S02]  /*8a60*/  ISETP.GE.AND P3, PT, R40, R215, PT ;  /* 0x000000d72800720c */ /* 0x000fe40003f66270 */
[----:B------:R1:W4:Y:S01]  /*8a70*/  LDS.128 R28, [R161+0xf000] ;  /* 0x00f00000a11c7984 */ /* 0x0003220000000c00 */
[----:B------:R-:W-:-:S03]  /*8a80*/  IMAD.IADD R56, R61, 0x1, R41 ;  /* 0x000000013d387824 */ /* 0x000fc600078e0229 */
[----:B------:R1:W1:Y:S04]  /*8a90*/  LDS.128 R24, [R161+0x10000] ;  /* 0x01000000a1187984 */ /* 0x0002680000000c00 */
[----:B------:R1:W1:Y:S04]  /*8aa0*/  LDS.128 R20, [R161+0x11000] ;  /* 0x01100000a1147984 */ /* 0x0002680000000c00 */
[----:B------:R1:W1:Y:S04]  /*8ab0*/  LDS.128 R16, [R161+0x12000] ;  /* 0x01200000a1107984 */ /* 0x0002680000000c00 */
[----:B------:R1:W1:Y:S04]  /*8ac0*/  LDS.128 R12, [R161+0x13000] ;  /* 0x01300000a10c7984 */ /* 0x0002680000000c00 */
[----:B------:R1:W1:Y:S01]  /*8ad0*/  LDS.128 R8, [R161+0x14000] ;  /* 0x01400000a1087984 */ /* 0x0002620000000c00 */
[----:B------:R-:W-:Y:S05]  /*8ae0*/  @P4 BRA `(.L_x_853) ;  /* 0x00000000004c4947 */ /* 0x000fea0003800000 */
[----:B------:R-:W-:Y:S01]  /*8af0*/  ULDC UR10, c[0x0][0x2d0] ;  /* 0x0000b400000a7ab9 */ /* 0x000fe20000000800 */
[----:B------:R-:W2:Y:S01]  /*8b00*/  LDS.128 R48, [R161+0xb000] ;  /* 0x00b00000a1307984 */ /* 0x000ea20000000c00 */
[----:B------:R-:W-:Y:S01]  /*8b10*/  ISETP.GE.AND P5, PT, R186, UR10, PT ;  /* 0x0000000aba007c0c */ /* 0x000fe2000bfa6270 */
[----:B------:R-:W-:Y:S01]  /*8b20*/  IMAD R57, R55, R4, RZ ;  /* 0x0000000437397224 */ /* 0x000fe200078e02ff */
[----:B------:R-:W-:Y:S01]  /*8b30*/  MOV R63, R56 ;  /* 0x00000038003f7202 */ /* 0x000fe20000000f00 */
[----:B------:R-:W3:Y:S01]  /*8b40*/  LDS.128 R44, [R161+0xd000] ;  /* 0x00d00000a12c7984 */ /* 0x000ee20000000c00 */
[----:B------:R-:W-:Y:S01]  /*8b50*/  IMAD.MOV.U32 R62, RZ, RZ, R60 ;  /* 0x000000ffff3e7224 */ /* 0x000fe200078e003c */
[----:B------:R-:W-:Y:S01]  /*8b60*/  ISETP.GE.AND P2, PT, R199, UR10, PT ;  /* 0x0000000ac7007c0c */ /* 0x000fe2000bf46270 */
[C---:B------:R-:W-:Y:S01]  /*8b70*/  IMAD R57, R53.reuse, R5, R57 ;  /* 0x0000000535397224 */ /* 0x040fe200078e0239 */
[----:B------:R-:W-:Y:S01]  /*8b80*/  ISETP.GE.AND P1, PT, R198, UR10, PT ;  /* 0x0000000ac6007c0c */ /* 0x000fe2000bf26270 */
[----:B------:R-:W-:Y:S01]  /*8b90*/  IMAD.WIDE.U32 R62, R53, R4, R62 ;  /* 0x00000004353e7225 */ /* 0x000fe200078e003e */
[----:B------:R-:W-:-:S03]  /*8ba0*/  ULDC.64 UR8, c[0x0][0x3f0] ;  /* 0x0000fc0000087ab9 */ /* 0x000fc60000000a00 */
[----:B------:R-:W-:Y:S01]  /*8bb0*/  IMAD.IADD R57, R63, 0x1, R57 ;  /* 0x000000013f397824 */ /* 0x000fe200078e0239 */
[----:B------:R-:W4:Y:S01]  /*8bc0*/  @!P5 LDS.128 R40, [R161+0x9000] ;  /* 0x00900000a128d984 */ /* 0x000f220000000c00 */
[----:B------:R-:W-:-:S04]  /*8bd0*/  LEA R64, P0, R62, UR8, 0x1 ;  /* 0x000000083e407c11 */ /* 0x000fc8000f8008ff */
[----:B------:R-:W-:-:S05]  /*8be0*/  LEA.HI.X R65, R62, UR9, R57, 0x1, P0 ;  /* 0x000000093e417c11 */ /* 0x000fca00080f0c39 */
[----:B--2---:R2:W-:Y:S04]  /*8bf0*/  @!P2 STG.E.128 desc[UR36][R64.64+0x40], R48 ;  /* 0x000040304000a986 */ /* 0x0045e8000c101d24 */
[----:B---3--:R2:W-:Y:S04]  /*8c00*/  @!P1 STG.E.128 desc[UR36][R64.64+0x80], R44 ;  /* 0x0000802c40009986 */ /* 0x0085e8000c101d24 */
[----:B----4-:R2:W-:Y:S02]  /*8c10*/  @!P5 STG.E.128 desc[UR36][R64.64], R40 ;  /* 0x000000284000d986 */ /* 0x0105e4000c101d24 */
.L_x_853:
[----:B------:R-:W-:Y:S05]  /*8c20*/  BSYNC B0 ;  /* 0x0000000000007941 */ /* 0x000fea0003800000 */
.L_x_852:
[----:B--2---:R2:W1:Y:S01]  /*8c30*/  LDS.128 R40, [R161+0xe000] ;  /* 0x00e00000a1287984 */ /* 0x0044620000000c00 */
[----:B------:R-:W-:Y:S04]  /*8c40*/  BSSY B0, `(.L_x_854) ;  /* 0x0000014000007945 */ /* 0x000fe80003800000 */
[----:B------:R-:W-:Y:S05]  /*8c50*/  @P3 BRA `(.L_x_855) ;  /* 0x0000000000483947 */ /* 0x000fea0003800000 */
[----:B------:R-:W-:Y:S01]  /*8c60*/  IADD3 R45, P0, R53, 0x40, RZ ;  /* 0x00000040352d7810 */ /* 0x000fe20007f1e0ff */
[----:B------:R-:W-:Y:S01]  /*8c70*/  IMAD.MOV.U32 R46, RZ, RZ, R60 ;  /* 0x000000ffff2e7224 */ /* 0x000fe200078e003c */
[----:B------:R-:W-:Y:S01]  /*8c80*/  MOV R47, R56 ;  /* 0x00000038002f7202 */ /* 0x000fe20000000f00 */
[----:B------:R-:W-:Y:S01]  /*8c90*/  ULDC UR10, c[0x0][0x2d0] ;  /* 0x0000b400000a7ab9 */ /* 0x000fe20000000800 */
[----:B------:R-:W-:Y:S01]  /*8ca0*/  ULDC.64 UR8, c[0x0][0x3f0] ;  /* 0x0000fc0000087ab9 */ /* 0x000fe20000000a00 */
[----:B------:R-:W-:Y:S01]  /*8cb0*/  IMAD.X R44, RZ, RZ, R55, P0 ;  /* 0x000000ffff2c7224 */ /* 0x000fe200000e0637 */
[----:B------:R-:W-:Y:S01]  /*8cc0*/  ISETP.GE.AND P2, PT, R186, UR10, PT ;  /* 0x0000000aba007c0c */ /* 0x000fe2000bf46270 */
[-C--:B------:R-:W-:Y:S01]  /*8cd0*/  IMAD.WIDE.U32 R46, R45, R4.reuse, R46 ;  /* 0x000000042d2e7225 */ /* 0x080fe200078e002e */
[----:B------:R-:W-:Y:S02]  /*8ce0*/  ISETP.GE.AND P1, PT, R199, UR10, PT ;  /* 0x0000000ac7007c0c */ /* 0x000fe4000bf26270 */
[----:B------:R-:W-:Y:S01]  /*8cf0*/  ISETP.GE.AND P0, PT, R198, UR10, PT ;  /* 0x0000000ac6007c0c */ /* 0x000fe2000bf06270 */
[----:B------:R-:W-:Y:S01]  /*8d00*/  IMAD R44, R44, R4, RZ ;  /* 0x000000042c2c7224 */ /* 0x000fe200078e02ff */
[----:B------:R-:W-:-:S03]  /*8d10*/  LEA R4, P5, R46, UR8, 0x1 ;  /* 0x000000082e047c11 */ /* 0x000fc6000f8a08ff */
[----:B------:R-:W-:-:S04]  /*8d20*/  IMAD R44, R45, R5, R44 ;  /* 0x000000052d2c7224 */ /* 0x000fc800078e022c */
[----:B------:R-:W-:-:S05]  /*8d30*/  IMAD.IADD R44, R47, 0x1, R44 ;  /* 0x000000012f2c7824 */ /* 0x000fca00078e022c */
[----:B------:R-:W-:-:S05]  /*8d40*/  LEA.HI.X R5, R46, UR9, R44, 0x1, P5 ;  /* 0x000000092e057c11 */ /* 0x000fca000a8f0c2c */
[----:B------:R2:W-:Y:S04]  /*8d50*/  @!P2 STG.E.128 desc[UR36][R4.64], R36 ;  /* 0x000000240400a986 */ /* 0x0005e8000c101d24 */
[----:B---3--:R2:W-:Y:S04]  /*8d60*/  @!P1 STG.E.128 desc[UR36][R4.64+0x40], R32 ;  /* 0x0000402004009986 */ /* 0x0085e8000c101d24 */
[----:B-1----:R2:W-:Y:S02]  /*8d70*/  @!P0 STG.E.128 desc[UR36][R4.64+0x80], R40 ;  /* 0x0000802804008986 */ /* 0x0025e4000c101d24 */
.L_x_855:
[----:B------:R-:W-:Y:S05]  /*8d80*/  BSYNC B0 ;  /* 0x0000000000007941 */ /* 0x000fea0003800000 */
.L_x_854:
[-C--:B------:R-:W-:Y:S01]  /*8d90*/  IMAD.WIDE.U32 R58, R52, R2.reuse, R58 ;  /* 0x00000002343a7225 */ /* 0x080fe200078e003a */
[----:B------:R-:W-:Y:S01]  /*8da0*/  ULDC.64 UR8, c[0x0][0x470] ;  /* 0x00011c0000087ab9 */ /* 0x000fe20000000a00 */
[----:B------:R-:W-:Y:S02]  /*8db0*/  BSSY B0, `(.L_x_856) ;  /* 0x000001a000007945 */ /* 0x000fe40003800000 */
[----:B------:R-:W-:Y:S01]  /*8dc0*/  IMAD R7, R7, R2, RZ ;  /* 0x0000000207077224 */ /* 0x000fe200078e02ff */
[----:B------:R-:W-:-:S03]  /*8dd0*/  IADD3 R6, P0, R6, R58, RZ ;  /* 0x0000003a06067210 */ /* 0x000fc60007f1e0ff */
[----:B------:R-:W-:-:S05]  /*8de0*/  IMAD R7, R52, R3, R7 ;  /* 0x0000000334077224 */ /* 0x000fca00078e0207 */
[----:B------:R-:W-:Y:S01]  /*8df0*/  IADD3.X R7, R0, R59, R7, P0, !PT ;  /* 0x0000003b00077210 */ /* 0x000fe200007fe407 */
[----:B------:R-:W-:-:S04]  /*8e00*/  IMAD R0, R54, UR8, RZ ;  /* 0x0000000836007c24 */ /* 0x000fc8000f8e02ff */
[C---:B------:R-:W-:Y:S02]  /*8e10*/  IMAD R0, R188.reuse, UR9, R0 ;  /* 0x00000009bc007c24 */ /* 0x040fe4000f8e0200 */
[----:B------:R-:W-:-:S05]  /*8e20*/  IMAD.WIDE.U32 R6, R188, UR8, R6 ;  /* 0x00000008bc067c25 */ /* 0x000fca000f8e0006 */
[----:B------:R-:W-:Y:S01]  /*8e30*/  IADD3 R0, R7, R0, RZ ;  /* 0x0000000007007210 */ /* 0x000fe20007ffe0ff */
[----:B------:R-:W-:Y:S06]  /*8e40*/  @P4 BRA `(.L_x_857) ;  /* 0x0000000000404947 */ /* 0x000fec0003800000 */
[----:B--23--:R-:W-:Y:S01]  /*8e50*/  MOV R33, R0 ;  /* 0x0000000000217202 */ /* 0x00cfe20000000f00 */
[-C--:B------:R-:W-:Y:S01]  /*8e60*/  IMAD R4, R55, R2.reuse, RZ ;  /* 0x0000000237047224 */ /* 0x080fe200078e02ff */
[----:B------:R-:W-:Y:S01]  /*8e70*/  ULDC UR10, c[0x0][0x2d0] ;  /* 0x0000b400000a7ab9 */ /* 0x000fe20000000800 */
[----:B------:R-:W-:Y:S01]  /*8e80*/  IMAD.MOV.U32 R32, RZ, RZ, R6 ;  /* 0x000000ffff207224 */ /* 0x000fe200078e0006 */
[----:B------:R-:W-:Y:S01]  /*8e90*/  ISETP.GE.AND P2, PT, R186, UR10, PT ;  /* 0x0000000aba007c0c */ /* 0x000fe2000bf46270 */
[----:B------:R-:W-:Y:S01]  /*8ea0*/  IMAD R4, R53, R3, R4 ;  /* 0x0000000335047224 */ /* 0x000fe200078e0204 */
[----:B------:R-:W-:Y:S01]  /*8eb0*/  ISETP.GE.AND P1, PT, R199, UR10, PT ;  /* 0x0000000ac7007c0c */ /* 0x000fe2000bf26270 */
[----:B------:R-:W-:Y:S01]  /*8ec0*/  IMAD.WIDE.U32 R32, R53, R2, R32 ;  /* 0x0000000235207225 */ /* 0x000fe200078e0020 */
[----:B------:R-:W-:Y:S01]  /*8ed0*/  ISETP.GE.AND P0, PT, R198, UR10, PT ;  /* 0x0000000ac6007c0c */ /* 0x000fe2000bf06270 */
[----:B------:R-:W-:Y:S02]  /*8ee0*/  ULDC.64 UR8, c[0x0][0x3f8] ;  /* 0x0000fe0000087ab9 */ /* 0x000fe40000000a00 */
[----:B------:R-:W-:Y:S01]  /*8ef0*/  IMAD.IADD R4, R33, 0x1, R4 ;  /* 0x0000000121047824 */ /* 0x000fe200078e0204 */
[----:B------:R-:W-:-:S04]  /*8f00*/  LEA R34, P4, R32, UR8, 0x1 ;  /* 0x0000000820227c11 */ /* 0x000fc8000f8808ff */
[----:B------:R-:W-:-:S05]  /*8f10*/  LEA.HI.X R35, R32, UR9, R4, 0x1, P4 ;  /* 0x0000000920237c11 */ /* 0x000fca000a0f0c04 */
[----:B----4-:R2:W-:Y:S04]  /*8f20*/  @!P2 STG.E.128 desc[UR36][R34.64], R28 ;  /* 0x0000001c2200a986 */ /* 0x0105e8000c101d24 */
[----:B-1----:R2:W-:Y:S04]  /*8f30*/  @!P1 STG.E.128 desc[UR36][R34.64+0x40], R20 ;  /* 0x0000401422009986 */ /* 0x0025e8000c101d24 */
[----:B------:R2:W-:Y:S02]  /*8f40*/  @!P0 STG.E.128 desc[UR36][R34.64+0x80], R12 ;  /* 0x0000800c22008986 */ /* 0x0005e4000c101d24 */
.L_x_857:
[----:B------:R-:W-:Y:S05]  /*8f50*/  BSYNC B0 ;  /* 0x0000000000007941 */ /* 0x000fea0003800000 */
.L_x_856:
[----:B------:R-:W-:Y:S05]  /*8f60*/  @P3 BRA `(.L_x_858) ;  /* 0x0000000800b03947 */ /* 0x000fea0003800000 */
[----:B------:R-:W-:Y:S01]  /*8f70*/  IADD3 R53, P0, R53, 0x40, RZ ;  /* 0x0000004035357810 */ /* 0x000fe20007f1e0ff */
[----:B--2---:R-:W-:Y:S01]  /*8f80*/  IMAD.MOV.U32 R4, RZ, RZ, R6 ;  /* 0x000000ffff047224 */ /* 0x004fe200078e0006 */
[----:B------:R-:W-:Y:S01]  /*8f90*/  MOV R5, R0 ;  /* 0x0000000000057202 */ /* 0x000fe20000000f00 */
[----:B------:R-:W-:Y:S01]  /*8fa0*/  ULDC UR10, c[0x0][0x2d0] ;  /* 0x0000b400000a7ab9 */ /* 0x000fe20000000800 */
[----:B------:R-:W-:Y:S01]  /*8fb0*/  ULDC.64 UR8, c[0x0][0x3f8] ;  /* 0x0000fe0000087ab9 */ /* 0x000fe20000000a00 */
[----:B------:R-:W-:Y:S01]  /*8fc0*/  IMAD.X R55, RZ, RZ, R55, P0 ;  /* 0x000000ffff377224 */ /* 0x000fe200000e0637 */
[----:B------:R-:W-:Y:S01]  /*8fd0*/  ISETP.GE.AND P1, PT, R186, UR10, PT ;  /* 0x0000000aba007c0c */ /* 0x000fe2000bf26270 */
[----:B------:R-:W-:Y:S01]  /*8fe0*/  IMAD.WIDE.U32 R4, R53, R2, R4 ;  /* 0x0000000235047225 */ /* 0x000fe200078e0004 */
[----:B------:R-:W-:-:S03]  /*8ff0*/  ISETP.GE.AND P0, PT, R199, UR10, PT ;  /* 0x0000000ac7007c0c */ /* 0x000fc6000bf06270 */
[----:B------:R-:W-:Y:S01]  /*9000*/  IMAD R55, R55, R2, RZ ;  /* 0x0000000237377224 */ /* 0x000fe200078e02ff */
[----:B------:R-:W-:-:S03]  /*9010*/  LEA R2, P2, R4, UR8, 0x1 ;  /* 0x0000000804027c11 */ /* 0x000fc6000f8408ff */
[----:B------:R-:W-:-:S04]  /*9020*/  IMAD R55, R53, R3, R55 ;  /* 0x0000000335377224 */ /* 0x000fc800078e0237 */
[----:B------:R-:W-:-:S05]  /*9030*/  IMAD.IADD R55, R5, 0x1, R55 ;  /* 0x0000000105377824 */ /* 0x000fca00078e0237 */
[----:B------:R-:W-:-:S05]  /*9040*/  LEA.HI.X R3, R4, UR9, R55, 0x1, P2 ;  /* 0x0000000904037c11 */ /* 0x000fca00090f0c37 */
[----:B-1----:R1:W-:Y:S04]  /*9050*/  @!P1 STG.E.128 desc[UR36][R2.64], R24 ;  /* 0x0000001802009986 */ /* 0x0023e8000c101d24 */
[----:B------:R1:W-:Y:S01]  /*9060*/  @!P0 STG.E.128 desc[UR36][R2.64+0x40], R16 ;  /* 0x0000401002008986 */ /* 0x0003e2000c101d24 */
[----:B------:R-:W-:-:S13]  /*9070*/  ISETP.GE.AND P0, PT, R198, UR10, PT ;  /* 0x0000000ac6007c0c */ /* 0x000fda000bf06270 */
[----:B------:R-:W-:Y:S05]  /*9080*/  @P0 BRA `(.L_x_858) ;  /* 0x0000000800680947 */ /* 0x000fea0003800000 */
[----:B------:R2:W-:Y:S01]  /*9090*/  STG.E.128 desc[UR36][R2.64+0x80], R8 ;  /* 0x0000800802007986 */ /* 0x0005e2000c101d24 */
[----:B------:R-:W-:Y:S05]  /*90a0*/  BRA `(.L_x_858) ;  /* 0x0000000800607947 */ /* 0x000fea0003800000 */
.L_x_833:
[----:B------:R-:W-:Y:S01]  /*90b0*/  ISETP.NE.AND P0, PT, R217, -0x1, PT ;  /* 0xffffffffd900780c */ /* 0x000fe20003f05270 */
[----:B------:R-:W1:Y:S01]  /*90c0*/  S2R R0, SR_TID.X ;  /* 0x0000000000007919 */ /* 0x000e620000002100 */
[----:B------:R-:W-:-:S05]  /*90d0*/  IMAD.SHL.U32 R9, R192, 0x80, RZ ;  /* 0x00000080c0097824 */ /* 0x000fca00078e00ff */
[----:B------:R-:W-:-:S06]  /*90e0*/  SHF.R.S32.HI R8, RZ, 0x1f, R9 ;  /* 0x0000001fff087819 */ /* 0x000fcc0000011409 */
[----:B------:R-:W2:Y:S01]  /*90f0*/  @P0 LDC.64 R4, c[0x0][0x450] ;  /* 0x00011400ff040b82 */ /* 0x000ea20000000a00 */
[CC--:B------:R-:W-:Y:S02]  /*9100*/  @P0 IADD3 R10, R216.reuse, R217.reuse, RZ ;  /* 0x000000d9d80a0210 */ /* 0x0c0fe40007ffe0ff */
[----:B------:R-:W-:-:S05]  /*9110*/  @P0 IADD3 R6, R216, R217, RZ ;  /* 0x000000d9d8060210 */ /* 0x000fca0007ffe0ff */
[----:B------:R-:W3:Y:S01]  /*9120*/  @P0 LDC.64 R2, c[0x0][0x458] ;  /* 0x00011600ff020b82 */ /* 0x000ee20000000a00 */
[C---:B--2---:R-:W-:Y:S02]  /*9130*/  @P0 IMAD R12, R10.reuse, R5, RZ ;  /* 0x000000050a0c0224 */ /* 0x044fe400078e02ff */
[----:B------:R-:W-:-:S04]  /*9140*/  @P0 IMAD.WIDE.U32 R10, R10, R4, RZ ;  /* 0x000000040a0a0225 */ /* 0x000fc800078e00ff */
[----:B------:R-:W-:Y:S01]  /*9150*/  @P0 IMAD.MOV.U32 R13, RZ, RZ, R10 ;  /* 0x000000ffff0d0224 */ /* 0x000fe200078e000a */
[----:B------:R-:W-:Y:S01]  /*9160*/  @P0 IADD3 R12, R11, R12, RZ ;  /* 0x0000000c0b0c0210 */ /* 0x000fe20007ffe0ff */
[C---:B---3--:R-:W-:Y:S01]  /*9170*/  @P0 IMAD R14, R6.reuse, R3, RZ ;  /* 0x00000003060e0224 */ /* 0x048fe200078e02ff */
[----:B-1----:R-:W-:Y:S01]  /*9180*/  SHF.R.S32.HI R10, RZ, 0x1f, R0 ;  /* 0x0000001fff0a7819 */ /* 0x002fe20000011400 */
[----:B------:R-:W-:Y:S01]  /*9190*/  @P0 IMAD.WIDE.U32 R6, R6, R2, RZ ;  /* 0x0000000206060225 */ /* 0x000fe200078e00ff */
[----:B------:R-:W-:-:S03]  /*91a0*/  SHF.R.S32.HI R11, RZ, 0x1f, R189 ;  /* 0x0000001fff0b7819 */ /* 0x000fc600000114bd */
        /* <DEDUP_REMOVED lines=15> */
.L_x_859:
        /* <DEDUP_REMOVED lines=9> */
[----:B------:R-:W-:Y:S01]  /*9330*/  IMAD R7, R189, R7, R11 ;  /* 0x00000007bd077224 */ /* 0x000fe200078e020b */
[----:B------:R-:W-:-:S05]  /*9340*/  MOV R14, R16 ;  /* 0x00000010000e7202 */ /* 0x000fca0000000f00 */
[----:B------:R-:W-:-:S05]  /*9350*/  IMAD.WIDE.U32 R16, R189, R6, R14 ;  /* 0x00000006bd107225 */ /* 0x000fca00078e000e */
[----:B------:R-:W-:Y:S02]  /*9360*/  IADD3 R14, R17, R7, RZ ;  /* 0x00000007110e7210 */ /* 0x000fe40007ffe0ff */
[----:B------:R-:W-:-:S07]  /*9370*/  MOV R15, R16 ;  /* 0x00000010000f7202 */ /* 0x000fce0000000f00 */
.L_x_860:
[----:B------:R-:W-:Y:S01]  /*9380*/  LEA.HI R0, R10, R0, RZ, 0x2 ;  /* 0x000000000a007211 */ /* 0x000fe200078f10ff */
[----:B------:R-:W-:Y:S01]  /*9390*/  IMAD R215, R192, -0x80, R215 ;  /* 0xffffff80c0d77824 */ /* 0x000fe200078e02d7 */
[----:B------:R-:W-:Y:S01]  /*93a0*/  SHF.R.S32.HI R6, RZ, 0x1f, R188 ;  /* 0x0000001fff067819 */ /* 0x000fe200000114bc */
[-C--:B------:R-:W-:Y:S01]  /*93b0*/  IMAD R7, R8, R4.reuse, RZ ;  /* 0x0000000408077224 */ /* 0x080fe200078e02ff */
[----:B------:R-:W-:Y:S01]  /*93c0*/  SHF.R.S32.HI R0, RZ, 0x2, R0 ;  /* 0x00000002ff007819 */ /* 0x000fe20000011400 */
[C---:B------:R-:W-:Y:S01]  /*93d0*/  IMAD.WIDE.U32 R16, R9.reuse, R4, R186 ;  /* 0x0000000409107225 */ /* 0x040fe200078e00ba */
[----:B------:R-:W-:Y:S01]  /*93e0*/  ULDC.64 UR8, c[0x0][0x468] ;  /* 0x00011a0000087ab9 */ /* 0x000fe20000000a00 */
[----:B------:R-:W-:Y:S01]  /*93f0*/  BSSY B0, `(.L_x_861) ;  /* 0x000001f000007945 */ /* 0x000fe20003800000 */
[----:B------:R-:W-:Y:S01]  /*9400*/  ISETP.GE.AND P4, PT, R0, R215, PT ;  /* 0x000000d70000720c */ /* 0x000fe20003f86270 */
[----:B------:R-:W-:Y:S01]  /*9410*/  IMAD R7, R9, R5, R7 ;  /* 0x0000000509077224 */ /* 0x000fe200078e0207 */
[----:B------:R-:W-:Y:S01]  /*9420*/  IADD3 R18, P0, R13, R16, RZ ;  /* 0x000000100d127210 */ /* 0x000fe20007f1e0ff */
[----:B------:R-:W-:Y:S01]  /*9430*/  IMAD R16, R6, UR8, RZ ;  /* 0x0000000806107c24 */ /* 0x000fe2000f8e02ff */
[----:B------:R-:W-:Y:S01]  /*9440*/  SHF.R.S32.HI R11, RZ, 0x1f, R0 ;  /* 0x0000001fff0b7819 */ /* 0x000fe20000011400 */
[----:B------:R-:W-:Y:S01]  /*9450*/  VIADD R10, R186, 0x40 ;  /* 0x00000040ba0a7836 */ /* 0x000fe20000000000 */
[----:B------:R-:W-:Y:S01]  /*9460*/  IADD3.X R19, R12, R17, R7, P0, !PT ;  /* 0x000000110c137210 */ /* 0x000fe200007fe407 */
[----:B------:R-:W-:-:S02]  /*9470*/  VIADD R7, R0, 0x40 ;  /* 0x0000004000077836 */ /* 0x000fc40000000000 */
[C---:B------:R-:W-:Y:S02]  /*9480*/  IMAD R16, R188.reuse, UR9, R16 ;  /* 0x00000009bc107c24 */ /* 0x040fe4000f8e0210 */
[----:B------:R-:W-:Y:S01]  /*9490*/  IMAD.WIDE.U32 R18, R188, UR8, R18 ;  /* 0x00000008bc127c25 */ /* 0x000fe2000f8e0012 */
[----:B------:R-:W-:Y:S02]  /*94a0*/  ISETP.GE.AND P3, PT, R7, R215, PT ;  /* 0x000000d70700720c */ /* 0x000fe40003f66270 */
[----:B------:R-:W-:Y:S02]  /*94b0*/  IADD3 R7, R186, 0x20, RZ ;  /* 0x00000020ba077810 */ /* 0x000fe40007ffe0ff */
[----:B------:R-:W-:Y:S01]  /*94c0*/  IADD3 R16, R16, R19, RZ ;  /* 0x0000001310107210 */ /* 0x000fe20007ffe0ff */
[----:B------:R-:W-:Y:S08]  /*94d0*/  @P4 BRA `(.L_x_862) ;  /* 0x0000000000404947 */ /* 0x000ff00003800000 */
[----:B------:R-:W-:Y:S01]  /*94e0*/  MOV R21, R16 ;  /* 0x0000001000157202 */ /* 0x000fe20000000f00 */
[-C--:B------:R-:W-:Y:S01]  /*94f0*/  IMAD R12, R11, R4.reuse, RZ ;  /* 0x000000040b0c7224 */ /* 0x080fe200078e02ff */
[----:B------:R-:W-:Y:S01]  /*9500*/  ULDC UR10, c[0x0][0x2d0] ;  /* 0x0000b400000a7ab9 */ /* 0x000fe20000000800 */
[----:B------:R-:W-:Y:S01]  /*9510*/  IMAD.MOV.U32 R20, RZ, RZ, R18 ;  /* 0x000000ffff147224 */ /* 0x000fe200078e0012 */
[----:B------:R-:W-:Y:S01]  /*9520*/  ISETP.GE.AND P2, PT, R186, UR10, PT ;  /* 0x0000000aba007c0c */ /* 0x000fe2000bf46270 */
[C---:B------:R-:W-:Y:S01]  /*9530*/  IMAD R12, R0.reuse, R5, R12 ;  /* 0x00000005000c7224 */ /* 0x040fe200078e020c */
[----:B------:R-:W-:Y:S01]  /*9540*/  ISETP.GE.AND P1, PT, R7, UR10, PT ;  /* 0x0000000a07007c0c */ /* 0x000fe2000bf26270 */
[----:B------:R-:W-:Y:S01]  /*9550*/  IMAD.WIDE.U32 R20, R0, R4, R20 ;  /* 0x0000000400147225 */ /* 0x000fe200078e0014 */
        /* <DEDUP_REMOVED lines=8> */
.L_x_862:
[----:B------:R-:W-:Y:S05]  /*95e0*/  BSYNC B0 ;  /* 0x0000000000007941 */ /* 0x000fea0003800000 */
.L_x_861:
        /* <DEDUP_REMOVED lines=17> */
[----:B------:R2:W-:Y:S04]  /*9700*/  @!P2 STG.E.128 desc[UR36][R4.64], RZ ;  /* 0x000000ff0400a986 */ /* 0x0005e8000c101d24 */
[----:B------:R2:W-:Y:S04]  /*9710*/  @!P1 STG.E.128 desc[UR36][R4.64+0x40], RZ ;  /* 0x000040ff04009986 */ /* 0x0005e8000c101d24 */
[----:B------:R2:W-:Y:S02]  /*9720*/  @!P0 STG.E.128 desc[UR36][R4.64+0x80], RZ ;  /* 0x000080ff04008986 */ /* 0x0005e4000c101d24 */
.L_x_864:
[----:B------:R-:W-:Y:S05]  /*9730*/  BSYNC B0 ;  /* 0x0000000000007941 */ /* 0x000fea0003800000 */
.L_x_863:
        /* <DEDUP_REMOVED lines=28> */
.L_x_866:
[----:B------:R-:W-:Y:S05]  /*9900*/  BSYNC B0 ;  /* 0x0000000000007941 */ /* 0x000fea0003800000 */
.L_x_865:
[----:B------:R-:W-:Y:S05]  /*9910*/  @P3 BRA `(.L_x_858) ;  /* 0x0000000000443947 */ /* 0x000fea0003800000 */
[----:B------:R-:W-:Y:S01]  /*9920*/  IADD3 R0, P0, R0, 0x40, RZ ;  /* 0x0000004000007810 */ /* 0x000fe20007f1e0ff */
[----:B------:R-:W-:Y:S01]  /*9930*/  IMAD.MOV.U32 R9, RZ, RZ, R5 ;  /* 0x000000ffff097224 */ /* 0x000fe200078e0005 */
[----:B------:R-:W-:Y:S01]  /*9940*/  ULDC UR10, c[0x0][0x2d0] ;  /* 0x0000b400000a7ab9 */ /* 0x000fe20000000800 */
[----:B------:R-:W-:Y:S01]  /*9950*/  ULDC.64 UR8, c[0x0][0x3f8] ;  /* 0x0000fe0000087ab9 */ /* 0x000fe20000000a00 */
[----:B------:R-:W-:Y:S01]  /*9960*/  ISETP.GE.AND P1, PT, R7, UR10, PT ;  /* 0x0000000a07007c0c */ /* 0x000fe2000bf26270 */
        /* <DEDUP_REMOVED lines=12> */
.L_x_858:
[----:B------:R-:W-:Y:S05]  /*9a30*/  BSYNC B1 ;  /* 0x0000000000017941 */ /* 0x000fea0003800000 */
.L_x_828:
[----:B------:R-:W4:Y:S02]  /*9a40*/  LDC R0, c[0x0][0xc] ;  /* 0x00000300ff007b82 */ /* 0x000f240000000800 */
[----:B----4-:R-:W-:-:S04]  /*9a50*/  IADD3 R192, R0, R192, RZ ;  /* 0x000000c000c07210 */ /* 0x010fc80007ffe0ff */
[----:B------:R-:W-:-:S13]  /*9a60*/  ISETP.GE.AND P0, PT, R192, UR7, PT ;  /* 0x00000007c0007c0c */ /* 0x000fda000bf06270 */
[----:B------:R-:W-:Y:S05]  /*9a70*/  @P0 BRA `(.L_x_867) ;  /* 0x0000000000040947 */ /* 0x000fea0003800000 */
[----:B------:R-:W-:Y:S05]  /*9a80*/  BRA `(.L_x_868) ;  /* 0xffffff70001c7947 */ /* 0x000fea000383ffff */
.L_x_867:
[----:B------:R-:W-:Y:S05]  /*9a90*/  EXIT ;  /* 0x000000000000794d */ /* 0x000fea0003800000 */
.L_x_869:
        /* <DEDUP_REMOVED lines=14> */
.L_x_1305:


//--------------------- .text._ZN5flash44flash_bwd_dq_dk_dv_loop_seqk_parallel_kernelI23Flash_bwd_kernel_traitsILi96ELi64ELi128ELi8ELi2ELi4ELi4ELb0ELb0EN7cutlass10bfloat16_tE19Flash_kernel_traitsILi96ELi64ELi128ELi8ES3_EELb0ELb0ELb0ELb0ELb0ELb0ELb1EEEvNS_16Flash_bwd_paramsE --------------------------
	.section	.text._ZN5flash44flash_bwd_dq_dk_dv_loop_seqk_parallel_kernelI23Flash_bwd_kernel_traitsILi96ELi64ELi128ELi8ELi2ELi4ELi4ELb0ELb0EN7cutlass10bfloat16_tE19Flash_kernel_traitsILi96ELi64ELi128ELi8ES3_EELb0ELb0ELb0ELb0ELb0ELb0ELb1EEEvNS_16Flash_bwd_paramsE,"ax",@progbits
	.align	128
        .global         _ZN5flash44flash_bwd_dq_dk_dv_loop_seqk_parallel_kernelI23Flash_bwd_kernel_traitsILi96ELi64ELi128ELi8ELi2ELi4ELi4ELb0ELb0EN7cutlass10bfloat16_tE19Flash_kernel_traitsILi96ELi64ELi128ELi8ES3_EELb0ELb0ELb0ELb0ELb0ELb0ELb1EEEvNS_16Flash_bwd_paramsE
        .type           _ZN5flash44flash_bwd_dq_dk_dv_loop_seqk_parallel_kernelI23Flash_bwd_kernel_traitsILi96ELi64ELi128ELi8ELi2ELi4ELi4ELb0ELb0EN7cutlass10bfloat16_tE19Flash_kernel_traitsILi96ELi64ELi128ELi8ES3_EELb0ELb0ELb0ELb0ELb0ELb0ELb1EEEvNS_16Flash_bwd_paramsE,@function
        .size           _ZN5flash44flash_bwd_dq_dk_dv_loop_seqk_parallel_kernelI23Flash_bwd_kernel_traitsILi96ELi64ELi128ELi8ELi2ELi4ELi4ELb0ELb0EN7cutlass10bfloat16_tE19Flash_kernel_traitsILi96ELi64ELi128ELi8ES3_EELb0ELb0ELb0ELb0ELb0ELb0ELb1EEEvNS_16Flash_bwd_paramsE,(.L_x_1306 - _ZN5flash44flash_bwd_dq_dk_dv_loop_seqk_parallel_kernelI23Flash_bwd_kernel_traitsILi96ELi64ELi128ELi8ELi2ELi4ELi4ELb0ELb0EN7cutlass10bfloat16_tE19Flash_kernel_traitsILi96ELi64ELi128ELi8ES3_EELb0ELb0ELb0ELb0ELb0ELb0ELb1EEEvNS_16Flash_bwd_paramsE)
        .other          _ZN5flash44flash_bwd_dq_dk_dv_loop_seqk_parallel_kernelI23Flash_bwd_kernel_traitsILi96ELi64ELi128ELi8ELi2ELi4ELi4ELb0ELb0EN7cutlass10bfloat16_tE19Flash_kernel_traitsILi96ELi64ELi128ELi8ES3_EELb0ELb0ELb0ELb0ELb0ELb0ELb1EEEvNS_16Flash_bwd_paramsE,@"STO_CUDA_ENTRY STV_DEFAULT"
_ZN5flash44flash_bwd_dq_dk_dv_loop_seqk_parallel_kernelI23Flash_bwd_kernel_traitsILi96ELi64ELi128ELi8ELi2ELi4ELi4ELb0ELb0EN7cutlass10bfloat16_tE19Flash_kernel_traitsILi96ELi64ELi128ELi8ES3_EELb0ELb0ELb0ELb0ELb0ELb0ELb1EEEvNS_16Flash_bwd_paramsE:
.text._ZN5flash44flash_bwd_dq_dk_dv_loop_seqk_parallel_kernelI23Flash_bwd_kernel_traitsILi96ELi64ELi128ELi8ELi2ELi4ELi4ELb0ELb0EN7cutlass10bfloat16_tE19Flash_kernel_traitsILi96ELi64ELi128ELi8ES3_EELb0ELb0ELb0ELb0ELb0ELb0ELb1EEEvNS_16Flash_bwd_paramsE:
        /* <DEDUP_REMOVED lines=10> */
[----:B------:R1:W-:Y:S02]  /*00a0*/  STL [R1], R0 ;  /* 0x0000000001007387 */ /* 0x0003e40000100800 */
        /* <DEDUP_REMOVED lines=17> */
[----:B-1----:R-:W-:Y:S01]  /*01c0*/  SHF.R.S32.HI R0, RZ, 0x3, R18 ;  /* 0x00000003ff007819 */ /* 0x002fe20000011412 */
[----:B-----5:R-:W-:Y:S01]  /*01d0*/  USHF.L.U32 UR5, UR47, 0x7, URZ ;  /* 0x000000072f057899 */ /* 0x020fe2000800063f */
[CC--:B------:R-:W-:Y:S02]  /*01e0*/  LEA.HI R7, R15.reuse, R19.reuse, RZ, 0x4 ;  /* 0x000000130f077211 */ /* 0x0c0fe400078f20ff */
[----:B------:R-:W-:Y:S01]  /*01f0*/  LEA.HI R8, R15, R19, RZ, 0x5 ;  /* 0x000000130f087211 */ /* 0x000fe200078f28ff */
[----:B------:R-:W-:Y:S01]  /*0200*/  IMAD.SHL.U32 R2, R0, 0x40, RZ ;  /* 0x0000004000027824 */ /* 0x000fe200078e00ff */
[----:B------:R-:W-:-:S02]  /*0210*/  LOP3.LUT R4, R9, 0xfffffffc, RZ, 0xc0, !PT ;  /* 0xfffffffc09047812 */ /* 0x000fc400078ec0ff */
[----:B------:R-:W-:Y:S02]  /*0220*/  SHF.R.S32.HI R6, RZ, 0x4, R7 ;  /* 0x00000004ff067819 */ /* 0x000fe40000011407 */
[----:B------:R-:W-:Y:S01]  /*0230*/  LOP3.LUT R3, R8, 0xffffffe0, RZ, 0xc0, !PT ;  /* 0xffffffe008037812 */ /* 0x000fe200078ec0ff */
[----:B------:R-:W-:Y:S01]  /*0240*/  IMAD.IADD R13, R19, 0x1, -R4 ;  /* 0x00000001130d7824 */ /* 0x000fe200078e0a04 */
[----:B------:R-:W-:Y:S02]  /*0250*/  LEA.HI R4, R7, R6, RZ, 0x1 ;  /* 0x0000000607047211 */ /* 0x000fe400078f08ff */
[----:B------:R-:W-:Y:S01]  /*0260*/  LOP3.LUT R2, R2, 0xc0, RZ, 0xc0, !PT ;  /* 0x000000c002027812 */ /* 0x000fe200078ec0ff */
[----:B------:R-:W-:Y:S01]  /*0270*/  IMAD.IADD R0, R19, 0x1, -R3 ;  /* 0x0000000113007824 */ /* 0x000fe200078e0a03 */
[----:B------:R-:W-:Y:S01]  /*0280*/  LOP3.LUT R3, R4, 0xfffffffe, RZ, 0xc0, !PT ;  /* 0xfffffffe04037812 */ /* 0x000fe200078ec0ff */
[----:B------:R-:W-:Y:S01]  /*0290*/  IMAD.SHL.U32 R232, R13, 0x8, RZ ;  /* 0x000000080de87824 */ /* 0x000fe200078e00ff */
[----:B------:R-:W-:-:S02]  /*02a0*/  SHF.R.U32.HI R4, RZ, 0x3, R2 ;  /* 0x00000003ff047819 */ /* 0x000fc40000011602 */
[----:B------:R-:W-:Y:S01]  /*02b0*/  SHF.R.S32.HI R5, RZ, 0x1f, R0 ;  /* 0x0000001fff057819 */ /* 0x000fe20000011400 */
[----:B------:R-:W-:Y:S01]  /*02c0*/  IMAD.IADD R16, R6, 0x1, -R3 ;  /* 0x0000000106107824 */ /* 0x000fe200078e0a03 */
[----:B------:R-:W-:Y:S02]  /*02d0*/  LOP3.LUT R2, R2, 0x18, R232, 0xf8, !PT ;  /* 0x0000001802027812 */ /* 0x000fe400078ef8e8 */
[----:B------:R-:W-:Y:S02]  /*02e0*/  SHF.R.S32.HI R243, RZ, 0x2, R9 ;  /* 0x00000002fff37819 */ /* 0x000fe40000011409 */
[----:B------:R-:W-:Y:S02]  /*02f0*/  LEA.HI R20, R5, R0, RZ, 0x2 ;  /* 0x0000000005147211 */ /* 0x000fe400078f10ff */
[----:B------:R-:W-:Y:S02]  /*0300*/  LOP3.LUT R12, R2, R4, RZ, 0x3c, !PT ;  /* 0x00000004020c7212 */ /* 0x000fe400078e3cff */
[----:B------:R-:W-:-:S02]  /*0310*/  SHF.R.S32.HI R2, RZ, 0x5, R8 ;  /* 0x00000005ff027819 */ /* 0x000fc40000011408 */
[----:B------:R-:W-:Y:S02]  /*0320*/  SHF.R.S32.HI R0, RZ, 0x1f, R8 ;  /* 0x0000001fff007819 */ /* 0x000fe40000011408 */
[----:B------:R-:W-:Y:S02]  /*0330*/  LEA.HI R6, R9, R243, RZ, 0x1 ;  /* 0x000000f309067211 */ /* 0x000fe400078f08ff */
[----:B------:R-:W-:Y:S02]  /*0340*/  LOP3.LUT R4, R7, 0xfffffff0, RZ, 0xc0, !PT ;  /* 0xfffffff007047812 */ /* 0x000fe400078ec0ff */
[-C--:B------:R-:W-:Y:S02]  /*0350*/  LEA.HI R3, R0, R2.reuse, RZ, 0x2 ;  /* 0x0000000200037211 */ /* 0x080fe400078f10ff */
[----:B------:R-:W-:Y:S01]  /*0360*/  LEA.HI R5, R8, R2, RZ, 0x1 ;  /* 0x0000000208057211 */ /* 0x000fe200078f08ff */
[----:B------:R-:W-:Y:S01]  /*0370*/  IMAD.IADD R0, R19, 0x1, -R4 ;  /* 0x0000000113007824 */ /* 0x000fe200078e0a04 */
[----:B------:R-:W-:-:S02]  /*0380*/  LOP3.LUT R6, R6, 0x7fffffe, RZ, 0xc0, !PT ;  /* 0x07fffffe06067812 */ /* 0x000fc400078ec0ff */
[----:B------:R-:W-:Y:S02]  /*0390*/  LOP3.LUT R3, R3, 0xfffffffc, RZ, 0xc0, !PT ;  /* 0xfffffffc03037812 */ /* 0x000fe400078ec0ff */
[----:B------:R-:W-:Y:S01]  /*03a0*/  LOP3.LUT R5, R5, 0xfffffffe, RZ, 0xc0, !PT ;  /* 0xfffffffe05057812 */ /* 0x000fe200078ec0ff */
[----:B------:R-:W-:Y:S01]  /*03b0*/  IMAD.IADD R4, R243, 0x1, -R6 ;  /* 0x00000001f3047824 */ /* 0x000fe200078e0a06 */
[----:B------:R-:W-:Y:S01]  /*03c0*/  SHF.R.S32.HI R6, RZ, 0x1f, R0 ;  /* 0x0000001fff067819 */ /* 0x000fe20000011400 */
[C---:B------:R-:W-:Y:S01]  /*03d0*/  IMAD.IADD R10, R2.reuse, 0x1, -R3 ;  /* 0x00000001020a7824 */ /* 0x040fe200078e0a03 */
[----:B------:R-:W-:Y:S01]  /*03e0*/  SHF.R.S32.HI R3, RZ, 0x1f, R9 ;  /* 0x0000001fff037819 */ /* 0x000fe20000011409 */
[----:B------:R-:W-:Y:S01]  /*03f0*/  IMAD.IADD R182, R2, 0x1, -R5 ;  /* 0x0000000102b67824 */ /* 0x000fe200078e0a05 */
[----:B------:R-:W-:Y:S01]  /*0400*/  LOP3.LUT R7, R18, 0xfffffff8, RZ, 0xc0, !PT ;  /* 0xfffffff812077812 */ /* 0x000fe200078ec0ff */
[----:B------:R-:W-:Y:S01]  /*0410*/  IMAD R250, R2, 0x8, R4 ;  /* 0x0000000802fa7824 */ /* 0x000fe200078e0204 */
[----:B------:R-:W-:-:S02]  /*0420*/  LEA.HI R2, R0, R0, RZ, 0x1 ;  /* 0x0000000000027211 */ /* 0x000fc400078f08ff */
[----:B------:R-:W-:Y:S01]  /*0430*/  LEA.HI R11, R6, R0, RZ, 0x3 ;  /* 0x00000000060b7211 */ /* 0x000fe200078f18ff */
[----:B------:R-:W-:Y:S01]  /*0440*/  IMAD.U32 R250, R250, 0x20, R12 ;  /* 0x00000020fafa7824 */ /* 0x000fe200078e000c */
[----:B------:R-:W-:Y:S01]  /*0450*/  LEA.HI R4, R3, R243, RZ, 0x3 ;  /* 0x000000f303047211 */ /* 0x000fe200078f18ff */
[----:B------:R-:W-:Y:S01]  /*0460*/  IMAD.IADD R3, R19, 0x1, -R7 ;  /* 0x0000000113037824 */ /* 0x000fe200078e0a07 */
[----:B------:R-:W-:Y:S02]  /*0470*/  LOP3.LUT R6, R2, 0x7fffffe, RZ, 0xc0, !PT ;  /* 0x07fffffe02067812 */ /* 0x000fe400078ec0ff */
        /* <DEDUP_REMOVED lines=12> */
[C---:B------:R-:W-:Y:S01]  /*0540*/  IMAD.IADD R6, R3.reuse, 0x1, -R4 ;  /* 0x0000000103067824 */ /* 0x040fe200078e0a04 */
[----:B------:R-:W-:Y:S01]  /*0550*/  LOP3.LUT R5, R0, 0x1, RZ, 0xc0, !PT ;  /* 0x0000000100057812 */ /* 0x000fe200078ec0ff */
[----:B------:R-:W-:Y:S01]  /*0560*/  IMAD R4, R2, 0x4, R16 ;  /* 0x0000000402047824 */ /* 0x000fe200078e0210 */
[----:B------:R-:W-:Y:S01]  /*0570*/  LOP3.LUT R8, R8, 0xfffffffc, RZ, 0xc0, !PT ;  /* 0xfffffffc08087812 */ /* 0x000fe200078ec0ff */
[----:B------:R-:W-:Y:S01]  /*0580*/  IMAD.SHL.U32 R3, R3, 0x40, RZ ;  /* 0x0000004003037824 */ /* 0x000fe200078e00ff */
[----:B------:R-:W-:Y:S01]  /*0590*/  ISETP.NE.U32.AND P3, PT, R5, 0x1, PT ;  /* 0x000000010500780c */ /* 0x000fe20003f65070 */
[----:B------:R-:W-:Y:S01]  /*05a0*/  IMAD R172, R4, 0x8, R6 ;  /* 0x0000000804ac7824 */ /* 0x000fe200078e0206 */
[----:B------:R-:W-:Y:S01]  /*05b0*/  LEA.HI R4, R15, R19, RZ, 0x7 ;  /* 0x000000130f047211 */ /* 0x000fe200078f38ff */
[----:B------:R-:W-:Y:S01]  /*05c0*/  IMAD.IADD R15, R7, 0x1, -R8 ;  /* 0x00000001070f7824 */ /* 0x000fe200078e0a08 */
[----:B------:R-:W-:Y:S01]  /*05d0*/  LOP3.LUT R6, R3, 0x1c0, RZ, 0xc0, !PT ;  /* 0x000001c003067812 */ /* 0x000fe200078ec0ff */
[----:B------:R-:W-:Y:S01]  /*05e0*/  IMAD.SHL.U32 R8, R13, 0x2, RZ ;  /* 0x000000020d087824 */ /* 0x000fe200078e00ff */
[----:B------:R-:W-:Y:S01]  /*05f0*/  LEA.HI R13, R0, R0, RZ, 0x1 ;  /* 0x00000000000d7211 */ /* 0x000fe200078f08ff */
[----:B------:R-:W-:Y:S01]  /*0600*/  IMAD.SHL.U32 R7, R2, 0x20, RZ ;  /* 0x0000002002077824 */ /* 0x000fe200078e00ff */
[----:B------:R-:W-:-:S02]  /*0610*/  SHF.R.S32.HI R2, RZ, 0x1, R9 ;  /* 0x00000001ff027819 */ /* 0x000fc40000011409 */
[----:B------:R-:W-:Y:S02]  /*0620*/  SHF.R.S32.HI R12, RZ, 0x7, R4 ;  /* 0x00000007ff0c7819 */ /* 0x000fe40000011404 */
[----:B------:R-:W-:Y:S01]  /*0630*/  LOP3.LUT R4, R13, 0x3fffffe, RZ, 0xc0, !PT ;  /* 0x03fffffe0d047812 */ /* 0x000fe200078ec0ff */
[C---:B------:R-:W-:Y:S01]  /*0640*/  IMAD.SHL.U32 R5, R2.reuse, 0x40, RZ ;  /* 0x0000004002057824 */ /* 0x040fe200078e00ff */
[----:B------:R-:W-:Y:S02]  /*0650*/  SHF.R.S32.HI R3, RZ, 0x3, R11 ;  /* 0x00000003ff037819 */ /* 0x000fe4000001140b */
[----:B------:R-:W-:Y:S01]  /*0660*/  LOP3.LUT P4, RZ, R2, 0x2, RZ, 0xc0, !PT ;  /* 0x0000000202ff7812 */ /* 0x000fe2000788c0ff */
[----:B------:R-:W-:Y:S01]  /*0670*/  IMAD.SHL.U32 R2, R10, 0x10, RZ ;  /* 0x000000100a027824 */ /* 0x000fe200078e00ff */
[C---:B------:R-:W-:Y:S01]  /*0680*/  LOP3.LUT P2, RZ, R0.reuse, 0x2, RZ, 0xc0, !PT ;  /* 0x0000000200ff7812 */ /* 0x040fe2000784c0ff */
[C---:B------:R-:W-:Y:S01]  /*0690*/  IMAD.IADD R11, R0.reuse, 0x1, -R4 ;  /* 0x00000001000b7824 */ /* 0x040fe200078e0a04 */
[----:B------:R-:W-:Y:S01]  /*06a0*/  LOP3.LUT R251, R7, 0x6, R251, 0xf8, !PT ;  /* 0x0000000607fb7812 */ /* 0x000fe200078ef8fb */
[----:B------:R-:W-:Y:S01]  /*06b0*/  IMAD.SHL.U32 R0, R0, 0x40, RZ ;  /* 0x0000004000007824 */ /* 0x000fe200078e00ff */
[C---:B------:R-:W-:Y:S01]  /*06c0*/  LOP3.LUT P5, RZ, R14.reuse, 0x2, RZ, 0xc0, !PT ;  /* 0x000000020eff7812 */ /* 0x040fe200078ac0ff */
[----:B------:R-:W-:Y:S01]  /*06d0*/  IMAD R19, R3, 0x8, R17 ;  /* 0x0000000803137824 */ /* 0x000fe200078e0211 */
[----:B------:R-:W-:Y:S01]  /*06e0*/  LOP3.LUT P6, RZ, R14, 0x4, RZ, 0xc0, !PT ;  /* 0x000000040eff7812 */ /* 0x000fe200078cc0ff */
[----:B------:R-:W-:Y:S01]  /*06f0*/  IMAD R17, R10, 0x2, R3 ;  /* 0x000000020a117824 */ /* 0x000fe200078e0203 */
[----:B------:R-:W-:Y:S01]  /*0700*/  LOP3.LUT R3, R6, 0x30, R2, 0xf8, !PT ;  /* 0x0000003006037812 */ /* 0x000fe200078ef802 */
[----:B------:R-:W-:Y:S01]  /*0710*/  IMAD R10, R10, 0x200, R8 ;  /* 0x000002000a0a7824 */ /* 0x000fe200078e0208 */
[----:B------:R-:W-:-:S02]  /*0720*/  LOP3.LUT R2, R5, 0xc0, RZ, 0xc0, !PT ;  /* 0x000000c005027812 */ /* 0x000fc400078ec0ff */
[----:B------:R-:W-:Y:S01]  /*0730*/  LOP3.LUT R0, R0, 0x1c0, RZ, 0xc0, !PT ;  /* 0x000001c000007812 */ /* 0x000fe200078ec0ff */
[----:B------:R-:W-:Y:S01]  /*0740*/  IMAD R10, R11, 0x20, R10 ;  /* 0x000000200b0a7824 */ /* 0x000fe200078e020a */
[--C-:B------:R-:W-:Y:S02]  /*0750*/  LOP3.LUT R9, R3, 0x8, R18.reuse, 0xf8, !PT ;  /* 0x0000000803097812 */ /* 0x100fe400078ef812 */
        /* <DEDUP_REMOVED lines=19> */
[----:B------:R-:W-:Y:S01]  /*0890*/  IMAD.SHL.U32 R2, R15, 0x40, RZ ;  /* 0x000000400f027824 */ /* 0x000fe200078e00ff */
[----:B------:R-:W-:Y:S01]  /*08a0*/  SHF.R.S32.HI R0, RZ, 0x1, R13 ;  /* 0x00000001ff007819 */ /* 0x000fe2000001140d */
[----:B------:R-:W-:Y:S01]  /*08b0*/  IMAD.SHL.U32 R9, R16, 0x10, RZ ;  /* 0x0000001010097824 */ /* 0x000fe200078e00ff */
        /* <DEDUP_REMOVED lines=8> */
[----:B------:R-:W-:Y:S01]  /*0940*/  LOP3.LUT R2, R2, 0xc0, RZ, 0xc0, !PT ;  /* 0x000000c002027812 */ /* 0x000fe200078ec0ff */
[----:B------:R-:W-:Y:S01]  /*0950*/  IMAD.IADD R195, R196, 0x1, R193 ;  /* 0x00000001c4c37824 */ /* 0x000fe200078e02c1 */
[----:B------:R-:W-:Y:S01]  /*0960*/  LOP3.LUT R0, R0, 0xc0, RZ, 0xc0, !PT ;  /* 0x000000c000007812 */ /* 0x000fe200078ec0ff */
[----:B------:R-:W-:Y:S01]  /*0970*/  IMAD.IADD R193, R193, 0x1, R194 ;  /* 0x00000001c1c17824 */ /* 0x000fe200078e02c2 */
[----:B------:R-:W-:-:S02]  /*0980*/  LOP3.LUT R176, R176, R4, R6, 0x1e, !PT ;  /* 0x00000004b0b07212 */ /* 0x000fc400078e1e06 */
[----:B------:R-:W-:Y:S02]  /*0990*/  SHF.R.S32.HI R4, RZ, 0x2, R20 ;  /* 0x00000002ff047819 */ /* 0x000fe40000011414 */
[----:B------:R-:W-:Y:S01]  /*09a0*/  SHF.R.U32.HI R5, RZ, 0x3, R2 ;  /* 0x00000003ff057819 */ /* 0x000fe20000011602 */
[----:B------:R-:W-:Y:S01]  /*09b0*/  IMAD.U32 R176, R17, 0x200, R176 ;  /* 0x0000020011b07824 */ /* 0x000fe200078e00b0 */
[----:B------:R-:W-:Y:S01]  /*09c0*/  SHF.R.U32.HI R8, RZ, 0x3, R0 ;  /* 0x00000003ff087819 */ /* 0x000fe20000011600 */
[----:B------:R-:W-:Y:S01]  /*09d0*/  IMAD R252, R182, 0x10, R4 ;  /* 0x00000010b6fc7824 */ /* 0x000fe200078e0204 */
[----:B------:R-:W-:Y:S01]  /*09e0*/  LOP3.LUT R9, R7, 0x10, R9, 0xf8, !PT ;  /* 0x0000001007097812 */ /* 0x000fe200078ef809 */
[----:B------:R-:W-:Y:S01]  /*09f0*/  IMAD.U32 R4, RZ, RZ, UR6 ;  /* 0x00000006ff047e24 */ /* 0x000fe2000f8e00ff */
[C---:B------:R-:W-:Y:S01]  /*0a00*/  LOP3.LUT R6, R5.reuse, R2, R6, 0x1e, !PT ;  /* 0x0000000205067212 */ /* 0x040fe200078e1e06 */
[----:B------:R-:W-:Y:S01]  /*0a10*/  USHF.R.S32.HI UR6, URZ, 0x1f, UR47 ;  /* 0x0000001f3f067899 */ /* 0x000fe2000801142f */
[----:B------:R-:W-:Y:S01]  /*0a20*/  LOP3.LUT R8, R8, R0, R7, 0x1e, !PT ;  /* 0x0000000008087212 */ /* 0x000fe200078e1e07 */
[----:B------:R-:W-:Y:S01]  /*0a30*/  IMAD.U32 R4, RZ, RZ, UR5 ;  /* 0x00000005ff047e24 */ /* 0x000fe2000f8e00ff */
[----:B------:R-:W-:Y:S01]  /*0a40*/  LOP3.LUT R2, R5, R9, R2, 0x1e, !PT ;  /* 0x0000000905027212 */ /* 0x000fe200078e1e02 */
[----:B------:R-:W-:Y:S01]  /*0a50*/  IMAD.SHL.U32 R0, R19, 0x20, RZ ;  /* 0x0000002013007824 */ /* 0x000fe200078e00ff */
[----:B------:R-:W-:Y:S01]  /*0a60*/  USHF.R.S32.HI UR5, URZ, 0x1f, UR58 ;  /* 0x0000001f3f057899 */ /* 0x000fe2000801143a */
[----:B------:R-:W-:Y:S01]  /*0a70*/  IMAD.IADD R8, R8, 0x1, R10 ;  /* 0x0000000108087824 */ /* 0x000fe200078e020a */
[----:B------:R-:W-:Y:S01]  /*0a80*/  SEL R178, R178, 0x40, P6 ;  /* 0x00000040b2b27807 */ /* 0x000fe20003000000 */
[----:B------:R-:W-:Y:S01]  /*0a90*/  IMAD R182, R182, 0x200, R0 ;  /* 0x00000200b6b67824 */ /* 0x000fe200078e0200 */
[----:B------:R-:W-:Y:S01]  /*0aa0*/  SEL R173, R180, 0xffffffe0, !P4 ;  /* 0xffffffe0b4ad7807 */ /* 0x000fe20006000000 */
[----:B------:R-:W-:Y:S01]  /*0ab0*/  IMAD.IADD R181, R0, 0x1, R2 ;  /* 0x0000000100b57824 */ /* 0x000fe200078e0202 */
[----:B------:R-:W-:Y:S01]  /*0ac0*/  LEA R172, R172, UR4, 0x1 ;  /* 0x00000004acac7c11 */ /* 0x000fe2000f8e08ff */
[----:B------:R-:W-:Y:S01]  /*0ad0*/  IMAD.U32 R0, RZ, RZ, UR6 ;  /* 0x00000006ff007e24 */ /* 0x000fe2000f8e00ff */
[----:B------:R-:W-:Y:S01]  /*0ae0*/  UIADD3 UR6, UR4, 0x9000, URZ ;  /* 0x0000900004067890 */ /* 0x000fe2000fffe03f */
[----:B------:R-:W-:Y:S01]  /*0af0*/  IMAD.U32 R2, RZ, RZ, UR5 ;  /* 0x00000005ff027e24 */ /* 0x000fe2000f8e00ff */
[----:B------:R-:W-:Y:S01]  /*0b00*/  LOP3.LUT P0, RZ, R15, 0x2, RZ, 0xc0, !PT ;  /* 0x000000020fff7812 */ /* 0x000fe2000780c0ff */
[----:B------:R-:W-:Y:S01]  /*0b10*/  IMAD.U32 R0, RZ, RZ, UR5 ;  /* 0x00000005ff007e24 */ /* 0x000fe2000f8e00ff */
[----:B------:R-:W-:Y:S01]  /*0b20*/  UIADD3 UR5, UR4, 0x15000, URZ ;  /* 0x0001500004057890 */ /* 0x000fe2000fffe03f */
[----:B------:R-:W-:Y:S01]  /*0b30*/  IMAD.IADD R182, R182, 0x1, R6 ;  /* 0x00000001b6b67824 */ /* 0x000fe200078e0206 */
[----:B------:R-:W-:Y:S01]  /*0b40*/  LEA R244, R8, UR6, 0x1 ;  /* 0x0000000608f47c11 */ /* 0x000fe2000f8e08ff */
[----:B------:R-:W-:Y:S01]  /*0b50*/  IMAD.IADD R173, R173, 0x1, R172 ;  /* 0x00000001adad7824 */ /* 0x000fe200078e02ac */
[----:B------:R-:W-:Y:S01]  /*0b60*/  SEL R180, R180, 0xffffffe0, !P0 ;  /* 0xffffffe0b4b47807 */ /* 0x000fe20004000000 */
[----:B------:R-:W-:Y:S01]  /*0b70*/  ULDC.64 UR6, c[0x0][0x208] ;  /* 0x0000820000067ab9 */ /* 0x000fe20000000a00 */
[----:B------:R-:W-:Y:S01]  /*0b80*/  LEA R176, R176, UR5, 0x1 ;  /* 0x00000005b0b07c11 */ /* 0x000fe2000f8e08ff */
[C---:B------:R-:W-:Y:S01]  /*0b90*/  VIADD R245, R244.reuse, 0x20 ;  /* 0x00000020f4f57836 */ /* 0x040fe20000000000 */
[----:B------:R-:W-:Y:S01]  /*0ba0*/  LEA R2, R3, UR4, 0x1 ;  /* 0x0000000403027c11 */ /* 0x000fe2000f8e08ff */
[----:B------:R-:W-:-:S02]  /*0bb0*/  @P1 VIADD R245, R244, 0xffffffe0 ;  /* 0xffffffe0f4f51836 */ /* 0x000fc40000000000 */
[C---:B------:R-:W-:Y:S02]  /*0bc0*/  IMAD.IADD R177, R176.reuse, 0x1, R177 ;  /* 0x00000001b0b17824 */ /* 0x040fe400078e02b1 */
[--C-:B------:R-:W-:Y:S02]  /*0bd0*/  IMAD.IADD R179, R176, 0x1, R178.reuse ;  /* 0x00000001b0b37824 */ /* 0x100fe400078e02b2 */
[----:B------:R-:W-:-:S07]  /*0be0*/  IMAD.IADD R178, R177, 0x1, R178 ;  /* 0x00000001b1b27824 */ /* 0x000fce00078e02b2 */
.L_x_911:
        /* <DEDUP_REMOVED lines=67> */
.L_x_870:
        /* <DEDUP_REMOVED lines=20> */
[----:B------:R-:W-:Y:S01]  /*1160*/  USHF.R.S32.HI UR27, URZ, 0x1f, UR59 ;  /* 0x0000001f3f1b7899 */ /* 0x000fe2000801143b */
[----:B------:R-:W-:Y:S01]  /*1170*/  ULDC.U8 UR23, c[0x0][0x480] ;  /* 0x0001200000177ab9 */ /* 0x000fe20000000000 */
[----:B------:R-:W-:Y:S01]  /*1180*/  ULDC.U8 UR22, c[0x0][0x3d8] ;  /* 0x0000f60000167ab9 */ /* 0x000fe20000000000 */
[----:B------:R-:W-:Y:S01]  /*1190*/  UIMAD.WIDE.U32 UR14, UR18, UR42, URZ ;  /* 0x0000002a120e72a5 */ /* 0x000fe2000f8e003f */
[----:B-1----:R-:W-:Y:S01]  /*11a0*/  IABS R6, R7 ;  /* 0x0000000700067213 */ /* 0x002fe20000000000 */
[----:B------:R-:W-:Y:S01]  /*11b0*/  UISETP.NE.AND UP4, UPT, UR23, URZ, UPT ;  /* 0x0000003f1700728c */ /* 0x000fe2000bf85270 */
[----:B------:R-:W-:Y:S01]  /*11c0*/  ISETP.NE.AND P3, PT, R7, RZ, PT ;  /* 0x000000ff0700720c */ /* 0x000fe20003f65270 */
[----:B------:R-:W-:Y:S01]  /*11d0*/  UISETP.NE.AND UP3, UPT, UR22, URZ, UPT ;  /* 0x0000003f1600728c */ /* 0x000fe2000bf65270 */
[----:B------:R-:W1:Y:S01]  /*11e0*/  I2F.RP R4, R6 ;  /* 0x0000000600047306 */ /* 0x000e620000209400 */
[----:B------:R-:W-:Y:S01]  /*11f0*/  USEL UR55, UR16, UR14, !UP1 ;  /* 0x0000000e10377287 */ /* 0x000fe2000c800000 */
[----:B------:R-:W-:Y:S01]  /*1200*/  @UP0 ULDC.64 UR22, c[0x0][0x248] ;  /* 0x0000920000160ab9 */ /* 0x000fe20000000a00 */
[----:B--2---:R-:W-:-:S02]  /*1210*/  UIMAD.WIDE.U32 UR30, UR5, UR12, URZ ;  /* 0x0000000c051e72a5 */ /* 0x004fc4000f8e003f */
[----:B------:R-:W-:Y:S02]  /*1220*/  UIADD3 UR46, UR17, UR24, URZ ;  /* 0x00000018112e7290 */ /* 0x000fe4000fffe03f */
[----:B------:R-:W-:Y:S02]  /*1230*/  UIMAD UR50, UR5, UR13, UR31 ;  /* 0x0000000d053272a4 */ /* 0x000fe4000f8e021f */
[----:B------:R-:W-:Y:S01]  /*1240*/  @!UP1 UIMAD UR5, UR57, UR10, URZ ;  /* 0x0000000a390592a4 */ /* 0x000fe2000f8e023f */
[----:B------:R-:W-:Y:S01]  /*1250*/  @UP1 ULDC.64 UR12, c[0x0][0x420] ;  /* 0x00010800000c1ab9 */ /* 0x000fe20000000a00 */
[----:B------:R-:W-:Y:S01]  /*1260*/  USEL UR31, UR9, URZ, UP2 ;  /* 0x0000003f091f7287 */ /* 0x000fe20009000000 */
[----:B-1----:R-:W1:Y:S01]  /*1270*/  MUFU.RCP R4, R4 ;  /* 0x0000000400047308 */ /* 0x002e620000001000 */
[----:B------:R-:W-:Y:S02]  /*1280*/  @!UP1 UIMAD UR29, UR47, UR11, UR5 ;  /* 0x0000000b2f1d92a4 */ /* 0x000fe4000f8e0205 */
[----:B------:R-:W-:-:S02]  /*1290*/  UIADD3 UR5, UR39, 0x3f, URZ ;  /* 0x0000003f27057890 */ /* 0x000fc4000fffe03f */
[----:B------:R-:W-:Y:S02]  /*12a0*/  @UP0 UIADD3 UR9, UR36, UR38, URZ ;  /* 0x0000002624090290 */ /* 0x000fe4000fffe03f */
[----:B------:R-:W-:Y:S02]  /*12b0*/  USHF.R.S32.HI UR20, URZ, 0x1f, UR5 ;  /* 0x0000001f3f147899 */ /* 0x000fe40008011405 */
[----:B------:R-:W-:Y:S02]  /*12c0*/  @UP1 UIMAD.WIDE.U32 UR34, UR18, UR12, URZ ;  /* 0x0000000c122212a5 */ /* 0x000fe4000f8e003f */
        /* <DEDUP_REMOVED lines=41> */
[----:B------:R-:W-:Y:S02]  /*1560*/  @UP3 UIMAD UR24, UR58, UR17, UR5 ;  /* 0x000000113a1832a4 */ /* 0x000fe4000f8e0205 */
[----:B------:R-:W-:Y:S02]  /*1570*/  USHF.R.S32.HI UR17, URZ, 0x1f, UR14 ;  /* 0x0000001f3f117899 */ /* 0x000fe4000801140e */
[----:B------:R-:W-:Y:S01]  /*1580*/  @!P1 IMAD.IADD R3, R3, 0x1, -R6 ;  /* 0x0000000103039824 */ /* 0x000fe200078e0a06 */
[----:B------:R-:W-:Y:S01]  /*1590*/  UIADD3 UR5, UP2, UR14, UR31, URZ ;  /* 0x0000001f0e057290 */ /* 0x000fe2000ff5e03f */
[----:B------:R-:W-:Y:S01]  /*15a0*/  @!P1 VIADD R0, R0, 0x1 ;  /* 0x0000000100009836 */ /* 0x000fe20000000000 */
[----:B------:R-:W-:Y:S01]  /*15b0*/  @!UP3 UIMAD UR12, UR47, UR61, UR58 ;  /* 0x0000003d2f0cb2a4 */ /* 0x000fe2000f8e023a */
        /* <DEDUP_REMOVED lines=8> */
[----:B------:R-:W-:Y:S01]  /*1640*/  @UP0 ULDC.64 UR20, c[0x0][0x250] ;  /* 0x0000940000140ab9 */ /* 0x000fe20000000a00 */
[----:B------:R-:W-:Y:S02]  /*1650*/  UIMAD.WIDE.U32 UR40, UR10, UR5, URZ ;  /* 0x000000050a2872a5 */ /* 0x000fe4000f8e003f */
[----:B------:R-:W-:Y:S02]  /*1660*/  UIMAD UR12, UR11, UR18, URZ ;  /* 0x000000120b0c72a4 */ /* 0x000fe4000f8e023f */
[----:B------:R-:W-:Y:S01]  /*1670*/  UIMAD UR5, UR10, UR15, UR9 ;  /* 0x0000000f0a0572a4 */ /* 0x000fe2000f8e0209 */
[----:B------:R-:W-:Y:S01]  /*1680*/  @P0 IADD3 R0, R0, 0x1, RZ ;  /* 0x0000000100000810 */ /* 0x000fe20007ffe0ff */
[----:B------:R-:W-:Y:S01]  /*1690*/  @UP0 UIMAD.WIDE.U32 UR10, UR25, UR20, URZ ;  /* 0x00000014190a02a5 */ /* 0x000fe2000f8e003f */
[----:B------:R-:W-:Y:S01]  /*16a0*/  PLOP3.LUT P0, PT, PT, PT, UP3, 0x80, 0x0 ;  /* 0x000000000000781c */ /* 0x000fe20003f0f038 */
[----:B------:R-:W-:-:S02]  /*16b0*/  @UP0 UIMAD UR9, UR25, UR21, URZ ;  /* 0x00000015190902a4 */ /* 0x000fc4000f8e023f */
[----:B------:R-:W-:Y:S01]  /*16c0*/  IMAD.MOV.U32 R14, RZ, RZ, R0 ;  /* 0x000000ffff0e7224 */ /* 0x000fe200078e0000 */
[----:B------:R-:W-:Y:S02]  /*16d0*/  @!UP1 UIADD3 UR49, UR33, UR29, URZ ;  /* 0x0000001d21319290 */ /* 0x000fe4000fffe03f */
[----:B------:R-:W-:Y:S02]  /*16e0*/  USEL UR53, UR50, URZ, UP4 ;  /* 0x0000003f32357287 */ /* 0x000fe4000a000000 */
[----:B------:R-:W-:Y:S01]  /*16f0*/  USHF.R.S32.HI UR44, URZ, 0x1f, UR26 ;  /* 0x0000001f3f2c7899 */ /* 0x000fe2000801141a */
[----:B------:R-:W-:Y:S01]  /*1700*/  @!P2 IADD3 R14, -R14, RZ, RZ ;  /* 0x000000ff0e0ea210 */ /* 0x000fe20007ffe1ff */
[----:B------:R-:W-:Y:S01]  /*1710*/  @UP1 UIADD3 UR48, UR13, UR12, URZ ;  /* 0x0000000c0d301290 */ /* 0x000fe2000fffe03f */
[----:B------:R-:W-:Y:S01]  /*1720*/  @!P3 LOP3.LUT R14, RZ, R7, RZ, 0x33, !PT ;  /* 0x00000007ff0eb212 */ /* 0x000fe200078e33ff */
        /* <DEDUP_REMOVED lines=18> */
.L_x_872:
        /* <DEDUP_REMOVED lines=13> */
.L_x_873:
        /* <DEDUP_REMOVED lines=11> */
.L_x_874:
[----:B------:R-:W-:-:S04]  /*19d0*/  UIMAD UR5, UR47, UR61, UR58 ;  /* 0x0000003d2f0572a4 */ /* 0x000fc8000f8e023a */
[----:B------:R-:W-:-:S12]  /*19e0*/  UIMAD UR5, UR5, UR59, URZ ;  /* 0x0000003b050572a4 */ /* 0x000fd8000f8e023f */
.L_x_875:
[----:B------:R-:W1:Y:S01]  /*19f0*/  S2R R9, SR_TID.X ;  /* 0x0000000000097919 */ /* 0x000e620000002100 */
[----:B------:R-:W-:Y:S01]  /*1a00*/  SHF.R.S32.HI R27, RZ, 0x1f, R243 ;  /* 0x0000001fff1b7819 */ /* 0x000fe200000114f3 */
[----:B------:R-:W-:Y:S01]  /*1a10*/  ULDC UR10, c[0x0][0x2dc] ;  /* 0x0000b700000a7ab9 */ /* 0x000fe20000000800 */
[----:B------:R-:W-:Y:S01]  /*1a20*/  IADD3 R6, P0, R243, UR14, RZ ;  /* 0x0000000ef3067c10 */ /* 0x000fe2000ff1e0ff */
[----:B------:R-:W-:Y:S01]  /*1a30*/  UIMAD UR30, UR10, UR61, URZ ;  /* 0x0000003d0a1e72a4 */ /* 0x000fe2000f8e023f */
[----:B------:R-:W-:Y:S01]  /*1a40*/  SHF.R.S32.HI R233, RZ, 0x1f, R232 ;  /* 0x0000001fffe97819 */ /* 0x000fe200000114e8 */
[----:B------:R-:W-:Y:S01]  /*1a50*/  USHF.R.S32.HI UR18, URZ, 0x1f, UR58 ;  /* 0x0000001f3f127899 */ /* 0x000fe2000801143a */
[----:B------:R-:W-:Y:S01]  /*1a60*/  IADD3.X R0, R27, UR17, RZ, P0, !PT ;  /* 0x000000111b007c10 */ /* 0x000fe200087fe4ff */
[----:B------:R-:W-:Y:S01]  /*1a70*/  ULDC.64 UR10, c[0x0][0x420] ;  /* 0x00010800000a7ab9 */ /* 0x000fe20000000a00 */
[----:B------:R-:W-:Y:S01]  /*1a80*/  IADD3 R4, P0, R232, UR9, RZ ;  /* 0x00000009e8047c10 */ /* 0x000fe2000ff1e0ff */
[----:B------:R-:W-:Y:S01]  /*1a90*/  IMAD.U32 R3, RZ, RZ, UR10 ;  /* 0x0000000aff037e24 */ /* 0x000fe2000f8e00ff */
[----:B------:R-:W-:Y:S01]  /*1aa0*/  ULDC.64 UR12, c[0x0][0x428] ;  /* 0x00010a00000c7ab9 */ /* 0x000fe20000000a00 */
[----:B------:R-:W-:Y:S01]  /*1ab0*/  IMAD R0, R0, UR42, RZ ;  /* 0x0000002a00007c24 */ /* 0x000fe2000f8e02ff */
[----:B------:R-:W-:Y:S01]  /*1ac0*/  IADD3.X R5, R233, UR49, RZ, P0, !PT ;  /* 0x00000031e9057c10 */ /* 0x000fe200087fe4ff */
[----:B------:R-:W-:Y:S01]  /*1ad0*/  UIMAD UR9, UR17, UR10, URZ ;  /* 0x0000000a110972a4 */ /* 0x000fe2000f8e023f */
[----:B------:R-:W-:Y:S01]  /*1ae0*/  BSSY B1, `(.L_x_871) ;  /* 0x00007fd000017945 */ /* 0x000fe20003800000 */
[C---:B------:R-:W-:Y:S01]  /*1af0*/  IMAD R0, R6.reuse, UR43, R0 ;  /* 0x0000002b06007c24 */ /* 0x040fe2000f8e0200 */
[----:B------:R-:W-:Y:S01]  /*1b00*/  UIADD3 UR16, UR14, UR5, URZ ;  /* 0x000000050e107290 */ /* 0x000fe2000fffe03f */
[----:B------:R-:W-:Y:S01]  /*1b10*/  IMAD.WIDE.U32 R6, R6, UR42, R232 ;  /* 0x0000002a06067c25 */ /* 0x000fe2000f8e00e8 */
[----:B------:R-:W-:-:S02]  /*1b20*/  UIMAD UR5, UR18, UR12, URZ ;  /* 0x0000000c120572a4 */ /* 0x000fc4000f8e023f */
[----:B------:R-:W-:Y:S01]  /*1b30*/  UIMAD UR9, UR14, UR11, UR9 ;  /* 0x0000000b0e0972a4 */ /* 0x000fe2000f8e0209 */
[----:B------:R-:W-:Y:S01]  /*1b40*/  IMAD.WIDE.U32 R4, R3, UR14, R4 ;  /* 0x0000000e03047c25 */ /* 0x000fe2000f8e0004 */
[----:B------:R-:W-:Y:S01]  /*1b50*/  IADD3 R6, P0, R6, UR55, RZ ;  /* 0x0000003706067c10 */ /* 0x000fe2000ff1e0ff */
[----:B------:R-:W-:Y:S02]  /*1b60*/  UIMAD UR15, UR58, UR13, UR5 ;  /* 0x0000000d3a0f72a4 */ /* 0x000fe4000f8e0205 */
[----:B------:R-:W-:Y:S01]  /*1b70*/  UISETP.GE.AND UP2, UPT, UR39, 0x1, UPT ;  /* 0x000000012700788c */ /* 0x000fe2000bf46270 */
[----:B------:R-:W-:Y:S01]  /*1b80*/  IADD3.X R7, R7, UR46, R0, P0, !PT ;  /* 0x0000002e07077c10 */ /* 0x000fe200087fe400 */
[----:B------:R-:W-:Y:S01]  /*1b90*/  IMAD.U32 R0, RZ, RZ, UR12 ;  /* 0x0000000cff007e24 */ /* 0x000fe2000f8e00ff */
[----:B------:R-:W-:Y:S01]  /*1ba0*/  ULDC.64 UR12, c[0x0][0x258] ;  /* 0x00009600000c7ab9 */ /* 0x000fe20000000a00 */
[----:B------:R-:W-:Y:S01]  /*1bb0*/  VIADD R5, R5, UR9 ;  /* 0x0000000905057c36 */ /* 0x000fe20008000000 */
[----:B------:R-:W-:Y:S01]  /*1bc0*/  UIMAD UR5, UR18, UR12, URZ ;  /* 0x0000000c120572a4 */ /* 0x000fe2000f8e023f */
[----:B-1----:R-:W-:Y:S01]  /*1bd0*/  SHF.R.S32.HI R3, RZ, 0x1f, R9 ;  /* 0x0000001fff037819 */ /* 0x002fe20000011409 */
[----:B------:R-:W-:Y:S01]  /*1be0*/  USHF.L.U32 UR18, UR30, 0x6, URZ ;  /* 0x000000061e127899 */ /* 0x000fe2000800063f */
[----:B------:R-:W-:Y:S01]  /*1bf0*/  IMAD.WIDE.U32 R4, R0, UR58, R4 ;  /* 0x0000003a00047c25 */ /* 0x000fe2000f8e0004 */
[----:B------:R-:W-:Y:S01]  /*1c00*/  UIMAD UR13, UR58, UR13, UR5 ;  /* 0x0000000d3a0d72a4 */ /* 0x000fe2000f8e0205 */
[----:B------:R-:W-:Y:S01]  /*1c10*/  LEA.HI R3, R3, R9, RZ, 0x5 ;  /* 0x0000000903037211 */ /* 0x000fe200078f28ff */
[----:B------:R-:W-:Y:S01]  /*1c20*/  USHF.R.S32.HI UR9, URZ, 0x1f, UR18 ;  /* 0x0000001f3f097899 */ /* 0x000fe20008011412 */
[----:B------:R-:W-:Y:S01]  /*1c30*/  IMAD.U32 R0, RZ, RZ, UR12 ;  /* 0x0000000cff007e24 */ /* 0x000fe2000f8e00ff */
[----:B------:R-:W-:Y:S01]  /*1c40*/  UIADD3 UR5, UP1, UP0, UR40, UR18, UR51 ;  /* 0x0000001228057290 */ /* 0x000fe2000f83e033 */
[----:B------:R-:W-:Y:S01]  /*1c50*/  LOP3.LUT R8, R3, 0xffffffe0, RZ, 0xc0, !PT ;  /* 0xffffffe003087812 */ /* 0x000fe200078ec0ff */
[----:B------:R-:W-:Y:S01]  /*1c60*/  VIADD R5, R5, UR15 ;  /* 0x0000000f05057c36 */ /* 0x000fe20008000000 */
[----:B------:R-:W-:Y:S01]  /*1c70*/  SHF.R.S32.HI R3, RZ, 0x5, R3 ;  /* 0x00000005ff037819 */ /* 0x000fe20000011403 */
[----:B------:R-:W-:Y:S01]  /*1c80*/  UIADD3.X UR9, UR50, UR9, UR54, UP1, UP0 ;  /* 0x0000000932097290 */ /* 0x000fe20008fe0436 */
[----:B------:R-:W-:Y:S01]  /*1c90*/  IMAD.WIDE.U32 R6, R0, UR58, R6 ;  /* 0x0000003a00067c25 */ /* 0x000fe2000f8e0006 */
[----:B------:R-:W-:Y:S01]  /*1ca0*/  UIADD3 UR12, UP1, UP0, UR52, UR5, UR56 ;  /* 0x00000005340c7290 */ /* 0x000fe2000f83e038 */
[----:B------:R-:W-:Y:S01]  /*1cb0*/  PLOP3.LUT P0, PT, PT, PT, UP2, 0x80, 0x0 ;  /* 0x000000000000781c */ /* 0x000fe20003f0f028 */
[----:B------:R-:W-:Y:S01]  /*1cc0*/  UIADD3 UR14, UR14, UR24, URZ ;  /* 0x000000180e0e7290 */ /* 0x000fe2000fffe03f */
[----:B------:R-:W-:Y:S01]  /*1cd0*/  IMAD.IADD R8, R9, 0x1, -R8 ;  /* 0x0000000109087824 */ /* 0x000fe200078e0a08 */
[----:B------:R-:W-:Y:S01]  /*1ce0*/  UIADD3.X UR5, UR53, UR9, UR48, UP1, UP0 ;  /* 0x0000000935057290 */ /* 0x000fe20008fe0430 */
[----:B------:R-:W-:Y:S01]  /*1cf0*/  IMAD R0, R27, UR10, RZ ;  /* 0x0000000a1b007c24 */ /* 0x000fe2000f8e02ff */
[----:B------:R-:W-:Y:S01]  /*1d00*/  ULDC.64 UR34, c[0x0][0x210] ;  /* 0x0000840000227ab9 */ /* 0x000fe20000000a00 */
[----:B------:R-:W-:Y:S01]  /*1d10*/  IMAD R3, R3, UR30, R8 ;  /* 0x0000001e03037c24 */ /* 0x000fe2000f8e0208 */
[----:B------:R-:W-:Y:S01]  /*1d20*/  ULDC.64 UR32, c[0x0][0x3e0] ;  /* 0x0000f80000207ab9 */ /* 0x000fe20000000a00 */
[C---:B------:R-:W-:Y:S01]  /*1d30*/  IMAD R8, R243.reuse, UR11, R0 ;  /* 0x0000000bf3087c24 */ /* 0x040fe2000f8e0200 */
[----:B------:R-:W-:Y:S01]  /*1d40*/  ULDC.64 UR24, c[0x0][0x400] ;  /* 0x0001000000187ab9 */ /* 0x000fe20000000a00 */
[----:B------:R-:W-:Y:S01]  /*1d50*/  IMAD.WIDE.U32 R4, R243, UR10, R4 ;  /* 0x0000000af3047c25 */ /* 0x000fe2000f8e0004 */
[----:B------:R-:W-:Y:S01]  /*1d60*/  IADD3 R0, P2, R3, UR12, RZ ;  /* 0x0000000c03007c10 */ /* 0x000fe2000ff5e0ff */
[----:B------:R-:W-:Y:S01]  /*1d70*/  ULDC.64 UR42, c[0x0][0x478] ;  /* 0x00011e00002a7ab9 */ /* 0x000fe20000000a00 */
[----:B------:R-:W-:Y:S01]  /*1d80*/  LEA R9, P4, R6, UR34, 0x1 ;  /* 0x0000002206097c11 */ /* 0x000fe2000f8808ff */
[----:B------:R-:W-:Y:S01]  /*1d90*/  VIADD R12, R7, UR13 ;  /* 0x0000000d070c7c36 */ /* 0x000fe20008000000 */
[----:B------:R-:W-:Y:S01]  /*1da0*/  LEA.HI.X.SX32 R7, R3, UR5, 0x1, P2 ;  /* 0x0000000503077c11 */ /* 0x000fe200090f0eff */
[----:B------:R-:W-:Y:S01]  /*1db0*/  IMAD.IADD R3, R5, 0x1, R8 ;  /* 0x0000000105037824 */ /* 0x000fe200078e0208 */
[----:B------:R-:W-:Y:S01]  /*1dc0*/  LEA R11, P1, R0, UR24, 0x2 ;  /* 0x00000018000b7c11 */ /* 0x000fe2000f8210ff */
[----:B------:R-:W-:Y:S01]  /*1dd0*/  UIMAD.WIDE UR16, UR16, 0x4, UR42 ;  /* 0x00000004101078a5 */ /* 0x000fe2000f8e022a */
[----:B------:R-:W-:Y:S01]  /*1de0*/  LEA R10, P3, R4, UR32, 0x1 ;  /* 0x00000020040a7c11 */ /* 0x000fe2000f8608ff */
[----:B------:R-:W-:Y:S01]  /*1df0*/  ULEA.HI.SX32 UR31, UR45, 0xffffffff, 0x1a ;  /* 0xffffffff2d1f7891 */ /* 0x000fe2000f8fd23f */
[----:B------:R-:W-:Y:S01]  /*1e00*/  LEA.HI.X R6, R6, UR35, R12, 0x1, P4 ;  /* 0x0000002306067c11 */ /* 0x000fe2000a0f0c0c */
[----:B------:R-:W-:Y:S01]  /*1e10*/  ULDC.64 UR42, c[0x0][0x2b0] ;  /* 0x0000ac00002a7ab9 */ /* 0x000fe20000000a00 */
[----:B------:R-:W-:Y:S01]  /*1e20*/  LEA.HI.X R8, R0, UR25, R7, 0x2, P1 ;  /* 0x0000001900087c11 */ /* 0x000fe200088f1407 */
[----:B------:R-:W-:Y:S01]  /*1e30*/  UIMAD.WIDE UR14, UR14, 0x4, UR42 ;  /* 0x000000040e0e78a5 */ /* 0x000fe2000f8e022a */
[----:B------:R-:W-:Y:S01]  /*1e40*/  LEA.HI.X R4, R4, UR33, R3, 0x1, P3 ;  /* 0x0000002104047c11 */ /* 0x000fe200098f0c03 */
[----:B------:R-:W-:Y:S10]  /*1e50*/  @!P0 BRA `(.L_x_876) ;  /* 0x0000007000a88947 */ /* 0x000ff40003800000 */
[----:B------:R-:W-:Y:S01]  /*1e60*/  PLOP3.LUT P0, PT, PT, PT, UP4, 0x80, 0x0 ;  /* 0x000000000000781c */ /* 0x000fe20003f0f048 */
[----:B------:R-:W-:Y:S01]  /*1e70*/  UMOV UR9, UR31 ;  /* 0x0000001f00097c82 */ /* 0x000fe20008000000 */
[C---:B------:R-:W-:Y:S01]  /*1e80*/  LEA R0, R250.reuse, UR4, 0x1 ;  /* 0x00000004fa007c11 */ /* 0x040fe2000f8e08ff */
[----:B------:R-:W-:Y:S01]  /*1e90*/  UIMAD UR5, UR9, -0x40, UR39 ;  /* 0xffffffc0090578a4 */ /* 0x000fe2000f8e0227 */
[----:B------:R-:W-:Y:S01]  /*1ea0*/  VIADD R3, R250, 0x1800 ;  /* 0x00001800fa037836 */ /* 0x000fe20000000000 */
[----:B------:R-:W-:Y:S01]  /*1eb0*/  ULEA.HI UR10, UR9, UR9, URZ, 0x1 ;  /* 0x00000009090a7291 */ /* 0x000fe2000f8f083f */
[----:B------:R-:W-:Y:S01]  /*1ec0*/  BSSY B0, `(.L_x_877) ;  /* 0x0000035000007945 */ /* 0x000fe20003800000 */
[----:B------:R-:W-:Y:S01]  /*1ed0*/  UMOV UR13, UR14 ;  /* 0x0000000e000d7c82 */ /* 0x000fe20008000000 */
[----:B------:R-:W-:Y:S01]  /*1ee0*/  UMOV UR12, UR15 ;  /* 0x0000000f000c7c82 */ /* 0x000fe20008000000 */
[----:B------:R-:W-:Y:S01]  /*1ef0*/  ISETP.GE.AND P1, PT, R243, UR5, PT ;  /* 0x00000005f3007c0c */ /* 0x000fe2000bf26270 */
[----:B------:R-:W-:Y:S01]  /*1f00*/  ULOP3.LUT UR10, UR10, 0xfffffffe, URZ, 0xc0, !UPT ;  /* 0xfffffffe0a0a7892 */ /* 0x000fe2000f8ec03f */
[----:B------:R-:W-:Y:S01]  /*1f10*/  IMAD.MOV.U32 R210, RZ, RZ, R9 ;  /* 0x000000ffffd27224 */ /* 0x000fe200078e0009 */
[----:B------:R-:W-:Y:S01]  /*1f20*/  UMOV UR15, UR16 ;  /* 0x00000010000f7c82 */ /* 0x000fe20008000000 */
[----:B------:R-:W-:Y:S01]  /*1f30*/  @P0 BAR.SYNC.DEFER_BLOCKING 0x0 ;  /* 0x0000000000000b1d */ /* 0x000fe20000010000 */
[----:B------:R-:W-:Y:S01]  /*1f40*/  UIADD3 UR10, UR9, -UR10, URZ ;  /* 0x8000000a090a7290 */ /* 0x000fe2000fffe03f */
[----:B------:R-:W-:Y:S01]  /*1f50*/  IMAD.MOV.U32 R209, RZ, RZ, R6 ;  /* 0x000000ffffd17224 */ /* 0x000fe200078e0006 */
[----:B------:R-:W-:Y:S01]  /*1f60*/  MOV R208, R10 ;  /* 0x0000000a00d07202 */ /* 0x000fe20000000f00 */
[----:B------:R-:W-:Y:S01]  /*1f70*/  IMAD.MOV.U32 R207, RZ, RZ, R4 ;  /* 0x000000ffffcf7224 */ /* 0x000fe200078e0004 */
[----:B------:R-:W-:Y:S01]  /*1f80*/  UISETP.NE.AND UP0, UPT, UR10, 0x1, UPT ;  /* 0x000000010a00788c */ /* 0x000fe2000bf05270 */
[----:B------:R-:W-:Y:S01]  /*1f90*/  MOV R218, R11 ;  /* 0x0000000b00da7202 */ /* 0x000fe20000000f00 */
[----:B------:R-:W-:Y:S01]  /*1fa0*/  UMOV UR14, UR17 ;  /* 0x00000011000e7c82 */ /* 0x000fe20008000000 */
[C---:B------:R-:W-:Y:S01]  /*1fb0*/  VIADD R15, R232.reuse, 0x20 ;  /* 0x00000020e80f7836 */ /* 0x040fe20000000000 */
[----:B------:R-:W-:-:S02]  /*1fc0*/  IADD3 R18, R232, 0x40, RZ ;  /* 0x00000040e8127810 */ /* 0x000fc40007ffe0ff */
[----:B------:R-:W-:-:S04]  /*1fd0*/  PLOP3.LUT P0, PT, PT, PT, UP0, 0x80, 0x0 ;  /* 0x000000000000781c */ /* 0x000fc80003f0f008 */
[----:B------:R-:W-:Y:S01]  /*1fe0*/  SEL R3, R3, R250, !P0 ;  /* 0x000000fa03037207 */ /* 0x000fe20004000000 */
[----:B------:R1:W-:Y:S04]  /*1ff0*/  @P1 STS [R0+0x6000], RZ ;  /* 0x006000ff00001388 */ /* 0x0003e80000000800 */
[----:B------:R1:W-:Y:S04]  /*2000*/  @P1 STS [R0+0x6004], RZ ;  /* 0x006004ff00001388 */ /* 0x0003e80000000800 */
        /* <DEDUP_REMOVED lines=32> */
.L_x_878:
[----:B------:R-:W-:Y:S05]  /*2210*/  BSYNC B0 ;  /* 0x0000000000007941 */ /* 0x000fea0003800000 */
.L_x_877:
[----:B------:R-:W-:Y:S01]  /*2220*/  BSSY B0, `(.L_x_879) ;  /* 0x0000034000007945 */ /* 0x000fe20003800000 */
[----:B------:R-:W-:Y:S02]  /*2230*/  MOV R217, R8 ;  /* 0x0000000800d97202 */ /* 0x000fe40000000f00 */
[----:B------:R-:W-:Y:S01]  /*2240*/  LEA R183, R3, UR4, 0x1 ;  /* 0x0000000403b77c11 */ /* 0x000fe2000f8e08ff */
[----:B------:R-:W-:Y:S06]  /*2250*/  @!P1 BRA `(.L_x_880) ;  /* 0x0000000000349947 */ /* 0x000fec0003800000 */
        /* <DEDUP_REMOVED lines=13> */
.L_x_880:
        /* <DEDUP_REMOVED lines=35> */
.L_x_881:
[----:B------:R-:W-:Y:S05]  /*2560*/  BSYNC B0 ;  /* 0x0000000000007941 */ /* 0x000fea0003800000 */
.L_x_879:
[----:B------:R-:W-:Y:S01]  /*2570*/  UIMAD UR10, UR44, UR22, URZ ;  /* 0x000000162c0a72a4 */ /* 0x000fe2000f8e023f */
[----:B--23--:R-:W-:Y:S01]  /*2580*/  IMAD.U32 R4, RZ, RZ, UR22 ;  /* 0x00000016ff047e24 */ /* 0x00cfe2000f8e00ff */
[----:B------:R-:W-:Y:S01]  /*2590*/  ULDC.64 UR16, c[0x0][0x260] ;  /* 0x0000980000107ab9 */ /* 0x000fe20000000a00 */
[----:B------:R-:W-:Y:S01]  /*25a0*/  VIADD R3, R252, 0x8 ;  /* 0x00000008fc037836 */ /* 0x000fe20000000000 */
[----:B------:R-:W-:Y:S01]  /*25b0*/  UIMAD UR10, UR26, UR23, UR10 ;  /* 0x000000171a0a72a4 */ /* 0x000fe2000f8e020a */
[----:B------:R-:W-:Y:S01]  /*25c0*/  IMAD.WIDE.U32 R4, R4, UR26, R232 ;  /* 0x0000001a04047c25 */ /* 0x000fe2000f8e00e8 */
[----:B------:R-:W-:Y:S01]  /*25d0*/  SHF.R.S32.HI R26, RZ, 0x1f, R252 ;  /* 0x0000001fff1a7819 */ /* 0x000fe200000114fc */
[----:B------:R-:W-:Y:S01]  /*25e0*/  BSSY B0, `(.L_x_882) ;  /* 0x0000044000007945 */ /* 0x000fe20003800000 */
[----:B------:R-:W-:Y:S01]  /*25f0*/  ISETP.GE.AND P2, PT, R3, UR5, PT ;  /* 0x0000000503007c0c */ /* 0x000fe2000bf46270 */
[----:B------:R-:W-:Y:S01]  /*2600*/  VIADD R3, R252, 0x28 ;  /* 0x00000028fc037836 */ /* 0x000fe20000000000 */
[----:B------:R-:W-:Y:S01]  /*2610*/  IADD3 R6, P1, R4, UR27, RZ ;  /* 0x0000001b04067c10 */ /* 0x000fe2000ff3e0ff */
[----:B------:R-:W-:Y:S01]  /*2620*/  IMAD.U32 R7, RZ, RZ, UR10 ;  /* 0x0000000aff077e24 */ /* 0x000fe2000f8e00ff */
[----:B------:R-:W-:Y:S01]  /*2630*/  UIMAD UR10, UR37, -0x80, UR8 ;  /* 0xffffff80250a78a4 */ /* 0x000fe2000f8e0208 */
[C---:B------:R-:W-:Y:S01]  /*2640*/  VIADD R4, R252.reuse, 0x20 ;  /* 0x00000020fc047836 */ /* 0x040fe20000000000 */
[----:B------:R-:W-:Y:S01]  /*2650*/  ISETP.GE.AND P6, PT, R3, UR5, PT ;  /* 0x0000000503007c0c */ /* 0x000fe2000bfc6270 */
[----:B------:R-:W-:Y:S01]  /*2660*/  IMAD.SHL.U32 R8, R252, 0x4, RZ ;  /* 0x00000004fc087824 */ /* 0x000fe200078e00ff */
[----:B------:R-:W-:-:S02]  /*2670*/  P2R R25, PR, RZ, 0x4 ;  /* 0x00000004ff197803 */ /* 0x000fc40000000000 */
[----:B------:R-:W-:Y:S02]  /*2680*/  ISETP.GE.AND P5, PT, R243, UR10, PT ;  /* 0x0000000af3007c0c */ /* 0x000fe4000bfa6270 */
[----:B------:R-:W-:Y:S01]  /*2690*/  IADD3.X R7, R5, UR28, R7, P1, !PT ;  /* 0x0000001c05077c10 */ /* 0x000fe20008ffe407 */
[----:B------:R-:W-:Y:S01]  /*26a0*/  IMAD R5, R22, UR16, RZ ;  /* 0x0000001016057c24 */ /* 0x000fe2000f8e02ff */
[----:B------:R-:W-:Y:S02]  /*26b0*/  ISETP.GE.AND P2, PT, R4, UR5, PT ;  /* 0x0000000504007c0c */ /* 0x000fe4000bf46270 */
[----:B------:R-:W-:Y:S01]  /*26c0*/  IADD3 R16, P1, R8, UR13, RZ ;  /* 0x0000000d08107c10 */ /* 0x000fe2000ff3e0ff */
[C---:B------:R-:W-:Y:S01]  /*26d0*/  IMAD R5, R14.reuse, UR17, R5 ;  /* 0x000000110e057c24 */ /* 0x040fe2000f8e0205 */
[----:B------:R-:W-:Y:S01]  /*26e0*/  P2R R24, PR, RZ, 0x4 ;  /* 0x00000004ff187803 */ /* 0x000fe20000000000 */
[----:B------:R-:W-:Y:S01]  /*26f0*/  IMAD.WIDE.U32 R6, R14, UR16, R6 ;  /* 0x000000100e067c25 */ /* 0x000fe2000f8e0006 */
[----:B------:R-:W-:-:S02]  /*2700*/  SHF.L.U64.HI R4, R252, 0x2, R26 ;  /* 0x00000002fc047819 */ /* 0x000fc4000001021a */
[----:B------:R-:W-:Y:S01]  /*2710*/  ISETP.GE.AND P2, PT, R252, UR5, PT ;  /* 0x00000005fc007c0c */ /* 0x000fe2000bf46270 */
[----:B------:R2:W-:Y:S01]  /*2720*/  @P5 STS [R0+0x9000], RZ ;  /* 0x009000ff00005388 */ /* 0x0005e20000000800 */
[----:B------:R-:W-:Y:S01]  /*2730*/  IADD3.X R17, R4, UR12, RZ, P1, !PT ;  /* 0x0000000c04117c10 */ /* 0x000fe20008ffe4ff */
[----:B------:R-:W-:Y:S01]  /*2740*/  IMAD.IADD R13, R7, 0x1, R5 ;  /* 0x00000001070d7824 */ /* 0x000fe200078e0205 */
[----:B------:R-:W-:Y:S01]  /*2750*/  @!P6 LEA R20, P4, R3, UR13, 0x2 ;  /* 0x0000000d0314ec11 */ /* 0x000fe2000f8810ff */
[----:B------:R2:W-:Y:S01]  /*2760*/  @P5 STS [R0+0x9004], RZ ;  /* 0x009004ff00005388 */ /* 0x0005e20000000800 */
[----:B------:R-:W-:Y:S02]  /*2770*/  P2R R23, PR, RZ, 0x4 ;  /* 0x00000004ff177803 */ /* 0x000fe40000000000 */
[----:B------:R-:W-:Y:S01]  /*2780*/  SHF.R.S32.HI R19, RZ, 0x1f, R3 ;  /* 0x0000001fff137819 */ /* 0x000fe20000011403 */
[----:B------:R2:W-:Y:S04]  /*2790*/  @P5 STS.64 [R0+0x9008], RZ ;  /* 0x009008ff00005388 */ /* 0x0005e80000000a00 */
[----:B------:R2:W-:Y:S04]  /*27a0*/  @P5 STS.128 [R0+0xb000], RZ ;  /* 0x00b000ff00005388 */ /* 0x0005e80000000c00 */
[----:B------:R2:W-:Y:S01]  /*27b0*/  @P5 STS.128 [R0+0xd000], RZ ;  /* 0x00d000ff00005388 */ /* 0x0005e20000000c00 */
[----:B------:R-:W-:Y:S05]  /*27c0*/  @P5 BRA `(.L_x_883) ;  /* 0x0000000000945947 */ /* 0x000fea0003800000 */
[----:B------:R-:W-:Y:S01]  /*27d0*/  ULDC UR5, c[0x0][0x2d0] ;  /* 0x0000b40000057ab9 */ /* 0x000fe20000000800 */
[----:B------:R-:W-:Y:S01]  /*27e0*/  IMAD R12, R27, UR22, RZ ;  /* 0x000000161b0c7c24 */ /* 0x000fe2000f8e02ff */
[----:B------:R-:W-:Y:S01]  /*27f0*/  ISETP.GE.AND P3, PT, R232, UR5, PT ;  /* 0x00000005e8007c0c */ /* 0x000fe2000bf66270 */
[----:B------:R-:W-:Y:S01]  /*2800*/  IMAD.MOV.U32 R4, RZ, RZ, R6 ;  /* 0x000000ffff047224 */ /* 0x000fe200078e0006 */
[----:B------:R-:W-:Y:S01]  /*2810*/  ISETP.GE.AND P2, PT, R15, UR5, PT ;  /* 0x000000050f007c0c */ /* 0x000fe2000bf46270 */
[----:B------:R-:W-:Y:S02]  /*2820*/  IMAD.MOV.U32 R5, RZ, RZ, R13 ;  /* 0x000000ffff057224 */ /* 0x000fe400078e000d */
[C---:B------:R-:W-:Y:S02]  /*2830*/  IMAD R12, R243.reuse, UR23, R12 ;  /* 0x00000017f30c7c24 */ /* 0x040fe4000f8e020c */
[----:B------:R-:W-:-:S04]  /*2840*/  IMAD.WIDE.U32 R4, R243, UR22, R4 ;  /* 0x00000016f3047c25 */ /* 0x000fc8000f8e0004 */
[----:B------:R-:W-:Y:S02]  /*2850*/  IMAD.IADD R12, R5, 0x1, R12 ;  /* 0x00000001050c7824 */ /* 0x000fe400078e020c */
[----:B------:R-:W3:Y:S01]  /*2860*/  @!P3 LDC.64 R10, c[0x0][0x218] ;  /* 0x00008600ff0abb82 */ /* 0x000ee20000000a00 */
[----:B------:R1:W-:Y:S04]  /*2870*/  @P3 STS [R0+0x9000], RZ ;  /* 0x009000ff00003388 */ /* 0x0003e80000000800 */
[----:B------:R1:W-:Y:S03]  /*2880*/  @P3 STS [R0+0x9004], RZ ;  /* 0x009004ff00003388 */ /* 0x0003e60000000800 */
[----:B------:R-:W5:Y:S01]  /*2890*/  @!P2 LDC.64 R8, c[0x0][0x218] ;  /* 0x00008600ff08ab82 */ /* 0x000f620000000a00 */
[----:B------:R1:W-:Y:S01]  /*28a0*/  @P3 STS.64 [R0+0x9008], RZ ;  /* 0x009008ff00003388 */ /* 0x0003e20000000a00 */
[----:B---3--:R-:W-:-:S04]  /*28b0*/  @!P3 LEA R10, P1, R4, R10, 0x1 ;  /* 0x0000000a040ab211 */ /* 0x008fc800078208ff */
[C---:B------:R-:W-:Y:S02]  /*28c0*/  @!P3 LEA.HI.X R11, R4.reuse, R11, R12, 0x1, P1 ;  /* 0x0000000b040bb211 */ /* 0x040fe400008f0c0c */
[----:B-----5:R-:W-:-:S03]  /*28d0*/  @!P2 LEA R8, P1, R4, R8, 0x1 ;  /* 0x000000080408a211 */ /* 0x020fc600078208ff */
[----:B------:R-:W-:Y:S01]  /*28e0*/  @!PT LDS RZ, [RZ] ;  /* 0x00000000fffff984 */ /* 0x000fe20000000800 */
[----:B------:R-:W-:Y:S01]  /*28f0*/  @!PT LDS RZ, [RZ] ;  /* 0x00000000fffff984 */ /* 0x000fe20000000800 */
[----:B------:R-:W-:Y:S01]  /*2900*/  @!PT LDS RZ, [RZ] ;  /* 0x00000000fffff984 */ /* 0x000fe20000000800 */
[----:B------:R1:W-:Y:S01]  /*2910*/  @!P3 LDGSTS.E.BYPASS.LTC128B.128 [R0+0x9000], desc[UR6][R10.64] ;  /* 0x090000000a00bfae */ /* 0x0003e2000b901d46 */
[----:B------:R-:W-:-:S03]  /*2920*/  @!P2 LEA.HI.X R9, R4, R9, R12, 0x1, P1 ;  /* 0x000000090409a211 */ /* 0x000fc600008f0c0c */
[----:B------:R1:W-:Y:S01]  /*2930*/  @P2 STS.128 [R0+0xb000], RZ ;  /* 0x00b000ff00002388 */ /* 0x0003e20000000c00 */
[----:B------:R-:W-:-:S03]  /*2940*/  ISETP.GE.AND P1, PT, R18, UR5, PT ;  /* 0x0000000512007c0c */ /* 0x000fc6000bf26270 */
        /* <DEDUP_REMOVED lines=13> */
.L_x_883:
[----:B------:R-:W-:Y:S05]  /*2a20*/  BSYNC B0 ;  /* 0x0000000000007941 */ /* 0x000fea0003800000 */
.L_x_882:
[----:B------:R-:W-:Y:S01]  /*2a30*/  VIADD R4, R243, 0x40 ;  /* 0x00000040f3047836 */ /* 0x000fe20000000000 */
[----:B------:R-:W-:Y:S01]  /*2a40*/  @!P6 LEA.HI.X R21, R3, UR12, R19, 0x2, P4 ;  /* 0x0000000c0315ec11 */ /* 0x000fe2000a0f1413 */
[----:B------:R-:W-:Y:S03]  /*2a50*/  BSSY B0, `(.L_x_884) ;  /* 0x000002b000007945 */ /* 0x000fe60003800000 */
[----:B------:R-:W-:-:S13]  /*2a60*/  ISETP.GE.AND P4, PT, R4, UR10, PT ;  /* 0x0000000a04007c0c */ /* 0x000fda000bf86270 */
[----:B------:R1:W-:Y:S04]  /*2a70*/  @P4 STS.128 [R0+0xa000], RZ ;  /* 0x00a000ff00004388 */ /* 0x0003e80000000c00 */
        /* <DEDUP_REMOVED lines=8> */
[----:B------:R-:W-:-:S04]  /*2b00*/  IMAD.X R4, RZ, RZ, R27, P1 ;  /* 0x000000ffff047224 */ /* 0x000fc800008e061b */
[----:B------:R-:W-:Y:S02]  /*2b10*/  IMAD R7, R4, UR22, RZ ;  /* 0x0000001604077c24 */ /* 0x000fe4000f8e02ff */
[----:B------:R-:W-:-:S04]  /*2b20*/  IMAD.MOV.U32 R4, RZ, RZ, R6 ;  /* 0x000000ffff047224 */ /* 0x000fc800078e0006 */
[----:B-1-3--:R-:W1:Y:S01]  /*2b30*/  @!P3 LDC.64 R8, c[0x0][0x218] ;  /* 0x00008600ff08bb82 */ /* 0x00ae620000000a00 */
[C---:B------:R-:W-:Y:S01]  /*2b40*/  IMAD.WIDE.U32 R4, R3.reuse, UR22, R4 ;  /* 0x0000001603047c25 */ /* 0x040fe2000f8e0004 */
[----:B------:R3:W-:Y:S03]  /*2b50*/  @P3 STS.128 [R0+0xa000], RZ ;  /* 0x00a000ff00003388 */ /* 0x0007e60000000c00 */
[----:B------:R-:W-:-:S03]  /*2b60*/  IMAD R3, R3, UR23, R7 ;  /* 0x0000001703037c24 */ /* 0x000fc6000f8e0207 */
[----:B------:R-:W5:Y:S01]  /*2b70*/  @!P2 LDC.64 R6, c[0x0][0x218] ;  /* 0x00008600ff06ab82 */ /* 0x000f620000000a00 */
[----:B------:R-:W-:Y:S01]  /*2b80*/  IMAD.IADD R3, R5, 0x1, R3 ;  /* 0x0000000105037824 */ /* 0x000fe200078e0203 */
        /* <DEDUP_REMOVED lines=17> */
[----:B---3--:R-:W-:-:S04]  /*2ca0*/  LEA R6, P1, R4, UR10, 0x1 ;  /* 0x0000000a04067c11 */ /* 0x008fc8000f8208ff */
[----:B------:R-:W-:-:S05]  /*2cb0*/  LEA.HI.X R7, R4, UR11, R3, 0x1, P1 ;  /* 0x0000000b04077c11 */ /* 0x000fca00088f0c03 */
[----:B------:R-:W-:Y:S01]  /*2cc0*/  @!PT LDS RZ, [RZ] ;  /* 0x00000000fffff984 */ /* 0x000fe20000000800 */
[----:B------:R-:W-:Y:S01]  /*2cd0*/  @!PT LDS RZ, [RZ] ;  /* 0x00000000fffff984 */ /* 0x000fe20000000800 */
[----:B------:R-:W-:Y:S01]  /*2ce0*/  @!PT LDS RZ, [RZ] ;  /* 0x00000000fffff984 */ /* 0x000fe20000000800 */
[----:B------:R1:W-:Y:S04]  /*2cf0*/  LDGSTS.E.BYPASS.LTC128B.128 [R0+0xe000], desc[UR6][R6.64+0x80] ;  /* 0x0e00008006007fae */ /* 0x0003e8000b901d46 */
.L_x_885:
[----:B------:R-:W-:Y:S05]  /*2d00*/  BSYNC B0 ;  /* 0x0000000000007941 */ /* 0x000fea0003800000 */
.L_x_884:
[----:B------:R-:W-:Y:S01]  /*2d10*/  UIMAD UR5, UR44, UR20, URZ ;  /* 0x000000142c0572a4 */ /* 0x000fe2000f8e023f */
[----:B------:R-:W-:Y:S01]  /*2d20*/  MOV R4, UR20 ;  /* 0x0000001400047c02 */ /* 0x000fe20008000f00 */
[----:B------:R2:W-:Y:S01]  /*2d30*/  @P5 STS [R0+0xf000], RZ ;  /* 0x00f000ff00005388 */ /* 0x0005e20000000800 */
[----:B------:R-:W-:Y:S01]  /*2d40*/  ULDC.64 UR10, c[0x0][0x268] ;  /* 0x00009a00000a7ab9 */ /* 0x000fe20000000a00 */
[----:B------:R-:W-:Y:S01]  /*2d50*/  UIMAD UR5, UR26, UR21, UR5 ;  /* 0x000000151a0572a4 */ /* 0x000fe2000f8e0205 */
[----:B------:R-:W-:Y:S01]  /*2d60*/  BSSY B0, `(.L_x_886) ;  /* 0x0000033000007945 */ /* 0x000fe20003800000 */
[----:B------:R2:W-:Y:S01]  /*2d70*/  @P5 STS [R0+0xf004], RZ ;  /* 0x00f004ff00005388 */ /* 0x0005e20000000800 */
[----:B------:R-:W-:-:S03]  /*2d80*/  IMAD.WIDE.U32 R4, R4, UR26, R232 ;  /* 0x0000001a04047c25 */ /* 0x000fc6000f8e00e8 */
[----:B------:R2:W-:Y:S01]  /*2d90*/  @P5 STS.64 [R0+0xf008], RZ ;  /* 0x00f008ff00005388 */ /* 0x0005e20000000a00 */
[----:B------:R-:W-:Y:S02]  /*2da0*/  MOV R3, UR5 ;  /* 0x0000000500037c02 */ /* 0x000fe40008000f00 */
[----:B-1-3--:R-:W-:Y:S01]  /*2db0*/  IADD3 R6, P1, R4, UR19, RZ ;  /* 0x0000001304067c10 */ /* 0x00afe2000ff3e0ff */
[----:B------:R2:W-:Y:S03]  /*2dc0*/  @P5 STS.128 [R0+0x11000], RZ ;  /* 0x011000ff00005388 */ /* 0x0005e60000000c00 */
[----:B------:R-:W-:Y:S01]  /*2dd0*/  IADD3.X R7, R5, UR29, R3, P1, !PT ;  /* 0x0000001d05077c10 */ /* 0x000fe20008ffe403 */
[----:B------:R2:W-:Y:S01]  /*2de0*/  @P5 STS.128 [R0+0x13000], RZ ;  /* 0x013000ff00005388 */ /* 0x0005e20000000c00 */
[----:B------:R-:W-:Y:S02]  /*2df0*/  IMAD R3, R22, UR10, RZ ;  /* 0x0000000a16037c24 */ /* 0x000fe4000f8e02ff */
[----:B------:R-:W-:-:S04]  /*2e00*/  IMAD.WIDE.U32 R6, R14, UR10, R6 ;  /* 0x0000000a0e067c25 */ /* 0x000fc8000f8e0006 */
[----:B------:R-:W-:-:S05]  /*2e10*/  IMAD R3, R14, UR11, R3 ;  /* 0x0000000b0e037c24 */ /* 0x000fca000f8e0203 */
[----:B------:R-:W-:Y:S01]  /*2e20*/  IADD3 R12, R7, R3, RZ ;  /* 0x00000003070c7210 */ /* 0x000fe20007ffe0ff */
[----:B------:R-:W-:Y:S06]  /*2e30*/  @P5 BRA `(.L_x_887) ;  /* 0x0000000000945947 */ /* 0x000fec0003800000 */
        /* <DEDUP_REMOVED lines=9> */
[----:B------:R-:W1:Y:S01]  /*2ed0*/  @!P3 LDC.64 R10, c[0x0][0x220] ;  /* 0x00008800ff0abb82 */ /* 0x000e620000000a00 */
[----:B------:R3:W-:Y:S04]  /*2ee0*/  @P3 STS [R0+0xf000], RZ ;  /* 0x00f000ff00003388 */ /* 0x0007e80000000800 */
[----:B------:R3:W-:Y:S03]  /*2ef0*/  @P3 STS [R0+0xf004], RZ ;  /* 0x00f004ff00003388 */ /* 0x0007e60000000800 */
[----:B------:R-:W5:Y:S01]  /*2f00*/  @!P2 LDC.64 R8, c[0x0][0x220] ;  /* 0x00008800ff08ab82 */ /* 0x000f620000000a00 */
[----:B------:R3:W-:Y:S01]  /*2f10*/  @P3 STS.64 [R0+0xf008], RZ ;  /* 0x00f008ff00003388 */ /* 0x0007e20000000a00 */
        /* <DEDUP_REMOVED lines=23> */
.L_x_887:
[----:B------:R-:W-:Y:S05]  /*3090*/  BSYNC B0 ;  /* 0x0000000000007941 */ /* 0x000fea0003800000 */
.L_x_886:
        /* <DEDUP_REMOVED lines=8> */
[----:B------:R-:W-:-:S03]  /*3120*/  ISETP.GE.AND P1, PT, R232, UR5, PT ;  /* 0x00000005e8007c0c */ /* 0x000fc6000bf26270 */
[----:B------:R-:W-:Y:S02]  /*3130*/  IMAD.X R4, RZ, RZ, R27, P2 ;  /* 0x000000ffff047224 */ /* 0x000fe400010e061b */
[----:B------:R-:W-:-:S04]  /*3140*/  IMAD.WIDE.U32 R6, R3, UR20, R6 ;  /* 0x0000001403067c25 */ /* 0x000fc8000f8e0006 */
[----:B------:R-:W-:-:S04]  /*3150*/  IMAD R4, R4, UR20, RZ ;  /* 0x0000001404047c24 */ /* 0x000fc8000f8e02ff */
[----:B-1-3--:R-:W1:Y:S01]  /*3160*/  @!P1 LDC.64 R8, c[0x0][0x220] ;  /* 0x00008800ff089b82 */ /* 0x00ae620000000a00 */
[----:B------:R-:W-:Y:S01]  /*3170*/  IMAD R3, R3, UR21, R4 ;  /* 0x0000001503037c24 */ /* 0x000fe2000f8e0204 */
[----:B------:R3:W-:Y:S03]  /*3180*/  @P1 STS.128 [R0+0x10000], RZ ;  /* 0x010000ff00001388 */ /* 0x0007e60000000c00 */
[----:B------:R-:W-:Y:S01]  /*3190*/  IMAD.IADD R3, R7, 0x1, R3 ;  /* 0x0000000107037824 */ /* 0x000fe200078e0203 */
[----:B-1----:R-:W-:-:S04]  /*31a0*/  @!P1 LEA R4, P2, R6, R8, 0x1 ;  /* 0x0000000806049211 */ /* 0x002fc800078408ff */
[----:B------:R-:W-:Y:S02]  /*31b0*/  @!P1 LEA.HI.X R5, R6, R9, R3, 0x1, P2 ;  /* 0x0000000906059211 */ /* 0x000fe400010f0c03 */
[----:B------:R-:W-:-:S03]  /*31c0*/  ISETP.GE.AND P2, PT, R15, UR5, PT ;  /* 0x000000050f007c0c */ /* 0x000fc6000bf46270 */
[----:B------:R-:W-:Y:S01]  /*31d0*/  @!PT LDS RZ, [RZ] ;  /* 0x00000000fffff984 */ /* 0x000fe20000000800 */
[----:B------:R-:W-:Y:S01]  /*31e0*/  @!PT LDS RZ, [RZ] ;  /* 0x00000000fffff984 */ /* 0x000fe20000000800 */
[----:B------:R-:W-:Y:S01]  /*31f0*/  @!PT LDS RZ, [RZ] ;  /* 0x00000000fffff984 */ /* 0x000fe20000000800 */
[----:B------:R1:W-:Y:S10]  /*3200*/  @!P1 LDGSTS.E.BYPASS.LTC128B.128 [R0+0x10000], desc[UR6][R4.64] ;  /* 0x1000000004009fae */ /* 0x0003f4000b901d46 */
[----:B------:R-:W1:Y:S01]  /*3210*/  @!P2 LDC.64 R8, c[0x0][0x220] ;  /* 0x00008800ff08ab82 */ /* 0x000e620000000a00 */
[----:B------:R3:W-:Y:S01]  /*3220*/  @P2 STS.128 [R0+0x12000], RZ ;  /* 0x012000ff00002388 */ /* 0x0007e20000000c00 */
[----:B-1----:R-:W-:-:S04]  /*3230*/  @!P2 LEA R4, P1, R6, R8, 0x1 ;  /* 0x000000080604a211 */ /* 0x002fc800078208ff */
[----:B------:R-:W-:Y:S02]  /*3240*/  @!P2 LEA.HI.X R5, R6, R9, R3, 0x1, P1 ;  /* 0x000000090605a211 */ /* 0x000fe400008f0c03 */
        /* <DEDUP_REMOVED lines=14> */
.L_x_889:
[----:B------:R-:W-:Y:S05]  /*3330*/  BSYNC B0 ;  /* 0x0000000000007941 */ /* 0x000fea0003800000 */
.L_x_888:
[----:B------:R-:W-:Y:S01]  /*3340*/  ISETP.NE.AND P3, PT, R23, RZ, PT ;  /* 0x000000ff1700720c */ /* 0x000fe20003f65270 */
[----:B------:R-:W-:Y:S01]  /*3350*/  IMAD.MOV.U32 R238, RZ, RZ, 0x7f800000 ;  /* 0x7f800000ffee7424 */ /* 0x000fe200078e00ff */
[----:B------:R-:W-:Y:S01]  /*3360*/  ISETP.NE.AND P2, PT, R25, RZ, PT ;  /* 0x000000ff1900720c */ /* 0x000fe20003f45270 */
[----:B------:R-:W-:Y:S01]  /*3370*/  IMAD.MOV.U32 R239, RZ, RZ, 0x7f800000 ;  /* 0x7f800000ffef7424 */ /* 0x000fe200078e00ff */
[----:B------:R-:W-:Y:S01]  /*3380*/  ISETP.NE.AND P1, PT, R24, RZ, PT ;  /* 0x000000ff1800720c */ /* 0x000fe20003f25270 */
[----:B------:R-:W-:Y:S02]  /*3390*/  IMAD.MOV.U32 R236, RZ, RZ, 0x7f800000 ;  /* 0x7f800000ffec7424 */ /* 0x000fe400078e00ff */
[----:B------:R-:W-:Y:S01]  /*33a0*/  IMAD.MOV.U32 R237, RZ, RZ, 0x7f800000 ;  /* 0x7f800000ffed7424 */ /* 0x000fe200078e00ff */
[----:B------:R-:W-:Y:S01]  /*33b0*/  USHF.L.U32 UR17, UR30, 0x4, URZ ;  /* 0x000000041e117899 */ /* 0x000fe2000800063f */
[----:B------:R-:W0:Y:S01]  /*33c0*/  LDGDEPBAR ;  /* 0x00000000000079af */ /* 0x000e220000000000 */
[----:B------:R-:W-:-:S02]  /*33d0*/  UIADD3 UR5, UR26, 0x80, URZ ;  /* 0x000000801a057890 */ /* 0x000fc4000fffe03f */
[----:B------:R-:W-:Y:S01]  /*33e0*/  USHF.L.U32 UR16, UR30, 0x3, URZ ;  /* 0x000000031e107899 */ /* 0x000fe2000800063f */
[----:B------:R4:W5:Y:S01]  /*33f0*/  @!P3 LDG.E R238, desc[UR6][R16.64] ;  /* 0x0000000610eeb981 */ /* 0x000962000c1e1900 */
[----:B-1-3--:R-:W-:Y:S01]  /*3400*/  VIADD R4, R182, 0x1800 ;  /* 0x00001800b6047836 */ /* 0x00afe20000000000 */
[----:B------:R-:W-:Y:S01]  /*3410*/  ULDC UR35, c[0x0][0x2d0] ;  /* 0x0000b40000237ab9 */ /* 0x000fe20000000800 */
[----:B------:R-:W-:Y:S01]  /*3420*/  VIADD R3, R181, 0x1800 ;  /* 0x00001800b5037836 */ /* 0x000fe20000000000 */
[----:B------:R4:W5:Y:S01]  /*3430*/  @!P2 LDG.E R239, desc[UR6][R16.64+0x20] ;  /* 0x0000200610efa981 */ /* 0x000962000c1e1900 */
[C---:B--2---:R-:W-:Y:S02]  /*3440*/  VIADD R0, R252.reuse, 0xffffffc0 ;  /* 0xffffffc0fc007836 */ /* 0x044fe40000000000 */
[----:B------:R-:W-:Y:S01]  /*3450*/  IMAD R242, RZ, RZ, -UR18 ;  /* 0x80000012fff27e24 */ /* 0x000fe2000f8e02ff */
[----:B------:R4:W5:Y:S01]  /*3460*/  @!P1 LDG.E R236, desc[UR6][R16.64+0x80] ;  /* 0x0000800610ec9981 */ /* 0x000962000c1e1900 */
[----:B------:R-:W-:Y:S01]  /*3470*/  IMAD.MOV.U32 R231, RZ, RZ, R183 ;  /* 0x000000ffffe77224 */ /* 0x000fe200078e00b7 */
[----:B------:R-:W-:Y:S01]  /*3480*/  CS2R R126, SRZ ;  /* 0x00000000007e7805 */ /* 0x000fe2000001ff00 */
[----:B------:R-:W-:Y:S01]  /*3490*/  IMAD.SHL.U32 R249, R252, 0x4, RZ ;  /* 0x00000004fcf97824 */ /* 0x000fe200078e00ff */
[----:B------:R4:W5:Y:S01]  /*34a0*/  @!P6 LDG.E R237, desc[UR6][R20.64] ;  /* 0x0000000614ede981 */ /* 0x000962000c1e1900 */
[----:B------:R-:W-:Y:S01]  /*34b0*/  UIADD3 UR26, UR17, 0x20, URZ ;  /* 0x00000020111a7890 */ /* 0x000fe2000fffe03f */
[----:B------:R-:W-:Y:S01]  /*34c0*/  SEL R174, R4, R182, !P0 ;  /* 0x000000b604ae7207 */ /* 0x000fe20004000000 */
[----:B------:R-:W-:Y:S01]  /*34d0*/  UIADD3 UR27, UR17, 0x40, URZ ;  /* 0x00000040111b7890 */ /* 0x000fe2000fffe03f */
[----:B------:R-:W-:Y:S01]  /*34e0*/  SEL R4, R3, R181, !P0 ;  /* 0x000000b503047207 */ /* 0x000fe20004000000 */
[----:B------:R-:W-:Y:S01]  /*34f0*/  UIADD3 UR25, UR16, UR26, URZ ;  /* 0x0000001a10197290 */ /* 0x000fe2000fffe03f */
[----:B------:R-:W-:Y:S01]  /*3500*/  SHF.R.S32.HI R3, RZ, 0x1f, R0 ;  /* 0x0000001fff037819 */ /* 0x000fe20000011400 */
[----:B------:R-:W-:Y:S01]  /*3510*/  UIADD3 UR21, UR16, UR27, URZ ;  /* 0x0000001b10157290 */ /* 0x000fe2000fffe03f */
[----:B------:R-:W-:Y:S01]  /*3520*/  IMAD.SHL.U32 R175, R182, 0x2, RZ ;  /* 0x00000002b6af7824 */ /* 0x000fe200078e00ff */
[----:B------:R-:W-:Y:S01]  /*3530*/  UIADD3 UR24, UR16, UR25, URZ ;  /* 0x0000001910187290 */ /* 0x000fe2000fffe03f */
[----:B------:R-:W-:Y:S01]  /*3540*/  SHF.L.U64.HI R247, R0, 0x2, R3 ;  /* 0x0000000200f77819 */ /* 0x000fe20000010203 */
[----:B------:R-:W-:Y:S01]  /*3550*/  UIADD3 UR20, UR16, UR21, URZ ;  /* 0x0000001510147290 */ /* 0x000fe2000fffe03f */
[C---:B------:R-:W-:Y:S01]  /*3560*/  VIADD R241, R232.reuse, 0x40 ;  /* 0x00000040e8f17836 */ /* 0x040fe20000000000 */
[----:B------:R-:W-:Y:S01]  /*3570*/  UIADD3 UR23, UR16, UR24, URZ ;  /* 0x0000001810177290 */ /* 0x000fe2000fffe03f */
[----:B------:R-:W-:Y:S01]  /*3580*/  VIADD R240, R232, 0x20 ;  /* 0x00000020e8f07836 */ /* 0x000fe20000000000 */
[----:B------:R-:W-:Y:S01]  /*3590*/  UIADD3 UR19, UR16, UR20, URZ ;  /* 0x0000001410137290 */ /* 0x000fe2000fffe03f */
[----:B------:R-:W-:Y:S01]  /*35a0*/  CS2R R124, SRZ ;  /* 0x00000000007c7805 */ /* 0x000fe2000001ff00 */
[----:B------:R-:W-:Y:S01]  /*35b0*/  UIADD3 UR22, UR16, UR23, URZ ;  /* 0x0000001710167290 */ /* 0x000fe2000fffe03f */
        /* <DEDUP_REMOVED lines=47> */
[----:B------:R-:W-:Y:S01]  /*38b0*/  SHF.L.U64.HI R248, R252, 0x2, R26 ;  /* 0x00000002fcf87819 */ /* 0x000fe2000001021a */
[----:B------:R-:W-:Y:S01]  /*38c0*/  IMAD.SHL.U32 R246, R0, 0x4, RZ ;  /* 0x0000000400f67824 */ /* 0x000fe200078e00ff */
[----:B------:R-:W-:Y:S01]  /*38d0*/  LEA R174, R174, UR4, 0x1 ;  /* 0x00000004aeae7c11 */ /* 0x000fe2000f8e08ff */
[----:B------:R-:W-:Y:S01]  /*38e0*/  UIMAD UR34, UR30, 0x18, URZ ;  /* 0x000000181e2278a4 */ /* 0x000fe2000f8e023f */
[----:B------:R-:W-:Y:S01]  /*38f0*/  LEA R3, R4, UR4, 0x1 ;  /* 0x0000000404037c11 */ /* 0x000fe2000f8e08ff */
[----:B------:R-:W-:Y:S02]  /*3900*/  USHF.L.U32 UR33, UR30, 0x5, URZ ;  /* 0x000000051e217899 */ /* 0x000fe4000800063f */
[----:B------:R-:W-:-:S02]  /*3910*/  UIMAD UR32, UR30, 0x28, URZ ;  /* 0x000000281e2078a4 */ /* 0x000fc4000f8e023f */
[----:B------:R-:W-:Y:S02]  /*3920*/  UIMAD UR31, UR30, 0x30, URZ ;  /* 0x000000301e1f78a4 */ /* 0x000fe4000f8e023f */
[----:B------:R-:W-:Y:S02]  /*3930*/  UISETP.GE.AND UP0, UPT, UR5, UR8, UPT ;  /* 0x000000080500728c */ /* 0x000fe4000bf06270 */
[----:B------:R-:W-:Y:S02]  /*3940*/  UIMAD UR30, UR30, 0x38, URZ ;  /* 0x000000381e1e78a4 */ /* 0x000fe4000f8e023f */
[----:B------:R-:W-:Y:S02]  /*3950*/  UIADD3 UR29, UR16, UR22, URZ ;  /* 0x00000016101d7290 */ /* 0x000fe4000fffe03f */
[----:B------:R-:W-:Y:S01]  /*3960*/  UIADD3 UR28, UR16, UR18, URZ ;  /* 0x00000012101c7290 */ /* 0x000fe2000fffe03f */
[----:B------:R-:W-:Y:S01]  /*3970*/  ULDC UR5, c[0x0][0x39c] ;  /* 0x0000e70000057ab9 */ /* 0x000fe20000000800 */
[----:B----4-:R-:W-:-:S10]  /*3980*/  ULDC UR11, c[0x0][0x2ec] ;  /* 0x0000bb00000b7ab9 */ /* 0x010fd40000000800 */
.L_x_892:
        /* <DEDUP_REMOVED lines=97> */
[----:B------:R-:W-:Y:S08]  /*3fa0*/  FMUL.FTZ R19, R19, UR5 ;  /* 0x0000000513137c20 */ /* 0x000ff00008410000 */
[----:B------:R-:W-:Y:S01]  /*3fb0*/  MUFU.TANH R216, R6 ;  /* 0x0000000600d87308 */ /* 0x000fe20000002400 */
[----:B--2---:R-:W-:Y:S05]  /*3fc0*/  FMUL.FTZ R8, R238, 1.4426950216293334961 ;  /* 0x3fb8aa3bee087820 */ /* 0x004fea0000410000 */
[----:B------:R-:W-:Y:S04]  /*3fd0*/  FSEL R8, R8, RZ, P3 ;  /* 0x000000ff08087208 */ /* 0x000fe80001800000 */
[----:B------:R2:W-:Y:S01]  /*3fe0*/  MUFU.TANH R215, R7 ;  /* 0x0000000700d77308 */ /* 0x0005e20000002400 */
[----:B------:R-:W-:Y:S09]  /*3ff0*/  FSETP.NEU.FTZ.AND P3, PT, R239, -INF , PT ;  /* 0xff800000ef00780b */ /* 0x000ff20003f7d000 */
[----:B------:R4:W-:Y:S10]  /*4000*/  MUFU.TANH R164, R9 ;  /* 0x0000000900a47308 */ /* 0x0009f40000002400 */
[----:B------:R1:W3:Y:S01]  /*4010*/  MUFU.TANH R168, R10 ;  /* 0x0000000a00a87308 */ /* 0x0002e20000002400 */
[----:B--2---:R-:W2:Y:S09]  /*4020*/  LDSM.16.M88.4 R4, [R173+0xd400] ;  /* 0x00d40000ad04783b */ /* 0x004eb20000000200 */
[----:B------:R3:W-:Y:S01]  /*4030*/  MUFU.TANH R160, R12 ;  /* 0x0000000c00a07308 */ /* 0x0007e20000002400 */
[----:B----4-:R-:W-:Y:S04]  /*4040*/  MOV R9, UR37 ;  /* 0x0000002500097c02 */ /* 0x010fe80008000f00 */
[----:B------:R-:W-:Y:S02]  /*4050*/  @P1 LEA R9, R9, R251, 0x7 ;  /* 0x000000fb09091211 */ /* 0x000fe400078e38ff */
[----:B------:R-:W-:Y:S03]  /*4060*/  PLOP3.LUT P1, PT, PT, PT, UP0, 0x80, 0x0 ;  /* 0x000000000000781c */ /* 0x000fe60003f2f008 */
[----:B------:R4:W-:Y:S01]  /*4070*/  MUFU.TANH R167, R11 ;  /* 0x0000000b00a77308 */ /* 0x0009e20000002400 */
[C---:B------:R-:W-:Y:S01]  /*4080*/  @P0 IADD3 R0, R9.reuse, 0x1, RZ ;  /* 0x0000000109000810 */ /* 0x040fe20007ffe0ff */
[----:B-1----:R-:W-:Y:S01]  /*4090*/  IMAD.MOV.U32 R10, RZ, RZ, R206 ;  /* 0x000000ffff0a7224 */ /* 0x002fe200078e00ce */
[----:B------:R-:W-:Y:S02]  /*40a0*/  PLOP3.LUT P0, PT, PT, PT, UP0, 0x80, 0x0 ;  /* 0x000000000000781c */ /* 0x000fe40003f0f008 */
[----:B------:R-:W-:Y:S02]  /*40b0*/  @P4 ISETP.GE.AND P4, PT, R9, UR8, PT ;  /* 0x0000000809004c0c */ /* 0x000fe4000bf86270 */
[----:B------:R-:W-:Y:S03]  /*40c0*/  @P5 ISETP.GE.AND P5, PT, R0, UR8, PT ;  /* 0x0000000800005c0c */ /* 0x000fe6000bfa6270 */
[----:B------:R-:W1:Y:S01]  /*40d0*/  MUFU.TANH R155, R13 ;  /* 0x0000000d009b7308 */ /* 0x000e620000002400 */
[----:B---3--:R-:W-:Y:S01]  /*40e0*/  MOV R0, R205 ;  /* 0x000000cd00007202 */ /* 0x008fe20000000f00 */
[----:B------:R-:W-:Y:S01]  /*40f0*/  FMUL.FTZ R12, R237, 1.4426950216293334961 ;  /* 0x3fb8aa3bed0c7820 */ /* 0x000fe20000410000 */
[----:B------:R-:W-:Y:S02]  /*4100*/  @P1 FSEL R10, R206, -INF , !P4 ;  /* 0xff800000ce0a1808 */ /* 0x000fe40006000000 */
[----:B------:R-:W-:Y:S05]  /*4110*/  PLOP3.LUT P1, PT, PT, PT, UP0, 0x80, 0x0 ;  /* 0x000000000000781c */ /* 0x000fea0003f2f008 */
[----:B------:R-:W-:Y:S01]  /*4120*/  MUFU.TANH R166, R14 ;  /* 0x0000000e00a67308 */ /* 0x000fe20000002400 */
[----:B------:R-:W-:Y:S02]  /*4130*/  @P0 FSEL R0, R205, -INF , !P5 ;  /* 0xff800000cd000808 */ /* 0x000fe40006800000 */
[----:B------:R-:W-:Y:S02]  /*4140*/  PLOP3.LUT P0, PT, PT, PT, UP0, 0x80, 0x0 ;  /* 0x000000000000781c */ /* 0x000fe40003f0f008 */
[----:B----4-:R-:W-:Y:S01]  /*4150*/  MOV R11, R168 ;  /* 0x000000a8000b7202 */ /* 0x010fe20000000f00 */
[--C-:B------:R-:W-:Y:S04]  /*4160*/  FFMA.FTZ R0, R0, UR11, -R8.reuse ;  /* 0x0000000b00007c23 */ /* 0x100fe80008010808 */
[----:B------:R-:W3:Y:S01]  /*4170*/  MUFU.TANH R163, R15 ;  /* 0x0000000f00a37308 */ /* 0x000ee20000002400 */
[-C--:B--2---:R-:W-:Y:S06]  /*4180*/  HMMA.16816.F32.BF16 R20, R156, R4.reuse, R20 ;  /* 0x000000049c14723c */ /* 0x084fec0000041814 */
[C---:B------:R-:W-:Y:S03]  /*4190*/  HMMA.16816.F32.BF16 R24, R136.reuse, R4, R24 ;  /* 0x000000048818723c */ /* 0x040fe60000041818 */
[----:B------:R-:W-:Y:S03]  /*41a0*/  MUFU.EX2 R145, R0 ;  /* 0x0000000000917308 */ /* 0x000fe60000000800 */
[-C--:B------:R-:W-:Y:S07]  /*41b0*/  HMMA.16816.F32.BF16 R28, R136, R6.reuse, R28 ;  /* 0x00000006881c723c */ /* 0x080fee000004181c */
[----:B------:R-:W-:Y:S01]  /*41c0*/  MUFU.TANH R204, R16 ;  /* 0x0000001000cc7308 */ /* 0x000fe20000002400 */
[----:B------:R-:W-:Y:S01]  /*41d0*/  FFMA.FTZ R4, R10, UR11, -R8 ;  /* 0x0000000b0a047c23 */ /* 0x000fe20008010808 */
[----:B------:R-:W-:Y:S08]  /*41e0*/  HMMA.16816.F32.BF16 R32, R156, R6, R32 ;  /* 0x000000069c20723c */ /* 0x000ff00000041820 */
[----:B------:R2:W-:Y:S03]  /*41f0*/  MUFU.EX2 R148, R4 ;  /* 0x0000000400947308 */ /* 0x0005e60000000800 */
[----:B------:R-:W-:Y:S01]  /*4200*/  FMUL.FTZ R5, R239, 1.4426950216293334961 ;  /* 0x3fb8aa3bef057820 */ /* 0x000fe20000410000 */
[----:B------:R-:W-:Y:S01]  /*4210*/  MOV R10, R215 ;  /* 0x000000d7000a7202 */ /* 0x000fe20000000f00 */
[----:B------:R-:W-:Y:S03]  /*4220*/  FMUL.FTZ R20, R20, UR5 ;  /* 0x0000000514147c20 */ /* 0x000fe60008410000 */
[----:B------:R-:W-:Y:S01]  /*4230*/  FSEL R5, R5, RZ, P3 ;  /* 0x000000ff05057208 */ /* 0x000fe20001800000 */
[----:B------:R-:W-:Y:S01]  /*4240*/  FMUL.FTZ R21, R21, UR5 ;  /* 0x0000000515157c20 */ /* 0x000fe20008410000 */
[----:B------:R-:W4:Y:S01]  /*4250*/  MUFU.TANH R203, R17 ;  /* 0x0000001100cb7308 */ /* 0x000f220000002400 */
[----:B------:R-:W-:Y:S01]  /*4260*/  @P1 FSEL R10, R215, -INF , !P5 ;  /* 0xff800000d70a1808 */ /* 0x000fe20006800000 */
[----:B------:R-:W-:Y:S01]  /*4270*/  FMUL.FTZ R22, R22, UR5 ;  /* 0x0000000516167c20 */ /* 0x000fe20008410000 */
[----:B------:R-:W-:Y:S01]  /*4280*/  PLOP3.LUT P1, PT, PT, PT, UP0, 0x80, 0x0 ;  /* 0x000000000000781c */ /* 0x000fe20003f2f008 */
[----:B------:R-:W-:Y:S01]  /*4290*/  FMUL.FTZ R23, R23, UR5 ;  /* 0x0000000517177c20 */ /* 0x000fe20008410000 */
[----:B------:R-:W-:Y:S01]  /*42a0*/  FSETP.NEU.FTZ.AND P3, PT, R236, -INF , PT ;  /* 0xff800000ec00780b */ /* 0x000fe20003f7d000 */
[----:B------:R-:W-:Y:S01]  /*42b0*/  FMUL.FTZ R28, R28, UR5 ;  /* 0x000000051c1c7c20 */ /* 0x000fe20008410000 */
[----:B-1----:R-:W-:Y:S03]  /*42c0*/  MOV R6, R155 ;  /* 0x0000009b00067202 */ /* 0x002fe60000000f00 */
[----:B------:R-:W-:Y:S01]  /*42d0*/  MUFU.TANH R213, R18 ;  /* 0x0000001200d57308 */ /* 0x000fe20000002400 */
[----:B--2---:R-:W-:Y:S01]  /*42e0*/  MOV R4, R216 ;  /* 0x000000d800047202 */ /* 0x004fe20000000f00 */
[----:B------:R-:W-:Y:S01]  /*42f0*/  FMUL.FTZ R29, R29, UR5 ;  /* 0x000000051d1d7c20 */ /* 0x000fe20008410000 */
[----:B------:R-:W-:Y:S01]  /*4300*/  @P2 FSEL R4, R216, -INF , !P4 ;  /* 0xff800000d8042808 */ /* 0x000fe20006000000 */
[----:B------:R-:W-:Y:S01]  /*4310*/  FMUL.FTZ R32, R32, UR5 ;  /* 0x0000000520207c20 */ /* 0x000fe20008410000 */
[----:B------:R-:W-:Y:S01]  /*4320*/  PLOP3.LUT P2, PT, PT, PT, UP0, 0x80, 0x0 ;  /* 0x000000000000781c */ /* 0x000fe20003f4f008 */
[----:B------:R-:W-:Y:S01]  /*4330*/  FMUL.FTZ R30, R30, UR5 ;  /* 0x000000051e1e7c20 */ /* 0x000fe20008410000 */
[----:B------:R-:W-:Y:S03]  /*4340*/  FMUL.FTZ R34, R34, UR5 ;  /* 0x0000000522227c20 */ /* 0x000fe60008410000 */
[----:B------:R-:W1:Y:S01]  /*4350*/  MUFU.TANH R212, R19 ;  /* 0x0000001300d47308 */ /* 0x000e620000002400 */
[--C-:B------:R-:W-:Y:S01]  /*4360*/  FFMA.FTZ R0, R4, UR11, -R5.reuse ;  /* 0x0000000b04007c23 */ /* 0x100fe20008010805 */
[----:B------:R-:W-:Y:S01]  /*4370*/  FMUL.FTZ R33, R33, UR5 ;  /* 0x0000000521217c20 */ /* 0x000fe20008410000 */
[----:B------:R-:W-:Y:S01]  /*4380*/  FMUL.FTZ R35, R35, UR5 ;  /* 0x0000000523237c20 */ /* 0x000fe20008410000 */
[----:B------:R-:W-:Y:S01]  /*4390*/  FMUL.FTZ R31, R31, UR5 ;  /* 0x000000051f1f7c20 */ /* 0x000fe20008410000 */
[----:B------:R-:W-:Y:S01]  /*43a0*/  FMUL.FTZ R24, R24, UR5 ;  /* 0x0000000518187c20 */ /* 0x000fe20008410000 */
[----:B------:R-:W-:Y:S01]  /*43b0*/  FMUL.FTZ R25, R25, UR5 ;  /* 0x0000000519197c20 */ /* 0x000fe20008410000 */
[----:B------:R-:W-:Y:S03]  /*43c0*/  FMUL.FTZ R26, R26, UR5 ;  /* 0x000000051a1a7c20 */ /* 0x000fe60008410000 */
[----:B------:R2:W-:Y:S01]  /*43d0*/  MUFU.EX2 R234, R0 ;  /* 0x0000000000ea7308 */ /* 0x0005e20000000800 */
[----:B------:R-:W-:Y:S01]  /*43e0*/  FMUL.FTZ R4, R236, 1.4426950216293334961 ;  /* 0x3fb8aa3bec047820 */ /* 0x000fe20000410000 */
[----:B------:R-:W-:Y:S01]  /*43f0*/  @P2 FSEL R11, R168, -INF , !P4 ;  /* 0xff800000a80b2808 */ /* 0x000fe20006000000 */
[----:B------:R-:W-:Y:S01]  /*4400*/  FMUL.FTZ R27, R27, UR5 ;  /* 0x000000051b1b7c20 */ /* 0x000fe20008410000 */
[----:B------:R-:W-:Y:S02]  /*4410*/  PLOP3.LUT P2, PT, PT, PT, UP0, 0x80, 0x0 ;  /* 0x000000000000781c */ /* 0x000fe40003f4f008 */
[----:B------:R-:W-:Y:S04]  /*4420*/  FSEL R4, R4, RZ, P3 ;  /* 0x000000ff04047208 */ /* 0x000fe80001800000 */
[----:B------:R-:W-:Y:S01]  /*4430*/  MUFU.TANH R201, R20 ;  /* 0x0000001400c97308 */ /* 0x000fe20000002400 */
[----:B------:R-:W-:Y:S09]  /*4440*/  FSETP.NEU.FTZ.AND P3, PT, R237, -INF , PT ;  /* 0xff800000ed00780b */ /* 0x000ff20003f7d000 */
[----:B------:R-:W1:Y:S01]  /*4450*/  MUFU.TANH R202, R21 ;  /* 0x0000001500ca7308 */ /* 0x000e620000002400 */
[----:B--2---:R-:W-:Y:S01]  /*4460*/  FFMA.FTZ R0, R10, UR11, -R5 ;  /* 0x0000000b0a007c23 */ /* 0x004fe20008010805 */
[----:B------:R-:W-:Y:S01]  /*4470*/  IMAD.MOV.U32 R10, RZ, RZ, R164 ;  /* 0x000000ffff0a7224 */ /* 0x000fe200078e00a4 */
[----:B------:R-:W-:Y:S02]  /*4480*/  @P0 FSEL R10, R164, -INF , !P5 ;  /* 0xff800000a40a0808 */ /* 0x000fe40006800000 */
[----:B------:R-:W-:Y:S05]  /*4490*/  PLOP3.LUT P0, PT, PT, PT, UP0, 0x80, 0x0 ;  /* 0x000000000000781c */ /* 0x000fea0003f0f008 */
[----:B------:R2:W-:Y:S01]  /*44a0*/  MUFU.EX2 R235, R0 ;  /* 0x0000000000eb7308 */ /* 0x0005e20000000800 */
[--C-:B------:R-:W-:Y:S09]  /*44b0*/  FFMA.FTZ R10, R10, UR11, -R4.reuse ;  /* 0x0000000b0a0a7c23 */ /* 0x100ff20008010804 */
[----:B------:R-:W-:Y:S10]  /*44c0*/  MUFU.EX2 R187, R10 ;  /* 0x0000000a00bb7308 */ /* 0x000ff40000000800 */
[----:B------:R-:W-:Y:S01]  /*44d0*/  MUFU.TANH R214, R22 ;  /* 0x0000001600d67308 */ /* 0x000fe20000002400 */
[----:B--2---:R-:W-:Y:S02]  /*44e0*/  MOV R0, R165 ;  /* 0x000000a500007202 */ /* 0x004fe40000000f00 */
[----:B------:R-:W-:Y:S02]  /*44f0*/  @P1 FSEL R0, R165, -INF , !P4 ;  /* 0xff800000a5001808 */ /* 0x000fe40006000000 */
[----:B------:R-:W-:Y:S02]  /*4500*/  PLOP3.LUT P1, PT, PT, PT, UP0, 0x80, 0x0 ;  /* 0x000000000000781c */ /* 0x000fe40003f2f008 */
[----:B------:R-:W-:Y:S03]  /*4510*/  PLOP3.LUT P4, PT, PT, PT, UP0, 0x80, 0x0 ;  /* 0x000000000000781c */ /* 0x000fe60003f8f008 */
[----:B------:R-:W2:Y:S01]  /*4520*/  MUFU.TANH R211, R23 ;  /* 0x0000001700d37308 */ /* 0x000ea20000002400 */
[----:B------:R-:W-:Y:S09]  /*4530*/  FFMA.FTZ R0, R0, UR11, -R4 ;  /* 0x0000000b00007c23 */ /* 0x000ff20008010804 */
[----:B------:R3:W-:Y:S10]  /*4540*/  MUFU.EX2 R188, R0 ;  /* 0x0000000000bc7308 */ /* 0x0007f40000000800 */
[----:B------:R-:W-:Y:S10]  /*4550*/  MUFU.TANH R152, R24 ;  /* 0x0000001800987308 */ /* 0x000ff40000002400 */
[----:B------:R-:W2:Y:S01]  /*4560*/  MUFU.TANH R151, R25 ;  /* 0x0000001900977308 */ /* 0x000ea20000002400 */
[----:B---3--:R-:W-:Y:S02]  /*4570*/  FSEL R0, R12, RZ, P3 ;  /* 0x000000ff0c007208 */ /* 0x008fe40001800000 */
[----:B------:R-:W-:Y:S02]  /*4580*/  MOV R12, R167 ;  /* 0x000000a7000c7202 */ /* 0x000fe40000000f00 */
[----:B------:R-:W-:Y:S01]  /*4590*/  @P1 FSEL R12, R167, -INF , !P5 ;  /* 0xff800000a70c1808 */ /* 0x000fe20006800000 */
[--C-:B------:R-:W-:Y:S01]  /*45a0*/  FFMA.FTZ R10, R11, UR11, -R0.reuse ;  /* 0x0000000b0b0a7c23 */ /* 0x100fe20008010800 */
[----:B------:R-:W-:Y:S03]  /*45b0*/  @P0 IADD3 R11, R9, 0x9, RZ ;  /* 0x00000009090b0810 */ /* 0x000fe60007ffe0ff */
[----:B------:R-:W-:Y:S01]  /*45c0*/  MUFU.TANH R162, R26 ;  /* 0x0000001a00a27308 */ /* 0x000fe20000002400 */
[----:B------:R-:W-:Y:S02]  /*45d0*/  PLOP3.LUT P1, PT, PT, PT, UP0, 0x80, 0x0 ;  /* 0x000000000000781c */ /* 0x000fe40003f2f008 */
[----:B------:R-:W-:Y:S02]  /*45e0*/  PLOP3.LUT P5, PT, PT, PT, UP0, 0x80, 0x0 ;  /* 0x000000000000781c */ /* 0x000fe40003faf008 */
[----:B------:R-:W-:Y:S02]  /*45f0*/  PLOP3.LUT P0, PT, PT, PT, UP0, 0x80, 0x0 ;  /* 0x000000000000781c */ /* 0x000fe40003f0f008 */
[----:B------:R-:W-:Y:S03]  /*4600*/  PLOP3.LUT P3, PT, PT, PT, UP0, 0x80, 0x0 ;  /* 0x000000000000781c */ /* 0x000fe60003f6f008 */
[----:B------:R3:W-:Y:S06]  /*4610*/  MUFU.EX2 R192, R10 ;  /* 0x0000000a00c07308 */ /* 0x0007ec0000000800 */
[----:B------:R-:W-:Y:S04]  /*4620*/  @P5 ISETP.GE.AND P5, PT, R11, UR8, PT ;  /* 0x000000080b005c0c */ /* 0x000fe8000bfa6270 */
[----:B------:R-:W2:Y:S01]  /*4630*/  MUFU.TANH R161, R27 ;  /* 0x0000001b00a17308 */ /* 0x000ea20000002400 */
[----:B------:R-:W-:Y:S02]  /*4640*/  @P0 FSEL R6, R155, -INF , !P5 ;  /* 0xff8000009b060808 */ /* 0x000fe40006800000 */
[----:B------:R-:W-:Y:S01]  /*4650*/  PLOP3.LUT P0, PT, PT, PT, UP0, 0x80, 0x0 ;  /* 0x000000000000781c */ /* 0x000fe20003f0f008 */
[----:B---3--:R-:W-:Y:S02]  /*4660*/  FFMA.FTZ R10, R12, UR11, -R0 ;  /* 0x0000000b0c0a7c23 */ /* 0x008fe40008010800 */
[----:B------:R-:W-:Y:S04]  /*4670*/  FFMA.FTZ R6, R6, UR11, -R4 ;  /* 0x0000000b06067c23 */ /* 0x000fe80008010804 */
[----:B------:R-:W-:Y:S10]  /*4680*/  MUFU.TANH R150, R28 ;  /* 0x0000001c00967308 */ /* 0x000ff40000002400 */
[----:B------:R3:W-:Y:S10]  /*4690*/  MUFU.EX2 R191, R10 ;  /* 0x0000000a00bf7308 */ /* 0x0007f40000000800 */
[----:B------:R-:W-:Y:S10]  /*46a0*/  MUFU.EX2 R170, R6 ;  /* 0x0000000600aa7308 */ /* 0x000ff40000000800 */
[----:B------:R-:W2:Y:S01]  /*46b0*/  MUFU.TANH R149, R29 ;  /* 0x0000001d00957308 */ /* 0x000ea20000002400 */
[----:B---3--:R-:W-:Y:S02]  /*46c0*/  @P2 IADD3 R10, R9, 0x8, RZ ;  /* 0x00000008090a2810 */ /* 0x008fe40007ffe0ff */
[----:B------:R-:W-:Y:S02]  /*46d0*/  PLOP3.LUT P2, PT, PT, PT, UP0, 0x80, 0x0 ;  /* 0x000000000000781c */ /* 0x000fe40003f4f008 */
[----:B------:R-:W-:Y:S01]  /*46e0*/  @P6 ISETP.GE.AND P6, PT, R10, UR8, PT ;  /* 0x000000080a006c0c */ /* 0x000fe2000bfc6270 */
[----:B------:R-:W-:Y:S04]  /*46f0*/  IMAD.MOV.U32 R10, RZ, RZ, R160 ;  /* 0x000000ffff0a7224 */ /* 0x000fe800078e00a0 */
[----:B------:R-:W-:Y:S01]  /*4700*/  MUFU.TANH R197, R32 ;  /* 0x0000002000c57308 */ /* 0x000fe20000002400 */
[----:B------:R-:W-:Y:S02]  /*4710*/  @P1 FSEL R10, R160, -INF , !P6 ;  /* 0xff800000a00a1808 */ /* 0x000fe40007000000 */
[----:B------:R-:W-:Y:S03]  /*4720*/  PLOP3.LUT P1, PT, PT, PT, UP0, 0x80, 0x0 ;  /* 0x000000000000781c */ /* 0x000fe60003f2f008 */
[----:B------:R-:W-:Y:S01]  /*4730*/  FFMA.FTZ R7, R10, UR11, -R4 ;  /* 0x0000000b0a077c23 */ /* 0x000fe20008010804 */
[----:B------:R-:W-:Y:S03]  /*4740*/  MOV R10, R163 ;  /* 0x000000a3000a7202 */ /* 0x000fe60000000f00 */
[----:B------:R-:W-:Y:S10]  /*4750*/  MUFU.TANH R154, R30 ;  /* 0x0000001e009a7308 */ /* 0x000ff40000002400 */
[----:B------:R3:W-:Y:S01]  /*4760*/  MUFU.EX2 R171, R7 ;  /* 0x0000000700ab7308 */ /* 0x0007e20000000800 */
[----:B------:R-:W-:Y:S02]  /*4770*/  @P1 FSEL R10, R163, -INF , !P5 ;  /* 0xff800000a30a1808 */ /* 0x000fe40006800000 */
[----:B------:R-:W-:Y:S07]  /*4780*/  PLOP3.LUT P1, PT, PT, PT, UP0, 0x80, 0x0 ;  /* 0x000000000000781c */ /* 0x000fee0003f2f008 */
[----:B------:R-:W-:Y:S10]  /*4790*/  MUFU.TANH R200, R34 ;  /* 0x0000002200c87308 */ /* 0x000ff40000002400 */
[----:B------:R-:W-:Y:S01]  /*47a0*/  MUFU.TANH R198, R33 ;  /* 0x0000002100c67308 */ /* 0x000fe20000002400 */
[----:B---3--:R-:W-:Y:S02]  /*47b0*/  MOV R7, R166 ;  /* 0x000000a600077202 */ /* 0x008fe40000000f00 */
[----:B------:R-:W-:Y:S02]  /*47c0*/  @P2 FSEL R7, R166, -INF , !P6 ;  /* 0xff800000a6072808 */ /* 0x000fe40007000000 */
[----:B------:R-:W-:Y:S03]  /*47d0*/  PLOP3.LUT P2, PT, PT, PT, UP0, 0x80, 0x0 ;  /* 0x000000000000781c */ /* 0x000fe60003f4f008 */
[----:B------:R-:W-:Y:S01]  /*47e0*/  FFMA.FTZ R6, R7, UR11, -R0 ;  /* 0x0000000b07067c23 */ /* 0x000fe20008010800 */
[----:B----4-:R-:W-:Y:S01]  /*47f0*/  IMAD.MOV.U32 R7, RZ, RZ, R203 ;  /* 0x000000ffff077224 */ /* 0x010fe200078e00cb */
[----:B------:R-:W-:Y:S01]  /*4800*/  @P1 FSEL R7, R203, -INF , !P5 ;  /* 0xff800000cb071808 */ /* 0x000fe20006800000 */
[----:B------:R-:W3:Y:S01]  /*4810*/  MUFU.TANH R199, R35 ;  /* 0x0000002300c77308 */ /* 0x000ee20000002400 */
[----:B------:R-:W-:Y:S03]  /*4820*/  PLOP3.LUT P1, PT, PT, PT, UP0, 0x80, 0x0 ;  /* 0x000000000000781c */ /* 0x000fe60003f2f008 */
[----:B------:R-:W-:Y:S06]  /*4830*/  FFMA.FTZ R7, R7, UR11, -R8 ;  /* 0x0000000b07077c23 */ /* 0x000fec0008010808 */
[----:B------:R4:W-:Y:S10]  /*4840*/  MUFU.EX2 R190, R6 ;  /* 0x0000000600be7308 */ /* 0x0009f40000000800 */
[----:B------:R1:W-:Y:S10]  /*4850*/  MUFU.EX2 R223, R7 ;  /* 0x0000000700df7308 */ /* 0x0003f40000000800 */
[----:B------:R-:W-:Y:S01]  /*4860*/  MUFU.TANH R153, R31 ;  /* 0x0000001f00997308 */ /* 0x000fe20000002400 */
[----:B----4-:R-:W-:Y:S01]  /*4870*/  FFMA.FTZ R6, R10, UR11, -R0 ;  /* 0x0000000b0a067c23 */ /* 0x010fe20008010800 */
[C---:B------:R-:W-:Y:S02]  /*4880*/  @P3 IADD3 R10, R9.reuse, 0x10, RZ ;  /* 0x00000010090a3810 */ /* 0x040fe40007ffe0ff */
[----:B------:R-:W-:Y:S02]  /*4890*/  PLOP3.LUT P3, PT, PT, PT, UP0, 0x80, 0x0 ;  /* 0x000000000000781c */ /* 0x000fe40003f6f008 */
[----:B------:R-:W-:Y:S01]  /*48a0*/  @P4 ISETP.GE.AND P4, PT, R10, UR8, PT ;  /* 0x000000080a004c0c */ /* 0x000fe2000bf86270 */
[----:B------:R-:W-:Y:S03]  /*48b0*/  @P1 VIADD R10, R9, 0x11 ;  /* 0x00000011090a1836 */ /* 0x000fe60000000000 */
[----:B------:R4:W-:Y:S01]  /*48c0*/  MUFU.EX2 R189, R6 ;  /* 0x0000000600bd7308 */ /* 0x0009e20000000800 */
[----:B-1----:R-:W-:Y:S02]  /*48d0*/  MOV R7, R212 ;  /* 0x000000d400077202 */ /* 0x002fe40000000f00 */
[----:B------:R-:W-:Y:S02]  /*48e0*/  @P2 FSEL R7, R212, -INF , !P5 ;  /* 0xff800000d4072808 */ /* 0x000fe40006800000 */
[----:B------:R-:W-:Y:S02]  /*48f0*/  PLOP3.LUT P2, PT, PT, PT, UP0, 0x80, 0x0 ;  /* 0x000000000000781c */ /* 0x000fe40003f4f008 */
[----:B------:R-:W-:Y:S01]  /*4900*/  PLOP3.LUT P1, PT, PT, PT, UP0, 0x80, 0x0 ;  /* 0x000000000000781c */ /* 0x000fe20003f2f008 */
[--C-:B------:R-:W-:Y:S01]  /*4910*/  FFMA.FTZ R7, R7, UR11, -R5.reuse ;  /* 0x0000000b07077c23 */ /* 0x100fe20008010805 */
[----:B------:R-:W-:Y:S03]  /*4920*/  PLOP3.LUT P5, PT, PT, PT, UP0, 0x80, 0x0 ;  /* 0x000000000000781c */ /* 0x000fe60003faf008 */
[----:B------:R1:W-:Y:S01]  /*4930*/  MUFU.EX2 R229, R7 ;  /* 0x0000000700e57308 */ /* 0x0003e20000000800 */
[----:B----4-:R-:W-:Y:S02]  /*4940*/  MOV R6, R204 ;  /* 0x000000cc00067202 */ /* 0x010fe40000000f00 */
[----:B------:R-:W-:Y:S02]  /*4950*/  @P0 FSEL R6, R204, -INF , !P6 ;  /* 0xff800000cc060808 */ /* 0x000fe40007000000 */
[----:B------:R-:W-:Y:S03]  /*4960*/  PLOP3.LUT P0, PT, PT, PT, UP0, 0x80, 0x0 ;  /* 0x000000000000781c */ /* 0x000fe60003f0f008 */
[--C-:B------:R-:W-:Y:S04]  /*4970*/  FFMA.FTZ R6, R6, UR11, -R8.reuse ;  /* 0x0000000b06067c23 */ /* 0x100fe80008010808 */
[----:B------:R4:W3:Y:S01]  /*4980*/  MUFU.EX2 R224, R6 ;  /* 0x0000000600e07308 */ /* 0x0008e20000000800 */
[----:B-1----:R-:W-:Y:S02]  /*4990*/  MOV R7, R202 ;  /* 0x000000ca00077202 */ /* 0x002fe40000000f00 */
[----:B----4-:R-:W-:Y:S03]  /*49a0*/  MOV R6, R213 ;  /* 0x000000d500067202 */ /* 0x010fe60000000f00 */
[----:B------:R-:W-:Y:S02]  /*49b0*/  @P0 FSEL R6, R213, -INF , !P6 ;  /* 0xff800000d5060808 */ /* 0x000fe40007000000 */
[----:B------:R-:W-:Y:S02]  /*49c0*/  PLOP3.LUT P6, PT, PT, PT, UP0, 0x80, 0x0 ;  /* 0x000000000000781c */ /* 0x000fe40003fcf008 */
[----:B------:R-:W-:Y:S01]  /*49d0*/  PLOP3.LUT P0, PT, PT, PT, UP0, 0x80, 0x0 ;  /* 0x000000000000781c */ /* 0x000fe20003f0f008 */
[--C-:B------:R-:W-:Y:S04]  /*49e0*/  FFMA.FTZ R6, R6, UR11, -R5.reuse ;  /* 0x0000000b06067c23 */ /* 0x100fe80008010805 */
[----:B------:R1:W4:Y:S06]  /*49f0*/  MUFU.EX2 R230, R6 ;  /* 0x0000000600e67308 */ /* 0x00032c0000000800 */
[----:B------:R-:W-:Y:S02]  /*4a00*/  @P6 ISETP.GE.AND P6, PT, R10, UR8, PT ;  /* 0x000000080a006c0c */ /* 0x000fe4000bfc6270 */
[C---:B------:R-:W-:Y:S02]  /*4a10*/  @P3 IADD3 R10, R9.reuse, 0x18, RZ ;  /* 0x00000018090a3810 */ /* 0x040fe40007ffe0ff */
[----:B------:R-:W-:Y:S02]  /*4a20*/  @P2 FSEL R7, R202, -INF , !P6 ;  /* 0xff800000ca072808 */ /* 0x000fe40007000000 */
[----:B------:R-:W-:Y:S02]  /*4a30*/  PLOP3.LUT P2, PT, PT, PT, UP0, 0x80, 0x0 ;  /* 0x000000000000781c */ /* 0x000fe40003f4f008 */
[----:B------:R-:W-:Y:S01]  /*4a40*/  @P5 IADD3 R9, R9, 0x19, RZ ;  /* 0x0000001909095810 */ /* 0x000fe20007ffe0ff */
[--C-:B------:R-:W-:Y:S01]  /*4a50*/  FFMA.FTZ R7, R7, UR11, -R8.reuse ;  /* 0x0000000b07077c23 */ /* 0x100fe20008010808 */
[----:B-1----:R-:W-:Y:S02]  /*4a60*/  MOV R6, R201 ;  /* 0x000000c900067202 */ /* 0x002fe40000000f00 */
        /* <DEDUP_REMOVED lines=46> */
[----:B---3--:R-:W-:Y:S02]  /*4d50*/  MOV R7, R199 ;  /* 0x000000c700077202 */ /* 0x008fe40000000f00 */
        /* <DEDUP_REMOVED lines=27> */
[----:B------:R-:W-:Y:S02]  /*4f10*/  F2FP.BF16.F32.PACK_AB R7, R223, R224 ;  /* 0x000000e0df07723e */ /* 0x000fe400000010ff */
[----:B------:R-:W-:Y:S02]  /*4f20*/  IADD3.X R147, R248, UR14, RZ, P0, !PT ;  /* 0x0000000ef8937c10 */ /* 0x000fe400087fe4ff */
[----:B------:R-:W-:Y:S04]  /*4f30*/  PLOP3.LUT P0, PT, PT, PT, UP3, 0x80, 0x0 ;  /* 0x000000000000781c */ /* 0x000fe80003f0f038 */
[----:B------:R2:W2:Y:S01]  /*4f40*/  MUFU.EX2 R225, R5 ;  /* 0x0000000500e17308 */ /* 0x0004a20000000800 */
[----:B-1----:R-:W-:Y:S01]  /*4f50*/  MOV R8, R153 ;  /* 0x0000009900087202 */ /* 0x002fe20000000f00 */
[----:B------:R-:W2:Y:S01]  /*4f60*/  LDG.E R144, desc[UR6][R146.64] ;  /* 0x0000000692907981 */ /* 0x000ea2000c1e1900 */
[----:B------:R-:W-:Y:S05]  /*4f70*/  @P1 FSEL R8, R153, -INF , !P4 ;  /* 0xff80000099081808 */ /* 0x000fea0006000000 */
[----:B------:R-:W-:Y:S01]  /*4f80*/  FFMA.FTZ R0, R8, UR11, -R0 ;  /* 0x0000000b08007c23 */ /* 0x000fe20008010800 */
[----:B---3--:R-:W-:Y:S03]  /*4f90*/  F2FP.BF16.F32.PACK_AB R4, R235, R234 ;  /* 0x000000eaeb04723e */ /* 0x008fe600000010ff */
[----:B------:R1:W3:Y:S01]  /*4fa0*/  MUFU.EX2 R169, R0 ;  /* 0x0000000000a97308 */ /* 0x0002e20000000800 */
[----:B----4-:R-:W-:Y:S01]  /*4fb0*/  F2FP.BF16.F32.PACK_AB R6, R229, R230 ;  /* 0x000000e6e506723e */ /* 0x010fe200000010ff */
[----:B------:R4:W-:Y:S01]  /*4fc0*/  STS [R196+0x19400], R4 ;  /* 0x01940004c4007388 */ /* 0x0009e20000000800 */
[----:B--2---:R-:W-:Y:S03]  /*4fd0*/  F2FP.BF16.F32.PACK_AB R5, R187, R188 ;  /* 0x000000bcbb05723e */ /* 0x004fe600000010ff */
[----:B------:R2:W-:Y:S04]  /*4fe0*/  STS [R195+0x19000], R7 ;  /* 0x01900007c3007388 */ /* 0x0005e80000000800 */
[----:B------:R3:W-:Y:S04]  /*4ff0*/  STS [R195+0x19400], R6 ;  /* 0x01940006c3007388 */ /* 0x0007e80000000800 */
[----:B------:R3:W-:Y:S01]  /*5000*/  STS [R196+0x1a000], R5 ;  /* 0x01a00005c4007388 */ /* 0x0007e20000000800 */
[----:B-1----:R-:W-:Y:S02]  /*5010*/  F2FP.BF16.F32.PACK_AB R0, R219, R220 ;  /* 0x000000dcdb00723e */ /* 0x002fe400000010ff */
[----:B----4-:R-:W-:Y:S02]  /*5020*/  F2FP.BF16.F32.PACK_AB R4, R191, R192 ;  /* 0x000000c0bf04723e */ /* 0x010fe400000010ff */
[----:B--2---:R-:W-:Y:S03]  /*5030*/  F2FP.BF16.F32.PACK_AB R7, R170, R171 ;  /* 0x000000abaa07723e */ /* 0x004fe600000010ff */
[----:B------:R1:W-:Y:S01]  /*5040*/  STS [R196+0x1a400], R4 ;  /* 0x01a40004c4007388 */ /* 0x0003e20000000800 */
[----:B---3--:R-:W-:Y:S03]  /*5050*/  F2FP.BF16.F32.PACK_AB R6, R189, R190 ;  /* 0x000000bebd06723e */ /* 0x008fe600000010ff */
        /* <DEDUP_REMOVED lines=17> */
[----:B------:R-:W-:Y:S08]  /*5170*/  LDSM.16.M88.4 R32, [R175+UR4+0x6000] ;  /* 0x00600004af20783b */ /* 0x000ff00008000200 */
[----:B------:R-:W2:Y:S08]  /*5180*/  LDSM.16.M88.4 R16, [R172+0xf000] ;  /* 0x00f00000ac10783b */ /* 0x000eb00000000200 */
[----:B------:R-:W3:Y:S01]  /*5190*/  LDSM.16.M88.4 R28, [R175+UR4+0x6800] ;  /* 0x00680004af1c783b */ /* 0x000ee20008000200 */
[----:B-1----:R-:W-:Y:S07]  /*51a0*/  MOV R0, UR4 ;  /* 0x0000000400007c02 */ /* 0x002fee0008000f00 */
[----:B------:R-:W1:Y:S01]  /*51b0*/  LDSM.16.M88.4 R132, [R172+0xf400] ;  /* 0x00f40000ac84783b */ /* 0x000e620000000200 */
[----:B------:R-:W-:Y:S04]  /*51c0*/  IADD3 R0, R175, 0x6000, R0 ;  /* 0x00006000af007810 */ /* 0x000fe80007ffe000 */
[----:B------:R-:W-:Y:S03]  /*51d0*/  IADD3 R0, R0, R180, RZ ;  /* 0x000000b400007210 */ /* 0x000fe60007ffe0ff */
[----:B------:R-:W-:Y:S08]  /*51e0*/  LDSM.16.M88.4 R140, [R173+0xf000] ;  /* 0x00f00000ad8c783b */ /* 0x000ff00000000200 */
[----:B------:R-:W4:Y:S01]  /*51f0*/  LDSM.16.M88.4 R136, [R0] ;  /* 0x000000000088783b */ /* 0x000f220000000200 */
[-C--:B--2---:R-:W-:Y:S06]  /*5200*/  HMMA.16816.F32.BF16 R4, R32, R16.reuse, RZ ;  /* 0x000000102004723c */ /* 0x084fec00000418ff */
        /* <DEDUP_REMOVED lines=9> */
[C---:B-1----:R-:W-:Y:S06]  /*52a0*/  HMMA.16816.F32.BF16 R8, R132.reuse, R140, R8 ;  /* 0x0000008c8408723c */ /* 0x042fec0000041808 */
[-C--:B------:R-:W-:Y:S06]  /*52b0*/  HMMA.16816.F32.BF16 R12, R132, R142.reuse, R12 ;  /* 0x0000008e840c723c */ /* 0x080fec000004180c */
[C---:B------:R-:W-:Y:S01]  /*52c0*/  HMMA.16816.F32.BF16 R16, R136.reuse, R142, R16 ;  /* 0x0000008e8810723c */ /* 0x040fe20000041810 */
[----:B------:R-:W1:Y:S05]  /*52d0*/  LDSM.16.M88.4 R140, [R173+0xf400] ;  /* 0x00f40000ad8c783b */ /* 0x000e6a0000000200 */
[-C--:B-1----:R-:W-:Y:S06]  /*52e0*/  HMMA.16816.F32.BF16 R20, R136, R140.reuse, R20 ;  /* 0x0000008c8814723c */ /* 0x082fec0000041814 */
[C---:B------:R-:W-:Y:S06]  /*52f0*/  HMMA.16816.F32.BF16 R24, R132.reuse, R140, R24 ;  /* 0x0000008c8418723c */ /* 0x040fec0000041818 */
[-C--:B------:R-:W-:Y:S01]  /*5300*/  HMMA.16816.F32.BF16 R28, R132, R142.reuse, R28 ;  /* 0x0000008e841c723c */ /* 0x080fe2000004181c */
[----:B------:R-:W-:Y:S05]  /*5310*/  LDSM.16.M88.4 R132, [R175+UR4+0x7000] ;  /* 0x00700004af84783b */ /* 0x000fea0008000200 */
[----:B------:R-:W-:Y:S03]  /*5320*/  HMMA.16816.F32.BF16 R32, R136, R142, R32 ;  /* 0x0000008e8820723c */ /* 0x000fe60000041820 */
[----:B------:R-:W1:Y:S08]  /*5330*/  LDSM.16.M88.4 R136, [R172+0x11000] ;  /* 0x01100000ac88783b */ /* 0x000e700000000200 */
[----:B------:R-:W2:Y:S01]  /*5340*/  LDSM.16.M88.4 R140, [R175+UR4+0x7800] ;  /* 0x00780004af8c783b */ /* 0x000ea20008000200 */
[-C--:B-1----:R-:W-:Y:S06]  /*5350*/  HMMA.16816.F32.BF16 R4, R132, R136.reuse, R4 ;  /* 0x000000888404723c */ /* 0x082fec0000041804 */
[C---:B--2---:R-:W-:Y:S06]  /*5360*/  HMMA.16816.F32.BF16 R8, R140.reuse, R136, R8 ;  /* 0x000000888c08723c */ /* 0x044fec0000041808 */
[-C--:B------:R-:W-:Y:S06]  /*5370*/  HMMA.16816.F32.BF16 R12, R140, R138.reuse, R12 ;  /* 0x0000008a8c0c723c */ /* 0x080fec000004180c */
[C---:B------:R-:W-:Y:S01]  /*5380*/  HMMA.16816.F32.BF16 R16, R132.reuse, R138, R16 ;  /* 0x0000008a8410723c */ /* 0x040fe20000041810 */
[----:B------:R-:W1:Y:S05]  /*5390*/  LDSM.16.M88.4 R136, [R172+0x11400] ;  /* 0x01140000ac88783b */ /* 0x000e6a0000000200 */
[-C--:B-1----:R-:W-:Y:S06]  /*53a0*/  HMMA.16816.F32.BF16 R20, R132, R136.reuse, R20 ;  /* 0x000000888414723c */ /* 0x082fec0000041814 */
[C---:B------:R-:W-:Y:S06]  /*53b0*/  HMMA.16816.F32.BF16 R24, R140.reuse, R136, R24 ;  /* 0x000000888c18723c */ /* 0x040fec0000041818 */
[-C--:B------:R-:W-:Y:S01]  /*53c0*/  HMMA.16816.F32.BF16 R28, R140, R138.reuse, R28 ;  /* 0x0000008a8c1c723c */ /* 0x080fe2000004181c */
[----:B------:R-:W-:Y:S05]  /*53d0*/  LDSM.16.M88.4 R140, [R0+0x1000] ;  /* 0x00100000008c783b */ /* 0x000fea0000000200 */
[----:B------:R-:W-:Y:S03]  /*53e0*/  HMMA.16816.F32.BF16 R32, R132, R138, R32 ;  /* 0x0000008a8420723c */ /* 0x000fe60000041820 */
[----:B------:R-:W1:Y:S08]  /*53f0*/  LDSM.16.M88.4 R132, [R173+0x11000] ;  /* 0x01100000ad84783b */ /* 0x000e700000000200 */
[----:B------:R-:W2:Y:S01]  /*5400*/  LDSM.16.M88.4 R136, [R0+0x1800] ;  /* 0x001800000088783b */ /* 0x000ea20000000200 */
        /* <DEDUP_REMOVED lines=23> */
[----:B------:R2:W3:Y:S08]  /*5580*/  LDSM.16.M88.4 R136, [R0+0x2800] ;  /* 0x002800000088783b */ /* 0x0004f00000000200 */
[----:B--2---:R2:W5:Y:S01]  /*5590*/  LDG.E R0, desc[UR6][R146.64+0xa0] ;  /* 0x0000a00692007981 */ /* 0x004562000c1e1900 */
[-C--:B-1----:R-:W-:Y:S06]  /*55a0*/  HMMA.16816.F32.BF16 R4, R140, R132.reuse, R4 ;  /* 0x000000848c04723c */ /* 0x082fec0000041804 */
[C---:B---3--:R-:W-:Y:S06]  /*55b0*/  HMMA.16816.F32.BF16 R8, R136.reuse, R132, R8 ;  /* 0x000000848808723c */ /* 0x048fec0000041808 */
[-C--:B------:R-:W-:Y:S06]  /*55c0*/  HMMA.16816.F32.BF16 R12, R136, R134.reuse, R12 ;  /* 0x00000086880c723c */ /* 0x080fec000004180c */
[C---:B------:R-:W-:Y:S01]  /*55d0*/  HMMA.16816.F32.BF16 R16, R140.reuse, R134, R16 ;  /* 0x000000868c10723c */ /* 0x040fe20000041810 */
[----:B------:R-:W1:Y:S05]  /*55e0*/  LDSM.16.M88.4 R132, [R173+0x13400] ;  /* 0x01340000ad84783b */ /* 0x000e6a0000000200 */
[C---:B------:R-:W-:Y:S01]  /*55f0*/  FADD.FTZ R5, -R144.reuse, R5 ;  /* 0x0000000590057221 */ /* 0x040fe20000010100 */
[----:B------:R-:W-:Y:S04]  /*5600*/  FADD.FTZ R4, -R144, R4 ;  /* 0x0000000490047221 */ /* 0x000fe80000010100 */
[----:B------:R-:W-:Y:S01]  /*5610*/  FMUL.FTZ R145, R145, R5 ;  /* 0x0000000591917220 */ /* 0x000fe20000410000 */
[----:B------:R-:W-:Y:S01]  /*5620*/  FMUL.FTZ R148, R148, R4 ;  /* 0x0000000494947220 */ /* 0x000fe20000410000 */
[----:B------:R-:W3:Y:S04]  /*5630*/  LDG.E R5, desc[UR6][R146.64+0x20] ;  /* 0x0000200692057981 */ /* 0x000ee8000c1e1900 */
[----:B------:R2:W5:Y:S07]  /*5640*/  LDG.E R4, desc[UR6][R146.64+0x80] ;  /* 0x0000800692047981 */ /* 0x00056e000c1e1900 */
[----:B------:R-:W-:Y:S01]  /*5650*/  FADD.FTZ R17, -R144, R17 ;  /* 0x0000001190117221 */ /* 0x000fe20000010100 */
[-C--:B-1----:R-:W-:Y:S06]  /*5660*/  HMMA.16816.F32.BF16 R20, R140, R132.reuse, R20 ;  /* 0x000000848c14723c */ /* 0x082fec0000041814 */
[C---:B------:R-:W-:Y:S06]  /*5670*/  HMMA.16816.F32.BF16 R24, R136.reuse, R132, R24 ;  /* 0x000000848818723c */ /* 0x040fec0000041818 */
[-C--:B------:R-:W-:Y:S05]  /*5680*/  HMMA.16816.F32.BF16 R28, R136, R134.reuse, R28 ;  /* 0x00000086881c723c */ /* 0x080fea000004181c */
[----:B------:R-:W-:Y:S01]  /*5690*/  FFMA.FTZ R133, -R206, R206, 1 ;  /* 0x3f800000ce857423 */ /* 0x000fe200000101ce */
[----:B------:R-:W-:Y:S01]  /*56a0*/  FFMA.FTZ R132, -R205, R205, 1 ;  /* 0x3f800000cd847423 */ /* 0x000fe200000101cd */
[----:B------:R-:W-:Y:S04]  /*56b0*/  HMMA.16816.F32.BF16 R32, R140, R134, R32 ;  /* 0x000000868c20723c */ /* 0x000fe80000041820 */
[----:B------:R-:W-:Y:S01]  /*56c0*/  FMUL.FTZ R133, R133, UR5 ;  /* 0x0000000585857c20 */ /* 0x000fe20008410000 */
[----:B------:R-:W-:Y:S01]  /*56d0*/  FMUL.FTZ R132, R132, UR5 ;  /* 0x0000000584847c20 */ /* 0x000fe20008410000 */
[C---:B------:R-:W-:Y:S01]  /*56e0*/  FADD.FTZ R20, -R144.reuse, R20 ;  /* 0x0000001490147221 */ /* 0x040fe20000010100 */
[----:B------:R-:W-:Y:S01]  /*56f0*/  FADD.FTZ R134, -R144, R16 ;  /* 0x0000001090867221 */ /* 0x000fe20000010100 */
[----:B------:R-:W-:Y:S03]  /*5700*/  FMUL.FTZ R133, R148, R133 ;  /* 0x0000008594857220 */ /* 0x000fe60000410000 */
[----:B------:R-:W-:Y:S01]  /*5710*/  FMUL.FTZ R132, R145, R132 ;  /* 0x0000008491847220 */ /* 0x000fe20000410000 */
[----:B------:R-:W-:Y:S01]  /*5720*/  FMUL.FTZ R135, R221, R20 ;  /* 0x00000014dd877220 */ /* 0x000fe20000410000 */
[----:B------:R-:W-:Y:S01]  /*5730*/  FFMA.FTZ R20, -R203, R203, 1 ;  /* 0x3f800000cb147423 */ /* 0x000fe200000101cb */
[----:B------:R-:W-:Y:S02]  /*5740*/  FADD.FTZ R136, -R144, R21 ;  /* 0x0000001590887221 */ /* 0x000fe40000010100 */
[----:B------:R-:W-:Y:S01]  /*5750*/  F2FP.BF16.F32.PACK_AB R16, R132, R133 ;  /* 0x000000858410723e */ /* 0x000fe200000010ff */
[----:B------:R-:W-:Y:S01]  /*5760*/  FMUL.FTZ R133, R224, R134 ;  /* 0x00000086e0857220 */ /* 0x000fe20000410000 */
[----:B------:R-:W-:Y:S01]  /*5770*/  FMUL.FTZ R134, R223, R17 ;  /* 0x00000011df867220 */ /* 0x000fe20000410000 */
[----:B------:R-:W-:Y:S01]  /*5780*/  FFMA.FTZ R17, -R204, R204, 1 ;  /* 0x3f800000cc117423 */ /* 0x000fe200000101cc */
[----:B------:R-:W-:Y:S01]  /*5790*/  FFMA.FTZ R132, -R201, R201, 1 ;  /* 0x3f800000c9847423 */ /* 0x000fe200000101c9 */
[----:B------:R-:W-:Y:S02]  /*57a0*/  FMUL.FTZ R136, R222, R136 ;  /* 0x00000088de887220 */ /* 0x000fe40000410000 */
[----:B------:R-:W-:Y:S01]  /*57b0*/  FMUL.FTZ R21, R17, UR5 ;  /* 0x0000000511157c20 */ /* 0x000fe20008410000 */
[----:B------:R-:W-:Y:S01]  /*57c0*/  FMUL.FTZ R17, R20, UR5 ;  /* 0x0000000514117c20 */ /* 0x000fe20008410000 */
[----:B------:R-:W-:Y:S01]  /*57d0*/  FFMA.FTZ R20, -R197, R197, 1 ;  /* 0x3f800000c5147423 */ /* 0x000fe200000101c5 */
[----:B------:R-:W-:Y:S01]  /*57e0*/  FMUL.FTZ R132, R132, UR5 ;  /* 0x0000000584847c20 */ /* 0x000fe20008410000 */
[----:B------:R-:W-:Y:S01]  /*57f0*/  FMUL.FTZ R21, R133, R21 ;  /* 0x0000001585157220 */ /* 0x000fe20000410000 */
[----:B------:R-:W-:Y:S01]  /*5800*/  FMUL.FTZ R17, R134, R17 ;  /* 0x0000001186117220 */ /* 0x000fe20000410000 */
[----:B------:R-:W-:Y:S01]  /*5810*/  FFMA.FTZ R133, -R202, R202, 1 ;  /* 0x3f800000ca857423 */ /* 0x000fe200000101ca */
[----:B------:R-:W-:Y:S01]  /*5820*/  FADD.FTZ R134, -R144, R32 ;  /* 0x0000002090867221 */ /* 0x000fe20000010100 */
[----:B------:R-:W-:Y:S01]  /*5830*/  FMUL.FTZ R20, R20, UR5 ;  /* 0x0000000514147c20 */ /* 0x000fe20008410000 */
[----:B------:R-:W-:Y:S01]  /*5840*/  FMUL.FTZ R132, R135, R132 ;  /* 0x0000008487847220 */ /* 0x000fe20000410000 */
[----:B------:R-:W-:Y:S01]  /*5850*/  FMUL.FTZ R32, R133, UR5 ;  /* 0x0000000585207c20 */ /* 0x000fe20008410000 */
[----:B------:R-:W-:Y:S01]  /*5860*/  FMUL.FTZ R133, R220, R134 ;  /* 0x00000086dc857220 */ /* 0x000fe20000410000 */
[----:B------:R-:W-:Y:S02]  /*5870*/  FADD.FTZ R144, -R144, R33 ;  /* 0x0000002190907221 */ /* 0x000fe40000010100 */
[----:B------:R-:W-:Y:S01]  /*5880*/  FMUL.FTZ R33, R136, R32 ;  /* 0x0000002088217220 */ /* 0x000fe20000410000 */
[----:B------:R-:W-:Y:S01]  /*5890*/  FMUL.FTZ R20, R133, R20 ;  /* 0x0000001485147220 */ /* 0x000fe20000410000 */
[----:B------:R-:W-:Y:S01]  /*58a0*/  FFMA.FTZ R133, -R215, R215, 1 ;  /* 0x3f800000d7857423 */ /* 0x000fe200000101d7 */
[----:B------:R-:W-:Y:S01]  /*58b0*/  FFMA.FTZ R32, -R198, R198, 1 ;  /* 0x3f800000c6207423 */ /* 0x000fe200000101c6 */
[----:B------:R-:W-:Y:S01]  /*58c0*/  FMUL.FTZ R136, R219, R144 ;  /* 0x00000090db887220 */ /* 0x000fe20000410000 */
[----:B------:R-:W-:Y:S01]  /*58d0*/  F2FP.BF16.F32.PACK_AB R33, R33, R132 ;  /* 0x000000842121723e */ /* 0x000fe200000010ff */
[----:B------:R-:W-:Y:S01]  /*58e0*/  FMUL.FTZ R133, R133, UR5 ;  /* 0x0000000585857c20 */ /* 0x000fe20008410000 */
[----:B------:R-:W-:Y:S01]  /*58f0*/  FMUL.FTZ R32, R32, UR5 ;  /* 0x0000000520207c20 */ /* 0x000fe20008410000 */
[----:B------:R-:W-:Y:S03]  /*5900*/  FFMA.FTZ R132, -R214, R214, 1 ;  /* 0x3f800000d6847423 */ /* 0x000fe600000101d6 */
[----:B------:R-:W-:Y:S01]  /*5910*/  FMUL.FTZ R32, R136, R32 ;  /* 0x0000002088207220 */ /* 0x000fe20000410000 */
[----:B------:R-:W-:Y:S04]  /*5920*/  FMUL.FTZ R132, R132, UR5 ;  /* 0x0000000584847c20 */ /* 0x000fe80008410000 */
[----:B------:R-:W-:Y:S01]  /*5930*/  F2FP.BF16.F32.PACK_AB R32, R32, R20 ;  /* 0x000000142020723e */ /* 0x000fe200000010ff */
[C---:B---3--:R-:W-:Y:S01]  /*5940*/  FADD.FTZ R6, -R5.reuse, R6 ;  /* 0x0000000605067221 */ /* 0x048fe20000010100 */
[C---:B------:R-:W-:Y:S01]  /*5950*/  FADD.FTZ R7, -R5.reuse, R7 ;  /* 0x0000000705077221 */ /* 0x040fe20000010100 */
[C---:B------:R-:W-:Y:S01]  /*5960*/  FADD.FTZ R18, -R5.reuse, R18 ;  /* 0x0000001205127221 */ /* 0x040fe20000010100 */
[----:B------:R-:W-:Y:S01]  /*5970*/  FADD.FTZ R35, -R5, R35 ;  /* 0x0000002305237221 */ /* 0x000fe20000010100 */
[----:B------:R-:W-:Y:S01]  /*5980*/  FMUL.FTZ R135, R234, R6 ;  /* 0x00000006ea877220 */ /* 0x000fe20000410000 */
[----:B------:R-:W-:Y:S01]  /*5990*/  FFMA.FTZ R6, -R216, R216, 1 ;  /* 0x3f800000d8067423 */ /* 0x000fe200000101d8 */
[----:B------:R-:W-:Y:S01]  /*59a0*/  FMUL.FTZ R134, R235, R7 ;  /* 0x00000007eb867220 */ /* 0x000fe20000410000 */
[----:B------:R-:W-:Y:S01]  /*59b0*/  F2FP.BF16.F32.PACK_AB R7, R17, R21 ;  /* 0x000000151107723e */ /* 0x000fe200000010ff */
[----:B------:R-:W-:Y:S01]  /*59c0*/  FMUL.FTZ R18, R230, R18 ;  /* 0x00000012e6127220 */ /* 0x000fe20000410000 */
[----:B------:R-:W-:Y:S01]  /*59d0*/  FMUL.FTZ R6, R6, UR5 ;  /* 0x0000000506067c20 */ /* 0x000fe20008410000 */
[C---:B------:R-:W-:Y:S01]  /*59e0*/  FADD.FTZ R20, -R5.reuse, R22 ;  /* 0x0000001605147221 */ /* 0x040fe20000010100 */
[C---:B------:R-:W-:Y:S01]  /*59f0*/  FADD.FTZ R22, -R5.reuse, R34 ;  /* 0x0000002205167221 */ /* 0x040fe20000010100 */
[----:B------:R-:W-:Y:S01]  /*5a00*/  FADD.FTZ R21, -R5, R23 ;  /* 0x0000001705157221 */ /* 0x000fe20000010100 */
[----:B------:R-:W-:Y:S01]  /*5a10*/  FMUL.FTZ R17, R135, R6 ;  /* 0x0000000687117220 */ /* 0x000fe20000410000 */
[----:B------:R-:W-:Y:S01]  /*5a20*/  FMUL.FTZ R6, R134, R133 ;  /* 0x0000008586067220 */ /* 0x000fe20000410000 */
[----:B------:R-:W-:Y:S01]  /*5a30*/  FADD.FTZ R19, -R5, R19 ;  /* 0x0000001305137221 */ /* 0x000fe20000010100 */
[----:B------:R-:W-:Y:S01]  /*5a40*/  FFMA.FTZ R23, -R212, R212, 1 ;  /* 0x3f800000d4177423 */ /* 0x000fe200000101d4 */
[----:B------:R-:W-:Y:S01]  /*5a50*/  FFMA.FTZ R134, -R200, R200, 1 ;  /* 0x3f800000c8867423 */ /* 0x000fe200000101c8 */
[----:B------:R-:W-:Y:S01]  /*5a60*/  FFMA.FTZ R133, -R199, R199, 1 ;  /* 0x3f800000c7857423 */ /* 0x000fe200000101c7 */
[----:B------:R-:W-:Y:S01]  /*5a70*/  F2FP.BF16.F32.PACK_AB R6, R6, R17 ;  /* 0x000000110606723e */ /* 0x000fe200000010ff */
[----:B------:R-:W-:Y:S01]  /*5a80*/  FFMA.FTZ R17, -R213, R213, 1 ;  /* 0x3f800000d5117423 */ /* 0x000fe200000101d5 */
[----:B------:R-:W-:Y:S01]  /*5a90*/  FMUL.FTZ R19, R229, R19 ;  /* 0x00000013e5137220 */ /* 0x000fe20000410000 */
[----:B------:R-:W-:Y:S01]  /*5aa0*/  FMUL.FTZ R20, R227, R20 ;  /* 0x00000014e3147220 */ /* 0x000fe20000410000 */
[----:B------:R-:W-:Y:S01]  /*5ab0*/  FMUL.FTZ R21, R228, R21 ;  /* 0x00000015e4157220 */ /* 0x000fe20000410000 */
[----:B------:R-:W-:Y:S01]  /*5ac0*/  FMUL.FTZ R17, R17, UR5 ;  /* 0x0000000511117c20 */ /* 0x000fe20008410000 */
[----:B------:R-:W-:Y:S01]  /*5ad0*/  FMUL.FTZ R23, R23, UR5 ;  /* 0x0000000517177c20 */ /* 0x000fe20008410000 */
[----:B------:R-:W-:Y:S01]  /*5ae0*/  FMUL.FTZ R5, R226, R22 ;  /* 0x00000016e2057220 */ /* 0x000fe20000410000 */
[----:B------:R-:W-:Y:S01]  /*5af0*/  FMUL.FTZ R134, R134, UR5 ;  /* 0x0000000586867c20 */ /* 0x000fe20008410000 */
[----:B------:R-:W-:Y:S01]  /*5b00*/  FMUL.FTZ R34, R18, R17 ;  /* 0x0000001112227220 */ /* 0x000fe20000410000 */
[----:B------:R-:W-:Y:S01]  /*5b10*/  FMUL.FTZ R17, R225, R35 ;  /* 0x00000023e1117220 */ /* 0x000fe20000410000 */
[----:B------:R-:W-:Y:S01]  /*5b20*/  FFMA.FTZ R35, -R211, R211, 1 ;  /* 0x3f800000d3237423 */ /* 0x000fe200000101d3 */
[----:B------:R-:W-:Y:S01]  /*5b30*/  FMUL.FTZ R133, R133, UR5 ;  /* 0x0000000585857c20 */ /* 0x000fe20008410000 */
[----:B------:R-:W-:Y:S01]  /*5b40*/  FMUL.FTZ R23, R19, R23 ;  /* 0x0000001713177220 */ /* 0x000fe20000410000 */
[----:B------:R-:W-:Y:S01]  /*5b50*/  FMUL.FTZ R132, R20, R132 ;  /* 0x0000008414847220 */ /* 0x000fe20000410000 */
[----:B------:R-:W-:Y:S01]  /*5b60*/  FMUL.FTZ R35, R35, UR5 ;  /* 0x0000000523237c20 */ /* 0x000fe20008410000 */
[----:B------:R-:W-:Y:S01]  /*5b70*/  FMUL.FTZ R134, R5, R134 ;  /* 0x0000008605867220 */ /* 0x000fe20000410000 */
[----:B------:R-:W-:Y:S02]  /*5b80*/  FMUL.FTZ R133, R17, R133 ;  /* 0x0000008511857220 */ /* 0x000fe40000410000 */
[----:B------:R-:W-:Y:S01]  /*5b90*/  FMUL.FTZ R35, R21, R35 ;  /* 0x0000002315237220 */ /* 0x000fe20000410000 */
[----:B--2---:R-:W-:Y:S06]  /*5ba0*/  @!P0 BRA `(.L_x_890) ;  /* 0x0000000000c08947 */ /* 0x004fec0003800000 */
[----:B------:R-:W1:Y:S01]  /*5bb0*/  LDC R5, c[0x0][0x240] ;  /* 0x00009000ff057b82 */ /* 0x000e620000000800 */
[----:B------:R-:W-:Y:S01]  /*5bc0*/  ULOP3.LUT UR10, UR9, 0x1, URZ, 0xc0, !UPT ;  /* 0x00000001090a7892 */ /* 0x000fe2000f8ec03f */
[----:B------:R-:W-:Y:S02]  /*5bd0*/  ISETP.GE.AND P3, PT, R232, UR35, PT ;  /* 0x00000023e8007c0c */ /* 0x000fe4000bf66270 */
[----:B------:R-:W-:Y:S01]  /*5be0*/  ISETP.GE.AND P2, PT, R240, UR35, PT ;  /* 0x00000023f0007c0c */ /* 0x000fe2000bf46270 */
[----:B------:R-:W-:Y:S01]  /*5bf0*/  UISETP.NE.U32.AND UP1, UPT, UR10, 0x1, UPT ;  /* 0x000000010a00788c */ /* 0x000fe2000bf25070 */
[----:B------:R-:W-:Y:S03]  /*5c00*/  ISETP.GE.AND P1, PT, R241, UR35, PT ;  /* 0x00000023f1007c0c */ /* 0x000fe6000bf26270 */
[----:B------:R-:W-:Y:S06]  /*5c10*/  USEL UR10, UR60, 0x3000, !UP1 ;  /* 0x000030003c0a7887 */ /* 0x000fec000c800000 */
[----:B------:R-:W-:Y:S02]  /*5c20*/  VIADD R183, R183, UR10 ;  /* 0x0000000ab7b77c36 */ /* 0x000fe40008000000 */
[----:B------:R-:W-:Y:S02]  /*5c30*/  @!P2 VIADD R22, R231, UR10 ;  /* 0x0000000ae716ac36 */ /* 0x000fe40008000000 */
[----:B------:R-:W-:Y:S01]  /*5c40*/  VIADD R174, R174, UR10 ;  /* 0x0000000aaeae7c36 */ /* 0x000fe20008000000 */
[----:B------:R2:W-:Y:S04]  /*5c50*/  @P3 STS [R183], RZ ;  /* 0x000000ffb7003388 */ /* 0x0005e80000000800 */
[----:B------:R2:W-:Y:S01]  /*5c60*/  @P3 STS [R183+0x4], RZ ;  /* 0x000004ffb7003388 */ /* 0x0005e20000000800 */
[----:B-1----:R-:W-:Y:S03]  /*5c70*/  IMAD.U32 R5, R5, -0x40, RZ ;  /* 0xffffffc005057824 */ /* 0x002fe600078e00ff */
[----:B------:R2:W-:Y:S02]  /*5c80*/  @P3 STS [R183+0x8], RZ ;  /* 0x000008ffb7003388 */ /* 0x0005e40000000800 */
[C---:B------:R-:W-:Y:S02]  /*5c90*/  LEA R210, P4, R5.reuse, R210, 0x1 ;  /* 0x000000d205d27211 */ /* 0x040fe400078808ff */
[----:B------:R2:W-:Y:S01]  /*5ca0*/  @P3 STS [R183+0xc], RZ ;  /* 0x00000cffb7003388 */ /* 0x0005e20000000800 */
[----:B------:R-:W-:Y:S02]  /*5cb0*/  SHF.R.S32.HI R17, RZ, 0x1f, R5 ;  /* 0x0000001fff117819 */ /* 0x000fe40000011405 */
[----:B------:R-:W-:Y:S01]  /*5cc0*/  @!P3 MOV R18, R210 ;  /* 0x000000d20012b202 */ /* 0x000fe20000000f00 */
[--C-:B------:R-:W-:Y:S01]  /*5cd0*/  @!P2 IMAD.MOV.U32 R20, RZ, RZ, R210.reuse ;  /* 0x000000ffff14a224 */ /* 0x100fe200078e00d2 */
[----:B------:R-:W-:Y:S01]  /*5ce0*/  LEA.HI.X R209, R5, R209, R17, 0x1, P4 ;  /* 0x000000d105d17211 */ /* 0x000fe200020f0c11 */
[C---:B------:R-:W-:Y:S01]  /*5cf0*/  @!P1 VIADD R17, R231.reuse, UR10 ;  /* 0x0000000ae7119c36 */ /* 0x040fe20008000000 */
        /* <DEDUP_REMOVED lines=27> */
.L_x_890:
[----:B------:R-:W-:Y:S01]  /*5eb0*/  STS [R196+0x15000], R16 ;  /* 0x01500010c4007388 */ /* 0x000fe20000000800 */
[----:B------:R-:W-:Y:S01]  /*5ec0*/  F2FP.BF16.F32.PACK_AB R5, R23, R34 ;  /* 0x000000221705723e */ /* 0x000fe200000010ff */
[C---:B-----5:R-:W-:Y:S01]  /*5ed0*/  FADD.FTZ R8, -R4.reuse, R8 ;  /* 0x0000000804087221 */ /* 0x060fe20000010100 */
[C---:B------:R-:W-:Y:S01]  /*5ee0*/  FADD.FTZ R9, -R4.reuse, R9 ;  /* 0x0000000904097221 */ /* 0x040fe20000010100 */
[----:B------:R1:W-:Y:S01]  /*5ef0*/  STS [R196+0x15400], R6 ;  /* 0x01540006c4007388 */ /* 0x0003e20000000800 */
[----:B------:R-:W-:Y:S01]  /*5f00*/  FADD.FTZ R25, -R4, R25 ;  /* 0x0000001904197221 */ /* 0x000fe20000010100 */
[----:B--2---:R-:W-:Y:S01]  /*5f10*/  FMUL.FTZ R19, R188, R8 ;  /* 0x00000008bc137220 */ /* 0x004fe20000410000 */
        /* <DEDUP_REMOVED lines=26> */
[----:B--2---:R-:W-:Y:S01]  /*60c0*/  FFMA.FTZ R7, -R160, R160, 1 ;  /* 0x3f800000a0077423 */ /* 0x004fe200000101a0 */
[----:B------:R-:W-:Y:S01]  /*60d0*/  FMUL.FTZ R6, R6, UR5 ;  /* 0x0000000506067c20 */ /* 0x000fe20008410000 */
[----:B------:R1:W-:Y:S01]  /*60e0*/  STS [R196+0x16000], R4 ;  /* 0x01600004c4007388 */ /* 0x0003e20000000800 */
[----:B------:R-:W-:Y:S01]  /*60f0*/  FADD.FTZ R11, -R0, R11 ;  /* 0x0000000b000b7221 */ /* 0x000fe20000010100 */
[----:B------:R-:W-:Y:S01]  /*6100*/  FMUL.FTZ R7, R7, UR5 ;  /* 0x0000000507077c20 */ /* 0x000fe20008410000 */
[----:B------:R-:W-:Y:S01]  /*6110*/  FMUL.FTZ R13, R13, R6 ;  /* 0x000000060d0d7220 */ /* 0x000fe20000410000 */
[----:B------:R-:W-:Y:S01]  /*6120*/  FFMA.FTZ R6, -R150, R150, 1 ;  /* 0x3f80000096067423 */ /* 0x000fe20000010196 */
[----:B------:R-:W-:Y:S01]  /*6130*/  FADD.FTZ R15, -R0, R15 ;  /* 0x0000000f000f7221 */ /* 0x000fe20000010100 */
[----:B------:R-:W-:Y:S01]  /*6140*/  FMUL.FTZ R12, R12, R7 ;  /* 0x000000070c0c7220 */ /* 0x000fe20000410000 */
[----:B---3--:R-:W-:Y:S01]  /*6150*/  FFMA.FTZ R5, -R163, R163, 1 ;  /* 0x3f800000a3057423 */ /* 0x008fe200000101a3 */
        /* <DEDUP_REMOVED lines=14> */
[----:B------:R-:W-:Y:S01]  /*6240*/  FADD.FTZ R14, -R0, R14 ;  /* 0x0000000e000e7221 */ /* 0x000fe20000010100 */
        /* <DEDUP_REMOVED lines=137> */
[--C-:B------:R-:W-:Y:S01]  /*6ae0*/  @!P3 IMAD.MOV.U32 R8, RZ, RZ, R208.reuse ;  /* 0x000000ffff08b224 */ /* 0x100fe200078e00d0 */
        /* <DEDUP_REMOVED lines=20> */
.L_x_891:
[----:B------:R-:W-:Y:S01]  /*6c30*/  LDSM.16.M88.4 R24, [R176] ;  /* 0x00000000b018783b */ /* 0x000fe20000000200 */
[C---:B------:R-:W-:Y:S01]  /*6c40*/  LEA R218, P1, R242.reuse, R162, 0x2 ;  /* 0x000000a2f2da7211 */ /* 0x040fe200078210ff */
[----:B------:R-:W-:Y:S02]  /*6c50*/  ULOP3.LUT UR10, UR9, 0x1, URZ, 0xc0, !UPT ;  /* 0x00000001090a7892 */ /* 0x000fe4000f8ec03f */
[----:B--2---:R-:W1:Y:S01]  /*6c60*/  LDSM.16.MT88.4 R8, [R0+0x9000] ;  /* 0x009000000008783b */ /* 0x004e620000004200 */
[----:B------:R-:W-:Y:S01]  /*6c70*/  LEA.HI.X.SX32 R217, R242, R163, 0x2, P1 ;  /* 0x000000a3f2d97211 */ /* 0x000fe200008f16ff */
[----:B------:R-:W-:Y:S02]  /*6c80*/  UISETP.NE.U32.AND UP1, UPT, UR10, 0x1, UPT ;  /* 0x000000010a00788c */ /* 0x000fe4000bf25070 */
[----:B------:R-:W2:Y:S01]  /*6c90*/  LDSM.16.MT88.4 R16, [R0+0xb000] ;  /* 0x00b000000010783b */ /* 0x000ea20000004200 */
[----:B------:R-:W-:Y:S03]  /*6ca0*/  UIADD3 UR10, UR9, -0x1, URZ ;  /* 0xffffffff090a7890 */ /* 0x000fe6000fffe03f */
        /* <DEDUP_REMOVED lines=18> */
[----:B------:R-:W-:Y:S05]  /*6dd0*/  LDSM.16.M88.4 R132, [R178] ;  /* 0x00000000b284783b */ /* 0x000fea0000000200 */
[C---:B------:R-:W-:Y:S06]  /*6de0*/  HMMA.16816.F32.BF16 R12, R32.reuse, R136, R12 ;  /* 0x00000088200c723c */ /* 0x040fec000004180c */
[C---:B------:R-:W-:Y:S01]  /*6df0*/  HMMA.16816.F32.BF16 R16, R32.reuse, R138, R16 ;  /* 0x0000008a2010723c */ /* 0x040fe20000041810 */
[----:B------:R-:W2:Y:S05]  /*6e00*/  LDSM.16.MT88.4 R136, [R0+0x9c00] ;  /* 0x009c00000088783b */ /* 0x000eaa0000004200 */
        /* <DEDUP_REMOVED lines=14> */
[C---:B--2---:R-:W-:Y:S06]  /*6ef0*/  HMMA.16816.F32.BF16 R4, R132.reuse, R136, R4 ;  /* 0x000000888404723c */ /* 0x044fec0000041804 */
[C---:B------:R-:W-:Y:S01]  /*6f00*/  HMMA.16816.F32.BF16 R8, R132.reuse, R138, R8 ;  /* 0x0000008a8408723c */ /* 0x040fe20000041808 */
[----:B------:R-:W2:Y:S05]  /*6f10*/  LDSM.16.M88.4 R136, [R177+0x2000] ;  /* 0x00200000b188783b */ /* 0x000eaa0000000200 */
[C---:B------:R-:W-:Y:S06]  /*6f20*/  HMMA.16816.F32.BF16 R12, R132.reuse, R156, R12 ;  /* 0x0000009c840c723c */ /* 0x040fec000004180c */
[C---:B------:R-:W-:Y:S01]  /*6f30*/  HMMA.16816.F32.BF16 R16, R132.reuse, R158, R16 ;  /* 0x0000009e8410723c */ /* 0x040fe20000041810 */
[----:B------:R-:W2:Y:S05]  /*6f40*/  LDSM.16.MT88.4 R156, [R0+0xc400] ;  /* 0x00c40000009c783b */ /* 0x000eaa0000004200 */
        /* <DEDUP_REMOVED lines=17> */
[C---:B------:R-:W-:Y:S06]  /*7060*/  HMMA.16816.F32.BF16 R12, R136.reuse, R156, R12 ;  /* 0x0000009c880c723c */ /* 0x040fec000004180c */
[C---:B------:R-:W-:Y:S01]  /*7070*/  HMMA.16816.F32.BF16 R16, R136.reuse, R158, R16 ;  /* 0x0000009e8810723c */ /* 0x040fe20000041810 */
[----:B------:R-:W2:Y:S05]  /*7080*/  LDSM.16.MT88.4 R156, [R0+0xcc00] ;  /* 0x00cc0000009c783b */ /* 0x000eaa0000004200 */
[C---:B---3--:R-:W-:Y:S06]  /*7090*/  HMMA.16816.F32.BF16 R20, R136.reuse, R32, R20 ;  /* 0x000000208814723c */ /* 0x048fec0000041814 */
[----:B------:R-:W-:Y:S01]  /*70a0*/  HMMA.16816.F32.BF16 R24, R136, R34, R24 ;  /* 0x000000228818723c */ /* 0x000fe20000041818 */
[----:B------:R3:W2:Y:S04]  /*70b0*/  LDSM.16.MT88.4 R32, [R0+0xec00] ;  /* 0x00ec00000020783b */ /* 0x0006a80000004200 */
[----:B------:R-:W-:Y:S01]  /*70c0*/  LDSM.16.MT88.4 R136, [R3+0x2400] ;  /* 0x002400000388783b */ /* 0x000fe20000004200 */
[C---:B----4-:R-:W-:Y:S06]  /*70d0*/  HMMA.16816.F32.BF16 R4, R132.reuse, R148, R4 ;  /* 0x000000948404723c */ /* 0x050fec0000041804 */
[C---:B------:R-:W-:Y:S06]  /*70e0*/  HMMA.16816.F32.BF16 R8, R132.reuse, R150, R8 ;  /* 0x000000968408723c */ /* 0x040fec0000041808 */
[C---:B------:R-:W-:Y:S06]  /*70f0*/  HMMA.16816.F32.BF16 R12, R132.reuse, R152, R12 ;  /* 0x00000098840c723c */ /* 0x040fec000004180c */
[C---:B------:R-:W-:Y:S01]  /*7100*/  HMMA.16816.F32.BF16 R16, R132.reuse, R154, R16 ;  /* 0x0000009a8410723c */ /* 0x040fe20000041810 */
[----:B---3--:R-:W-:Y:S05]  /*7110*/  IMAD.U32 R0, RZ, RZ, UR16 ;  /* 0x00000010ff007e24 */ /* 0x008fea000f8e00ff */
[C---:B-1----:R-:W-:Y:S06]  /*7120*/  HMMA.16816.F32.BF16 R20, R132.reuse, R28, R20 ;  /* 0x0000001c8414723c */ /* 0x042fec0000041814 */
[----:B------:R-:W-:Y:S05]  /*7130*/  HMMA.16816.F32.BF16 R24, R132, R30, R24 ;  /* 0x0000001e8418723c */ /* 0x000fea0000041818 */
[----:B------:R-:W-:Y:S01]  /*7140*/  IMAD.MOV.U32 R28, RZ, RZ, R218 ;  /* 0x000000ffff1c7224 */ /* 0x000fe200078e00da */
[C---:B--2---:R-:W-:Y:S01]  /*7150*/  HMMA.16816.F32.BF16 R4, R140.reuse, R144, R4 ;  /* 0x000000908c04723c */ /* 0x044fe20000041804 */
        /* <DEDUP_REMOVED lines=29> */
[----:B-1----:R-:W-:Y:S02]  /*7330*/  IMAD.U32 R30, RZ, RZ, UR33 ;  /* 0x00000021ff1e7e24 */ /* 0x002fe4000f8e00ff */
[----:B------:R-:W-:Y:S01]  /*7340*/  IMAD.U32 R31, RZ, RZ, UR34 ;  /* 0x00000022ff1f7e24 */ /* 0x000fe2000f8e00ff */
[----:B------:R-:W-:Y:S02]  /*7350*/  LDSM.16.MT88.4 R132, [R2+0x17800] ;  /* 0x017800000284783b */ /* 0x000fe40000004200 */
[-C--:B------:R-:W-:Y:S01]  /*7360*/  LEA R30, P1, R30, R28.reuse, 0x2 ;  /* 0x0000001c1e1e7211 */ /* 0x080fe200078210ff */
[----:B--2---:R-:W-:Y:S01]  /*7370*/  IMAD.U32 R4, RZ, RZ, UR32 ;  /* 0x00000020ff047e24 */ /* 0x004fe2000f8e00ff */
[-C--:B------:R-:W-:Y:S04]  /*7380*/  LEA.HI.X.SX32 R35, R31, R29.reuse, 0x2, P2 ;  /* 0x0000001d1f237211 */ /* 0x080fe800010f16ff */
[-C--:B------:R-:W-:Y:S01]  /*7390*/  LEA R4, P0, R4, R28.reuse, 0x2 ;  /* 0x0000001c04047211 */ /* 0x080fe200078010ff */
[----:B------:R1:W-:Y:S01]  /*73a0*/  REDG.E.ADD.F32.FTZ.RN.STRONG.GPU desc[UR6][R34.64], R7 ;  /* 0x00000007220079a6 */ /* 0x0003e2000c10f386 */
[----:B---3--:R-:W-:Y:S05]  /*73b0*/  IMAD.U32 R5, RZ, RZ, UR33 ;  /* 0x00000021ff057e24 */ /* 0x008fea000f8e00ff */
[-C--:B------:R-:W-:Y:S01]  /*73c0*/  LEA.HI.X.SX32 R31, R5, R29.reuse, 0x2, P1 ;  /* 0x0000001d051f7211 */ /* 0x080fe200008f16ff */
[----:B----4-:R-:W-:Y:S01]  /*73d0*/  IMAD.U32 R6, RZ, RZ, UR26 ;  /* 0x0000001aff067e24 */ /* 0x010fe2000f8e00ff */
[-C--:B------:R-:W-:Y:S01]  /*73e0*/  LEA.HI.X.SX32 R5, R0, R29.reuse, 0x2, P0 ;  /* 0x0000001d00057211 */ /* 0x080fe200000f16ff */
[----:B------:R-:W-:Y:S02]  /*73f0*/  IMAD.U32 R0, RZ, RZ, UR31 ;  /* 0x0000001fff007e24 */ /* 0x000fe4000f8e00ff */
[----:B------:R2:W-:Y:S04]  /*7400*/  REDG.E.ADD.F32.FTZ.RN.STRONG.GPU desc[UR6][R30.64], R8 ;  /* 0x000000081e0079a6 */ /* 0x0005e8000c10f386 */
        /* <DEDUP_REMOVED lines=316> */
.L_x_893:
        /* <DEDUP_REMOVED lines=19> */
.L_x_894:
        /* <DEDUP_REMOVED lines=31> */
[----:B------:R-:W-:Y:S01]  /*8af0*/  ULDC UR15, c[0x0][0x2d0] ;  /* 0x0000b400000f7ab9 */ /* 0x000fe20000000800 */
[----:B------:R-:W2:Y:S01]  /*8b00*/  LDS.128 R20, [R160+0xb000] ;  /* 0x00b00000a0147984 */ /* 0x000ea20000000c00 */
[----:B------:R-:W-:Y:S01]  /*8b10*/  ISETP.GE.AND P5, PT, R232, UR15, PT ;  /* 0x0000000fe8007c0c */ /* 0x000fe2000bfa6270 */
[----:B------:R-:W-:Y:S01]  /*8b20*/  IMAD R0, R25, UR12, RZ ;  /* 0x0000000c19007c24 */ /* 0x000fe2000f8e02ff */
[----:B------:R-:W-:Y:S01]  /*8b30*/  MOV R5, R24 ;  /* 0x0000001800057202 */ /* 0x000fe20000000f00 */
[----:B------:R-:W3:Y:S01]  /*8b40*/  LDS.128 R16, [R160+0xd000] ;  /* 0x00d00000a0107984 */ /* 0x000ee20000000c00 */
[----:B------:R-:W-:Y:S01]  /*8b50*/  IMAD.MOV.U32 R4, RZ, RZ, R8 ;  /* 0x000000ffff047224 */ /* 0x000fe200078e0008 */
[----:B------:R-:W-:Y:S01]  /*8b60*/  ISETP.GE.AND P2, PT, R240, UR15, PT ;  /* 0x0000000ff0007c0c */ /* 0x000fe2000bf46270 */
[----:B------:R-:W-:Y:S01]  /*8b70*/  IMAD R0, R243, UR13, R0 ;  /* 0x0000000df3007c24 */ /* 0x000fe2000f8e0200 */
[----:B------:R-:W-:Y:S01]  /*8b80*/  ISETP.GE.AND P1, PT, R241, UR15, PT ;  /* 0x0000000ff1007c0c */ /* 0x000fe2000bf26270 */
[----:B------:R-:W-:Y:S01]  /*8b90*/  IMAD.WIDE.U32 R10, R243, UR12, R4 ;  /* 0x0000000cf30a7c25 */ /* 0x000fe2000f8e0004 */
        /* <DEDUP_REMOVED lines=8> */
.L_x_896:
[----:B------:R-:W-:Y:S05]  /*8c20*/  BSYNC B0 ;  /* 0x0000000000007941 */ /* 0x000fea0003800000 */
.L_x_895:
[----:B------:R-:W-:Y:S04]  /*8c30*/  BSSY B0, `(.L_x_897) ;  /* 0x0000014000007945 */ /* 0x000fe80003800000 */
        /* <DEDUP_REMOVED lines=8> */
[----:B------:R-:W-:Y:S01]  /*8cc0*/  IMAD.WIDE.U32 R8, R0, UR12, R4 ;  /* 0x0000000c00087c25 */ /* 0x000fe2000f8e0004 */
[----:B------:R-:W-:Y:S02]  /*8cd0*/  ISETP.GE.AND P1, PT, R240, UR8, PT ;  /* 0x00000008f0007c0c */ /* 0x000fe4000bf26270 */
[----:B------:R-:W-:Y:S01]  /*8ce0*/  ISETP.GE.AND P0, PT, R241, UR8, PT ;  /* 0x00000008f1007c0c */ /* 0x000fe2000bf06270 */
[----:B------:R-:W-:Y:S01]  /*8cf0*/  IMAD R3, R3, UR12, RZ ;  /* 0x0000000c03037c24 */ /* 0x000fe2000f8e02ff */
[----:B------:R-:W-:-:S03]  /*8d00*/  LEA R4, P5, R8, UR16, 0x1 ;  /* 0x0000001008047c11 */ /* 0x000fc6000f8a08ff */
[----:B------:R-:W-:-:S04]  /*8d10*/  IMAD R0, R0, UR13, R3 ;  /* 0x0000000d00007c24 */ /* 0x000fc8000f8e0203 */
[----:B------:R-:W-:-:S05]  /*8d20*/  IMAD.IADD R0, R9, 0x1, R0 ;  /* 0x0000000109007824 */ /* 0x000fca00078e0200 */
[----:B------:R-:W-:-:S05]  /*8d30*/  LEA.HI.X R5, R8, UR17, R0, 0x1, P5 ;  /* 0x0000001108057c11 */ /* 0x000fca000a8f0c00 */
[----:B------:R2:W-:Y:S04]  /*8d40*/  @!P2 STG.E.128 desc[UR6][R4.64], R36 ;  /* 0x000000240400a986 */ /* 0x0005e8000c101d06 */
[----:B---3--:R2:W-:Y:S04]  /*8d50*/  @!P1 STG.E.128 desc[UR6][R4.64+0x40], R32 ;  /* 0x0000402004009986 */ /* 0x0085e8000c101d06 */
[----:B----4-:R2:W-:Y:S02]  /*8d60*/  @!P0 STG.E.128 desc[UR6][R4.64+0x80], R28 ;  /* 0x0000801c04008986 */ /* 0x0105e4000c101d06 */
.L_x_898:
[----:B------:R-:W-:Y:S05]  /*8d70*/  BSYNC B0 ;  /* 0x0000000000007941 */ /* 0x000fea0003800000 */
.L_x_897:
        /* <DEDUP_REMOVED lines=32> */
[----:B--2---:R2:W-:Y:S04]  /*8f80*/  @!P2 STG.E.128 desc[UR6][R4.64], R16 ;  /* 0x000000100400a986 */ /* 0x0045e8000c101d06 */
[----:B------:R2:W-:Y:S04]  /*8f90*/  @!P1 STG.E.128 desc[UR6][R4.64+0x40], R12 ;  /* 0x0000400c04009986 */ /* 0x0005e8000c101d06 */
[----:B-1----:R2:W-:Y:S02]  /*8fa0*/  @!P0 STG.E.128 desc[UR6][R4.64+0x80], R160 ;  /* 0x000080a004008986 */ /* 0x0025e4000c101d06 */
.L_x_900:
[----:B------:R-:W-:Y:S05]  /*8fb0*/  BSYNC B0 ;  /* 0x0000000000007941 */ /* 0x000fea0003800000 */
.L_x_899:
[----:B------:R-:W-:Y:S05]  /*8fc0*/  @P3 BRA `(.L_x_901) ;  /* 0x0000000800b83947 */ /* 0x000fea0003800000 */
[----:B------:R-:W-:Y:S01]  /*8fd0*/  IADD3 R0, P0, R243, 0x40, RZ ;  /* 0x00000040f3007810 */ /* 0x000fe20007f1e0ff */
[----:B------:R-:W-:Y:S01]  /*8fe0*/  IMAD.MOV.U32 R7, RZ, RZ, R3 ;  /* 0x000000ffff077224 */ /* 0x000fe200078e0003 */
[----:B------:R-:W-:Y:S01]  /*8ff0*/  ULDC UR5, c[0x0][0x2d0] ;  /* 0x0000b40000057ab9 */ /* 0x000fe20000000800 */
[----:B------:R-:W-:Y:S01]  /*9000*/  ULDC.64 UR8, c[0x0][0x3f8] ;  /* 0x0000fe0000087ab9 */ /* 0x000fe20000000a00 */
[----:B------:R-:W-:Y:S01]  /*9010*/  ISETP.GE.AND P1, PT, R232, UR5, PT ;  /* 0x00000005e8007c0c */ /* 0x000fe2000bf26270 */
[----:B--2---:R-:W-:Y:S01]  /*9020*/  IMAD.X R4, RZ, RZ, R25, P0 ;  /* 0x000000ffff047224 */ /* 0x004fe200000e0619 */
        /* <DEDUP_REMOVED lines=13> */
.L_x_876:
        /* <DEDUP_REMOVED lines=23> */
.L_x_902:
        /* <DEDUP_REMOVED lines=21> */
.L_x_903:
        /* <DEDUP_REMOVED lines=13> */
[----:B------:R-:W-:Y:S01]  /*9490*/  ISETP.GE.AND P3, PT, R3, UR8, PT ;  /* 0x0000000803007c0c */ /* 0x000fe2000bf66270 */
[C---:B------:R-:W-:Y:S01]  /*94a0*/  VIADD R10, R232.reuse, 0x20 ;  /* 0x00000020e80a7836 */ /* 0x040fe20000000000 */
[----:B------:R-:W-:Y:S01]  /*94b0*/  IADD3.X R7, R5, UR20, R0, P0, !PT ;  /* 0x0000001405077c10 */ /* 0x000fe200087fe400 */
[----:B------:R-:W-:Y:S01]  /*94c0*/  IMAD.U32 R0, RZ, RZ, UR14 ;  /* 0x0000000eff007e24 */ /* 0x000fe2000f8e00ff */
[----:B------:R-:W-:Y:S01]  /*94d0*/  UIMAD UR15, UR58, UR15, UR5 ;  /* 0x0000000f3a0f72a4 */ /* 0x000fe2000f8e0205 */
[----:B------:R-:W-:-:S02]  /*94e0*/  IADD3 R11, R232, 0x40, RZ ;  /* 0x00000040e80b7810 */ /* 0x000fc40007ffe0ff */
[----:B------:R-:W-:Y:S01]  /*94f0*/  IMAD.WIDE.U32 R6, R0, UR58, R6 ;  /* 0x0000003a00067c25 */ /* 0x000fe2000f8e0006 */
[----:B------:R-:W-:-:S04]  /*9500*/  SHF.R.S32.HI R12, RZ, 0x1f, R243 ;  /* 0x0000001fff0c7819 */ /* 0x000fc800000114f3 */
        /* <DEDUP_REMOVED lines=18> */
.L_x_905:
[----:B------:R-:W-:Y:S05]  /*9630*/  BSYNC B0 ;  /* 0x0000000000007941 */ /* 0x000fea0003800000 */
.L_x_904:
        /* <DEDUP_REMOVED lines=19> */
.L_x_907:
[----:B------:R-:W-:Y:S05]  /*9770*/  BSYNC B0 ;  /* 0x0000000000007941 */ /* 0x000fea0003800000 */
.L_x_906:
        /* <DEDUP_REMOVED lines=32> */
.L_x_909:
[----:B------:R-:W-:Y:S05]  /*9980*/  BSYNC B0 ;  /* 0x0000000000007941 */ /* 0x000fea0003800000 */
.L_x_908:
        /* <DEDUP_REMOVED lines=18> */
.L_x_901:
[----:B------:R-:W-:Y:S05]  /*9ab0*/  BSYNC B1 ;  /* 0x0000000000017941 */ /* 0x000fea0003800000 */
.L_x_871:
[----:B------:R-:W3:Y:S01]  /*9ac0*/  LDL R3, [R1] ;  /* 0x0000000001037983 */ /* 0x000ee20000100800 */
[----:B------:R-:W-:Y:S02]  /*9ad0*/  ULDC UR5, c[0x0][0xc] ;  /* 0x0000030000057ab9 */ /* 0x000fe40000000800 */
[----:B------:R-:W-:Y:S01]  /*9ae0*/  UIADD3 UR37, UR5, UR37, URZ ;  /* 0x0000002505257290 */ /* 0x000fe2000fffe03f */
[----:B---3--:R-:W-:-:S13]  /*9af0*/  R2UR UR8, R3 ;  /* 0x00000000030872ca */ /* 0x008fda00000e0000 */
[----:B------:R-:W-:-:S06]  /*9b00*/  UISETP.GE.AND UP0, UPT, UR37, UR8, UPT ;  /* 0x000000082500728c */ /* 0x000fcc000bf06270 */
[----:B------:R-:W-:-:S13]  /*9b10*/  PLOP3.LUT P0, PT, PT, PT, UP0, 0x80, 0x0 ;  /* 0x000000000000781c */ /* 0x000fda0003f0f008 */
[----:B------:R-:W-:Y:S05]  /*9b20*/  @P0 BRA `(.L_x_910) ;  /* 0x0000000000040947 */ /* 0x000fea0003800000 */
[----:B------:R-:W-:Y:S05]  /*9b30*/  BRA `(.L_x_911) ;  /* 0xffffff70002c7947 */ /* 0x000fea000383ffff */
.L_x_910:
[----:B------:R-:W-:Y:S05]  /*9b40*/  EXIT ;  /* 0x000000000000794d */ /* 0x000fea0003800000 */
.L_x_912:
        /* <DEDUP_REMOVED lines=11> */
.L_x_1306:


//--------------------- .text._ZN5flash44flash_bwd_dq_dk_dv_loop_seqk_parallel_kernelI23Flash_bwd_kernel_traitsILi96ELi64ELi128ELi8ELi2ELi4ELi4ELb0ELb0EN7cutlass10bfloat16_tE19Flash_kernel_traitsILi96ELi64ELi128ELi8ES3_EELb1ELb0ELb1ELb0ELb0ELb0ELb0EEEvNS_16Flash_bwd_paramsE --------------------------
	.section	.text._ZN5flash44flash_bwd_dq_dk_dv_loop_seqk_parallel_kernelI23Flash_bwd_kernel_traitsILi96ELi64ELi128ELi8ELi2ELi4ELi4ELb0ELb0EN7cutlass10bfloat16_tE19Flash_kernel_traitsILi96ELi64ELi128ELi8ES3_EELb1ELb0ELb1ELb0ELb0ELb0ELb0EEEvNS_16Flash_bwd_paramsE,"ax",@progbits
	.align	128
        .global         _ZN5flash44flash_bwd_dq_dk_dv_loop_seqk_parallel_kernelI23Flash_bwd_kernel_traitsILi96ELi64ELi128ELi8ELi2ELi4ELi4ELb0ELb0EN7cutlass10bfloat16_tE19Flash_kernel_traitsILi96ELi64ELi128ELi8ES3_EELb1ELb0ELb1ELb0ELb0ELb0ELb0EEEvNS_16Flash_bwd_paramsE
        .type           _ZN5flash44flash_bwd_dq_dk_dv_loop_seqk_parallel_kernelI23Flash_bwd_kernel_traitsILi96ELi64ELi128ELi8ELi2ELi4ELi4ELb0ELb0EN7cutlass10bfloat16_tE19Flash_kernel_traitsILi96ELi64ELi128ELi8ES3_EELb1ELb0ELb1ELb0ELb0ELb0ELb0EEEvNS_16Flash_bwd_paramsE,@function
        .size           _ZN5flash44flash_bwd_dq_dk_dv_loop_seqk_parallel_kernelI23Flash_bwd_kernel_traitsILi96ELi64ELi128ELi8ELi2ELi4ELi4ELb0ELb0EN7cutlass10bfloat16_tE19Flash_kernel_traitsILi96ELi64ELi128ELi8ES3_EELb1ELb0ELb1ELb0ELb0ELb0ELb0EEEvNS_16Flash_bwd_paramsE,(.L_x_1307 - _ZN5flash44flash_bwd_dq_dk_dv_loop_seqk_parallel_kernelI23Flash_bwd_kernel_traitsILi96ELi64ELi128ELi8ELi2ELi4ELi4ELb0ELb0EN7cutlass10bfloat16_tE19Flash_kernel_traitsILi96ELi64ELi128ELi8ES3_EELb1ELb0ELb1ELb0ELb0ELb0ELb0EEEvNS_16Flash_bwd_paramsE)
        .other          _ZN5flash44flash_bwd_dq_dk_dv_loop_seqk_parallel_kernelI23Flash_bwd_kernel_traitsILi96ELi64ELi128ELi8ELi2ELi4ELi4ELb0ELb0EN7cutlass10bfloat16_tE19Flash_kernel_traitsILi96ELi64ELi128ELi8ES3_EELb1ELb0ELb1ELb0ELb0ELb0ELb0EEEvNS_16Flash_bwd_paramsE,@"STO_CUDA_ENTRY STV_DEFAULT"
_ZN5flash44flash_bwd_dq_dk_dv_loop_seqk_parallel_kernelI23Flash_bwd_kernel_traitsILi96ELi64ELi128ELi8ELi2ELi4ELi4ELb0ELb0EN7cutlass10bfloat16_tE19Flash_kernel_traitsILi96ELi64ELi128ELi8ES3_EELb1ELb0ELb1ELb0ELb0ELb0ELb0EEEvNS_16Flash_bwd_paramsE:
.text._ZN5flash44flash_bwd_dq_dk_dv_loop_seqk_parallel_kernelI23Flash_bwd_kernel_traitsILi96ELi64ELi128ELi8ELi2ELi4ELi4ELb0ELb0EN7cutlass10bfloat16_tE19Flash_kernel_traitsILi96ELi64ELi128ELi8ES3_EELb1ELb0ELb1ELb0ELb0ELb0ELb0EEEvNS_16Flash_bwd_paramsE:
[----:B------:R-:W-:Y:S08]  /*0000*/  LDC R1, c[0x0][0x28] ;  /* 0x00000a00ff017b82 */ /* 0x000ff00000000800 */
[----:B------:R-:W1:Y:S01]  /*0010*/  S2UR UR16, SR_CTAID.X ;  /* 0x00000000001079c3 */ /* 0x000e620000002500 */
[----:B------:R-:W-:Y:S02]  /*0020*/  ULDC UR4, c[0x0][0x2c8] ;  /* 0x0000b20000047ab9 */ /* 0x000fe40000000800 */
[----:B------:R-:W-:-:S04]  /*0030*/  UIADD3 UR5, UR4, 0x7f, URZ ;  /* 0x0000007f04057890 */ /* 0x000fc8000fffe03f */
[----:B------:R-:W-:-:S04]  /*0040*/  USHF.R.S32.HI UR4, URZ, 0x1f, UR5 ;  /* 0x0000001f3f047899 */ /* 0x000fc80008011405 */
[----:B------:R-:W-:-:S04]  /*0050*/  ULEA.HI UR4, UR4, UR5, URZ, 0x7 ;  /* 0x0000000504047291 */ /* 0x000fc8000f8f383f */
[----:B------:R-:W-:-:S06]  /*0060*/  USHF.R.S32.HI UR6, URZ, 0x7, UR4 ;  /* 0x000000073f067899 */ /* 0x000fcc0008011404 */
[----:B------:R-:W-:Y:S01]  /*0070*/  MOV R251, UR6 ;  /* 0x0000000600fb7c02 */ /* 0x000fe20008000f00 */
[----:B-1----:R-:W-:-:S06]  /*0080*/  UISETP.GE.AND UP0, UPT, UR16, UR6, UPT ;  /* 0x000000061000728c */ /* 0x002fcc000bf06270 */
        /* <DEDUP_REMOVED lines=8> */
[----:B------:R-:W-:Y:S02]  /*0110*/  IMAD.MOV.U32 R182, RZ, RZ, 0x40 ;  /* 0x00000040ffb67424 */ /* 0x000fe400078e00ff */
[----:B------:R-:W3:Y:S08]  /*0120*/  S2UR UR61, SR_CTAID.Z ;  /* 0x00000000003d79c3 */ /* 0x000ef00000002700 */
[----:B------:R-:W4:Y:S01]  /*0130*/  S2UR UR60, SR_CTAID.Y ;  /* 0x00000000003c79c3 */ /* 0x000f220000002600 */
[----:B--2---:R-:W-:Y:S01]  /*0140*/  ULEA UR4, UR4, UR5, 0x18 ;  /* 0x0000000504047291 */ /* 0x004fe2000f8ec03f */
        /* <DEDUP_REMOVED lines=17> */
[----:B------:R-:W-:Y:S01]  /*0260*/  SHF.R.S32.HI R245, RZ, 0x2, R2 ;  /* 0x00000002fff57819 */ /* 0x000fe20000011402 */
[----:B------:R-:W-:Y:S01]  /*0270*/  IMAD.IADD R6, R8, 0x1, -R6 ;  /* 0x0000000108067824 */ /* 0x000fe200078e0a06 */
[----:B------:R-:W-:Y:S01]  /*0280*/  SHF.R.S32.HI R5, RZ, 0x1f, R3 ;  /* 0x0000001fff057819 */ /* 0x000fe20000011403 */
[----:B------:R-:W-:Y:S01]  /*0290*/  IMAD.SHL.U32 R228, R18, 0x8, RZ ;  /* 0x0000000812e47824 */ /* 0x000fe200078e00ff */
[----:B------:R-:W-:-:S02]  /*02a0*/  SHF.R.S32.HI R8, RZ, 0x3, R17 ;  /* 0x00000003ff087819 */ /* 0x000fc40000011411 */
[----:B------:R-:W-:Y:S02]  /*02b0*/  SHF.R.S32.HI R9, RZ, 0x4, R4 ;  /* 0x00000004ff097819 */ /* 0x000fe40000011404 */
[-C--:B------:R-:W-:Y:S02]  /*02c0*/  LEA.HI R7, R3, R0.reuse, RZ, 0x1 ;  /* 0x0000000003077211 */ /* 0x080fe400078f08ff */
[----:B------:R-:W-:Y:S02]  /*02d0*/  LEA.HI R12, R2, R245, RZ, 0x1 ;  /* 0x000000f5020c7211 */ /* 0x000fe400078f08ff */
[----:B------:R-:W-:Y:S01]  /*02e0*/  LEA.HI R3, R5, R0, RZ, 0x2 ;  /* 0x0000000005037211 */ /* 0x000fe200078f10ff */
[----:B------:R-:W-:Y:S01]  /*02f0*/  IMAD.SHL.U32 R5, R8, 0x40, RZ ;  /* 0x0000004008057824 */ /* 0x000fe200078e00ff */
[----:B------:R-:W-:Y:S02]  /*0300*/  LEA.HI R11, R4, R9, RZ, 0x1 ;  /* 0x00000009040b7211 */ /* 0x000fe400078f08ff */
[----:B------:R-:W-:-:S02]  /*0310*/  LOP3.LUT R4, R12, 0x7fffffe, RZ, 0xc0, !PT ;  /* 0x07fffffe0c047812 */ /* 0x000fc400078ec0ff */
        /* <DEDUP_REMOVED lines=9> */
[----:B------:R-:W-:-:S02]  /*03b0*/  LOP3.LUT R3, R3, 0x18, R228, 0xf8, !PT ;  /* 0x0000001803037812 */ /* 0x000fc400078ef8e4 */
[----:B------:R-:W-:Y:S02]  /*03c0*/  SHF.R.S32.HI R0, RZ, 0x1f, R2 ;  /* 0x0000001fff007819 */ /* 0x000fe40000011402 */
[----:B------:R-:W-:Y:S02]  /*03d0*/  LOP3.LUT R2, R3, R5, RZ, 0x3c, !PT ;  /* 0x0000000503027212 */ /* 0x000fe400078e3cff */
[----:B------:R-:W-:Y:S02]  /*03e0*/  LOP3.LUT R4, R11, 0xfffffffe, RZ, 0xc0, !PT ;  /* 0xfffffffe0b047812 */ /* 0x000fe400078ec0ff */
[----:B------:R-:W-:Y:S01]  /*03f0*/  SHF.R.S32.HI R7, RZ, 0x1f, R10 ;  /* 0x0000001fff077819 */ /* 0x000fe2000001140a */
[----:B------:R-:W-:Y:S01]  /*0400*/  IMAD.U32 R246, R246, 0x20, R2 ;  /* 0x00000020f6f67824 */ /* 0x000fe200078e0002 */
[----:B------:R-:W-:Y:S01]  /*0410*/  LEA.HI R2, R6, R6, RZ, 0x1 ;  /* 0x0000000606027211 */ /* 0x000fe200078f08ff */
[----:B------:R-:W-:Y:S01]  /*0420*/  IMAD.IADD R12, R9, 0x1, -R4 ;  /* 0x00000001090c7824 */ /* 0x000fe200078e0a04 */
[----:B------:R-:W-:-:S02]  /*0430*/  LEA.HI R237, R7, R10, RZ, 0x2 ;  /* 0x0000000a07ed7211 */ /* 0x000fc400078f10ff */
[----:B------:R-:W-:Y:S02]  /*0440*/  LEA.HI R4, R14, R14, RZ, 0x1 ;  /* 0x0000000e0e047211 */ /* 0x000fe400078f08ff */
[--C-:B------:R-:W-:Y:S02]  /*0450*/  SHF.R.S32.HI R3, RZ, 0x1, R2.reuse ;  /* 0x00000001ff037819 */ /* 0x100fe40000011402 */
[----:B------:R-:W-:Y:S02]  /*0460*/  SHF.R.S32.HI R7, RZ, 0x1f, R2 ;  /* 0x0000001fff077819 */ /* 0x000fe40000011402 */
[----:B------:R-:W-:Y:S02]  /*0470*/  LEA.HI R0, R0, R245, RZ, 0x3 ;  /* 0x000000f500007211 */ /* 0x000fe400078f18ff */
[----:B------:R-:W-:Y:S02]  /*0480*/  LOP3.LUT R2, R2, 0x7fffffe, RZ, 0xc0, !PT ;  /* 0x07fffffe02027812 */ /* 0x000fe400078ec0ff */
[----:B------:R-:W-:-:S02]  /*0490*/  LOP3.LUT R5, R4, 0x7fffffe, RZ, 0xc0, !PT ;  /* 0x07fffffe04057812 */ /* 0x000fc400078ec0ff */
[----:B------:R-:W-:Y:S01]  /*04a0*/  LEA.HI R8, R7, R3, RZ, 0x2 ;  /* 0x0000000307087211 */ /* 0x000fe200078f10ff */
[----:B------:R-:W-:Y:S01]  /*04b0*/  IMAD.IADD R19, R6, 0x1, -R2 ;  /* 0x0000000106137824 */ /* 0x000fe200078e0a02 */
[----:B------:R-:W-:Y:S01]  /*04c0*/  LOP3.LUT R0, R0, 0xfffffff8, RZ, 0xc0, !PT ;  /* 0xfffffff800007812 */ /* 0x000fe200078ec0ff */
[----:B------:R-:W-:Y:S01]  /*04d0*/  IMAD.IADD R10, R14, 0x1, -R5 ;  /* 0x000000010e0a7824 */ /* 0x000fe200078e0a05 */
[----:B------:R-:W-:Y:S01]  /*04e0*/  LOP3.LUT R8, R8, 0xfffffffc, RZ, 0xc0, !PT ;  /* 0xfffffffc08087812 */ /* 0x000fe200078ec0ff */
[----:B------:R-:W-:Y:S01]  /*04f0*/  IMAD R2, R244, 0x4, R12 ;  /* 0x00000004f4027824 */ /* 0x000fe200078e020c */
[----:B------:R-:W-:Y:S01]  /*0500*/  SHF.R.S32.HI R9, RZ, 0x1f, R6 ;  /* 0x0000001fff097819 */ /* 0x000fe20000011406 */
[----:B------:R-:W-:Y:S01]  /*0510*/  IMAD.IADD R0, R245, 0x1, -R0 ;  /* 0x00000001f5007824 */ /* 0x000fe200078e0a00 */
[----:B------:R-:W-:Y:S01]  /*0520*/  SHF.R.S32.HI R237, RZ, 0x2, R237 ;  /* 0x00000002ffed7819 */ /* 0x000fe200000114ed */
[----:B------:R-:W-:Y:S01]  /*0530*/  IMAD R177, R2, 0x8, R10 ;  /* 0x0000000802b17824 */ /* 0x000fe200078e020a */
[----:B------:R-:W-:Y:S01]  /*0540*/  LEA.HI R9, R9, R6, RZ, 0x3 ;  /* 0x0000000609097211 */ /* 0x000fe200078f18ff */
[----:B------:R-:W-:Y:S01]  /*0550*/  IMAD.IADD R15, R3, 0x1, -R8 ;  /* 0x00000001030f7824 */ /* 0x000fe200078e0a08 */
[----:B------:R-:W-:Y:S01]  /*0560*/  SHF.R.S32.HI R2, RZ, 0x1, R4 ;  /* 0x00000001ff027819 */ /* 0x000fe20000011404 */
[----:B------:R-:W-:Y:S01]  /*0570*/  IMAD.SHL.U32 R3, R14, 0x40, RZ ;  /* 0x000000400e037824 */ /* 0x000fe200078e00ff */
[----:B------:R-:W-:Y:S01]  /*0580*/  LEA.HI R14, R0, R0, RZ, 0x1 ;  /* 0x00000000000e7211 */ /* 0x000fe200078f08ff */
[----:B------:R-:W-:Y:S01]  /*0590*/  IMAD R237, R250, 0x10, R237 ;  /* 0x00000010faed7824 */ /* 0x000fe200078e02ed */
[----:B------:R-:W-:Y:S01]  /*05a0*/  LOP3.LUT R7, R9, 0xfffffff8, RZ, 0xc0, !PT ;  /* 0xfffffff809077812 */ /* 0x000fe200078ec0ff */
[C---:B------:R-:W-:Y:S01]  /*05b0*/  IMAD.SHL.U32 R4, R2.reuse, 0x40, RZ ;  /* 0x0000004002047824 */ /* 0x040fe200078e00ff */
[----:B------:R-:W-:-:S02]  /*05c0*/  LOP3.LUT P4, RZ, R2, 0x2, RZ, 0xc0, !PT ;  /* 0x0000000202ff7812 */ /* 0x000fc4000788c0ff */
[----:B------:R-:W-:Y:S01]  /*05d0*/  LOP3.LUT R2, R14, 0x3fffffe, RZ, 0xc0, !PT ;  /* 0x03fffffe0e027812 */ /* 0x000fe200078ec0ff */
[----:B------:R-:W-:Y:S01]  /*05e0*/  IMAD.IADD R11, R6, 0x1, -R7 ;  /* 0x00000001060b7824 */ /* 0x000fe200078e0a07 */
[----:B------:R-:W-:Y:S01]  /*05f0*/  LOP3.LUT R5, R0, 0x1, RZ, 0xc0, !PT ;  /* 0x0000000100057812 */ /* 0x000fe200078ec0ff */
[----:B------:R-:W-:Y:S01]  /*0600*/  IMAD.SHL.U32 R6, R18, 0x2, RZ ;  /* 0x0000000212067824 */ /* 0x000fe200078e00ff */
[C---:B------:R-:W-:Y:S01]  /*0610*/  LOP3.LUT P2, RZ, R0.reuse, 0x2, RZ, 0xc0, !PT ;  /* 0x0000000200ff7812 */ /* 0x040fe2000784c0ff */
[C---:B------:R-:W-:Y:S01]  /*0620*/  IMAD.IADD R18, R0.reuse, 0x1, -R2 ;  /* 0x0000000100127824 */ /* 0x040fe200078e0a02 */
[----:B------:R-:W-:Y:S01]  /*0630*/  ISETP.NE.U32.AND P3, PT, R5, 0x1, PT ;  /* 0x000000010500780c */ /* 0x000fe20003f65070 */
[----:B------:R-:W-:Y:S01]  /*0640*/  IMAD.SHL.U32 R0, R0, 0x40, RZ ;  /* 0x0000004000007824 */ /* 0x000fe200078e00ff */
[----:B------:R-:W-:Y:S01]  /*0650*/  LOP3.LUT R5, R3, 0x1c0, RZ, 0xc0, !PT ;  /* 0x000001c003057812 */ /* 0x000fe200078ec0ff */
[----:B------:R-:W-:Y:S01]  /*0660*/  IMAD.SHL.U32 R7, R13, 0x10, RZ ;  /* 0x000000100d077824 */ /* 0x000fe200078e00ff */
[----:B------:R-:W-:-:S02]  /*0670*/  SHF.R.S32.HI R3, RZ, 0x3, R9 ;  /* 0x00000003ff037819 */ /* 0x000fc40000011409 */
[----:B------:R-:W-:Y:S01]  /*0680*/  SHF.R.S32.HI R10, RZ, 0x7, R16 ;  /* 0x00000007ff0a7819 */ /* 0x000fe20000011410 */
[----:B------:R-:W-:Y:S01]  /*0690*/  IMAD.SHL.U32 R16, R244, 0x20, RZ ;  /* 0x00000020f4107824 */ /* 0x000fe200078e00ff */
[----:B------:R-:W-:Y:S01]  /*06a0*/  LOP3.LUT R2, R4, 0xc0, RZ, 0xc0, !PT ;  /* 0x000000c004027812 */ /* 0x000fe200078ec0ff */
[----:B------:R-:W-:Y:S01]  /*06b0*/  IMAD R20, R3, 0x8, R19 ;  /* 0x0000000803147824 */ /* 0x000fe200078e0213 */
[----:B------:R-:W-:Y:S01]  /*06c0*/  LOP3.LUT R0, R0, 0x1c0, RZ, 0xc0, !PT ;  /* 0x000001c000007812 */ /* 0x000fe200078ec0ff */
[----:B------:R-:W-:Y:S01]  /*06d0*/  IMAD R19, R13, 0x2, R3 ;  /* 0x000000020d137824 */ /* 0x000fe200078e0203 */
[----:B------:R-:W-:Y:S01]  /*06e0*/  LOP3.LUT R4, R5, 0x30, R7, 0xf8, !PT ;  /* 0x0000003005047812 */ /* 0x000fe200078ef807 */
[----:B------:R-:W-:Y:S01]  /*06f0*/  IMAD R13, R13, 0x200, R6 ;  /* 0x000002000d0d7824 */ /* 0x000fe200078e0206 */
[----:B------:R-:W-:Y:S02]  /*0700*/  LOP3.LUT R8, R2, 0x8, R17, 0xf8, !PT ;  /* 0x0000000802087812 */ /* 0x000fe400078ef811 */
[----:B------:R-:W-:Y:S01]  /*0710*/  SHF.R.U32.HI R3, RZ, 0x3, R2 ;  /* 0x00000003ff037819 */ /* 0x000fe20000011602 */
[----:B------:R-:W-:Y:S01]  /*0720*/  IMAD R13, R18, 0x20, R13 ;  /* 0x00000020120d7824 */ /* 0x000fe200078e020d */
[----:B------:R-:W-:-:S02]  /*0730*/  LOP3.LUT R7, R0, 0x20, R16, 0xf8, !PT ;  /* 0x0000002000077812 */ /* 0x000fc400078ef810 */
[----:B------:R-:W-:Y:S01]  /*0740*/  SHF.R.U32.HI R2, RZ, 0x3, R0 ;  /* 0x00000003ff027819 */ /* 0x000fe20000011600 */
[----:B------:R-:W-:Y:S01]  /*0750*/  IMAD R0, R10, 0x1000, R6 ;  /* 0x000010000a007824 */ /* 0x000fe200078e0206 */
[----:B------:R-:W-:Y:S01]  /*0760*/  LOP3.LUT R3, R8, R3, RZ, 0x3c, !PT ;  /* 0x0000000308037212 */ /* 0x000fe200078e3cff */
[----:B------:R-:W-:Y:S01]  /*0770*/  IMAD.SHL.U32 R6, R12, 0x8, RZ ;  /* 0x000000080c067824 */ /* 0x000fe200078e00ff */
[----:B------:R-:W-:Y:S01]  /*0780*/  LOP3.LUT R2, R7, R2, RZ, 0x3c, !PT ;  /* 0x0000000207027212 */ /* 0x000fe200078e3cff */
[----:B------:R-:W-:Y:S01]  /*0790*/  IMAD R0, R250, 0x400, R0 ;  /* 0x00000400fa007824 */ /* 0x000fe200078e0200 */
[----:B------:R-:W-:Y:S01]  /*07a0*/  LOP3.LUT R9, R4, 0x8, R17, 0xf8, !PT ;  /* 0x0000000804097812 */ /* 0x000fe200078ef811 */
[----:B------:R-:W-:Y:S01]  /*07b0*/  IMAD.U32 R177, R177, 0x20, R3 ;  /* 0x00000020b1b17824 */ /* 0x000fe200078e0003 */
[----:B------:R-:W-:Y:S01]  /*07c0*/  SHF.R.U32.HI R4, RZ, 0x3, R5 ;  /* 0x00000003ff047819 */ /* 0x000fe20000011605 */
[----:B------:R-:W-:Y:S01]  /*07d0*/  IMAD.IADD R227, R2, 0x1, R0 ;  /* 0x0000000102e37824 */ /* 0x000fe200078e0200 */
[----:B------:R-:W-:Y:S01]  /*07e0*/  LOP3.LUT P5, RZ, R11, 0x2, RZ, 0xc0, !PT ;  /* 0x000000020bff7812 */ /* 0x000fe200078ac0ff */
[----:B------:R-:W-:Y:S01]  /*07f0*/  IMAD.SHL.U32 R0, R10, 0x8, RZ ;  /* 0x000000080a007824 */ /* 0x000fe200078e00ff */
[----:B------:R-:W-:Y:S01]  /*0800*/  LOP3.LUT R4, R9, R4, RZ, 0x3c, !PT ;  /* 0x0000000409047212 */ /* 0x000fe200078e3cff */
[C---:B------:R-:W-:Y:S01]  /*0810*/  IMAD.SHL.U32 R3, R11.reuse, 0x40, RZ ;  /* 0x000000400b037824 */ /* 0x040fe200078e00ff */
[----:B------:R-:W-:Y:S01]  /*0820*/  LOP3.LUT P6, RZ, R11, 0x4, RZ, 0xc0, !PT ;  /* 0x000000040bff7812 */ /* 0x000fe200078cc0ff */
[----:B------:R-:W-:Y:S01]  /*0830*/  IMAD.SHL.U32 R2, R15, 0x40, RZ ;  /* 0x000000400f027824 */ /* 0x000fe200078e00ff */
[----:B------:R-:W-:Y:S01]  /*0840*/  LOP3.LUT R7, R0, 0x8, RZ, 0xc0, !PT ;  /* 0x0000000800077812 */ /* 0x000fe200078ec0ff */
[C---:B------:R-:W-:Y:S01]  /*0850*/  IMAD.SHL.U32 R9, R12.reuse, 0x10, RZ ;  /* 0x000000100c097824 */ /* 0x040fe200078e00ff */
[----:B------:R-:W-:Y:S01]  /*0860*/  SHF.R.S32.HI R0, RZ, 0x1, R14 ;  /* 0x00000001ff007819 */ /* 0x000fe2000001140e */
[----:B------:R-:W-:Y:S01]  /*0870*/  IMAD R5, R12, 0x200, R4 ;  /* 0x000002000c057824 */ /* 0x000fe200078e0204 */
        /* <DEDUP_REMOVED lines=9> */
[----:B------:R-:W-:Y:S02]  /*0910*/  SHF.R.U32.HI R8, RZ, 0x3, R0 ;  /* 0x00000003ff087819 */ /* 0x000fe40000011600 */
[----:B------:R-:W-:-:S02]  /*0920*/  LOP3.LUT R9, R7, 0x10, R9, 0xf8, !PT ;  /* 0x0000001007097812 */ /* 0x000fc400078ef809 */
[--C-:B------:R-:W-:Y:S02]  /*0930*/  LOP3.LUT R180, R180, R3, R4.reuse, 0x1e, !PT ;  /* 0x00000003b4b47212 */ /* 0x100fe400078e1e04 */
[----:B------:R-:W-:Y:S02]  /*0940*/  LOP3.LUT R3, R6, R2, R4, 0x1e, !PT ;  /* 0x0000000206037212 */ /* 0x000fe400078e1e04 */
[----:B------:R-:W-:Y:S01]  /*0950*/  LOP3.LUT R8, R8, R0, R7, 0x1e, !PT ;  /* 0x0000000008087212 */ /* 0x000fe200078e1e07 */
[----:B------:R-:W-:Y:S01]  /*0960*/  IMAD.SHL.U32 R0, R20, 0x20, RZ ;  /* 0x0000002014007824 */ /* 0x000fe200078e00ff */
[----:B------:R-:W-:Y:S01]  /*0970*/  LOP3.LUT R2, R6, R9, R2, 0x1e, !PT ;  /* 0x0000000906027212 */ /* 0x000fe200078e1e02 */
[----:B------:R-:W-:Y:S01]  /*0980*/  IMAD.U32 R180, R19, 0x200, R180 ;  /* 0x0000020013b47824 */ /* 0x000fe200078e00b4 */
[----:B------:R-:W-:Y:S01]  /*0990*/  LEA R227, R227, UR4, 0x1 ;  /* 0x00000004e3e37c11 */ /* 0x000fe2000f8e08ff */
[----:B------:R-:W-:Y:S01]  /*09a0*/  IMAD R4, R250, 0x200, R0 ;  /* 0x00000200fa047824 */ /* 0x000fe200078e0200 */
[----:B------:R-:W-:Y:S01]  /*09b0*/  SEL R181, R184, 0xffffffe0, !P5 ;  /* 0xffffffe0b8b57807 */ /* 0x000fe20006800000 */
[----:B------:R-:W-:Y:S01]  /*09c0*/  IMAD.IADD R185, R0, 0x1, R2 ;  /* 0x0000000100b97824 */ /* 0x000fe200078e0202 */
[----:B------:R-:W-:Y:S01]  /*09d0*/  SEL R224, R224, 0x10, !P3 ;  /* 0x00000010e0e07807 */ /* 0x000fe20005800000 */
[----:B------:R-:W-:Y:S01]  /*09e0*/  IMAD.U32 R2, RZ, RZ, UR5 ;  /* 0x00000005ff027e24 */ /* 0x000fe2000f8e00ff */
[----:B------:R-:W-:Y:S01]  /*09f0*/  USHF.R.S32.HI UR5, URZ, 0x1f, UR60 ;  /* 0x0000001f3f057899 */ /* 0x000fe2000801143c */
[----:B------:R-:W-:Y:S01]  /*0a00*/  IMAD.U32 R0, RZ, RZ, UR6 ;  /* 0x00000006ff007e24 */ /* 0x000fe2000f8e00ff */
[----:B------:R-:W-:Y:S01]  /*0a10*/  USHF.R.S32.HI UR6, URZ, 0x1f, UR61 ;  /* 0x0000001f3f067899 */ /* 0x000fe2000801143d */
[----:B------:R-:W-:Y:S01]  /*0a20*/  IMAD.IADD R8, R8, 0x1, R13 ;  /* 0x0000000108087824 */ /* 0x000fe200078e020d */
[----:B------:R-:W-:Y:S01]  /*0a30*/  SEL R182, R182, 0xffffffc0, !P6 ;  /* 0xffffffc0b6b67807 */ /* 0x000fe20007000000 */
[----:B------:R-:W-:Y:S01]  /*0a40*/  VIADD R225, R227, 0x20 ;  /* 0x00000020e3e17836 */ /* 0x000fe20000000000 */
[----:B------:R-:W-:Y:S01]  /*0a50*/  LOP3.LUT P0, RZ, R15, 0x2, RZ, 0xc0, !PT ;  /* 0x000000020fff7812 */ /* 0x000fe2000780c0ff */
[----:B------:R-:W-:Y:S01]  /*0a60*/  IMAD.U32 R0, RZ, RZ, UR5 ;  /* 0x00000005ff007e24 */ /* 0x000fe2000f8e00ff */
[----:B------:R-:W-:Y:S01]  /*0a70*/  UIADD3 UR5, UR4, 0x9000, URZ ;  /* 0x0000900004057890 */ /* 0x000fe2000fffe03f */
[----:B------:R-:W-:Y:S01]  /*0a80*/  IMAD.U32 R0, RZ, RZ, UR6 ;  /* 0x00000006ff007e24 */ /* 0x000fe2000f8e00ff */
[----:B------:R-:W-:Y:S01]  /*0a90*/  UIADD3 UR6, UR4, 0x15000, URZ ;  /* 0x0001500004067890 */ /* 0x000fe2000fffe03f */
[C---:B------:R-:W-:Y:S01]  /*0aa0*/  SEL R178, R184.reuse, 0xffffffe0, !P4 ;  /* 0xffffffe0b8b27807 */ /* 0x040fe20006000000 */
[C---:B------:R-:W-:Y:S01]  /*0ab0*/  @P2 VIADD R225, R227.reuse, 0xffffffe0 ;  /* 0xffffffe0e3e12836 */ /* 0x040fe20000000000 */
[----:B------:R-:W-:Y:S01]  /*0ac0*/  SEL R184, R184, 0xffffffe0, !P0 ;  /* 0xffffffe0b8b87807 */ /* 0x000fe20004000000 */
[----:B------:R-:W-:Y:S01]  /*0ad0*/  IMAD.IADD R186, R4, 0x1, R3 ;  /* 0x0000000104ba7824 */ /* 0x000fe200078e0203 */
[----:B------:R-:W-:Y:S01]  /*0ae0*/  LEA R247, R8, UR5, 0x1 ;  /* 0x0000000508f77c11 */ /* 0x000fe2000f8e08ff */
[----:B------:R-:W-:Y:S01]  /*0af0*/  IMAD.IADD R226, R227, 0x1, R224 ;  /* 0x00000001e3e27824 */ /* 0x000fe200078e02e0 */
[----:B------:R-:W-:Y:S01]  /*0b00*/  LEA R180, R180, UR6, 0x1 ;  /* 0x00000006b4b47c11 */ /* 0x000fe2000f8e08ff */
[----:B------:R-:W-:Y:S01]  /*0b10*/  IMAD.IADD R224, R224, 0x1, R225 ;  /* 0x00000001e0e07824 */ /* 0x000fe200078e02e1 */
[----:B------:R-:W-:Y:S01]  /*0b20*/  LEA R3, R5, UR4, 0x1 ;  /* 0x0000000405037c11 */ /* 0x000fe2000f8e08ff */
[----:B------:R-:W-:Y:S01]  /*0b30*/  VIADD R248, R247, 0x20 ;  /* 0x00000020f7f87836 */ /* 0x000fe20000000000 */
[----:B------:R-:W-:Y:S01]  /*0b40*/  IADD3 R178, R178, UR5, R177 ;  /* 0x00000005b2b27c10 */ /* 0x000fe2000fffe0b1 */
[----:B------:R-:W-:-:S02]  /*0b50*/  IMAD.IADD R181, R180, 0x1, R181 ;  /* 0x00000001b4b57824 */ /* 0x000fc400078e02b5 */
[--C-:B------:R-:W-:Y:S02]  /*0b60*/  IMAD.IADD R183, R180, 0x1, R182.reuse ;  /* 0x00000001b4b77824 */ /* 0x100fe400078e02b6 */
[----:B------:R-:W-:Y:S02]  /*0b70*/  IMAD.IADD R182, R181, 0x1, R182 ;  /* 0x00000001b5b67824 */ /* 0x000fe400078e02b6 */
[----:B------:R-:W-:-:S07]  /*0b80*/  @P1 VIADD R248, R247, 0xffffffe0 ;  /* 0xffffffe0f7f81836 */ /* 0x000fce0000000000 */
.L_x_956:
        /* <DEDUP_REMOVED lines=15> */
[----:B------:R-:W-:Y:S01]  /*0c80*/  @UP3 UIADD3.X UR7, UR5, UR9, URZ, UP0, !UPT ;  /* 0x0000000905073290 */ /* 0x000fe200087fe43f */
[----:B------:R-:W-:Y:S01]  /*0c90*/  IMAD.U32 R6, RZ, RZ, UR12 ;  /* 0x0000000cff067e24 */ /* 0x000fe2000f8e00ff */
[----:B------:R-:W-:Y:S01]  /*0ca0*/  UIADD3 UR17, UP2, UR18, UR14, URZ ;  /* 0x0000000e12117290 */ /* 0x000fe2000ff5e03f */
[----:B-12---:R-:W-:Y:S01]  /*0cb0*/  IMAD.U32 R4, RZ, RZ, UR6 ;  /* 0x00000006ff047e24 */ /* 0x006fe2000f8e00ff */
[----:B------:R-:W-:Y:S01]  /*0cc0*/  UISETP.NE.U32.AND UP0, UPT, UR14, URZ, UPT ;  /* 0x0000003f0e00728c */ /* 0x000fe2000bf05070 */
[----:B------:R-:W-:Y:S01]  /*0cd0*/  IMAD.U32 R7, RZ, RZ, UR13 ;  /* 0x0000000dff077e24 */ /* 0x000fe2000f8e00ff */
[----:B------:R-:W-:Y:S01]  /*0ce0*/  UIADD3.X UR14, UR5, UR15, URZ, UP2, !UPT ;  /* 0x0000000f050e7290 */ /* 0x000fe200097fe43f */
[----:B------:R-:W-:Y:S01]  /*0cf0*/  IMAD.U32 R5, RZ, RZ, UR7 ;  /* 0x00000007ff057e24 */ /* 0x000fe2000f8e00ff */
[----:B------:R-:W-:Y:S01]  /*0d00*/  UISETP.NE.AND.EX UP0, UPT, UR15, URZ, UPT, UP0 ;  /* 0x0000003f0f00728c */ /* 0x000fe2000bf05300 */
[----:B------:R-:W-:-:S02]  /*0d10*/  ULDC.64 UR8, c[0x0][0x2f8] ;  /* 0x0000be0000087ab9 */ /* 0x000fc40000000a00 */
[----:B------:R-:W-:Y:S01]  /*0d20*/  ULDC.U8 UR15, c[0x0][0x3c2] ;  /* 0x0000f080000f7ab9 */ /* 0x000fe20000000000 */
[----:B------:R-:W-:Y:S01]  /*0d30*/  UISETP.EQ.U32.AND UP4, UPT, UR8, URZ, UPT ;  /* 0x0000003f0800728c */ /* 0x000fe2000bf82070 */
[----:B------:R-:W2:Y:S01]  /*0d40*/  @P1 LDG.E R8, desc[UR10][R6.64] ;  /* 0x0000000a06081981 */ /* 0x000ea2000c1e1900 */
[----:B------:R-:W-:Y:S01]  /*0d50*/  UISETP.NE.AND UP2, UPT, UR15, URZ, UPT ;  /* 0x0000003f0f00728c */ /* 0x000fe2000bf45270 */
[----:B------:R-:W-:-:S03]  /*0d60*/  PLOP3.LUT P3, PT, PT, PT, UP0, 0x80, 0x0 ;  /* 0x000000000000781c */ /* 0x000fc60003f6f008 */
[----:B------:R-:W-:Y:S02]  /*0d70*/  UISETP.EQ.OR.EX UP4, UPT, UR9, URZ, !UP2, UP4 ;  /* 0x0000003f0900728c */ /* 0x000fe4000d782740 */
[----:B------:R-:W-:-:S04]  /*0d80*/  UIADD3 UR6, UP1, UR18, UR8, URZ ;  /* 0x0000000812067290 */ /* 0x000fc8000ff3e03f */
[----:B------:R-:W-:Y:S01]  /*0d90*/  PLOP3.LUT P2, PT, PT, PT, UP4, 0x80, 0x0 ;  /* 0x000000000000781c */ /* 0x000fe20003f4f048 */
[----:B------:R-:W-:Y:S01]  /*0da0*/  UIADD3.X UR5, UR5, UR9, URZ, UP1, !UPT ;  /* 0x0000000905057290 */ /* 0x000fe20008ffe43f */
[----:B---3--:R1:W3:Y:S02]  /*0db0*/  @P0 LDG.E R6, desc[UR10][R4.64] ;  /* 0x0000000a04060981 */ /* 0x0082e4000c1e1900 */
        /* <DEDUP_REMOVED lines=10> */
[----:B------:R-:W-:-:S04]  /*0e60*/  @!UP3 UISETP.NE.U32.AND UP1, UPT, UR6, URZ, UPT ;  /* 0x0000003f0600b28c */ /* 0x000fc8000bf25070 */
[----:B------:R-:W-:Y:S01]  /*0e70*/  @!UP3 UISETP.NE.AND.EX UP1, UPT, UR7, URZ, UPT, UP1 ;  /* 0x0000003f0700b28c */ /* 0x000fe2000bf25310 */
[----:B------:R-:W-:Y:S01]  /*0e80*/  UMOV UR6, 0xffffffff ;  /* 0xffffffff00067882 */ /* 0x000fe20000000000 */
[----:B------:R-:W-:Y:S01]  /*0e90*/  UMOV UR58, 0xffffffff ;  /* 0xffffffff003a7882 */ /* 0x000fe20000000000 */
[----:B------:R-:W-:Y:S01]  /*0ea0*/  USHF.L.U32 UR27, UR16, 0x7, URZ ;  /* 0x00000007101b7899 */ /* 0x000fe2000800063f */
[----:B------:R-:W-:Y:S01]  /*0eb0*/  ULDC UR7, c[0x0][0x2c8] ;  /* 0x0000b20000077ab9 */ /* 0x000fe20000000800 */
[----:B--2---:R-:W-:Y:S02]  /*0ec0*/  @P1 R2UR UR57, R8 ;  /* 0x00000000083912ca */ /* 0x004fe400000e0000 */
[----:B---3--:R-:W-:Y:S02]  /*0ed0*/  @P0 R2UR UR12, R6 ;  /* 0x00000000060c02ca */ /* 0x008fe400000e0000 */
[----:B------:R-:W-:-:S04]  /*0ee0*/  ISETP.NE.U32.AND P0, PT, RZ, UR8, PT ;  /* 0x00000008ff007c0c */ /* 0x000fc8000bf05070 */
[----:B------:R-:W-:Y:S01]  /*0ef0*/  ISETP.NE.AND.EX P0, PT, RZ, UR9, PT, P0 ;  /* 0x00000009ff007c0c */ /* 0x000fe2000bf05300 */
[----:B------:R-:W-:-:S06]  /*0f00*/  @!UP3 USEL UR8, UR5, URZ, UP1 ;  /* 0x0000003f0508b287 */ /* 0x000fcc0008800000 */
        /* <DEDUP_REMOVED lines=11> */
.L_x_913:
        /* <DEDUP_REMOVED lines=22> */
[----:B------:R-:W-:Y:S01]  /*1120*/  UIADD3 UR22, UR21, UR22, URZ ;  /* 0x0000001615167290 */ /* 0x000fe2000fffe03f */
[----:B------:R-:W-:Y:S01]  /*1130*/  ULDC.U8 UR37, c[0x0][0x3d8] ;  /* 0x0000f60000257ab9 */ /* 0x000fe20000000000 */
        /* <DEDUP_REMOVED lines=8> */
[----:B------:R-:W-:Y:S02]  /*11c0*/  UIMAD.WIDE.U32 UR18, UR6, UR40, URZ ;  /* 0x00000028061272a5 */ /* 0x000fe4000f8e003f */
        /* <DEDUP_REMOVED lines=28> */
[----:B------:R-:W-:Y:S01]  /*1390*/  USEL UR31, UR17, URZ, UP0 ;  /* 0x0000003f111f7287 */ /* 0x000fe20008000000 */
[----:B------:R-:W-:Y:S01]  /*13a0*/  IMAD R0, R0, R6, RZ ;  /* 0x0000000600007224 */ /* 0x000fe200078e02ff */
[----:B------:R-:W-:-:S02]  /*13b0*/  UIMAD UR17, UR6, UR41, URZ ;  /* 0x00000029061172a4 */ /* 0x000fc4000f8e023f */
[----:B------:R-:W-:Y:S01]  /*13c0*/  UIADD3 UR15, UR15, UR7, URZ ;  /* 0x000000070f0f7290 */ /* 0x000fe2000fffe03f */
[----:B------:R-:W-:Y:S01]  /*13d0*/  IMAD.HI.U32 R0, R5, R0, R4 ;  /* 0x0000000005007227 */ /* 0x000fe200078e0004 */
[----:B------:R-:W-:Y:S02]  /*13e0*/  USHF.R.S32.HI UR12, URZ, 0x6, UR29 ;  /* 0x000000063f0c7899 */ /* 0x000fe4000801141d */
[----:B------:R-:W-:Y:S01]  /*13f0*/  USHF.R.S32.HI UR7, URZ, 0x6, UR21 ;  /* 0x000000063f077899 */ /* 0x000fe20008011415 */
[----:B------:R-:W-:Y:S02]  /*1400*/  ULDC UR56, c[0x0][0x2dc] ;  /* 0x0000b70000387ab9 */ /* 0x000fe40000000800 */
[----:B------:R-:W-:Y:S01]  /*1410*/  IMAD.HI.U32 R0, R0, R2, RZ ;  /* 0x0000000200007227 */ /* 0x000fe200078e00ff */
[----:B------:R-:W-:Y:S01]  /*1420*/  ULDC UR55, c[0x0][0x270] ;  /* 0x00009c0000377ab9 */ /* 0x000fe20000000800 */
[----:B------:R-:W-:Y:S01]  /*1430*/  ULDC UR35, c[0x0][0x2c4] ;  /* 0x0000b10000237ab9 */ /* 0x000fe20000000800 */
[----:B------:R-:W-:Y:S01]  /*1440*/  @UP1 UMOV UR32, UR8 ;  /* 0x0000000800201c82 */ /* 0x000fe20008000000 */
[----:B------:R-:W-:Y:S01]  /*1450*/  @UP2 UIADD3 UR22, UR19, UR17, URZ ;  /* 0x0000001113162290 */ /* 0x000fe2000fffe03f */
[----:B------:R-:W-:Y:S01]  /*1460*/  IADD3 R4, -R0, RZ, RZ ;  /* 0x000000ff00047210 */ /* 0x000fe20007ffe1ff */
[----:B------:R-:W-:-:S02]  /*1470*/  UIMAD.WIDE UR8, UR56, UR55, URZ ;  /* 0x00000037380872a5 */ /* 0x000fc4000f8e023f */
[----:B------:R-:W-:Y:S02]  /*1480*/  USEL UR23, UR23, URZ, UP0 ;  /* 0x0000003f17177287 */ /* 0x000fe40008000000 */
[C---:B------:R-:W-:Y:S01]  /*1490*/  IMAD R2, R6.reuse, R4, R2 ;  /* 0x0000000406027224 */ /* 0x040fe200078e0202 */
[----:B------:R-:W-:Y:S02]  /*14a0*/  @UP3 UIMAD UR17, UR60, UR35, URZ ;  /* 0x000000233c1132a4 */ /* 0x000fe4000f8e023f */
[----:B------:R-:W-:Y:S02]  /*14b0*/  UISETP.LT.AND UP0, UPT, UR12, UR7, UPT ;  /* 0x000000070c00728c */ /* 0x000fe4000bf01270 */
[----:B------:R-:W-:Y:S01]  /*14c0*/  ISETP.GT.U32.AND P1, PT, R6, R2, PT ;  /* 0x000000020600720c */ /* 0x000fe20003f24070 */
[----:B------:R-:W-:Y:S02]  /*14d0*/  USEL UR51, UR20, UR18, !UP2 ;  /* 0x0000001214337287 */ /* 0x000fe4000d000000 */
[----:B------:R-:W-:-:S02]  /*14e0*/  UIMAD UR20, UR9, UR14, URZ ;  /* 0x0000000e091472a4 */ /* 0x000fc4000f8e023f */
        /* <DEDUP_REMOVED lines=10> */
[----:B------:R-:W-:Y:S01]  /*1590*/  UIMAD.WIDE.U32 UR14, UR8, UR6, URZ ;  /* 0x00000006080e72a5 */ /* 0x000fe2000f8e003f */
[----:B------:R-:W-:Y:S01]  /*15a0*/  ISETP.GE.U32.AND P0, PT, R2, R6, PT ;  /* 0x000000060200720c */ /* 0x000fe20003f06070 */
[----:B------:R-:W-:Y:S01]  /*15b0*/  UIADD3 UR46, UR19, UR20, URZ ;  /* 0x00000014132e7290 */ /* 0x000fe2000fffe03f */
[----:B------:R-:W-:Y:S01]  /*15c0*/  LOP3.LUT R2, R7, UR61, RZ, 0x3c, !PT ;  /* 0x0000003d07027c12 */ /* 0x000fe2000f8e3cff */
[----:B------:R-:W-:-:S02]  /*15d0*/  USHF.R.S32.HI UR20, URZ, 0x1f, UR17 ;  /* 0x0000001f3f147899 */ /* 0x000fc40008011411 */
[----:B------:R-:W-:Y:S01]  /*15e0*/  UIADD3 UR7, UP0, UR17, UR31, URZ ;  /* 0x0000001f11077290 */ /* 0x000fe2000ff1e03f */
[----:B------:R-:W-:Y:S01]  /*15f0*/  ISETP.GE.AND P2, PT, R2, RZ, PT ;  /* 0x000000ff0200720c */ /* 0x000fe20003f46270 */
[----:B------:R-:W-:Y:S02]  /*1600*/  @!UP3 UIMAD UR21, UR60, UR55, UR61 ;  /* 0x000000373c15b2a4 */ /* 0x000fe4000f8e023d */
[----:B------:R-:W-:Y:S02]  /*1610*/  USEL UR52, UR18, UR14, !UP2 ;  /* 0x0000000e12347287 */ /* 0x000fe4000d000000 */
[----:B------:R-:W-:Y:S02]  /*1620*/  UIMAD UR12, UR9, UR6, URZ ;  /* 0x00000006090c72a4 */ /* 0x000fe4000f8e023f */
[----:B------:R-:W-:Y:S01]  /*1630*/  UIADD3.X UR14, UR20, UR23, URZ, UP0, !UPT ;  /* 0x00000017140e7290 */ /* 0x000fe200087fe43f */
[----:B------:R-:W-:Y:S01]  /*1640*/  @P0 IADD3 R0, R0, 0x1, RZ ;  /* 0x0000000100000810 */ /* 0x000fe20007ffe0ff */
[----:B------:R-:W-:Y:S01]  /*1650*/  UIMAD UR9, UR9, UR7, URZ ;  /* 0x00000007090972a4 */ /* 0x000fe2000f8e023f */
[----:B------:R-:W-:Y:S01]  /*1660*/  PLOP3.LUT P0, PT, PT, PT, UP3, 0x80, 0x0 ;  /* 0x000000000000781c */ /* 0x000fe20003f0f038 */
[----:B------:R-:W-:-:S02]  /*1670*/  @UP1 UIADD3 UR28, UR57, UR58, URZ ;  /* 0x0000003a391c1290 */ /* 0x000fc4000fffe03f */
[----:B------:R-:W-:Y:S01]  /*1680*/  @!UP3 UIMAD UR37, UR21, UR35, URZ ;  /* 0x000000231525b2a4 */ /* 0x000fe2000f8e023f */
[----:B------:R-:W-:Y:S01]  /*1690*/  IMAD.MOV.U32 R13, RZ, RZ, R0 ;  /* 0x000000ffff0d7224 */ /* 0x000fe200078e0000 */
[----:B------:R-:W-:Y:S01]  /*16a0*/  @UP1 ULDC.64 UR18, c[0x0][0x250] ;  /* 0x0000940000121ab9 */ /* 0x000fe20000000a00 */
[----:B------:R-:W-:Y:S02]  /*16b0*/  UIMAD.WIDE.U32 UR34, UR8, UR7, URZ ;  /* 0x00000007082272a5 */ /* 0x000fe4000f8e003f */
[----:B------:R-:W-:Y:S01]  /*16c0*/  UIMAD UR7, UR8, UR14, UR9 ;  /* 0x0000000e080772a4 */ /* 0x000fe2000f8e0209 */
[----:B------:R-:W-:Y:S01]  /*16d0*/  @!P2 IADD3 R13, -R13, RZ, RZ ;  /* 0x000000ff0d0da210 */ /* 0x000fe20007ffe1ff */
[----:B------:R-:W-:Y:S01]  /*16e0*/  @UP1 UIMAD.WIDE.U32 UR8, UR28, UR18, URZ ;  /* 0x000000121c0812a5 */ /* 0x000fe2000f8e003f */
[----:B------:R-:W-:Y:S01]  /*16f0*/  @!P3 LOP3.LUT R13, RZ, R7, RZ, 0x33, !PT ;  /* 0x00000007ff0db212 */ /* 0x000fe200078e33ff */
[----:B------:R-:W-:Y:S02]  /*1700*/  @UP2 UIADD3 UR46, UR15, UR12, URZ ;  /* 0x0000000c0f2e2290 */ /* 0x000fe4000fffe03f */
[----:B------:R-:W-:-:S02]  /*1710*/  UIMAD UR47, UR61, UR56, URZ ;  /* 0x000000383d2f72a4 */ /* 0x000fc4000f8e023f */
[----:B------:R-:W-:Y:S02]  /*1720*/  @UP1 UIMAD UR12, UR28, UR19, URZ ;  /* 0x000000131c0c12a4 */ /* 0x000fe4000f8e023f */
[----:B------:R-:W-:Y:S02]  /*1730*/  USEL UR50, UR30, URZ, UP4 ;  /* 0x0000003f1e327287 */ /* 0x000fe4000a000000 */
[----:B------:R-:W-:Y:S02]  /*1740*/  USHF.R.S32.HI UR36, URZ, 0x1f, UR27 ;  /* 0x0000001f3f247899 */ /* 0x000fe4000801141b */
[----:B------:R-:W-:Y:S02]  /*1750*/  @!UP2 UIADD3 UR48, UR43, UR26, URZ ;  /* 0x0000001a2b30a290 */ /* 0x000fe4000fffe03f */
[----:B------:R-:W-:Y:S02]  /*1760*/  USHF.R.S32.HI UR28, URZ, 0x1f, UR47 ;  /* 0x0000001f3f1c7899 */ /* 0x000fe4000801142f */
[----:B------:R-:W-:-:S02]  /*1770*/  @UP1 UIADD3 UR31, UR9, UR12, URZ ;  /* 0x0000000c091f1290 */ /* 0x000fc4000fffe03f */
        /* <DEDUP_REMOVED lines=16> */
.L_x_915:
        /* <DEDUP_REMOVED lines=13> */
.L_x_916:
        /* <DEDUP_REMOVED lines=11> */
.L_x_917:
[----:B------:R-:W-:-:S04]  /*1a00*/  UIMAD UR6, UR60, UR55, UR61 ;  /* 0x000000373c0672a4 */ /* 0x000fc8000f8e023d */
[----:B------:R-:W-:-:S12]  /*1a10*/  UIMAD UR6, UR6, UR54, URZ ;  /* 0x00000036060672a4 */ /* 0x000fd8000f8e023f */
.L_x_918:
[----:B------:R-:W-:Y:S01]  /*1a20*/  SHF.R.S32.HI R22, RZ, 0x1f, R245 ;  /* 0x0000001fff167819 */ /* 0x000fe200000114f5 */
[----:B------:R-:W1:Y:S01]  /*1a30*/  S2R R16, SR_TID.X ;  /* 0x0000000000107919 */ /* 0x000e620000002100 */
[----:B------:R-:W-:Y:S01]  /*1a40*/  IADD3 R0, P0, R245, UR17, RZ ;  /* 0x00000011f5007c10 */ /* 0x000fe2000ff1e0ff */
[----:B------:R-:W-:Y:S01]  /*1a50*/  USHF.R.S32.HI UR29, URZ, 0x1f, UR61 ;  /* 0x0000001f3f1d7899 */ /* 0x000fe2000801143d */
[--C-:B------:R-:W-:Y:S01]  /*1a60*/  SHF.R.S32.HI R229, RZ, 0x1f, R228.reuse ;  /* 0x0000001fffe57819 */ /* 0x100fe200000114e4 */
[----:B------:R-:W-:Y:S01]  /*1a70*/  ULDC.64 UR14, c[0x0][0x428] ;  /* 0x00010a00000e7ab9 */ /* 0x000fe20000000a00 */
[----:B------:R-:W-:Y:S01]  /*1a80*/  IADD3.X R2, R22, UR20, RZ, P0, !PT ;  /* 0x0000001416027c10 */ /* 0x000fe200087fe4ff */
[----:B------:R-:W-:Y:S01]  /*1a90*/  UIMAD UR7, UR56, UR55, URZ ;  /* 0x00000037380772a4 */ /* 0x000fe2000f8e023f */
[----:B------:R-:W-:Y:S01]  /*1aa0*/  BSSY B1, `(.L_x_914) ;  /* 0x00008a7000017945 */ /* 0x000fe20003800000 */
[----:B------:R-:W-:Y:S01]  /*1ab0*/  IMAD.WIDE.U32 R4, R0, UR40, R228 ;  /* 0x0000002800047c25 */ /* 0x000fe2000f8e00e4 */
[----:B------:R-:W-:-:S02]  /*1ac0*/  UIMAD UR12, UR29, UR14, URZ ;  /* 0x0000000e1d0c72a4 */ /* 0x000fc4000f8e023f */
[----:B------:R-:W-:Y:S01]  /*1ad0*/  UIADD3 UR21, -UR5, UR13, UR27 ;  /* 0x0000000d05157290 */ /* 0x000fe2000fffe11b */
[----:B------:R-:W-:Y:S01]  /*1ae0*/  IMAD R2, R2, UR40, RZ ;  /* 0x0000002802027c24 */ /* 0x000fe2000f8e02ff */
[----:B------:R-:W-:Y:S01]  /*1af0*/  IADD3 R6, P0, R4, UR51, RZ ;  /* 0x0000003304067c10 */ /* 0x000fe2000ff1e0ff */
[----:B------:R-:W-:Y:S01]  /*1b00*/  ULDC UR56, c[0x0][0x398] ;  /* 0x0000e60000387ab9 */ /* 0x000fe20000000800 */
[----:B------:R-:W-:Y:S01]  /*1b10*/  USHF.L.U32 UR26, UR7, 0x6, URZ ;  /* 0x00000006071a7899 */ /* 0x000fe2000800063f */
[----:B------:R-:W-:Y:S01]  /*1b20*/  IMAD R0, R0, UR41, R2 ;  /* 0x0000002900007c24 */ /* 0x000fe2000f8e0202 */
[----:B------:R-:W-:Y:S01]  /*1b30*/  UIADD3 UR39, UR17, UR6, URZ ;  /* 0x0000000611277290 */ /* 0x000fe2000fffe03f */
[C---:B------:R-:W-:Y:S01]  /*1b40*/  VIADD R14, R228.reuse, 0x20 ;  /* 0x00000020e40e7836 */ /* 0x040fe20000000000 */
[----:B------:R-:W-:Y:S01]  /*1b50*/  UIADD3 UR37, UR17, UR37, URZ ;  /* 0x0000002511257290 */ /* 0x000fe2000fffe03f */
[C---:B------:R-:W-:Y:S01]  /*1b60*/  VIADD R15, R228.reuse, 0x40 ;  /* 0x00000040e40f7836 */ /* 0x040fe20000000000 */
[----:B------:R-:W-:Y:S01]  /*1b70*/  IADD3.X R7, R5, UR22, R0, P0, !PT ;  /* 0x0000001605077c10 */ /* 0x000fe200087fe400 */
[----:B------:R-:W-:Y:S01]  /*1b80*/  UIMAD UR22, UR61, UR15, UR12 ;  /* 0x0000000f3d1672a4 */ /* 0x000fe2000f8e020c */
[----:B------:R-:W-:Y:S01]  /*1b90*/  IADD3 R4, P0, R228, UR8, RZ ;  /* 0x00000008e4047c10 */ /* 0x000fe2000ff1e0ff */
[----:B------:R-:W-:Y:S01]  /*1ba0*/  ULDC.64 UR8, c[0x0][0x420] ;  /* 0x0001080000087ab9 */ /* 0x000fe20000000a00 */
[----:B------:R-:W-:Y:S01]  /*1bb0*/  UIADD3 UR12, UR21, -UR56, URZ ;  /* 0x80000038150c7290 */ /* 0x000fe2000fffe03f */
[----:B------:R-:W-:Y:S01]  /*1bc0*/  IMAD.U32 R0, RZ, RZ, UR8 ;  /* 0x00000008ff007e24 */ /* 0x000fe2000f8e00ff */
[----:B------:R-:W-:Y:S01]  /*1bd0*/  UIMAD UR20, UR20, UR8, URZ ;  /* 0x00000008141472a4 */ /* 0x000fe2000f8e023f */
[----:B------:R-:W-:Y:S01]  /*1be0*/  IADD3.X R5, R229, UR48, RZ, P0, !PT ;  /* 0x00000030e5057c10 */ /* 0x000fe200087fe4ff */
[----:B------:R-:W-:-:S02]  /*1bf0*/  UIADD3 UR21, UP2, UP0, UR34, UR26, UR47 ;  /* 0x0000001a22157290 */ /* 0x000fc4000f85e02f */
[----:B------:R-:W-:Y:S01]  /*1c00*/  UIMAD UR20, UR17, UR9, UR20 ;  /* 0x00000009111472a4 */ /* 0x000fe2000f8e0214 */
[----:B-1----:R-:W-:Y:S01]  /*1c10*/  SHF.R.S32.HI R2, RZ, 0x1f, R16 ;  /* 0x0000001fff027819 */ /* 0x002fe20000011410 */
[----:B------:R-:W-:Y:S01]  /*1c20*/  IMAD.WIDE.U32 R4, R0, UR17, R4 ;  /* 0x0000001100047c25 */ /* 0x000fe2000f8e0004 */
[----:B------:R-:W-:Y:S01]  /*1c30*/  USHF.R.S32.HI UR47, URZ, 0x1f, UR12 ;  /* 0x0000001f3f2f7899 */ /* 0x000fe2000801140c */
[----:B------:R-:W-:Y:S02]  /*1c40*/  ULDC.64 UR40, c[0x0][0x478] ;  /* 0x00011e0000287ab9 */ /* 0x000fe40000000a00 */
[----:B------:R-:W-:Y:S01]  /*1c50*/  IMAD.U32 R0, RZ, RZ, UR14 ;  /* 0x0000000eff007e24 */ /* 0x000fe2000f8e00ff */
[----:B------:R-:W-:Y:S01]  /*1c60*/  ULEA.HI UR47, UR47, UR12, URZ, 0x6 ;  /* 0x0000000c2f2f7291 */ /* 0x000fe2000f8f303f */
[----:B------:R-:W-:Y:S01]  /*1c70*/  VIADD R5, R5, UR20 ;  /* 0x0000001405057c36 */ /* 0x000fe20008000000 */
[----:B------:R-:W-:Y:S02]  /*1c80*/  USHF.R.S32.HI UR20, URZ, 0x1f, UR26 ;  /* 0x0000001f3f147899 */ /* 0x000fe4000801141a */
[----:B------:R-:W-:Y:S01]  /*1c90*/  USHF.R.S32.HI UR47, URZ, 0x6, UR47 ;  /* 0x000000063f2f7899 */ /* 0x000fe2000801142f */
[----:B------:R-:W-:Y:S01]  /*1ca0*/  IMAD.WIDE.U32 R4, R0, UR61, R4 ;  /* 0x0000003d00047c25 */ /* 0x000fe2000f8e0004 */
[----:B------:R-:W-:Y:S01]  /*1cb0*/  LEA.HI R0, R2, R16, RZ, 0x5 ;  /* 0x0000001002007211 */ /* 0x000fe200078f28ff */
[----:B------:R-:W-:Y:S01]  /*1cc0*/  ULDC.64 UR14, c[0x0][0x258] ;  /* 0x00009600000e7ab9 */ /* 0x000fe20000000a00 */
[----:B------:R-:W-:Y:S01]  /*1cd0*/  UIADD3.X UR20, UR23, UR20, UR28, UP2, UP0 ;  /* 0x0000001417147290 */ /* 0x000fe200097e041c */
[----:B------:R-:W-:Y:S01]  /*1ce0*/  IMAD.U32 R2, RZ, RZ, UR14 ;  /* 0x0000000eff027e24 */ /* 0x000fe2000f8e00ff */
[----:B------:R-:W-:Y:S01]  /*1cf0*/  LOP3.LUT R8, R0, 0xffffffe0, RZ, 0xc0, !PT ;  /* 0xffffffe000087812 */ /* 0x000fe200078ec0ff */
[----:B------:R-:W-:Y:S01]  /*1d00*/  UISETP.LT.AND UP0, UPT, URZ, UR47, UPT ;  /* 0x0000002f3f00728c */ /* 0x000fe2000bf01270 */
[----:B------:R-:W-:Y:S01]  /*1d10*/  VIADD R5, R5, UR22 ;  /* 0x0000001605057c36 */ /* 0x000fe20008000000 */
[----:B------:R-:W-:Y:S01]  /*1d20*/  UIADD3 UR12, UP3, UP2, UR50, UR21, UR52 ;  /* 0x00000015320c7290 */ /* 0x000fe2000fa7e034 */
[----:B------:R-:W-:Y:S01]  /*1d30*/  IMAD.WIDE.U32 R6, R2, UR61, R6 ;  /* 0x0000003d02067c25 */ /* 0x000fe2000f8e0006 */
[----:B------:R-:W-:-:S02]  /*1d40*/  USEL UR47, URZ, UR47, !UP0 ;  /* 0x0000002f3f2f7287 */ /* 0x000fc4000c000000 */
[----:B------:R-:W-:Y:S01]  /*1d50*/  UIMAD UR17, UR29, UR14, URZ ;  /* 0x0000000e1d1172a4 */ /* 0x000fe2000f8e023f */
[----:B------:R-:W-:Y:S01]  /*1d60*/  IMAD.IADD R16, R16, 0x1, -R8 ;  /* 0x0000000110107824 */ /* 0x000fe200078e0a08 */
[----:B------:R-:W-:Y:S01]  /*1d70*/  SHF.R.S32.HI R8, RZ, 0x5, R0 ;  /* 0x00000005ff087819 */ /* 0x000fe20000011400 */
[----:B------:R-:W-:Y:S01]  /*1d80*/  IMAD R0, R22, UR8, RZ ;  /* 0x0000000816007c24 */ /* 0x000fe2000f8e02ff */
[----:B------:R-:W-:Y:S01]  /*1d90*/  UIADD3.X UR14, UR49, UR20, UR46, UP3, UP2 ;  /* 0x00000014310e7290 */ /* 0x000fe20009fe442e */
[C---:B------:R-:W-:Y:S01]  /*1da0*/  IMAD.WIDE.U32 R4, R245.reuse, UR8, R4 ;  /* 0x00000008f5047c25 */ /* 0x040fe2000f8e0004 */
[----:B------:R-:W-:Y:S02]  /*1db0*/  UISETP.GT.AND UP0, UPT, UR38, UR47, UPT ;  /* 0x0000002f2600728c */ /* 0x000fe4000bf04270 */
[----:B------:R-:W-:Y:S01]  /*1dc0*/  UIMAD UR15, UR61, UR15, UR17 ;  /* 0x0000000f3d0f72a4 */ /* 0x000fe2000f8e0211 */
[----:B------:R-:W-:Y:S01]  /*1dd0*/  IMAD R2, R8, UR7, R16 ;  /* 0x0000000708027c24 */ /* 0x000fe2000f8e0210 */
[----:B------:R-:W-:Y:S01]  /*1de0*/  ULDC.64 UR34, c[0x0][0x210] ;  /* 0x0000840000227ab9 */ /* 0x000fe20000000a00 */
[----:B------:R-:W-:Y:S01]  /*1df0*/  IMAD R9, R245, UR9, R0 ;  /* 0x00000009f5097c24 */ /* 0x000fe2000f8e0200 */
[----:B------:R-:W-:Y:S01]  /*1e00*/  UIMAD.WIDE UR8, UR39, 0x4, UR40 ;  /* 0x00000004270878a5 */ /* 0x000fe2000f8e0228 */
[----:B------:R-:W-:Y:S01]  /*1e10*/  LEA R233, P4, R6, UR34, 0x1 ;  /* 0x0000002206e97c11 */ /* 0x000fe2000f8808ff */
[----:B------:R-:W-:Y:S01]  /*1e20*/  ULDC.64 UR28, c[0x0][0x3e0] ;  /* 0x0000f800001c7ab9 */ /* 0x000fe20000000a00 */
[----:B------:R-:W-:Y:S01]  /*1e30*/  IADD3 R0, P0, R2, UR12, RZ ;  /* 0x0000000c02007c10 */ /* 0x000fe2000ff1e0ff */
[----:B------:R-:W-:Y:S01]  /*1e40*/  ULDC.64 UR22, c[0x0][0x400] ;  /* 0x0001000000167ab9 */ /* 0x000fe20000000a00 */
[----:B------:R-:W-:Y:S01]  /*1e50*/  VIADD R7, R7, UR15 ;  /* 0x0000000f07077c36 */ /* 0x000fe20008000000 */
[----:B------:R-:W-:Y:S01]  /*1e60*/  LEA R232, P3, R4, UR28, 0x1 ;  /* 0x0000001c04e87c11 */ /* 0x000fe2000f8608ff */
[----:B------:R-:W-:Y:S01]  /*1e70*/  ULDC.64 UR42, c[0x0][0x2b0] ;  /* 0x0000ac00002a7ab9 */ /* 0x000fe20000000a00 */
[----:B------:R-:W-:Y:S01]  /*1e80*/  LEA.HI.X.SX32 R8, R2, UR14, 0x1, P0 ;  /* 0x0000000e02087c11 */ /* 0x000fe200080f0eff */
[----:B------:R-:W-:Y:S01]  /*1e90*/  IMAD.IADD R2, R5, 0x1, R9 ;  /* 0x0000000105027824 */ /* 0x000fe200078e0209 */
[----:B------:R-:W-:Y:S01]  /*1ea0*/  PLOP3.LUT P0, PT, PT, PT, UP0, 0x80, 0x0 ;  /* 0x000000000000781c */ /* 0x000fe20003f0f008 */
[----:B------:R-:W-:Y:S01]  /*1eb0*/  UIADD3 UR6, UR38, -0x1, URZ ;  /* 0xffffffff26067890 */ /* 0x000fe2000fffe03f */
[----:B------:R-:W-:Y:S01]  /*1ec0*/  LEA R165, P2, R0, UR22, 0x2 ;  /* 0x0000001600a57c11 */ /* 0x000fe2000f8410ff */
[----:B------:R-:W-:Y:S01]  /*1ed0*/  UIMAD.WIDE UR14, UR37, 0x4, UR42 ;  /* 0x00000004250e78a5 */ /* 0x000fe2000f8e022a */
[----:B------:R-:W-:Y:S01]  /*1ee0*/  LEA.HI.X R231, R6, UR35, R7, 0x1, P4 ;  /* 0x0000002306e77c11 */ /* 0x000fe2000a0f0c07 */
[----:B------:R-:W-:Y:S01]  /*1ef0*/  UMOV UR21, UR8 ;  /* 0x0000000800157c82 */ /* 0x000fe20008000000 */
[----:B------:R-:W-:Y:S01]  /*1f00*/  LEA.HI.X R164, R0, UR23, R8, 0x2, P2 ;  /* 0x0000001700a47c11 */ /* 0x000fe200090f1408 */
[----:B------:R-:W-:Y:S01]  /*1f10*/  UMOV UR20, UR9 ;  /* 0x0000000900147c82 */ /* 0x000fe20008000000 */
        /* <DEDUP_REMOVED lines=21> */
.L_x_920:
        /* <DEDUP_REMOVED lines=17> */
.L_x_921:
        /* <DEDUP_REMOVED lines=12> */
[----:B------:R-:W-:-:S02]  /*2240*/  IADD3 R6, P0, R4, UR18, RZ ;  /* 0x0000001204067c10 */ /* 0x000fc4000ff1e0ff */
[----:B------:R-:W-:Y:S01]  /*2250*/  ISETP.GE.AND P3, PT, R2, UR5, PT ;  /* 0x0000000502007c0c */ /* 0x000fe2000bf66270 */
[----:B------:R-:W-:Y:S01]  /*2260*/  UIMAD UR15, UR61, UR15, UR13 ;  /* 0x0000000f3d0f72a4 */ /* 0x000fe2000f8e020d */
[----:B------:R-:W-:Y:S02]  /*2270*/  IADD3.X R7, R5, UR19, R0, P0, !PT ;  /* 0x0000001305077c10 */ /* 0x000fe400087fe400 */
[----:B------:R-:W-:-:S05]  /*2280*/  MOV R0, UR14 ;  /* 0x0000000e00007c02 */ /* 0x000fca0008000f00 */
[----:B------:R-:W-:-:S04]  /*2290*/  IMAD.WIDE.U32 R6, R0, UR61, R6 ;  /* 0x0000003d00067c25 */ /* 0x000fc8000f8e0006 */
[----:B------:R-:W-:Y:S01]  /*22a0*/  VIADD R2, R7, UR15 ;  /* 0x0000000f07027c36 */ /* 0x000fe20008000000 */
        /* <DEDUP_REMOVED lines=17> */
.L_x_923:
[----:B------:R-:W-:Y:S05]  /*23c0*/  BSYNC B0 ;  /* 0x0000000000007941 */ /* 0x000fea0003800000 */
.L_x_922:
        /* <DEDUP_REMOVED lines=19> */
.L_x_925:
[----:B------:R-:W-:Y:S05]  /*2500*/  BSYNC B0 ;  /* 0x0000000000007941 */ /* 0x000fea0003800000 */
.L_x_924:
        /* <DEDUP_REMOVED lines=32> */
.L_x_927:
[----:B------:R-:W-:Y:S05]  /*2710*/  BSYNC B0 ;  /* 0x0000000000007941 */ /* 0x000fea0003800000 */
.L_x_926:
        /* <DEDUP_REMOVED lines=20> */
.L_x_919:
[----:B------:R-:W-:Y:S01]  /*2860*/  PLOP3.LUT P0, PT, PT, PT, UP4, 0x80, 0x0 ;  /* 0x000000000000781c */ /* 0x000fe20003f0f048 */
[----:B------:R-:W-:Y:S01]  /*2870*/  UIMAD UR8, UR6, -0x40, UR13 ;  /* 0xffffffc0060878a4 */ /* 0x000fe2000f8e020d */
[C---:B------:R-:W-:Y:S01]  /*2880*/  LEA R0, R246.reuse, UR4, 0x1 ;  /* 0x00000004f6007c11 */ /* 0x040fe2000f8e08ff */
[----:B------:R-:W-:Y:S01]  /*2890*/  ULEA.HI UR9, UR6, UR6, URZ, 0x1 ;  /* 0x0000000606097291 */ /* 0x000fe2000f8f083f */
[----:B------:R-:W-:Y:S01]  /*28a0*/  VIADD R2, R246, 0x1800 ;  /* 0x00001800f6027836 */ /* 0x000fe20000000000 */
[----:B------:R-:W-:Y:S08]  /*28b0*/  BSSY B0, `(.L_x_929) ;  /* 0x000002a000007945 */ /* 0x000ff00003800000 */
[----:B------:R-:W-:Y:S01]  /*28c0*/  @P0 BAR.SYNC.DEFER_BLOCKING 0x0 ;  /* 0x0000000000000b1d */ /* 0x000fe20000010000 */
[----:B------:R-:W-:Y:S01]  /*28d0*/  ISETP.GE.AND P1, PT, R245, UR8, PT ;  /* 0x00000008f5007c0c */ /* 0x000fe2000bf26270 */
[----:B------:R-:W-:-:S04]  /*28e0*/  ULOP3.LUT UR9, UR9, 0xfffffffe, URZ, 0xc0, !UPT ;  /* 0xfffffffe09097892 */ /* 0x000fc8000f8ec03f */
[----:B------:R-:W-:-:S04]  /*28f0*/  UIADD3 UR9, UR6, -UR9, URZ ;  /* 0x8000000906097290 */ /* 0x000fc8000fffe03f */
[----:B------:R-:W-:-:S06]  /*2900*/  UISETP.NE.AND UP0, UPT, UR9, 0x1, UPT ;  /* 0x000000010900788c */ /* 0x000fcc000bf05270 */
        /* <DEDUP_REMOVED lines=36> */
.L_x_930:
[----:B------:R-:W-:Y:S05]  /*2b50*/  BSYNC B0 ;  /* 0x0000000000007941 */ /* 0x000fea0003800000 */
.L_x_929:
        /* <DEDUP_REMOVED lines=16> */
.L_x_932:
        /* <DEDUP_REMOVED lines=35> */
.L_x_933:
[----:B------:R-:W-:Y:S05]  /*2e90*/  BSYNC B0 ;  /* 0x0000000000007941 */ /* 0x000fea0003800000 */
.L_x_931:
[----:B------:R-:W-:Y:S01]  /*2ea0*/  UIMAD UR9, UR36, UR24, URZ ;  /* 0x00000018240972a4 */ /* 0x000fe2000f8e023f */
[----:B--23--:R-:W-:Y:S01]  /*2eb0*/  IMAD.U32 R4, RZ, RZ, UR24 ;  /* 0x00000018ff047e24 */ /* 0x00cfe2000f8e00ff */
[----:B------:R-:W-:Y:S01]  /*2ec0*/  ULDC.64 UR22, c[0x0][0x260] ;  /* 0x0000980000167ab9 */ /* 0x000fe20000000a00 */
[C---:B------:R-:W-:Y:S01]  /*2ed0*/  VIADD R8, R237.reuse, 0x8 ;  /* 0x00000008ed087836 */ /* 0x040fe20000000000 */
[----:B------:R-:W-:Y:S01]  /*2ee0*/  UIMAD UR12, UR27, UR25, UR9 ;  /* 0x000000191b0c72a4 */ /* 0x000fe2000f8e0209 */
[----:B------:R-:W-:Y:S01]  /*2ef0*/  IMAD.WIDE.U32 R4, R4, UR27, R228 ;  /* 0x0000001b04047c25 */ /* 0x000fe2000f8e00e4 */
[----:B------:R-:W-:Y:S01]  /*2f00*/  UIMAD UR9, UR16, -0x80, UR5 ;  /* 0xffffff80100978a4 */ /* 0x000fe2000f8e0205 */
[----:B------:R-:W-:Y:S01]  /*2f10*/  BSSY B0, `(.L_x_934) ;  /* 0x000003d000007945 */ /* 0x000fe20003800000 */
[----:B------:R-:W-:Y:S01]  /*2f20*/  ISETP.GE.AND P2, PT, R8, UR8, PT ;  /* 0x0000000808007c0c */ /* 0x000fe2000bf46270 */
[----:B------:R-:W-:Y:S01]  /*2f30*/  VIADD R18, R237, 0x28 ;  /* 0x00000028ed127836 */ /* 0x000fe20000000000 */
[----:B------:R-:W-:Y:S01]  /*2f40*/  IADD3 R6, P1, R4, UR32, RZ ;  /* 0x0000002004067c10 */ /* 0x000fe2000ff3e0ff */
[----:B------:R-:W-:Y:S01]  /*2f50*/  IMAD.U32 R2, RZ, RZ, UR12 ;  /* 0x0000000cff027e24 */ /* 0x000fe2000f8e00ff */
[----:B------:R-:W-:Y:S01]  /*2f60*/  ISETP.GE.AND P5, PT, R245, UR9, PT ;  /* 0x00000009f5007c0c */ /* 0x000fe2000bfa6270 */
[----:B------:R-:W-:Y:S01]  /*2f70*/  VIADD R4, R237, 0x20 ;  /* 0x00000020ed047836 */ /* 0x000fe20000000000 */
[----:B------:R-:W-:-:S02]  /*2f80*/  P2R R21, PR, RZ, 0x4 ;  /* 0x00000004ff157803 */ /* 0x000fc40000000000 */
[----:B------:R-:W-:Y:S01]  /*2f90*/  IADD3.X R7, R5, UR33, R2, P1, !PT ;  /* 0x0000002105077c10 */ /* 0x000fe20008ffe402 */
[----:B------:R-:W-:Y:S01]  /*2fa0*/  IMAD R2, R17, UR22, RZ ;  /* 0x0000001611027c24 */ /* 0x000fe2000f8e02ff */
[----:B------:R-:W-:Y:S02]  /*2fb0*/  ISETP.GE.AND P1, PT, R4, UR8, PT ;  /* 0x0000000804007c0c */ /* 0x000fe4000bf26270 */
[----:B------:R-:W-:Y:S01]  /*2fc0*/  ISETP.GE.AND P6, PT, R18, UR8, PT ;  /* 0x0000000812007c0c */ /* 0x000fe2000bfc6270 */
[C---:B------:R-:W-:Y:S01]  /*2fd0*/  IMAD R2, R13.reuse, UR23, R2 ;  /* 0x000000170d027c24 */ /* 0x040fe2000f8e0202 */
[----:B------:R-:W-:Y:S01]  /*2fe0*/  P2R R20, PR, RZ, 0x2 ;  /* 0x00000002ff147803 */ /* 0x000fe20000000000 */
[----:B------:R-:W-:Y:S01]  /*2ff0*/  IMAD.WIDE.U32 R6, R13, UR22, R6 ;  /* 0x000000160d067c25 */ /* 0x000fe2000f8e0006 */
[----:B------:R-:W-:Y:S01]  /*3000*/  ISETP.GE.AND P1, PT, R237, UR8, PT ;  /* 0x00000008ed007c0c */ /* 0x000fe2000bf26270 */
[----:B------:R2:W-:Y:S02]  /*3010*/  @P5 STS [R0+0x9000], RZ ;  /* 0x009000ff00005388 */ /* 0x0005e40000000800 */
[----:B------:R-:W-:Y:S01]  /*3020*/  IMAD.IADD R12, R7, 0x1, R2 ;  /* 0x00000001070c7824 */ /* 0x000fe200078e0202 */
[----:B------:R-:W-:Y:S01]  /*3030*/  P2R R19, PR, RZ, 0x2 ;  /* 0x00000002ff137803 */ /* 0x000fe20000000000 */
[----:B------:R2:W-:Y:S04]  /*3040*/  @P5 STS [R0+0x9004], RZ ;  /* 0x009004ff00005388 */ /* 0x0005e80000000800 */
        /* <DEDUP_REMOVED lines=41> */
.L_x_935:
[----:B------:R-:W-:Y:S05]  /*32e0*/  BSYNC B0 ;  /* 0x0000000000007941 */ /* 0x000fea0003800000 */
.L_x_934:
[----:B------:R-:W-:Y:S01]  /*32f0*/  IADD3 R2, R245, 0x40, RZ ;  /* 0x00000040f5027810 */ /* 0x000fe20007ffe0ff */
        /* <DEDUP_REMOVED lines=43> */
.L_x_937:
[----:B------:R-:W-:Y:S05]  /*35b0*/  BSYNC B0 ;  /* 0x0000000000007941 */ /* 0x000fea0003800000 */
.L_x_936:
[----:B------:R-:W-:Y:S01]  /*35c0*/  UIMAD UR8, UR36, UR18, URZ ;  /* 0x00000012240872a4 */ /* 0x000fe2000f8e023f */
[----:B------:R-:W-:Y:S01]  /*35d0*/  MOV R4, UR18 ;  /* 0x0000001200047c02 */ /* 0x000fe20008000f00 */
[----:B------:R2:W-:Y:S01]  /*35e0*/  @P5 STS [R0+0xf000], RZ ;  /* 0x00f000ff00005388 */ /* 0x0005e20000000800 */
[----:B------:R-:W-:Y:S01]  /*35f0*/  BSSY B0, `(.L_x_938) ;  /* 0x0000035000007945 */ /* 0x000fe20003800000 */
[----:B------:R-:W-:Y:S02]  /*3600*/  UIMAD UR8, UR27, UR19, UR8 ;  /* 0x000000131b0872a4 */ /* 0x000fe4000f8e0208 */
[----:B------:R2:W-:Y:S01]  /*3610*/  @P5 STS [R0+0xf004], RZ ;  /* 0x00f004ff00005388 */ /* 0x0005e20000000800 */
[----:B------:R-:W-:-:S03]  /*3620*/  IMAD.WIDE.U32 R4, R4, UR27, R228 ;  /* 0x0000001b04047c25 */ /* 0x000fc6000f8e00e4 */
[----:B------:R2:W-:Y:S01]  /*3630*/  @P5 STS.64 [R0+0xf008], RZ ;  /* 0x00f008ff00005388 */ /* 0x0005e20000000a00 */
[----:B------:R-:W-:Y:S01]  /*3640*/  MOV R2, UR8 ;  /* 0x0000000800027c02 */ /* 0x000fe20008000f00 */
[----:B------:R-:W-:Y:S01]  /*3650*/  ULDC.64 UR8, c[0x0][0x268] ;  /* 0x00009a0000087ab9 */ /* 0x000fe20000000a00 */
        /* <DEDUP_REMOVED lines=46> */
.L_x_939:
[----:B------:R-:W-:Y:S05]  /*3940*/  BSYNC B0 ;  /* 0x0000000000007941 */ /* 0x000fea0003800000 */
.L_x_938:
        /* <DEDUP_REMOVED lines=11> */
[----:B------:R-:W-:-:S03]  /*3a00*/  ISETP.GE.AND P2, PT, R15, UR8, PT ;  /* 0x000000080f007c0c */ /* 0x000fc6000bf46270 */
[----:B------:R-:W-:Y:S02]  /*3a10*/  IMAD R7, R4, UR18, RZ ;  /* 0x0000001204077c24 */ /* 0x000fe4000f8e02ff */
[----:B------:R-:W-:-:S04]  /*3a20*/  IMAD.MOV.U32 R4, RZ, RZ, R6 ;  /* 0x000000ffff047224 */ /* 0x000fc800078e0006 */
[----:B---3--:R-:W3:Y:S01]  /*3a30*/  @!P4 LDC.64 R10, c[0x0][0x220] ;  /* 0x00008800ff0acb82 */ /* 0x008ee20000000a00 */
[C---:B------:R-:W-:Y:S01]  /*3a40*/  IMAD.WIDE.U32 R4, R2.reuse, UR18, R4 ;  /* 0x0000001202047c25 */ /* 0x040fe2000f8e0004 */
[----:B------:R2:W-:Y:S03]  /*3a50*/  @P4 STS.128 [R0+0x10000], RZ ;  /* 0x010000ff00004388 */ /* 0x0005e60000000c00 */
[----:B------:R-:W-:-:S03]  /*3a60*/  IMAD R2, R2, UR19, R7 ;  /* 0x0000001302027c24 */ /* 0x000fc6000f8e0207 */
[----:B-1----:R-:W1:Y:S01]  /*3a70*/  @!P3 LDC.64 R8, c[0x0][0x220] ;  /* 0x00008800ff08bb82 */ /* 0x002e620000000a00 */
[----:B------:R-:W-:-:S07]  /*3a80*/  IMAD.IADD R2, R5, 0x1, R2 ;  /* 0x0000000105027824 */ /* 0x000fce00078e0202 */
[----:B------:R-:W5:Y:S01]  /*3a90*/  @!P2 LDC.64 R6, c[0x0][0x220] ;  /* 0x00008800ff06ab82 */ /* 0x000f620000000a00 */
[----:B---3--:R-:W-:-:S04]  /*3aa0*/  @!P4 LEA R10, P1, R4, R10, 0x1 ;  /* 0x0000000a040ac211 */ /* 0x008fc800078208ff */
        /* <DEDUP_REMOVED lines=19> */
.L_x_941:
[----:B------:R-:W-:Y:S05]  /*3be0*/  BSYNC B0 ;  /* 0x0000000000007941 */ /* 0x000fea0003800000 */
.L_x_940:
[----:B--23--:R-:W2:Y:S01]  /*3bf0*/  LDC.64 R10, c[0x0][0x3b8] ;  /* 0x0000ee00ff0a7b82 */ /* 0x00cea20000000a00 */
[----:B------:R-:W-:Y:S01]  /*3c00*/  ISETP.NE.AND P3, PT, R19, RZ, PT ;  /* 0x000000ff1300720c */ /* 0x000fe20003f65270 */
[----:B------:R-:W-:Y:S01]  /*3c10*/  IMAD.MOV.U32 R4, RZ, RZ, 0x4 ;  /* 0x00000004ff047424 */ /* 0x000fe200078e00ff */
[----:B------:R-:W-:Y:S01]  /*3c20*/  ISETP.NE.AND P2, PT, R21, RZ, PT ;  /* 0x000000ff1500720c */ /* 0x000fe20003f45270 */
[----:B-1----:R-:W-:Y:S01]  /*3c30*/  IMAD.MOV.U32 R8, RZ, RZ, 0x4 ;  /* 0x00000004ff087424 */ /* 0x002fe200078e00ff */
[----:B------:R-:W-:Y:S01]  /*3c40*/  ISETP.NE.AND P1, PT, R20, RZ, PT ;  /* 0x000000ff1400720c */ /* 0x000fe20003f25270 */
[----:B------:R-:W-:Y:S01]  /*3c50*/  IMAD.WIDE R4, R237, R4, UR14 ;  /* 0x0000000eed047e25 */ /* 0x000fe2000f8e0204 */
[----:B------:R-:W0:Y:S03]  /*3c60*/  LDGDEPBAR ;  /* 0x00000000000079af */ /* 0x000e260000000000 */
[----:B------:R-:W-:-:S02]  /*3c70*/  IMAD.MOV.U32 R239, RZ, RZ, 0x7f800000 ;  /* 0x7f800000ffef7424 */ /* 0x000fc400078e00ff */
[----:B------:R-:W-:Y:S01]  /*3c80*/  IMAD.MOV.U32 R240, RZ, RZ, 0x7f800000 ;  /* 0x7f800000fff07424 */ /* 0x000fe200078e00ff */
[----:B------:R-:W-:Y:S01]  /*3c90*/  UIMAD UR8, UR60, UR55, UR61 ;  /* 0x000000373c0872a4 */ /* 0x000fe2000f8e023d */
[----:B------:R-:W-:Y:S01]  /*3ca0*/  IMAD.MOV.U32 R241, RZ, RZ, 0x7f800000 ;  /* 0x7f800000fff17424 */ /* 0x000fe200078e00ff */
[----:B------:R-:W-:Y:S01]  /*3cb0*/  USHF.L.U32 UR23, UR7, 0x4, URZ ;  /* 0x0000000407177899 */ /* 0x000fe2000800063f */
[----:B------:R-:W-:Y:S01]  /*3cc0*/  IMAD.MOV.U32 R238, RZ, RZ, 0x7f800000 ;  /* 0x7f800000ffee7424 */ /* 0x000fe200078e00ff */
[----:B------:R-:W-:Y:S01]  /*3cd0*/  USHF.L.U32 UR22, UR7, 0x3, URZ ;  /* 0x0000000307167899 */ /* 0x000fe2000800063f */
[----:B------:R-:W-:Y:S01]  /*3ce0*/  SHF.R.S32.HI R0, RZ, 0x1f, R16 ;  /* 0x0000001fff007819 */ /* 0x000fe20000011410 */
[----:B------:R-:W-:Y:S01]  /*3cf0*/  VIADD R2, R186, 0x1800 ;  /* 0x00001800ba027836 */ /* 0x000fe20000000000 */
[----:B------:R1:W5:Y:S01]  /*3d00*/  @!P3 LDG.E R240, desc[UR10][R4.64] ;  /* 0x0000000a04f0b981 */ /* 0x000362000c1e1900 */
[----:B------:R-:W-:Y:S01]  /*3d10*/  IMAD R242, RZ, RZ, -UR26 ;  /* 0x8000001afff27e24 */ /* 0x000fe2000f8e02ff */
[----:B------:R-:W-:Y:S01]  /*3d20*/  CS2R R126, SRZ ;  /* 0x00000000007e7805 */ /* 0x000fe2000001ff00 */
[----:B------:R-:W-:Y:S01]  /*3d30*/  IMAD.MOV.U32 R236, RZ, RZ, R223 ;  /* 0x000000ffffec7224 */ /* 0x000fe200078e00df */
[----:B--2---:R-:W2:Y:S01]  /*3d40*/  LDG.E.64 R6, desc[UR10][R10.64+0x8] ;  /* 0x0000080a0a067981 */ /* 0x004ea2000c1e1b00 */
[----:B------:R-:W-:Y:S01]  /*3d50*/  @!P6 IMAD.WIDE R8, R18, R8, UR14 ;  /* 0x0000000e1208ee25 */ /* 0x000fe2000f8e0208 */
[----:B------:R-:W-:-:S02]  /*3d60*/  USHF.L.U32 UR8, UR8, 0x5, URZ ;  /* 0x0000000508087899 */ /* 0x000fc4000800063f */
[----:B------:R-:W-:Y:S01]  /*3d70*/  UIADD3 UR33, UR23, 0x40, URZ ;  /* 0x0000004017217890 */ /* 0x000fe2000fffe03f */
[----:B------:R1:W5:Y:S01]  /*3d80*/  @!P2 LDG.E R241, desc[UR10][R4.64+0x20] ;  /* 0x0000200a04f1a981 */ /* 0x000362000c1e1900 */
[----:B------:R-:W-:Y:S01]  /*3d90*/  IMAD.MOV.U32 R252, RZ, RZ, 0x4 ;  /* 0x00000004fffc7424 */ /* 0x000fe200078e00ff */
[----:B------:R-:W-:Y:S02]  /*3da0*/  CS2R R124, SRZ ;  /* 0x00000000007c7805 */ /* 0x000fe4000001ff00 */
[----:B------:R-:W-:Y:S01]  /*3db0*/  CS2R R130, SRZ ;  /* 0x0000000000827805 */ /* 0x000fe2000001ff00 */
[----:B------:R1:W5:Y:S01]  /*3dc0*/  @!P6 LDG.E R239, desc[UR10][R8.64] ;  /* 0x0000000a08efe981 */ /* 0x000362000c1e1900 */
[----:B------:R-:W-:Y:S01]  /*3dd0*/  UIADD3 UR31, UR23, 0x20, URZ ;  /* 0x00000020171f7890 */ /* 0x000fe2000fffe03f */
[----:B------:R-:W-:Y:S02]  /*3de0*/  CS2R R128, SRZ ;  /* 0x0000000000807805 */ /* 0x000fe4000001ff00 */
[----:B------:R-:W-:Y:S01]  /*3df0*/  CS2R R122, SRZ ;  /* 0x00000000007a7805 */ /* 0x000fe2000001ff00 */
[----:B------:R1:W5:Y:S01]  /*3e00*/  @!P1 LDG.E R238, desc[UR10][R4.64+0x80] ;  /* 0x0000800a04ee9981 */ /* 0x000362000c1e1900 */
        /* <DEDUP_REMOVED lines=11> */
[----:B------:R-:W3:Y:S01]  /*3ec0*/  LDG.E.64 R10, desc[UR10][R10.64] ;  /* 0x0000000a0a0a7981 */ /* 0x000ee2000c1e1b00 */
[----:B------:R-:W-:Y:S02]  /*3ed0*/  USHF.R.S32.HI UR9, URZ, 0x1f, UR8 ;  /* 0x0000001f3f097899 */ /* 0x000fe40008011408 */
[----:B------:R-:W-:-:S02]  /*3ee0*/  UIADD3 UR32, UR22, UR33, URZ ;  /* 0x0000002116207290 */ /* 0x000fc4000fffe03f */
[----:B------:R-:W-:Y:S02]  /*3ef0*/  UIADD3 UR30, UR22, UR31, URZ ;  /* 0x0000001f161e7290 */ /* 0x000fe4000fffe03f */
[----:B------:R-:W-:Y:S02]  /*3f00*/  UIADD3 UR28, UR22, UR32, URZ ;  /* 0x00000020161c7290 */ /* 0x000fe4000fffe03f */
[----:B------:R-:W-:Y:S01]  /*3f10*/  UIADD3 UR29, UR22, UR30, URZ ;  /* 0x0000001e161d7290 */ /* 0x000fe2000fffe03f */
[----:B------:R-:W-:Y:S02]  /*3f20*/  SEL R2, R2, R186, !P0 ;  /* 0x000000ba02027207 */ /* 0x000fe40004000000 */
[----:B------:R-:W-:Y:S02]  /*3f30*/  CS2R R94, SRZ ;  /* 0x00000000005e7805 */ /* 0x000fe4000001ff00 */
[----:B------:R-:W-:Y:S01]  /*3f40*/  CS2R R92, SRZ ;  /* 0x00000000005c7805 */ /* 0x000fe2000001ff00 */
[----:B------:R-:W-:Y:S01]  /*3f50*/  UIADD3 UR25, UR22, UR29, URZ ;  /* 0x0000001d16197290 */ /* 0x000fe2000fffe03f */
[----:B------:R-:W-:-:S02]  /*3f60*/  CS2R R98, SRZ ;  /* 0x0000000000627805 */ /* 0x000fc4000001ff00 */
[----:B------:R-:W-:Y:S02]  /*3f70*/  CS2R R96, SRZ ;  /* 0x0000000000607805 */ /* 0x000fe4000001ff00 */
[----:B------:R-:W-:Y:S01]  /*3f80*/  CS2R R90, SRZ ;  /* 0x00000000005a7805 */ /* 0x000fe2000001ff00 */
        /* <DEDUP_REMOVED lines=28> */
[----:B------:R-:W-:Y:S01]  /*4150*/  LEA R179, R2, UR4, 0x1 ;  /* 0x0000000402b37c11 */ /* 0x000fe2000f8e08ff */
[----:B------:R-:W-:Y:S01]  /*4160*/  ULDC UR12, c[0x0][0x394] ;  /* 0x0000e500000c7ab9 */ /* 0x000fe20000000800 */
[----:B------:R-:W-:-:S02]  /*4170*/  UIMAD UR51, UR7, 0x18, URZ ;  /* 0x00000018073378a4 */ /* 0x000fc4000f8e023f */
[----:B------:R-:W-:Y:S02]  /*4180*/  USHF.L.U32 UR50, UR7, 0x5, URZ ;  /* 0x0000000507327899 */ /* 0x000fe4000800063f */
[----:B------:R-:W-:Y:S02]  /*4190*/  UIMAD UR49, UR7, 0x28, URZ ;  /* 0x00000028073178a4 */ /* 0x000fe4000f8e023f */
[----:B------:R-:W-:Y:S02]  /*41a0*/  UIMAD UR48, UR7, 0x30, URZ ;  /* 0x00000030073078a4 */ /* 0x000fe4000f8e023f */
[----:B------:R-:W-:Y:S02]  /*41b0*/  UIMAD UR36, UR7, 0x38, URZ ;  /* 0x00000038072478a4 */ /* 0x000fe4000f8e023f */
[----:B------:R-:W-:Y:S01]  /*41c0*/  UIADD3 UR34, UR22, UR24, URZ ;  /* 0x0000001816227290 */ /* 0x000fe2000fffe03f */
[----:B------:R-:W-:Y:S01]  /*41d0*/  UMOV UR19, UR12 ;  /* 0x0000000c00137c82 */ /* 0x000fe20008000000 */
[----:B------:R-:W-:Y:S01]  /*41e0*/  ULDC UR59, c[0x0][0x398] ;  /* 0x0000e600003b7ab9 */ /* 0x000fe20000000800 */
[----:B--2---:R-:W-:-:S04]  /*41f0*/  IADD3 R249, P2, P1, R6, UR8, R16 ;  /* 0x0000000806f97c10 */ /* 0x004fc8000f95e010 */
[----:B------:R-:W-:Y:S01]  /*4200*/  IADD3.X R243, R7, UR9, R0, P2, P1 ;  /* 0x0000000907f37c10 */ /* 0x000fe200097e2400 */
[----:B------:R-:W-:Y:S01]  /*4210*/  VIADD R0, R185, 0x1800 ;  /* 0x00001800b9007836 */ /* 0x000fe20000000000 */
[----:B------:R-:W-:Y:S02]  /*4220*/  UIADD3 UR9, UR27, UR13, URZ ;  /* 0x0000000d1b097290 */ /* 0x000fe4000fffe03f */
[----:B------:R-:W-:Y:S02]  /*4230*/  UIADD3 UR27, UR22, UR28, URZ ;  /* 0x0000001c161b7290 */ /* 0x000fe4000fffe03f */
[----:B------:R-:W-:Y:S01]  /*4240*/  UIADD3 UR9, -UR5, 0x80, UR9 ;  /* 0x0000008005097890 */ /* 0x000fe2000fffe109 */
[----:B------:R-:W-:Y:S01]  /*4250*/  SEL R0, R0, R185, !P0 ;  /* 0x000000b900007207 */ /* 0x000fe20004000000 */
[----:B------:R-:W-:Y:S01]  /*4260*/  UIADD3 UR26, UR22, UR27, URZ ;  /* 0x0000001b161a7290 */ /* 0x000fe2000fffe03f */
[----:B---3--:R-:W-:Y:S02]  /*4270*/  R2UR UR8, R10 ;  /* 0x000000000a0872ca */ /* 0x008fe400000e0000 */
[----:B------:R-:W-:-:S02]  /*4280*/  R2UR UR52, R11 ;  /* 0x000000000b3472ca */ /* 0x000fc400000e0000 */
[----:B------:R-:W-:Y:S01]  /*4290*/  LEA R176, R0, UR4, 0x1 ;  /* 0x0000000400b07c11 */ /* 0x000fe2000f8e08ff */
[----:B------:R-:W-:Y:S02]  /*42a0*/  UIADD3 UR53, UR9, -UR56, URZ ;  /* 0x8000003809357290 */ /* 0x000fe4000fffe03f */
[----:B------:R-:W-:Y:S01]  /*42b0*/  UIADD3 UR35, UR22, UR26, URZ ;  /* 0x0000001a16237290 */ /* 0x000fe2000fffe03f */
[----:B------:R-:W-:Y:S01]  /*42c0*/  ULDC UR56, c[0x0][0x2d0] ;  /* 0x0000b40000387ab9 */ /* 0x000fe20000000800 */
[----:B------:R-:W-:-:S04]  /*42d0*/  ULDC.U8 UR9, c[0x0][0x388] ;  /* 0x0000e20000097ab9 */ /* 0x000fc80000000000 */
[----:B------:R-:W-:Y:S01]  /*42e0*/  UIADD3 UR46, UR8, -0x61c88647, URZ ;  /* 0x9e3779b9082e7890 */ /* 0x000fe2000fffe03f */
[----:B------:R-:W-:Y:S01]  /*42f0*/  LOP3.LUT R243, R243, UR8, RZ, 0x3c, !PT ;  /* 0x00000008f3f37c12 */ /* 0x000fe2000f8e3cff */
[----:B------:R-:W-:Y:S02]  /*4300*/  UIADD3 UR54, UR8, 0x3c6ef372, URZ ;  /* 0x3c6ef37208367890 */ /* 0x000fe4000fffe03f */
[----:B------:R-:W-:Y:S02]  /*4310*/  UIADD3 UR44, UR8, -0x255992d5, URZ ;  /* 0xdaa66d2b082c7890 */ /* 0x000fe4000fffe03f */
[----:B------:R-:W-:Y:S02]  /*4320*/  UIADD3 UR42, UR8, 0x78dde6e4, URZ ;  /* 0x78dde6e4082a7890 */ /* 0x000fe4000fffe03f */
[----:B------:R-:W-:Y:S02]  /*4330*/  UIADD3 UR40, UR8, 0x1715609d, URZ ;  /* 0x1715609d08287890 */ /* 0x000fe4000fffe03f */
[----:B------:R-:W-:-:S02]  /*4340*/  UIADD3 UR38, UR8, -0x4ab325aa, URZ ;  /* 0xb54cda5608267890 */ /* 0x000fc4000fffe03f */
[----:B------:R-:W-:Y:S02]  /*4350*/  UIADD3 UR55, UR52, -0x4498517b, URZ ;  /* 0xbb67ae8534377890 */ /* 0x000fe4000fffe03f */
[----:B------:R-:W-:Y:S02]  /*4360*/  UIADD3 UR45, UR52, 0x76cf5d0a, URZ ;  /* 0x76cf5d0a342d7890 */ /* 0x000fe4000fffe03f */
[----:B------:R-:W-:Y:S02]  /*4370*/  UIADD3 UR43, UR52, 0x32370b8f, URZ ;  /* 0x32370b8f342b7890 */ /* 0x000fe4000fffe03f */
[----:B------:R-:W-:Y:S02]  /*4380*/  UIADD3 UR41, UR52, -0x126145ec, URZ ;  /* 0xed9eba1434297890 */ /* 0x000fe4000fffe03f */
[----:B------:R-:W-:Y:S02]  /*4390*/  UIADD3 UR39, UR52, -0x56f99767, URZ ;  /* 0xa906689934277890 */ /* 0x000fe4000fffe03f */
[----:B------:R-:W-:Y:S01]  /*43a0*/  UIADD3 UR37, UR52, 0x646e171e, URZ ;  /* 0x646e171e34257890 */ /* 0x000fe2000fffe03f */
[----:B-1----:R-:W-:-:S11]  /*43b0*/  ULDC UR8, c[0x0][0x2ec] ;  /* 0x0000bb0000087ab9 */ /* 0x002fd60000000800 */
.L_x_946:
[----:B------:R-:W0:Y:S01]  /*43c0*/  LDGDEPBAR ;  /* 0x00000000000079af */ /* 0x000e220000000000 */
        /* <DEDUP_REMOVED lines=14> */
[----:B------:R-:W1:Y:S04]  /*44b0*/  LDSM.16.M88.4 R16, [R177+UR4+0x9000] ;  /* 0x00900004b110783b */ /* 0x000e680008000200 */
[----:B------:R-:W2:Y:S04]  /*44c0*/  LDSM.16.M88.4 R28, [R179+0x800] ;  /* 0x00080000b31c783b */ /* 0x000ea80000000200 */
[----:B-----5:R-:W5:Y:S04]  /*44d0*/  LDG.E R190, desc[UR10][R4.64] ;  /* 0x0000000a04be7981 */ /* 0x020f68000c1e1900 */
[----:B------:R-:W5:Y:S04]  /*44e0*/  LDG.E R189, desc[UR10][R4.64+0x20] ;  /* 0x0000200a04bd7981 */ /* 0x000f68000c1e1900 */
[----:B------:R-:W5:Y:S04]  /*44f0*/  LDG.E R188, desc[UR10][R4.64+0x80] ;  /* 0x0000800a04bc7981 */ /* 0x000f68000c1e1900 */
[----:B------:R1:W5:Y:S04]  /*4500*/  LDG.E R187, desc[UR10][R4.64+0xa0] ;  /* 0x0000a00a04bb7981 */ /* 0x000368000c1e1900 */
[----:B------:R-:W3:Y:S04]  /*4510*/  LDSM.16.M88.4 R132, [R177+UR4+0x9400] ;  /* 0x00940004b184783b */ /* 0x000ee80008000200 */
[----:B------:R-:W-:Y:S04]  /*4520*/  LDSM.16.M88.4 R136, [R0] ;  /* 0x000000000088783b */ /* 0x000fe80000000200 */
[----:B------:R-:W4:Y:S04]  /*4530*/  LDSM.16.M88.4 R140, [R178] ;  /* 0x00000000b28c783b */ /* 0x000f280000000200 */
[----:B------:R-:W4:Y:S04]  /*4540*/  LDSM.16.M88.4 R144, [R0+0x800] ;  /* 0x000800000090783b */ /* 0x000f280000000200 */
[----:B------:R-:W4:Y:S04]  /*4550*/  LDSM.16.M88.4 R148, [R178+0x400] ;  /* 0x00040000b294783b */ /* 0x000f280000000200 */
[----:B------:R-:W-:Y:S01]  /*4560*/  LDSM.16.M88.4 R152, [R177+UR4+0xb000] ;  /* 0x00b00004b198783b */ /* 0x000fe20008000200 */
[-C--:B-1----:R-:W-:Y:S03]  /*4570*/  HMMA.16816.F32.BF16 R4, R32, R16.reuse, RZ ;  /* 0x000000102004723c */ /* 0x082fe600000418ff */
[----:B------:R-:W-:Y:S03]  /*4580*/  LDSM.16.M88.4 R156, [R179+0x1800] ;  /* 0x00180000b39c783b */ /* 0x000fe60000000200 */
[C---:B--2---:R-:W-:Y:S01]  /*4590*/  HMMA.16816.F32.BF16 R8, R28.reuse, R16, RZ ;  /* 0x000000101c08723c */ /* 0x044fe200000418ff */
[----:B------:R-:W-:Y:S05]  /*45a0*/  LDSM.16.M88.4 R160, [R177+UR4+0xb400] ;  /* 0x00b40004b1a0783b */ /* 0x000fea0008000200 */
[-C--:B------:R-:W-:Y:S06]  /*45b0*/  HMMA.16816.F32.BF16 R12, R28, R18.reuse, RZ ;  /* 0x000000121c0c723c */ /* 0x080fec00000418ff */
[C---:B------:R-:W-:Y:S06]  /*45c0*/  HMMA.16816.F32.BF16 R16, R32.reuse, R18, RZ ;  /* 0x000000122010723c */ /* 0x040fec00000418ff */
[-C--:B---3--:R-:W-:Y:S06]  /*45d0*/  HMMA.16816.F32.BF16 R20, R32, R132.reuse, RZ ;  /* 0x000000842014723c */ /* 0x088fec00000418ff */
[C---:B------:R-:W-:Y:S06]  /*45e0*/  HMMA.16816.F32.BF16 R24, R28.reuse, R132, RZ ;  /* 0x000000841c18723c */ /* 0x040fec00000418ff */
[-C--:B------:R-:W-:Y:S06]  /*45f0*/  HMMA.16816.F32.BF16 R28, R28, R134.reuse, RZ ;  /* 0x000000861c1c723c */ /* 0x080fec00000418ff */
[----:B------:R-:W-:Y:S01]  /*4600*/  HMMA.16816.F32.BF16 R32, R32, R134, RZ ;  /* 0x000000862020723c */ /* 0x000fe200000418ff */
[----:B------:R-:W1:Y:S05]  /*4610*/  LDSM.16.M88.4 R132, [R179+0x1000] ;  /* 0x00100000b384783b */ /* 0x000e6a0000000200 */
[-C--:B----4-:R-:W-:Y:S06]  /*4620*/  HMMA.16816.F32.BF16 R4, R136, R140.reuse, R4 ;  /* 0x0000008c8804723c */ /* 0x090fec0000041804 */
        /* <DEDUP_REMOVED lines=8> */
[----:B------:R-:W-:Y:S01]  /*46b0*/  HMMA.16816.F32.BF16 R32, R136, R150, R32 ;  /* 0x000000968820723c */ /* 0x000fe20000041820 */
[----:B------:R-:W2:Y:S04]  /*46c0*/  LDSM.16.M88.4 R136, [R0+0x1000] ;  /* 0x001000000088783b */ /* 0x000ea80000000200 */
[----:B------:R-:W3:Y:S01]  /*46d0*/  LDSM.16.M88.4 R148, [R178+0x2400] ;  /* 0x00240000b294783b */ /* 0x000ee20000000200 */
[-C--:B-1----:R-:W-:Y:S06]  /*46e0*/  HMMA.16816.F32.BF16 R4, R132, R152.reuse, R4 ;  /* 0x000000988404723c */ /* 0x082fec0000041804 */
[C---:B------:R-:W-:Y:S06]  /*46f0*/  HMMA.16816.F32.BF16 R8, R156.reuse, R152, R8 ;  /* 0x000000989c08723c */ /* 0x040fec0000041808 */
[-C--:B------:R-:W-:Y:S06]  /*4700*/  HMMA.16816.F32.BF16 R12, R156, R154.reuse, R12 ;  /* 0x0000009a9c0c723c */ /* 0x080fec000004180c */
[C---:B------:R-:W-:Y:S01]  /*4710*/  HMMA.16816.F32.BF16 R16, R132.reuse, R154, R16 ;  /* 0x0000009a8410723c */ /* 0x040fe20000041810 */
[----:B------:R-:W-:Y:S05]  /*4720*/  LDSM.16.M88.4 R152, [R177+UR4+0xd000] ;  /* 0x00d00004b198783b */ /* 0x000fea0008000200 */
[-C--:B------:R-:W-:Y:S06]  /*4730*/  HMMA.16816.F32.BF16 R20, R132, R160.reuse, R20 ;  /* 0x000000a08414723c */ /* 0x080fec0000041814 */
[C---:B------:R-:W-:Y:S06]  /*4740*/  HMMA.16816.F32.BF16 R24, R156.reuse, R160, R24 ;  /* 0x000000a09c18723c */ /* 0x040fec0000041818 */
[-C--:B------:R-:W-:Y:S01]  /*4750*/  HMMA.16816.F32.BF16 R28, R156, R162.reuse, R28 ;  /* 0x000000a29c1c723c */ /* 0x080fe2000004181c */
[----:B------:R-:W-:Y:S05]  /*4760*/  LDSM.16.M88.4 R156, [R179+0x2800] ;  /* 0x00280000b39c783b */ /* 0x000fea0000000200 */
[----:B------:R-:W-:Y:S01]  /*4770*/  HMMA.16816.F32.BF16 R32, R132, R162, R32 ;  /* 0x000000a28420723c */ /* 0x000fe20000041820 */
[----:B------:R-:W1:Y:S04]  /*4780*/  LDSM.16.M88.4 R132, [R179+0x2000] ;  /* 0x00200000b384783b */ /* 0x000e680000000200 */
[----:B------:R-:W4:Y:S01]  /*4790*/  LDSM.16.M88.4 R160, [R177+UR4+0xd400] ;  /* 0x00d40004b1a0783b */ /* 0x000f220008000200 */
[-C--:B--2---:R-:W-:Y:S06]  /*47a0*/  HMMA.16816.F32.BF16 R4, R136, R140.reuse, R4 ;  /* 0x0000008c8804723c */ /* 0x084fec0000041804 */
[C---:B------:R-:W-:Y:S06]  /*47b0*/  HMMA.16816.F32.BF16 R8, R144.reuse, R140, R8 ;  /* 0x0000008c9008723c */ /* 0x040fec0000041808 */
[-C--:B------:R-:W-:Y:S06]  /*47c0*/  HMMA.16816.F32.BF16 R12, R144, R142.reuse, R12 ;  /* 0x0000008e900c723c */ /* 0x080fec000004180c */
[C---:B------:R-:W-:Y:S01]  /*47d0*/  HMMA.16816.F32.BF16 R16, R136.reuse, R142, R16 ;  /* 0x0000008e8810723c */ /* 0x040fe20000041810 */
[----:B------:R-:W-:Y:S05]  /*47e0*/  LDSM.16.M88.4 R140, [R178+0x4000] ;  /* 0x00400000b28c783b */ /* 0x000fea0000000200 */
[-C--:B---3--:R-:W-:Y:S06]  /*47f0*/  HMMA.16816.F32.BF16 R20, R136, R148.reuse, R20 ;  /* 0x000000948814723c */ /* 0x088fec0000041814 */
        /* <DEDUP_REMOVED lines=9> */
[C---:B------:R-:W-:Y:S06]  /*4890*/  HMMA.16816.F32.BF16 R16, R132.reuse, R154, R16 ;  /* 0x0000009a8410723c */ /* 0x040fec0000041810 */
[-C--:B----4-:R-:W-:Y:S06]  /*48a0*/  HMMA.16816.F32.BF16 R20, R132, R160.reuse, R20 ;  /* 0x000000a08414723c */ /* 0x090fec0000041814 */
[C---:B------:R-:W-:Y:S06]  /*48b0*/  HMMA.16816.F32.BF16 R24, R156.reuse, R160, R24 ;  /* 0x000000a09c18723c */ /* 0x040fec0000041818 */
[-C--:B------:R-:W-:Y:S06]  /*48c0*/  HMMA.16816.F32.BF16 R28, R156, R162.reuse, R28 ;  /* 0x000000a29c1c723c */ /* 0x080fec000004181c */
[----:B------:R-:W-:Y:S06]  /*48d0*/  HMMA.16816.F32.BF16 R32, R132, R162, R32 ;  /* 0x000000a28420723c */ /* 0x000fec0000041820 */
        /* <DEDUP_REMOVED lines=11> */
[----:B------:R-:W-:Y:S04]  /*4990*/  USHF.L.U32 UR12, UR16, 0x7, URZ ;  /* 0x00000007100c7899 */ /* 0x000fe8000800063f */
[----:B------:R-:W-:Y:S02]  /*49a0*/  UIADD3 UR17, UR12, UR13, URZ ;  /* 0x0000000d0c117290 */ /* 0x000fe4000fffe03f */
[----:B------:R-:W-:Y:S02]  /*49b0*/  UIADD3 UR12, UR12, 0x80, URZ ;  /* 0x000000800c0c7890 */ /* 0x000fe4000fffe03f */
[----:B------:R-:W-:Y:S02]  /*49c0*/  UIADD3 UR18, UR19, UR17, -UR5 ;  /* 0x0000001113127290 */ /* 0x000fe4000fffe805 */
[----:B------:R-:W-:Y:S02]  /*49d0*/  UIADD3 UR17, UR7, 0x40, URZ ;  /* 0x0000004007117890 */ /* 0x000fe4000fffe03f */
[----:B------:R-:W-:Y:S01]  /*49e0*/  IMAD.U32 R0, RZ, RZ, UR12 ;  /* 0x0000000cff007e24 */ /* 0x000fe2000f8e00ff */
[----:B------:R-:W-:Y:S01]  /*49f0*/  UMOV UR12, UR19 ;  /* 0x00000013000c7c82 */ /* 0x000fe20008000000 */
[----:B------:R-:W-:Y:S03]  /*4a00*/  UISETP.GE.AND UP0, UPT, UR17, UR18, UPT ;  /* 0x000000121100728c */ /* 0x000fe6000bf06270 */
[----:B------:R-:W-:Y:S03]  /*4a10*/  ISETP.LT.AND P0, PT, R0, UR5, PT ;  /* 0x0000000500007c0c */ /* 0x000fe6000bf01270 */
[----:B------:R-:W-:Y:S11]  /*4a20*/  PLOP3.LUT P1, PT, PT, PT, UP0, 0x80, 0x0 ;  /* 0x000000000000781c */ /* 0x000ff60003f2f008 */
[----:B------:R-:W-:Y:S02]  /*4a30*/  @!UPT UIADD3 URZ, URZ, URZ, URZ ;  /* 0x0000003f3f3ff290 */ /* 0x000fe4000fffe03f */
[----:B------:R-:W-:Y:S05]  /*4a40*/  @!P1 BRA P0, `(.L_x_943) ;  /* 0x0000000800109947 */ /* 0x000fea0000000000 */
.L_x_942:
[----:B------:R-:W1:Y:S01]  /*4a50*/  S2R R0, SR_TID.X ;  /* 0x0000000000007919 */ /* 0x000e620000002100 */
[----:B------:R-:W-:Y:S01]  /*4a60*/  VIADD R2, R237, UR7 ;  /* 0x00000007ed027c36 */ /* 0x000fe20008000000 */
[----:B------:R-:W-:Y:S01]  /*4a70*/  UIADD3 UR7, -UR12, UR5, -UR13 ;  /* 0x000000050c077290 */ /* 0x000fe2000fffe90d */
[----:B------:R-:W-:Y:S01]  /*4a80*/  IMAD.SHL.U32 R132, R244, 0x20, RZ ;  /* 0x00000020f4847824 */ /* 0x000fe200078e00ff */
[----:B------:R-:W-:Y:S01]  /*4a90*/  UMOV UR19, UR12 ;  /* 0x0000000c00137c82 */ /* 0x000fe20008000000 */
[C---:B------:R-:W-:Y:S02]  /*4aa0*/  VIADD R143, R2.reuse, 0x8 ;  /* 0x00000008028f7836 */ /* 0x040fe40000000000 */
        /* <DEDUP_REMOVED lines=11> */
[----:B------:R-:W-:Y:S01]  /*4b60*/  IMAD.U32 R140, RZ, RZ, UR7 ;  /* 0x00000007ff8c7e24 */ /* 0x000fe2000f8e00ff */
[----:B------:R-:W-:Y:S01]  /*4b70*/  IADD3 R133, R133, 0x8, R2 ;  /* 0x0000000885857810 */ /* 0x000fe20007ffe002 */
[----:B-1----:R-:W-:Y:S03]  /*4b80*/  IMAD.SHL.U32 R0, R0, 0x2, RZ ;  /* 0x0000000200007824 */ /* 0x002fe600078e00ff */
[----:B------:R-:W-:Y:S02]  /*4b90*/  VIADDMNMX R140, R2, R140, UR5, PT ;  /* 0x00000005028c7e46 */ /* 0x000fe4000b80018c */
[----:B------:R-:W-:Y:S01]  /*4ba0*/  LOP3.LUT R132, R132, 0x6, R0, 0xf8, !PT ;  /* 0x0000000684847812 */ /* 0x000fe200078ef800 */
[----:B------:R-:W-:Y:S01]  /*4bb0*/  IMAD.U32 R0, RZ, RZ, UR16 ;  /* 0x00000010ff007e24 */ /* 0x000fe2000f8e00ff */
[----:B------:R-:W-:Y:S03]  /*4bc0*/  VIMNMX R133, R133, UR5, PT ;  /* 0x0000000585857c48 */ /* 0x000fe6000bfe0100 */
[----:B------:R-:W-:Y:S01]  /*4bd0*/  IMAD R0, R0, 0x80, R132 ;  /* 0x0000008000007824 */ /* 0x000fe200078e0284 */
[--C-:B------:R-:W-:Y:S02]  /*4be0*/  IADD3 R132, R134, 0x20, R2.reuse ;  /* 0x0000002086847810 */ /* 0x100fe40007ffe002 */
[----:B------:R-:W-:Y:S01]  /*4bf0*/  IADD3 R134, R135, 0x28, R2 ;  /* 0x0000002887867810 */ /* 0x000fe20007ffe002 */
[C---:B------:R-:W-:Y:S01]  /*4c00*/  VIADD R139, R0.reuse, 0x1 ;  /* 0x00000001008b7836 */ /* 0x040fe20000000000 */
[C---:B------:R-:W-:Y:S01]  /*4c10*/  ISETP.GE.AND P3, PT, R0.reuse, R144, PT ;  /* 0x000000900000720c */ /* 0x040fe20003f66270 */
[C---:B------:R-:W-:Y:S01]  /*4c20*/  VIADD R138, R0.reuse, 0x8 ;  /* 0x00000008008a7836 */ /* 0x040fe20000000000 */
[C---:B------:R-:W-:Y:S01]  /*4c30*/  ISETP.GE.AND P2, PT, R0.reuse, R143, PT ;  /* 0x0000008f0000720c */ /* 0x040fe20003f46270 */
[----:B------:R-:W-:Y:S01]  /*4c40*/  VIADD R137, R0, 0x9 ;  /* 0x0000000900897836 */ /* 0x000fe20000000000 */
        /* <DEDUP_REMOVED lines=100> */
.L_x_943:
[C---:B------:R-:W-:Y:S01]  /*5290*/  FSETP.NEU.FTZ.AND P0, PT, R240.reuse, -INF , PT ;  /* 0xff800000f000780b */ /* 0x040fe20003f1d000 */
[----:B------:R-:W-:Y:S01]  /*52a0*/  FMUL.FTZ R132, R240, 1.4426950216293334961 ;  /* 0x3fb8aa3bf0847820 */ /* 0x000fe20000410000 */
[C---:B------:R-:W-:Y:S01]  /*52b0*/  FSETP.NEU.FTZ.AND P1, PT, R241.reuse, -INF , PT ;  /* 0xff800000f100780b */ /* 0x040fe20003f3d000 */
[----:B------:R-:W-:Y:S01]  /*52c0*/  FMUL.FTZ R2, R241, 1.4426950216293334961 ;  /* 0x3fb8aa3bf1027820 */ /* 0x000fe20000410000 */
[----:B------:R-:W-:Y:S04]  /*52d0*/  IMAD.WIDE.U32 R134, R249, -0x2daee0ad, RZ ;  /* 0xd2511f53f9867825 */ /* 0x000fe800078e00ff */
[----:B------:R-:W-:Y:S01]  /*52e0*/  FMUL.FTZ R0, R238, 1.4426950216293334961 ;  /* 0x3fb8aa3bee007820 */ /* 0x000fe20000410000 */
[----:B------:R-:W-:Y:S01]  /*52f0*/  UISETP.GT.AND UP2, UPT, UR6, UR47, UPT ;  /* 0x0000002f0600728c */ /* 0x000fe2000bf44270 */
[----:B------:R-:W-:Y:S02]  /*5300*/  FSEL R132, R132, RZ, P0 ;  /* 0x000000ff84847208 */ /* 0x000fe40000000000 */
[----:B------:R-:W-:Y:S02]  /*5310*/  FSEL R2, R2, RZ, P1 ;  /* 0x000000ff02027208 */ /* 0x000fe40000800000 */
[----:B------:R-:W-:Y:S01]  /*5320*/  FSETP.NEU.FTZ.AND P0, PT, R238, -INF , PT ;  /* 0xff800000ee00780b */ /* 0x000fe20003f1d000 */
[--C-:B------:R-:W-:Y:S01]  /*5330*/  FFMA.FTZ R16, R16, UR8, -R132.reuse ;  /* 0x0000000810107c23 */ /* 0x100fe20008010884 */
[----:B------:R-:W-:Y:S01]  /*5340*/  FFMA.FTZ R20, R20, UR8, -R132 ;  /* 0x0000000814147c23 */ /* 0x000fe20008010884 */
[--C-:B------:R-:W-:Y:S01]  /*5350*/  FFMA.FTZ R19, R19, UR8, -R2.reuse ;  /* 0x0000000813137c23 */ /* 0x100fe20008010802 */
[----:B------:R-:W-:Y:S01]  /*5360*/  FSEL R0, R0, RZ, P0 ;  /* 0x000000ff00007208 */ /* 0x000fe20000000000 */
[----:B------:R1:W-:Y:S01]  /*5370*/  MUFU.EX2 R215, R16 ;  /* 0x0000001000d77308 */ /* 0x0003e20000000800 */
[----:B------:R-:W-:Y:S01]  /*5380*/  FSETP.NEU.FTZ.AND P0, PT, R239, -INF , PT ;  /* 0xff800000ef00780b */ /* 0x000fe20003f1d000 */
[--C-:B------:R-:W-:Y:S01]  /*5390*/  FFMA.FTZ R23, R23, UR8, -R2.reuse ;  /* 0x0000000817177c23 */ /* 0x100fe20008010802 */
[--C-:B------:R-:W-:Y:S01]  /*53a0*/  FFMA.FTZ R35, R35, UR8, -R2.reuse ;  /* 0x0000000823237c23 */ /* 0x100fe20008010802 */
[--C-:B------:R-:W-:Y:S01]  /*53b0*/  FFMA.FTZ R34, R34, UR8, -R2.reuse ;  /* 0x0000000822227c23 */ /* 0x100fe20008010802 */
[----:B------:R-:W-:Y:S01]  /*53c0*/  FFMA.FTZ R18, R18, UR8, -R2 ;  /* 0x0000000812127c23 */ /* 0x000fe20008010802 */
[--C-:B------:R-:W-:Y:S01]  /*53d0*/  FFMA.FTZ R32, R32, UR8, -R132.reuse ;  /* 0x0000000820207c23 */ /* 0x100fe20008010884 */
[--C-:B------:R-:W-:Y:S03]  /*53e0*/  FFMA.FTZ R33, R33, UR8, -R132.reuse ;  /* 0x0000000821217c23 */ /* 0x100fe60008010884 */
[----:B------:R2:W-:Y:S01]  /*53f0*/  MUFU.EX2 R216, R19 ;  /* 0x0000001300d87308 */ /* 0x0005e20000000800 */
[--C-:B------:R-:W-:Y:S01]  /*5400*/  FFMA.FTZ R207, R17, UR8, -R132.reuse ;  /* 0x0000000811cf7c23 */ /* 0x100fe20008010884 */
[----:B------:R-:W-:Y:S01]  /*5410*/  FFMA.FTZ R205, R21, UR8, -R132 ;  /* 0x0000000815cd7c23 */ /* 0x000fe20008010884 */
[--C-:B------:R-:W-:Y:S01]  /*5420*/  FFMA.FTZ R202, R8, UR8, -R0.reuse ;  /* 0x0000000808ca7c23 */ /* 0x100fe20008010800 */
[--C-:B------:R-:W-:Y:S01]  /*5430*/  FFMA.FTZ R191, R9, UR8, -R0.reuse ;  /* 0x0000000809bf7c23 */ /* 0x100fe20008010800 */
[--C-:B------:R-:W-:Y:S01]  /*5440*/  FFMA.FTZ R28, R28, UR8, -R0.reuse ;  /* 0x000000081c1c7c23 */ /* 0x100fe20008010800 */
[--C-:B------:R-:W-:Y:S01]  /*5450*/  FFMA.FTZ R29, R29, UR8, -R0.reuse ;  /* 0x000000081d1d7c23 */ /* 0x100fe20008010800 */
[--C-:B------:R-:W-:Y:S03]  /*5460*/  FFMA.FTZ R24, R24, UR8, -R0.reuse ;  /* 0x0000000818187c23 */ /* 0x100fe60008010800 */
[----:B------:R3:W-:Y:S01]  /*5470*/  MUFU.EX2 R217, R20 ;  /* 0x0000001400d97308 */ /* 0x0007e20000000800 */
[----:B-1----:R-:W-:Y:S02]  /*5480*/  IMAD.U32 R16, RZ, RZ, UR16 ;  /* 0x00000010ff107e24 */ /* 0x002fe4000f8e00ff */
[--C-:B------:R-:W-:Y:S01]  /*5490*/  FFMA.FTZ R25, R25, UR8, -R0.reuse ;  /* 0x0000000819197c23 */ /* 0x100fe20008010800 */
[----:B------:R-:W-:Y:S06]  /*54a0*/  FFMA.FTZ R196, R13, UR8, -R0 ;  /* 0x000000080dc47c23 */ /* 0x000fec0008010800 */
[----:B------:R1:W-:Y:S01]  /*54b0*/  MUFU.EX2 R218, R23 ;  /* 0x0000001700da7308 */ /* 0x0003e20000000800 */
[----:B--2---:R-:W-:Y:S01]  /*54c0*/  IMAD R19, R16, 0x4, R244 ;  /* 0x0000000410137824 */ /* 0x004fe200078e02f4 */
[----:B------:R-:W-:Y:S08]  /*54d0*/  LOP3.LUT R16, R134, UR55, RZ, 0x3c, !PT ;  /* 0x0000003786107c12 */ /* 0x000ff0000f8e3cff */
[----:B------:R-:W2:Y:S01]  /*54e0*/  MUFU.EX2 R221, R35 ;  /* 0x0000002300dd7308 */ /* 0x000ea20000000800 */
[----:B---3--:R-:W-:Y:S01]  /*54f0*/  LOP3.LUT R20, R135, UR52, R19, 0x96, !PT ;  /* 0x0000003487147c12 */ /* 0x008fe2000f8e9613 */
[--C-:B------:R-:W-:Y:S01]  /*5500*/  FFMA.FTZ R19, R7, UR8, -R2.reuse ;  /* 0x0000000807137c23 */ /* 0x100fe20008010802 */
[----:B------:R-:W-:Y:S07]  /*5510*/  IMAD.U32 R7, RZ, RZ, UR6 ;  /* 0x00000006ff077e24 */ /* 0x000fee000f8e00ff */
[----:B------:R3:W-:Y:S01]  /*5520*/  MUFU.EX2 R210, R19 ;  /* 0x0000001300d27308 */ /* 0x0007e20000000800 */
[--C-:B-1----:R-:W-:Y:S01]  /*5530*/  FFMA.FTZ R23, R22, UR8, -R2.reuse ;  /* 0x0000000816177c23 */ /* 0x102fe20008010802 */
[----:B------:R-:W-:Y:S01]  /*5540*/  FFMA.FTZ R2, R6, UR8, -R2 ;  /* 0x0000000806027c23 */ /* 0x000fe20008010802 */
[----:B------:R-:W-:Y:S01]  /*5550*/  FFMA.FTZ R6, R4, UR8, -R132 ;  /* 0x0000000804067c23 */ /* 0x000fe20008010884 */
[----:B------:R-:W-:Y:S02]  /*5560*/  IMAD R4, R7, 0x4, R250 ;  /* 0x0000000407047824 */ /* 0x000fe400078e02fa */
[----:B------:R-:W-:Y:S04]  /*5570*/  FFMA.FTZ R132, R5, UR8, -R132 ;  /* 0x0000000805847c23 */ /* 0x000fe80008010884 */
[----:B------:R1:W-:Y:S01]  /*5580*/  MUFU.EX2 R208, R6 ;  /* 0x0000000600d07308 */ /* 0x0003e20000000800 */
[----:B------:R-:W-:Y:S05]  /*5590*/  IMAD.WIDE.U32 R8, R4, -0x326172a9, RZ ;  /* 0xcd9e8d5704087825 */ /* 0x000fea00078e00ff */
[-C--:B------:R-:W-:Y:S04]  /*55a0*/  LOP3.LUT R9, R9, R243.reuse, RZ, 0x3c, !PT ;  /* 0x000000f309097212 */ /* 0x080fe800078e3cff */
[----:B------:R4:W-:Y:S01]  /*55b0*/  MUFU.EX2 R213, R18 ;  /* 0x0000001200d57308 */ /* 0x0009e20000000800 */
[----:B---3--:R-:W-:Y:S01]  /*55c0*/  FFMA.FTZ R19, R12, UR8, -R0 ;  /* 0x000000080c137c23 */ /* 0x008fe20008010800 */
[----:B------:R-:W-:Y:S05]  /*55d0*/  FMUL.FTZ R0, R239, 1.4426950216293334961 ;  /* 0x3fb8aa3bef007820 */ /* 0x000fea0000410000 */
[----:B------:R-:W-:Y:S03]  /*55e0*/  FSEL R0, R0, RZ, P0 ;  /* 0x000000ff00007208 */ /* 0x000fe60000000000 */
[----:B------:R3:W-:Y:S01]  /*55f0*/  MUFU.EX2 R211, R19 ;  /* 0x0000001300d37308 */ /* 0x0007e20000000800 */
[----:B-1----:R-:W-:Y:S02]  /*5600*/  VIADD R6, R4, 0x2 ;  /* 0x0000000204067836 */ /* 0x002fe40000000000 */
[----:B------:R-:W-:Y:S04]  /*5610*/  IMAD.WIDE.U32 R4, R20, -0x326172a9, RZ ;  /* 0xcd9e8d5714047825 */ /* 0x000fe800078e00ff */
[--C-:B------:R-:W-:Y:S01]  /*5620*/  FFMA.FTZ R31, R31, UR8, -R0.reuse ;  /* 0x000000081f1f7c23 */ /* 0x100fe20008010800 */
[----:B------:R-:W-:Y:S01]  /*5630*/  FFMA.FTZ R15, R15, UR8, -R0 ;  /* 0x000000080f0f7c23 */ /* 0x000fe20008010800 */
[----:B------:R-:W-:Y:S01]  /*5640*/  IMAD.WIDE.U32 R6, R6, -0x326172a9, RZ ;  /* 0xcd9e8d5706067825 */ /* 0x000fe200078e00ff */
[----:B------:R-:W-:Y:S01]  /*5650*/  LOP3.LUT R12, R5, UR46, R8, 0x96, !PT ;  /* 0x0000002e050c7c12 */ /* 0x000fe2000f8e9608 */
[----:B------:R-:W1:Y:S01]  /*5660*/  MUFU.EX2 R222, R32 ;  /* 0x0000002000de7308 */ /* 0x000e620000000800 */
[----:B----4-:R-:W-:Y:S01]  /*5670*/  LOP3.LUT R18, R4, UR54, RZ, 0x3c, !PT ;  /* 0x0000003604127c12 */ /* 0x010fe2000f8e3cff */
[--C-:B------:R-:W-:Y:S01]  /*5680*/  FFMA.FTZ R201, R14, UR8, -R0.reuse ;  /* 0x000000080ec97c23 */ /* 0x100fe20008010800 */
[----:B------:R-:W-:Y:S01]  /*5690*/  LOP3.LUT R17, R7, R243, RZ, 0x3c, !PT ;  /* 0x000000f307117212 */ /* 0x000fe200078e3cff */
[----:B------:R-:W-:Y:S01]  /*56a0*/  FFMA.FTZ R192, R10, UR8, -R0 ;  /* 0x000000080ac07c23 */ /* 0x000fe20008010800 */
[----:B------:R-:W-:Y:S01]  /*56b0*/  LOP3.LUT R8, R5, UR46, R6, 0x96, !PT ;  /* 0x0000002e05087c12 */ /* 0x000fe2000f8e9606 */
[----:B------:R-:W-:Y:S04]  /*56c0*/  IMAD.WIDE.U32 R6, R9, -0x2daee0ad, RZ ;  /* 0xd2511f5309067825 */ /* 0x000fe800078e00ff */
[--C-:B------:R-:W-:Y:S01]  /*56d0*/  FFMA.FTZ R198, R11, UR8, -R0.reuse ;  /* 0x000000080bc67c23 */ /* 0x100fe20008010800 */
[----:B------:R-:W-:Y:S01]  /*56e0*/  MUFU.EX2 R219, R34 ;  /* 0x0000002200db7308 */ /* 0x000fe20000000800 */
[--C-:B------:R-:W-:Y:S01]  /*56f0*/  FFMA.FTZ R27, R27, UR8, -R0.reuse ;  /* 0x000000081b1b7c23 */ /* 0x100fe20008010800 */
[----:B------:R-:W-:Y:S01]  /*5700*/  IMAD.WIDE.U32 R12, R12, -0x2daee0ad, RZ ;  /* 0xd2511f530c0c7825 */ /* 0x000fe200078e00ff */
[----:B------:R-:W-:Y:S03]  /*5710*/  LOP3.LUT R7, R16, R7, RZ, 0x3c, !PT ;  /* 0x0000000710077212 */ /* 0x000fe600078e3cff */
[----:B------:R-:W-:Y:S01]  /*5720*/  FFMA.FTZ R26, R26, UR8, -R0 ;  /* 0x000000081a1a7c23 */ /* 0x000fe20008010800 */
[----:B------:R-:W-:Y:S01]  /*5730*/  IMAD.WIDE.U32 R4, R17, -0x2daee0ad, RZ ;  /* 0xd2511f5311047825 */ /* 0x000fe200078e00ff */
[----:B------:R-:W-:Y:S02]  /*5740*/  LOP3.LUT R20, R13, UR45, R6, 0x96, !PT ;  /* 0x0000002d0d147c12 */ /* 0x000fe4000f8e9606 */
[----:B------:R4:W-:Y:S01]  /*5750*/  MUFU.EX2 R212, R23 ;  /* 0x0000001700d47308 */ /* 0x0009e20000000800 */
[----:B------:R-:W-:Y:S01]  /*5760*/  FFMA.FTZ R0, R30, UR8, -R0 ;  /* 0x000000081e007c23 */ /* 0x000fe20008010800 */
[----:B------:R-:W-:Y:S01]  /*5770*/  IMAD.WIDE.U32 R8, R8, -0x2daee0ad, RZ ;  /* 0xd2511f5308087825 */ /* 0x000fe200078e00ff */
[----:B------:R-:W-:Y:S03]  /*5780*/  LOP3.LUT R5, R16, R5, RZ, 0x3c, !PT ;  /* 0x0000000510057212 */ /* 0x000fe600078e3cff */
[----:B------:R-:W-:Y:S01]  /*5790*/  IMAD.WIDE.U32 R20, R20, -0x326172a9, RZ ;  /* 0xcd9e8d5714147825 */ /* 0x000fe200078e00ff */
[----:B------:R-:W-:Y:S03]  /*57a0*/  LOP3.LUT R16, R9, UR45, R4, 0x96, !PT ;  /* 0x0000002d09107c12 */ /* 0x000fe6000f8e9604 */
[----:B------:R2:W-:Y:S01]  /*57b0*/  MUFU.EX2 R209, R15 ;  /* 0x0000000f00d17308 */ /* 0x0005e20000000800 */
[----:B------:R-:W-:Y:S04]  /*57c0*/  IMAD.WIDE.U32 R6, R7, -0x326172a9, RZ ;  /* 0xcd9e8d5707067825 */ /* 0x000fe800078e00ff */
[----:B------:R-:W-:Y:S01]  /*57d0*/  IMAD.WIDE.U32 R16, R16, -0x326172a9, RZ ;  /* 0xcd9e8d5710107825 */ /* 0x000fe200078e00ff */
[C---:B------:R-:W-:Y:S04]  /*57e0*/  LOP3.LUT R7, R18.reuse, R7, RZ, 0x3c, !PT ;  /* 0x0000000712077212 */ /* 0x040fe800078e3cff */
[----:B------:R-:W1:Y:S01]  /*57f0*/  MUFU.EX2 R220, R28 ;  /* 0x0000001c00dc7308 */ /* 0x000e620000000800 */
[----:B---3--:R-:W-:Y:S01]  /*5800*/  LOP3.LUT R19, R21, UR44, R6, 0x96, !PT ;  /* 0x0000002c15137c12 */ /* 0x008fe2000f8e9606 */
[----:B------:R-:W-:Y:S04]  /*5810*/  IMAD.WIDE.U32 R4, R5, -0x326172a9, RZ ;  /* 0xcd9e8d5705047825 */ /* 0x000fe800078e00ff */
[----:B------:R-:W-:Y:S01]  /*5820*/  IMAD.WIDE.U32 R6, R7, -0x2daee0ad, RZ ;  /* 0xd2511f5307067825 */ /* 0x000fe200078e00ff */
[----:B------:R-:W-:Y:S03]  /*5830*/  LOP3.LUT R5, R18, R5, RZ, 0x3c, !PT ;  /* 0x0000000512057212 */ /* 0x000fe600078e3cff */
[----:B------:R-:W-:Y:S01]  /*5840*/  MUFU.EX2 R214, R33 ;  /* 0x0000002100d67308 */ /* 0x000fe20000000800 */
[----:B------:R-:W-:Y:S01]  /*5850*/  LOP3.LUT R22, R17, UR44, R4, 0x96, !PT ;  /* 0x0000002c11167c12 */ /* 0x000fe2000f8e9604 */
[----:B------:R-:W-:Y:S01]  /*5860*/  IMAD.WIDE.U32 R18, R19, -0x2daee0ad, RZ ;  /* 0xd2511f5313127825 */ /* 0x000fe200078e00ff */
[----:B------:R-:W-:Y:S03]  /*5870*/  LOP3.LUT R7, R7, UR43, R12, 0x96, !PT ;  /* 0x0000002b07077c12 */ /* 0x000fe6000f8e960c */
[----:B----4-:R-:W-:Y:S01]  /*5880*/  IMAD.WIDE.U32 R22, R22, -0x2daee0ad, RZ ;  /* 0xd2511f5316167825 */ /* 0x010fe200078e00ff */
[----:B------:R-:W-:Y:S03]  /*5890*/  LOP3.LUT R12, R19, UR41, R6, 0x96, !PT ;  /* 0x00000029130c7c12 */ /* 0x000fe6000f8e9606 */
[----:B------:R3:W-:Y:S01]  /*58a0*/  MUFU.EX2 R204, R2 ;  /* 0x0000000200cc7308 */ /* 0x0007e20000000800 */
[----:B------:R-:W-:Y:S04]  /*58b0*/  IMAD.WIDE.U32 R4, R5, -0x2daee0ad, RZ ;  /* 0xd2511f5305047825 */ /* 0x000fe800078e00ff */
[----:B------:R-:W-:Y:S01]  /*58c0*/  IMAD.WIDE.U32 R6, R7, -0x326172a9, RZ ;  /* 0xcd9e8d5707067825 */ /* 0x000fe200078e00ff */
[----:B------:R-:W-:Y:S04]  /*58d0*/  LOP3.LUT R5, R5, UR43, R8, 0x96, !PT ;  /* 0x0000002b05057c12 */ /* 0x000fe8000f8e9608 */
[----:B------:R-:W-:Y:S01]  /*58e0*/  MUFU.EX2 R193, R132 ;  /* 0x0000008400c17308 */ /* 0x000fe20000000800 */
[----:B------:R-:W-:Y:S01]  /*58f0*/  LOP3.LUT R14, R23, UR41, R4, 0x96, !PT ;  /* 0x00000029170e7c12 */ /* 0x000fe2000f8e9604 */
[----:B------:R-:W-:Y:S01]  /*5900*/  IMAD.WIDE.U32 R12, R12, -0x326172a9, RZ ;  /* 0xcd9e8d570c0c7825 */ /* 0x000fe200078e00ff */
[----:B------:R-:W-:Y:S03]  /*5910*/  LOP3.LUT R8, R7, UR42, R20, 0x96, !PT ;  /* 0x0000002a07087c12 */ /* 0x000fe6000f8e9614 */
[----:B------:R-:W-:Y:S01]  /*5920*/  IMAD.WIDE.U32 R4, R5, -0x326172a9, RZ ;  /* 0xcd9e8d5705047825 */ /* 0x000fe200078e00ff */
[----:B------:R-:W-:Y:S03]  /*5930*/  LOP3.LUT R7, R13, UR40, R6, 0x96, !PT ;  /* 0x000000280d077c12 */ /* 0x000fe6000f8e9606 */
[----:B------:R-:W4:Y:S01]  /*5940*/  MUFU.EX2 R206, R31 ;  /* 0x0000001f00ce7308 */ /* 0x000f220000000800 */
[----:B--2---:R-:W-:Y:S01]  /*5950*/  IMAD.WIDE.U32 R14, R14, -0x326172a9, RZ ;  /* 0xcd9e8d570e0e7825 */ /* 0x004fe200078e00ff */
[----:B------:R-:W-:Y:S03]  /*5960*/  LOP3.LUT R10, R5, UR42, R16, 0x96, !PT ;  /* 0x0000002a050a7c12 */ /* 0x000fe6000f8e9610 */
[----:B------:R-:W-:Y:S01]  /*5970*/  IMAD.WIDE.U32 R8, R8, -0x2daee0ad, RZ ;  /* 0xd2511f5308087825 */ /* 0x000fe200078e00ff */
[----:B------:R-:W-:Y:S04]  /*5980*/  LOP3.LUT R6, R15, UR40, R4, 0x96, !PT ;  /* 0x000000280f067c12 */ /* 0x000fe8000f8e9604 */
[----:B------:R-:W-:Y:S01]  /*5990*/  MUFU.EX2 R199, R29 ;  /* 0x0000001d00c77308 */ /* 0x000fe20000000800 */
[----:B------:R-:W-:Y:S01]  /*59a0*/  IMAD.WIDE.U32 R4, R7, -0x2daee0ad, RZ ;  /* 0xd2511f5307047825 */ /* 0x000fe200078e00ff */
[----:B------:R-:W-:Y:S03]  /*59b0*/  LOP3.LUT R18, R9, UR39, R18, 0x96, !PT ;  /* 0x0000002709127c12 */ /* 0x000fe6000f8e9612 */
[----:B------:R-:W-:Y:S01]  /*59c0*/  IMAD.WIDE.U32 R6, R6, -0x2daee0ad, RZ ;  /* 0xd2511f5306067825 */ /* 0x000fe200078e00ff */
[----:B------:R-:W-:Y:S04]  /*59d0*/  LOP3.LUT R9, R5, UR37, R8, 0x96, !PT ;  /* 0x0000002505097c12 */ /* 0x000fe8000f8e9608 */
[----:B------:R-:W-:Y:S01]  /*59e0*/  MUFU.EX2 R194, R0 ;  /* 0x0000000000c27308 */ /* 0x000fe20000000800 */
[----:B------:R-:W-:Y:S01]  /*59f0*/  SHF.R.U32.HI R15, RZ, 0x10, R4 ;  /* 0x00000010ff0f7819 */ /* 0x000fe20000011604 */
[----:B------:R-:W-:Y:S01]  /*5a00*/  IMAD.WIDE.U32 R10, R10, -0x2daee0ad, RZ ;  /* 0xd2511f530a0a7825 */ /* 0x000fe200078e00ff */
[----:B------:R-:W-:Y:S02]  /*5a10*/  LOP3.LUT R17, R4, 0xffff, RZ, 0xc0, !PT ;  /* 0x0000ffff04117812 */ /* 0x000fe400078ec0ff */
[----:B---3--:R-:W-:Y:S02]  /*5a20*/  LOP3.LUT R2, R6, 0xff, RZ, 0xc0, !PT ;  /* 0x000000ff06027812 */ /* 0x008fe400078ec0ff */
[----:B------:R-:W-:Y:S03]  /*5a30*/  LOP3.LUT R8, R7, UR37, R10, 0x96, !PT ;  /* 0x0000002507087c12 */ /* 0x000fe6000f8e960a */
[----:B------:R-:W-:Y:S01]  /*5a40*/  MUFU.EX2 R203, R24 ;  /* 0x0000001800cb7308 */ /* 0x000fe20000000800 */
[----:B------:R-:W-:Y:S02]  /*5a50*/  LOP3.LUT R22, R11, UR39, R22, 0x96, !PT ;  /* 0x000000270b167c12 */ /* 0x000fe4000f8e9616 */
[----:B------:R-:W-:Y:S02]  /*5a60*/  SHF.R.U32.HI R10, RZ, 0x18, R4 ;  /* 0x00000018ff0a7819 */ /* 0x000fe40000011604 */
[----:B------:R-:W-:Y:S01]  /*5a70*/  LOP3.LUT R11, R4, 0xff, RZ, 0xc0, !PT ;  /* 0x000000ff040b7812 */ /* 0x000fe200078ec0ff */
[----:B------:R-:W-:Y:S01]  /*5a80*/  IMAD.WIDE.U32 R4, R18, -0x326172a9, RZ ;  /* 0xcd9e8d5712047825 */ /* 0x000fe200078e00ff */
[----:B------:R-:W-:Y:S03]  /*5a90*/  ISETP.LE.U32.AND P2, PT, R10, UR9, PT ;  /* 0x000000090a007c0c */ /* 0x000fe6000bf43070 */
[----:B------:R-:W2:Y:S01]  /*5aa0*/  MUFU.EX2 R200, R27 ;  /* 0x0000001b00c87308 */ /* 0x000ea20000000800 */
[----:B------:R-:W-:Y:S02]  /*5ab0*/  ISETP.LE.U32.AND P4, PT, R11, UR9, PT ;  /* 0x000000090b007c0c */ /* 0x000fe4000bf83070 */
[----:B------:R-:W-:Y:S02]  /*5ac0*/  LOP3.LUT R10, R4, 0xff, RZ, 0xc0, !PT ;  /* 0x000000ff040a7812 */ /* 0x000fe400078ec0ff */
[----:B------:R-:W-:Y:S02]  /*5ad0*/  ISETP.LE.U32.AND P5, PT, R2, UR9, PT ;  /* 0x0000000902007c0c */ /* 0x000fe4000bfa3070 */
[----:B------:R-:W-:Y:S03]  /*5ae0*/  LOP3.LUT R2, R9, 0xff, RZ, 0xc0, !PT ;  /* 0x000000ff09027812 */ /* 0x000fe600078ec0ff */
[----:B------:R-:W-:Y:S01]  /*5af0*/  MUFU.EX2 R197, R25 ;  /* 0x0000001900c57308 */ /* 0x000fe20000000800 */
[--C-:B------:R-:W-:Y:S02]  /*5b00*/  SHF.R.U32.HI R13, RZ, 0x18, R6.reuse ;  /* 0x00000018ff0d7819 */ /* 0x100fe40000011606 */
[----:B------:R-:W-:Y:S02]  /*5b10*/  SHF.R.U32.HI R18, RZ, 0x10, R6 ;  /* 0x00000010ff127819 */ /* 0x000fe40000011606 */
[----:B------:R-:W-:Y:S02]  /*5b20*/  LOP3.LUT R19, R6, 0xffff, RZ, 0xc0, !PT ;  /* 0x0000ffff06137812 */ /* 0x000fe400078ec0ff */
[----:B------:R-:W-:Y:S03]  /*5b30*/  ISETP.LE.U32.AND P6, PT, R10, UR9, PT ;  /* 0x000000090a007c0c */ /* 0x000fe6000bfc3070 */
[----:B------:R-:W-:Y:S01]  /*5b40*/  MUFU.EX2 R195, R26 ;  /* 0x0000001a00c37308 */ /* 0x000fe20000000800 */
[----:B------:R-:W-:Y:S02]  /*5b50*/  LOP3.LUT R6, R5, UR38, R12, 0x96, !PT ;  /* 0x0000002605067c12 */ /* 0x000fe4000f8e960c */
[--C-:B------:R-:W-:Y:S02]  /*5b60*/  SHF.R.U32.HI R7, RZ, 0x18, R4.reuse ;  /* 0x00000018ff077819 */ /* 0x100fe40000011604 */
[----:B------:R-:W-:Y:S02]  /*5b70*/  SHF.R.U32.HI R12, RZ, 0x10, R4 ;  /* 0x00000010ff0c7819 */ /* 0x000fe40000011604 */
[----:B------:R-:W-:Y:S01]  /*5b80*/  LOP3.LUT R16, R4, 0xffff, RZ, 0xc0, !PT ;  /* 0x0000ffff04107812 */ /* 0x000fe200078ec0ff */
[----:B------:R-:W-:Y:S01]  /*5b90*/  IMAD.WIDE.U32 R4, R22, -0x326172a9, RZ ;  /* 0xcd9e8d5716047825 */ /* 0x000fe200078e00ff */
[----:B------:R-:W-:Y:S01]  /*5ba0*/  ISETP.LE.U32.AND P3, PT, R2, UR9, PT ;  /* 0x0000000902007c0c */ /* 0x000fe2000bf63070 */
[----:B------:R-:W3:Y:S01]  /*5bb0*/  MUFU.EX2 R207, R207 ;  /* 0x000000cf00cf7308 */ /* 0x000ee20000000800 */
[----:B------:R-:W-:Y:S02]  /*5bc0*/  LOP3.LUT R2, R15, 0xff, RZ, 0xc0, !PT ;  /* 0x000000ff0f027812 */ /* 0x000fe400078ec0ff */
[----:B------:R-:W-:Y:S02]  /*5bd0*/  ISETP.LE.U32.AND P1, PT, R7, UR9, PT ;  /* 0x0000000907007c0c */ /* 0x000fe4000bf23070 */
[--C-:B------:R-:W-:Y:S02]  /*5be0*/  SHF.R.U32.HI R7, RZ, 0x18, R9.reuse ;  /* 0x00000018ff077819 */ /* 0x100fe40000011609 */
[----:B------:R-:W-:Y:S03]  /*5bf0*/  ISETP.LE.U32.AND P0, PT, R13, UR9, PT ;  /* 0x000000090d007c0c */ /* 0x000fe6000bf03070 */
[----:B------:R-:W3:Y:S01]  /*5c00*/  MUFU.EX2 R202, R202 ;  /* 0x000000ca00ca7308 */ /* 0x000ee20000000800 */
[----:B------:R-:W-:Y:S02]  /*5c10*/  LOP3.LUT R11, R4, 0xff, RZ, 0xc0, !PT ;  /* 0x000000ff040b7812 */ /* 0x000fe400078ec0ff */
[--C-:B------:R-:W-:Y:S02]  /*5c20*/  SHF.R.U32.HI R10, RZ, 0x18, R4.reuse ;  /* 0x00000018ff0a7819 */ /* 0x100fe40000011604 */
[----:B------:R-:W-:Y:S05]  /*5c30*/  SHF.R.U32.HI R13, RZ, 0x10, R4 ;  /* 0x00000010ff0d7819 */ /* 0x000fea0000011604 */
[----:B------:R-:W3:Y:S10]  /*5c40*/  MUFU.EX2 R198, R198 ;  /* 0x000000c600c67308 */ /* 0x000ef40000000800 */
[----:B------:R-:W3:Y:S10]  /*5c50*/  MUFU.EX2 R201, R201 ;  /* 0x000000c900c97308 */ /* 0x000ef40000000800 */
[----:B------:R-:W3:Y:S10]  /*5c60*/  MUFU.EX2 R205, R205 ;  /* 0x000000cd00cd7308 */ /* 0x000ef40000000800 */
[----:B------:R-:W3:Y:S10]  /*5c70*/  MUFU.EX2 R192, R192 ;  /* 0x000000c000c07308 */ /* 0x000ef40000000800 */
[----:B------:R-:W3:Y:S10]  /*5c80*/  MUFU.EX2 R196, R196 ;  /* 0x000000c400c47308 */ /* 0x000ef40000000800 */
[----:B------:R-:W3:Y:S01]  /*5c90*/  MUFU.EX2 R191, R191 ;  /* 0x000000bf00bf7308 */ /* 0x000ee20000000800 */
[----:B------:R-:W-:Y:S01]  /*5ca0*/  @!P2 FADD.FTZ R221, -R221, -RZ ;  /* 0x800000ffdddda221 */ /* 0x000fe20000010100 */
[----:B------:R-:W-:Y:S01]  /*5cb0*/  ISETP.LE.U32.AND P2, PT, R2, UR9, PT ;  /* 0x0000000902007c0c */ /* 0x000fe2000bf43070 */
[----:B-1----:R-:W-:Y:S01]  /*5cc0*/  @!P4 FADD.FTZ R222, -R222, -RZ ;  /* 0x800000ffdedec221 */ /* 0x002fe20000010100 */
[----:B------:R-:W-:Y:S01]  /*5cd0*/  LOP3.LUT R2, R5, UR38, R14, 0x96, !PT ;  /* 0x0000002605027c12 */ /* 0x000fe2000f8e960e */
[----:B------:R-:W-:Y:S01]  /*5ce0*/  @!P6 FADD.FTZ R215, -R215, -RZ ;  /* 0x800000ffd7d7e221 */ /* 0x000fe20000010100 */
[----:B------:R-:W-:Y:S01]  /*5cf0*/  LOP3.LUT R14, R4, 0xffff, RZ, 0xc0, !PT ;  /* 0x0000ffff040e7812 */ /* 0x000fe200078ec0ff */
[----:B------:R-:W-:Y:S01]  /*5d00*/  @!P1 FADD.FTZ R216, -R216, -RZ ;  /* 0x800000ffd8d89221 */ /* 0x000fe20000010100 */
[----:B------:R-:W-:Y:S01]  /*5d10*/  ISETP.LE.U32.AND P4, PT, R7, UR9, PT ;  /* 0x0000000907007c0c */ /* 0x000fe2000bf83070 */
[----:B------:R-:W-:Y:S01]  /*5d20*/  @!P3 FADD.FTZ R217, -R217, -RZ ;  /* 0x800000ffd9d9b221 */ /* 0x000fe20000010100 */
[----:B------:R-:W-:Y:S01]  /*5d30*/  SHF.R.U32.HI R4, RZ, 0x18, R6 ;  /* 0x00000018ff047819 */ /* 0x000fe20000011606 */
[----:B------:R-:W-:Y:S01]  /*5d40*/  @!P5 FADD.FTZ R220, -R220, -RZ ;  /* 0x800000ffdcdcd221 */ /* 0x000fe20000010100 */
[----:B------:R-:W-:Y:S01]  /*5d50*/  SHF.R.U32.HI R5, RZ, 0x18, R8 ;  /* 0x00000018ff057819 */ /* 0x000fe20000011608 */
[----:B----4-:R-:W-:Y:S01]  /*5d60*/  @!P0 FADD.FTZ R206, -R206, -RZ ;  /* 0x800000ffcece8221 */ /* 0x010fe20000010100 */
[----:B------:R-:W-:Y:S01]  /*5d70*/  ISETP.LE.U32.AND P6, PT, R4, UR9, PT ;  /* 0x0000000904007c0c */ /* 0x000fe2000bfc3070 */
[----:B------:R-:W-:Y:S01]  /*5d80*/  @!P2 FADD.FTZ R219, -R219, -RZ ;  /* 0x800000ffdbdba221 */ /* 0x000fe20000010100 */
[----:B------:R-:W-:Y:S02]  /*5d90*/  LOP3.LUT R4, R6, 0xff, RZ, 0xc0, !PT ;  /* 0x000000ff06047812 */ /* 0x000fe400078ec0ff */
[----:B------:R-:W-:Y:S02]  /*5da0*/  ISETP.LE.U32.AND P3, PT, R5, UR9, PT ;  /* 0x0000000905007c0c */ /* 0x000fe4000bf63070 */
[----:B------:R-:W-:Y:S01]  /*5db0*/  ISETP.LE.U32.AND P1, PT, R4, UR9, PT ;  /* 0x0000000904007c0c */ /* 0x000fe2000bf23070 */
[----:B------:R-:W-:Y:S01]  /*5dc0*/  @!P4 FADD.FTZ R218, -R218, -RZ ;  /* 0x800000ffdadac221 */ /* 0x000fe20000010100 */
[----:B------:R-:W-:Y:S02]  /*5dd0*/  LOP3.LUT R4, R12, 0xff, RZ, 0xc0, !PT ;  /* 0x000000ff0c047812 */ /* 0x000fe400078ec0ff */
[----:B------:R-:W-:Y:S02]  /*5de0*/  ISETP.LE.U32.AND P2, PT, R11, UR9, PT ;  /* 0x000000090b007c0c */ /* 0x000fe4000bf43070 */
[----:B------:R-:W-:Y:S01]  /*5df0*/  ISETP.LE.U32.AND P4, PT, R4, UR9, PT ;  /* 0x0000000904007c0c */ /* 0x000fe2000bf83070 */
[----:B------:R-:W-:Y:S01]  /*5e00*/  @!P6 FADD.FTZ R210, -R210, -RZ ;  /* 0x800000ffd2d2e221 */ /* 0x000fe20000010100 */
[----:B------:R-:W-:Y:S02]  /*5e10*/  SHF.R.U32.HI R4, RZ, 0x10, R9 ;  /* 0x00000010ff047819 */ /* 0x000fe40000011609 */
[----:B------:R-:W-:Y:S01]  /*5e20*/  ISETP.LE.U32.AND P6, PT, R10, UR9, PT ;  /* 0x000000090a007c0c */ /* 0x000fe2000bfc3070 */
[----:B--2---:R-:W-:Y:S01]  /*5e30*/  @!P3 FADD.FTZ R200, -R200, -RZ ;  /* 0x800000ffc8c8b221 */ /* 0x004fe20000010100 */
[----:B------:R-:W-:Y:S01]  /*5e40*/  LOP3.LUT R5, R4, 0xff, RZ, 0xc0, !PT ;  /* 0x000000ff04057812 */ /* 0x000fe200078ec0ff */
[----:B------:R-:W-:Y:S01]  /*5e50*/  @!P1 FADD.FTZ R208, -R208, -RZ ;  /* 0x800000ffd0d09221 */ /* 0x000fe20000010100 */
[----:B------:R-:W-:Y:S02]  /*5e60*/  SHF.R.U32.HI R4, RZ, 0x8, R17 ;  /* 0x00000008ff047819 */ /* 0x000fe40000011611 */
[----:B------:R-:W-:Y:S01]  /*5e70*/  ISETP.LE.U32.AND P1, PT, R5, UR9, PT ;  /* 0x0000000905007c0c */ /* 0x000fe2000bf23070 */
[----:B------:R-:W-:Y:S01]  /*5e80*/  @!P2 FADD.FTZ R211, -R211, -RZ ;  /* 0x800000ffd3d3a221 */ /* 0x000fe20000010100 */
[----:B------:R-:W-:Y:S01]  /*5e90*/  LOP3.LUT R4, R4, 0xffff, RZ, 0xc0, !PT ;  /* 0x0000ffff04047812 */ /* 0x000fe200078ec0ff */
[----:B------:R-:W-:Y:S01]  /*5ea0*/  @!P4 FADD.FTZ R213, -R213, -RZ ;  /* 0x800000ffd5d5c221 */ /* 0x000fe20000010100 */
[----:B------:R-:W-:Y:S02]  /*5eb0*/  LOP3.LUT R7, R8, 0xff, RZ, 0xc0, !PT ;  /* 0x000000ff08077812 */ /* 0x000fe400078ec0ff */
[----:B------:R-:W-:Y:S01]  /*5ec0*/  SHF.R.U32.HI R5, RZ, 0x10, R6 ;  /* 0x00000010ff057819 */ /* 0x000fe20000011606 */
[----:B------:R-:W-:Y:S01]  /*5ed0*/  @!P6 FADD.FTZ R209, -R209, -RZ ;  /* 0x800000ffd1d1e221 */ /* 0x000fe20000010100 */
[----:B------:R-:W-:Y:S02]  /*5ee0*/  ISETP.LE.U32.AND P4, PT, R4, UR9, PT ;  /* 0x0000000904007c0c */ /* 0x000fe4000bf83070 */
[----:B------:R-:W-:Y:S02]  /*5ef0*/  ISETP.LE.U32.AND P5, PT, R7, UR9, PT ;  /* 0x0000000907007c0c */ /* 0x000fe4000bfa3070 */
[----:B------:R-:W-:Y:S01]  /*5f00*/  LOP3.LUT R4, R5, 0xff, RZ, 0xc0, !PT ;  /* 0x000000ff05047812 */ /* 0x000fe200078ec0ff */
[----:B------:R-:W-:Y:S01]  /*5f10*/  @!P1 FADD.FTZ R212, -R212, -RZ ;  /* 0x800000ffd4d49221 */ /* 0x000fe20000010100 */
[----:B------:R-:W-:Y:S02]  /*5f20*/  SHF.R.U32.HI R7, RZ, 0x8, R16 ;  /* 0x00000008ff077819 */ /* 0x000fe40000011610 */
[----:B------:R-:W-:Y:S02]  /*5f30*/  ISETP.LE.U32.AND P2, PT, R4, UR9, PT ;  /* 0x0000000904007c0c */ /* 0x000fe4000bf43070 */
[----:B------:R-:W-:Y:S02]  /*5f40*/  LOP3.LUT R5, R7, 0xffff, RZ, 0xc0, !PT ;  /* 0x0000ffff07057812 */ /* 0x000fe400078ec0ff */
[----:B------:R-:W-:Y:S01]  /*5f50*/  LOP3.LUT R4, R2, 0xff, RZ, 0xc0, !PT ;  /* 0x000000ff02047812 */ /* 0x000fe200078ec0ff */
[----:B------:R-:W-:Y:S01]  /*5f60*/  @!P4 FADD.FTZ R214, -R214, -RZ ;  /* 0x800000ffd6d6c221 */ /* 0x000fe20000010100 */
[----:B------:R-:W-:Y:S01]  /*5f70*/  ISETP.LE.U32.AND P6, PT, R5, UR9, PT ;  /* 0x0000000905007c0c */ /* 0x000fe2000bfc3070 */
[----:B------:R-:W-:Y:S01]  /*5f80*/  @!P5 FADD.FTZ R203, -R203, -RZ ;  /* 0x800000ffcbcbd221 */ /* 0x000fe20000010100 */
[----:B------:R-:W-:Y:S02]  /*5f90*/  ISETP.LE.U32.AND P1, PT, R4, UR9, PT ;  /* 0x0000000904007c0c */ /* 0x000fe4000bf23070 */
[----:B------:R-:W-:Y:S02]  /*5fa0*/  SHF.R.U32.HI R5, RZ, 0x18, R2 ;  /* 0x00000018ff057819 */ /* 0x000fe40000011602 */
[----:B------:R-:W-:Y:S01]  /*5fb0*/  LOP3.LUT R4, R9, 0xffff, RZ, 0xc0, !PT ;  /* 0x0000ffff09047812 */ /* 0x000fe200078ec0ff */
[----:B------:R-:W-:Y:S01]  /*5fc0*/  @!P2 FADD.FTZ R204, -R204, -RZ ;  /* 0x800000ffcccca221 */ /* 0x000fe20000010100 */
[----:B------:R-:W-:Y:S02]  /*5fd0*/  LOP3.LUT R6, R6, 0xffff, RZ, 0xc0, !PT ;  /* 0x0000ffff06067812 */ /* 0x000fe400078ec0ff */
[----:B------:R-:W-:Y:S02]  /*5fe0*/  ISETP.LE.U32.AND P4, PT, R5, UR9, PT ;  /* 0x0000000905007c0c */ /* 0x000fe4000bf83070 */
[----:B------:R-:W-:Y:S01]  /*5ff0*/  SHF.R.U32.HI R5, RZ, 0x8, R6 ;  /* 0x00000008ff057819 */ /* 0x000fe20000011606 */
[----:B---3--:R-:W-:Y:S01]  /*6000*/  @!P6 FADD.FTZ R207, -R207, -RZ ;  /* 0x800000ffcfcfe221 */ /* 0x008fe20000010100 */
[----:B------:R-:W-:Y:S01]  /*6010*/  SHF.R.U32.HI R4, RZ, 0x8, R4 ;  /* 0x00000008ff047819 */ /* 0x000fe20000011604 */
[----:B------:R-:W-:Y:S01]  /*6020*/  @!P1 FADD.FTZ R202, -R202, -RZ ;  /* 0x800000ffcaca9221 */ /* 0x000fe20000010100 */
[----:B------:R-:W-:Y:S02]  /*6030*/  LOP3.LUT R7, R13, 0xff, RZ, 0xc0, !PT ;  /* 0x000000ff0d077812 */ /* 0x000fe400078ec0ff */
[----:B------:R-:W-:Y:S02]  /*6040*/  LOP3.LUT R4, R4, 0xffff, RZ, 0xc0, !PT ;  /* 0x0000ffff04047812 */ /* 0x000fe400078ec0ff */
[----:B------:R-:W-:Y:S02]  /*6050*/  LOP3.LUT R5, R5, 0xffff, RZ, 0xc0, !PT ;  /* 0x0000ffff05057812 */ /* 0x000fe400078ec0ff */
[----:B------:R-:W-:Y:S01]  /*6060*/  ISETP.LE.U32.AND P2, PT, R7, UR9, PT ;  /* 0x0000000907007c0c */ /* 0x000fe2000bf43070 */
[----:B------:R-:W-:Y:S01]  /*6070*/  @!P4 FADD.FTZ R198, -R198, -RZ ;  /* 0x800000ffc6c6c221 */ /* 0x000fe20000010100 */
[----:B------:R-:W-:Y:S02]  /*6080*/  ISETP.LE.U32.AND P6, PT, R4, UR9, PT ;  /* 0x0000000904007c0c */ /* 0x000fe4000bfc3070 */
[----:B------:R-:W-:Y:S02]  /*6090*/  ISETP.LE.U32.AND P1, PT, R5, UR9, PT ;  /* 0x0000000905007c0c */ /* 0x000fe4000bf23070 */
[----:B------:R-:W-:Y:S02]  /*60a0*/  SHF.R.U32.HI R5, RZ, 0x10, R2 ;  /* 0x00000010ff057819 */ /* 0x000fe40000011602 */
[----:B------:R-:W-:Y:S02]  /*60b0*/  LOP3.LUT R2, R2, 0xffff, RZ, 0xc0, !PT ;  /* 0x0000ffff02027812 */ /* 0x000fe400078ec0ff */
[----:B------:R-:W-:Y:S02]  /*60c0*/  LOP3.LUT R6, R5, 0xff, RZ, 0xc0, !PT ;  /* 0x000000ff05067812 */ /* 0x000fe400078ec0ff */
[----:B------:R-:W-:Y:S01]  /*60d0*/  SHF.R.U32.HI R4, RZ, 0x8, R14 ;  /* 0x00000008ff047819 */ /* 0x000fe2000001160e */
[----:B------:R-:W-:Y:S01]  /*60e0*/  @!P2 FADD.FTZ R201, -R201, -RZ ;  /* 0x800000ffc9c9a221 */ /* 0x000fe20000010100 */
[----:B------:R-:W-:Y:S01]  /*60f0*/  SHF.R.U32.HI R5, RZ, 0x8, R2 ;  /* 0x00000008ff057819 */ /* 0x000fe20000011602 */
[----:B------:R-:W-:Y:S01]  /*6100*/  @!P6 FADD.FTZ R205, -R205, -RZ ;  /* 0x800000ffcdcde221 */ /* 0x000fe20000010100 */
[----:B------:R-:W-:Y:S01]  /*6110*/  LOP3.LUT R2, R4, 0xffff, RZ, 0xc0, !PT ;  /* 0x0000ffff04027812 */ /* 0x000fe200078ec0ff */
[----:B------:R-:W-:Y:S01]  /*6120*/  @!P1 FADD.FTZ R193, -R193, -RZ ;  /* 0x800000ffc1c19221 */ /* 0x000fe20000010100 */
[----:B------:R-:W-:Y:S02]  /*6130*/  ISETP.LE.U32.AND P4, PT, R6, UR9, PT ;  /* 0x0000000906007c0c */ /* 0x000fe4000bf83070 */
[----:B------:R-:W-:Y:S02]  /*6140*/  LOP3.LUT R4, R5, 0xffff, RZ, 0xc0, !PT ;  /* 0x0000ffff05047812 */ /* 0x000fe400078ec0ff */
[----:B------:R-:W-:Y:S02]  /*6150*/  ISETP.LE.U32.AND P2, PT, R2, UR9, PT ;  /* 0x0000000902007c0c */ /* 0x000fe4000bf43070 */
[----:B------:R-:W-:Y:S02]  /*6160*/  ISETP.LE.U32.AND P6, PT, R4, UR9, PT ;  /* 0x0000000904007c0c */ /* 0x000fe4000bfc3070 */
[----:B------:R-:W-:Y:S02]  /*6170*/  LOP3.LUT R2, R18, 0xff, RZ, 0xc0, !PT ;  /* 0x000000ff12027812 */ /* 0x000fe400078ec0ff */
[----:B------:R-:W-:Y:S02]  /*6180*/  SHF.R.U32.HI R4, RZ, 0x10, R8 ;  /* 0x00000010ff047819 */ /* 0x000fe40000011608 */
[----:B------:R-:W-:Y:S01]  /*6190*/  ISETP.LE.U32.AND P1, PT, R2, UR9, PT ;  /* 0x0000000902007c0c */ /* 0x000fe2000bf23070 */
[----:B------:R-:W-:Y:S01]  /*61a0*/  @!P4 FADD.FTZ R192, -R192, -RZ ;  /* 0x800000ffc0c0c221 */ /* 0x000fe20000010100 */
[----:B------:R-:W-:Y:S02]  /*61b0*/  LOP3.LUT R4, R4, 0xff, RZ, 0xc0, !PT ;  /* 0x000000ff04047812 */ /* 0x000fe400078ec0ff */
[----:B------:R-:W-:Y:S01]  /*61c0*/  SHF.R.U32.HI R2, RZ, 0x8, R19 ;  /* 0x00000008ff027819 */ /* 0x000fe20000011613 */
[----:B------:R-:W-:Y:S01]  /*61d0*/  @!P2 FADD.FTZ R196, -R196, -RZ ;  /* 0x800000ffc4c4a221 */ /* 0x000fe20000010100 */
[----:B------:R-:W-:Y:S01]  /*61e0*/  ISETP.LE.U32.AND P4, PT, R4, UR9, PT ;  /* 0x0000000904007c0c */ /* 0x000fe2000bf83070 */
[----:B------:R-:W-:Y:S01]  /*61f0*/  @!P6 FADD.FTZ R191, -R191, -RZ ;  /* 0x800000ffbfbfe221 */ /* 0x000fe20000010100 */
[----:B------:R-:W-:Y:S02]  /*6200*/  LOP3.LUT R4, R2, 0xffff, RZ, 0xc0, !PT ;  /* 0x0000ffff02047812 */ /* 0x000fe400078ec0ff */
[----:B------:R-:W-:Y:S02]  /*6210*/  F2FP.RELU.BF16.F32.PACK_AB R2, R210, R204 ;  /* 0x000000ccd202723e */ /* 0x000fe400000018ff */
[----:B------:R-:W-:Y:S01]  /*6220*/  LOP3.LUT R5, R8, 0xffff, RZ, 0xc0, !PT ;  /* 0x0000ffff08057812 */ /* 0x000fe200078ec0ff */
[----:B------:R-:W-:Y:S01]  /*6230*/  @!P1 FADD.FTZ R194, -R194, -RZ ;  /* 0x800000ffc2c29221 */ /* 0x000fe20000010100 */
[----:B------:R-:W-:Y:S01]  /*6240*/  F2FP.RELU.BF16.F32.PACK_AB R7, R193, R208 ;  /* 0x000000d0c107723e */ /* 0x000fe200000018ff */
[----:B------:R1:W-:Y:S01]  /*6250*/  STS [R227+0x19400], R2 ;  /* 0x01940002e3007388 */ /* 0x0003e20000000800 */
[----:B------:R-:W-:Y:S02]  /*6260*/  SHF.R.U32.HI R5, RZ, 0x8, R5 ;  /* 0x00000008ff057819 */ /* 0x000fe40000011605 */
[----:B------:R-:W-:Y:S01]  /*6270*/  ISETP.LE.U32.AND P2, PT, R4, UR9, PT ;  /* 0x0000000904007c0c */ /* 0x000fe2000bf43070 */
[----:B------:R-:W-:Y:S01]  /*6280*/  STS [R227+0x19000], R7 ;  /* 0x01900007e3007388 */ /* 0x000fe20000000800 */
[----:B------:R-:W-:Y:S01]  /*6290*/  LOP3.LUT R5, R5, 0xffff, RZ, 0xc0, !PT ;  /* 0x0000ffff05057812 */ /* 0x000fe200078ec0ff */
[----:B------:R-:W-:Y:S01]  /*62a0*/  @!P4 FADD.FTZ R195, -R195, -RZ ;  /* 0x800000ffc3c3c221 */ /* 0x000fe20000010100 */
[----:B------:R-:W-:Y:S02]  /*62b0*/  F2FP.RELU.BF16.F32.PACK_AB R4, R207, R215 ;  /* 0x000000d7cf04723e */ /* 0x000fe400000018ff */
[----:B------:R-:W-:Y:S02]  /*62c0*/  ISETP.LE.U32.AND P6, PT, R5, UR9, PT ;  /* 0x0000000905007c0c */ /* 0x000fe4000bfc3070 */
[----:B------:R-:W-:Y:S01]  /*62d0*/  F2FP.RELU.BF16.F32.PACK_AB R6, R191, R202 ;  /* 0x000000cabf06723e */ /* 0x000fe200000018ff */
[----:B------:R2:W-:Y:S01]  /*62e0*/  STS [R226+0x19000], R4 ;  /* 0x01900004e2007388 */ /* 0x0005e20000000800 */
[----:B------:R-:W-:Y:S02]  /*62f0*/  F2FP.RELU.BF16.F32.PACK_AB R5, R198, R192 ;  /* 0x000000c0c605723e */ /* 0x000fe400000018ff */
[----:B------:R-:W-:Y:S01]  /*6300*/  F2FP.RELU.BF16.F32.PACK_AB R0, R214, R222 ;  /* 0x000000ded600723e */ /* 0x000fe200000018ff */
[----:B------:R-:W-:Y:S01]  /*6310*/  @!P2 FADD.FTZ R199, -R199, -RZ ;  /* 0x800000ffc7c7a221 */ /* 0x000fe20000010100 */
[----:B------:R-:W-:Y:S02]  /*6320*/  FSETP.GE.FTZ.AND P3, PT, R208, RZ, PT ;  /* 0x000000ffd000720b */ /* 0x000fe40003f76000 */
[----:B------:R-:W-:Y:S02]  /*6330*/  FSETP.GE.FTZ.AND P2, PT, R193, RZ, PT ;  /* 0x000000ffc100720b */ /* 0x000fe40003f56000 */
[----:B------:R-:W-:Y:S01]  /*6340*/  FSETP.GE.FTZ.AND P1, PT, R204, RZ, PT ;  /* 0x000000ffcc00720b */ /* 0x000fe20003f36000 */
[----:B------:R-:W-:Y:S01]  /*6350*/  @!P6 FADD.FTZ R197, -R197, -RZ ;  /* 0x800000ffc5c5e221 */ /* 0x000fe20000010100 */
[----:B------:R-:W-:Y:S02]  /*6360*/  FSETP.GE.FTZ.AND P0, PT, R210, RZ, PT ;  /* 0x000000ffd200720b */ /* 0x000fe40003f16000 */
[----:B-1----:R-:W-:Y:S05]  /*6370*/  F2FP.RELU.BF16.F32.PACK_AB R2, R216, R213 ;  /* 0x000000d5d802723e */ /* 0x002fea00000018ff */
        /* <DEDUP_REMOVED lines=15> */
[----:B----4-:R-:W-:Y:S02]  /*6470*/  F2FP.RELU.BF16.F32.PACK_AB R2, R206, R194 ;  /* 0x000000c2ce02723e */ /* 0x010fe400000018ff */
[----:B------:R-:W-:Y:S05]  /*6480*/  F2FP.RELU.BF16.F32.PACK_AB R0, R221, R219 ;  /* 0x000000dbdd00723e */ /* 0x000fea00000018ff */
[----:B------:R1:W-:Y:S04]  /*6490*/  STS [R224+0x19400], R0 ;  /* 0x01940000e0007388 */ /* 0x0003e80000000800 */
[----:B------:R-:W-:Y:S04]  /*64a0*/  STS [R225+0x1a000], R6 ;  /* 0x01a00006e1007388 */ /* 0x000fe80000000800 */
[----:B------:R-:W-:Y:S04]  /*64b0*/  STS [R225+0x1a400], R5 ;  /* 0x01a40005e1007388 */ /* 0x000fe80000000800 */
[----:B------:R-:W-:Y:S04]  /*64c0*/  STS [R224+0x1a000], R4 ;  /* 0x01a00004e0007388 */ /* 0x000fe80000000800 */
[----:B------:R2:W-:Y:S04]  /*64d0*/  STS [R224+0x1a400], R2 ;  /* 0x01a40002e0007388 */ /* 0x0005e80000000800 */
[----:B------:R-:W-:Y:S01]  /*64e0*/  LDSM.16.M88.4 R16, [R177+UR4+0xf000] ;  /* 0x00f00004b110783b */ /* 0x000fe20008000200 */
[----:B-1----:R-:W-:Y:S07]  /*64f0*/  IMAD.SHL.U32 R0, R186, 0x2, RZ ;  /* 0x00000002ba007824 */ /* 0x002fee00078e00ff */
[----:B------:R-:W-:Y:S08]  /*6500*/  LDSM.16.M88.4 R132, [R177+UR4+0xf400] ;  /* 0x00f40004b184783b */ /* 0x000ff00008000200 */
[----:B------:R-:W1:Y:S01]  /*6510*/  LDSM.16.M88.4 R32, [R0+UR4+0x6000] ;  /* 0x006000040020783b */ /* 0x000e620008000200 */
[----:B--2---:R-:W-:Y:S07]  /*6520*/  IMAD.U32 R2, RZ, RZ, UR4 ;  /* 0x00000004ff027e24 */ /* 0x004fee000f8e00ff */
[----:B------:R-:W2:Y:S01]  /*6530*/  LDSM.16.M88.4 R28, [R0+UR4+0x6800] ;  /* 0x00680004001c783b */ /* 0x000ea20008000200 */
[----:B------:R-:W-:Y:S05]  /*6540*/  IADD3 R2, R0, 0x6000, R2 ;  /* 0x0000600000027810 */ /* 0x000fea0007ffe002 */
[----:B------:R-:W-:Y:S02]  /*6550*/  IMAD.IADD R2, R2, 0x1, R184 ;  /* 0x0000000102027824 */ /* 0x000fe400078e02b8 */
[----:B------:R-:W-:Y:S08]  /*6560*/  LDSM.16.M88.4 R140, [R178+0x6000] ;  /* 0x00600000b28c783b */ /* 0x000ff00000000200 */
[----:B------:R-:W3:Y:S08]  /*6570*/  LDSM.16.M88.4 R136, [R2] ;  /* 0x000000000288783b */ /* 0x000ef00000000200 */
[----:B------:R-:W4:Y:S01]  /*6580*/  LDSM.16.M88.4 R144, [R2+0x800] ;  /* 0x000800000290783b */ /* 0x000f220000000200 */
[-C--:B-1----:R-:W-:Y:S07]  /*6590*/  HMMA.16816.F32.BF16 R4, R32, R16.reuse, RZ ;  /* 0x000000102004723c */ /* 0x082fee00000418ff */
[----:B------:R-:W1:Y:S01]  /*65a0*/  LDSM.16.M88.4 R148, [R178+0x6400] ;  /* 0x00640000b294783b */ /* 0x000e620000000200 */
[C---:B--2---:R-:W-:Y:S07]  /*65b0*/  HMMA.16816.F32.BF16 R8, R28.reuse, R16, RZ ;  /* 0x000000101c08723c */ /* 0x044fee00000418ff */
[----:B------:R-:W-:Y:S01]  /*65c0*/  LDSM.16.M88.4 R152, [R0+UR4+0x7000] ;  /* 0x007000040098783b */ /* 0x000fe20008000200 */
[-C--:B------:R-:W-:Y:S07]  /*65d0*/  HMMA.16816.F32.BF16 R12, R28, R18.reuse, RZ ;  /* 0x000000121c0c723c */ /* 0x080fee00000418ff */
[----:B------:R-:W2:Y:S01]  /*65e0*/  LDSM.16.M88.4 R156, [R177+UR4+0x11000] ;  /* 0x01100004b19c783b */ /* 0x000ea20008000200 */
[C---:B------:R-:W-:Y:S07]  /*65f0*/  HMMA.16816.F32.BF16 R16, R32.reuse, R18, RZ ;  /* 0x000000122010723c */ /* 0x040fee00000418ff */
[----:B------:R-:W2:Y:S01]  /*6600*/  LDSM.16.M88.4 R160, [R0+UR4+0x7800] ;  /* 0x0078000400a0783b */ /* 0x000ea20008000200 */
[-C--:B------:R-:W-:Y:S06]  /*6610*/  HMMA.16816.F32.BF16 R20, R32, R132.reuse, RZ ;  /* 0x000000842014723c */ /* 0x080fec00000418ff */
[C---:B------:R-:W-:Y:S01]  /*6620*/  HMMA.16816.F32.BF16 R24, R28.reuse, R132, RZ ;  /* 0x000000841c18723c */ /* 0x040fe200000418ff */
[----:B------:R-:W-:Y:S05]  /*6630*/  LDSM.16.M88.4 R164, [R2+0x1000] ;  /* 0x0010000002a4783b */ /* 0x000fea0000000200 */
[-C--:B------:R-:W-:Y:S03]  /*6640*/  HMMA.16816.F32.BF16 R28, R28, R134.reuse, RZ ;  /* 0x000000861c1c723c */ /* 0x080fe600000418ff */
[----:B------:R-:W-:Y:S03]  /*6650*/  LDSM.16.M88.4 R168, [R178+0x8000] ;  /* 0x00800000b2a8783b */ /* 0x000fe60000000200 */
[----:B------:R-:W-:Y:S05]  /*6660*/  HMMA.16816.F32.BF16 R32, R32, R134, RZ ;  /* 0x000000862020723c */ /* 0x000fea00000418ff */
[----:B------:R-:W2:Y:S01]  /*6670*/  LDSM.16.M88.4 R132, [R177+UR4+0x11400] ;  /* 0x01140004b184783b */ /* 0x000ea20008000200 */
[-C--:B---3--:R-:W-:Y:S06]  /*6680*/  HMMA.16816.F32.BF16 R4, R136, R140.reuse, R4 ;  /* 0x0000008c8804723c */ /* 0x088fec0000041804 */
[C---:B----4-:R-:W-:Y:S01]  /*6690*/  HMMA.16816.F32.BF16 R8, R144.reuse, R140, R8 ;  /* 0x0000008c9008723c */ /* 0x050fe20000041808 */
[----:B------:R-:W3:Y:S05]  /*66a0*/  LDSM.16.M88.4 R172, [R2+0x1800] ;  /* 0x0018000002ac783b */ /* 0x000eea0000000200 */
[-C--:B------:R-:W-:Y:S06]  /*66b0*/  HMMA.16816.F32.BF16 R12, R144, R142.reuse, R12 ;  /* 0x0000008e900c723c */ /* 0x080fec000004180c */
[C---:B------:R-:W-:Y:S01]  /*66c0*/  HMMA.16816.F32.BF16 R16, R136.reuse, R142, R16 ;  /* 0x0000008e8810723c */ /* 0x040fe20000041810 */
[----:B------:R-:W-:Y:S05]  /*66d0*/  LDSM.16.M88.4 R140, [R0+UR4+0x8000] ;  /* 0x00800004008c783b */ /* 0x000fea0008000200 */
[-C--:B-1----:R-:W-:Y:S06]  /*66e0*/  HMMA.16816.F32.BF16 R20, R136, R148.reuse, R20 ;  /* 0x000000948814723c */ /* 0x082fec0000041814 */
[C---:B------:R-:W-:Y:S06]  /*66f0*/  HMMA.16816.F32.BF16 R24, R144.reuse, R148, R24 ;  /* 0x000000949018723c */ /* 0x040fec0000041818 */
[-C--:B------:R-:W-:Y:S01]  /*6700*/  HMMA.16816.F32.BF16 R28, R144, R150.reuse, R28 ;  /* 0x00000096901c723c */ /* 0x080fe2000004181c */
[----:B------:R-:W-:Y:S05]  /*6710*/  LDSM.16.M88.4 R144, [R177+UR4+0x13000] ;  /* 0x01300004b190783b */ /* 0x000fea0008000200 */
[----:B------:R-:W-:Y:S03]  /*6720*/  HMMA.16816.F32.BF16 R32, R136, R150, R32 ;  /* 0x000000968820723c */ /* 0x000fe60000041820 */
[----:B------:R-:W1:Y:S03]  /*6730*/  LDSM.16.M88.4 R136, [R178+0x8400] ;  /* 0x00840000b288783b */ /* 0x000e660000000200 */
[-C--:B--2---:R-:W-:Y:S05]  /*6740*/  HMMA.16816.F32.BF16 R4, R152, R156.reuse, R4 ;  /* 0x0000009c9804723c */ /* 0x084fea0000041804 */
[----:B------:R-:W2:Y:S01]  /*6750*/  LDSM.16.M88.4 R148, [R0+UR4+0x8800] ;  /* 0x008800040094783b */ /* 0x000ea20008000200 */
        /* <DEDUP_REMOVED lines=9> */
[----:B------:R-:W4:Y:S03]  /*67f0*/  LDSM.16.M88.4 R132, [R177+UR4+0x13400] ;  /* 0x01340004b184783b */ /* 0x000f260008000200 */
[-C--:B------:R-:W-:Y:S05]  /*6800*/  HMMA.16816.F32.BF16 R4, R164, R168.reuse, R4 ;  /* 0x000000a8a404723c */ /* 0x080fea0000041804 */
[----:B------:R-:W4:Y:S01]  /*6810*/  LDSM.16.M88.4 R152, [R2+0x2000] ;  /* 0x002000000298783b */ /* 0x000f220000000200 */
[C---:B---3--:R-:W-:Y:S06]  /*6820*/  HMMA.16816.F32.BF16 R8, R172.reuse, R168, R8 ;  /* 0x000000a8ac08723c */ /* 0x048fec0000041808 */
[-C--:B------:R-:W-:Y:S06]  /*6830*/  HMMA.16816.F32.BF16 R12, R172, R170.reuse, R12 ;  /* 0x000000aaac0c723c */ /* 0x080fec000004180c */
[C---:B------:R-:W-:Y:S06]  /*6840*/  HMMA.16816.F32.BF16 R16, R164.reuse, R170, R16 ;  /* 0x000000aaa410723c */ /* 0x040fec0000041810 */
[-C--:B-1----:R-:W-:Y:S06]  /*6850*/  HMMA.16816.F32.BF16 R20, R164, R136.reuse, R20 ;  /* 0x00000088a414723c */ /* 0x082fec0000041814 */
[C---:B------:R-:W-:Y:S06]  /*6860*/  HMMA.16816.F32.BF16 R24, R172.reuse, R136, R24 ;  /* 0x00000088ac18723c */ /* 0x040fec0000041818 */
[-C--:B------:R-:W-:Y:S06]  /*6870*/  HMMA.16816.F32.BF16 R28, R172, R138.reuse, R28 ;  /* 0x0000008aac1c723c */ /* 0x080fec000004181c */
[----:B------:R-:W-:Y:S06]  /*6880*/  HMMA.16816.F32.BF16 R32, R164, R138, R32 ;  /* 0x0000008aa420723c */ /* 0x000fec0000041820 */
[-C--:B------:R-:W-:Y:S06]  /*6890*/  HMMA.16816.F32.BF16 R4, R140, R144.reuse, R4 ;  /* 0x000000908c04723c */ /* 0x080fec0000041804 */
[C---:B--2---:R-:W-:Y:S06]  /*68a0*/  HMMA.16816.F32.BF16 R8, R148.reuse, R144, R8 ;  /* 0x000000909408723c */ /* 0x044fec0000041808 */
[-C--:B------:R-:W-:Y:S06]  /*68b0*/  HMMA.16816.F32.BF16 R12, R148, R146.reuse, R12 ;  /* 0x00000092940c723c */ /* 0x080fec000004180c */
[C---:B------:R-:W-:Y:S06]  /*68c0*/  HMMA.16816.F32.BF16 R16, R140.reuse, R146, R16 ;  /* 0x000000928c10723c */ /* 0x040fec0000041810 */
[-C--:B----4-:R-:W-:Y:S06]  /*68d0*/  HMMA.16816.F32.BF16 R20, R140, R132.reuse, R20 ;  /* 0x000000848c14723c */ /* 0x090fec0000041814 */
[C---:B------:R-:W-:Y:S06]  /*68e0*/  HMMA.16816.F32.BF16 R24, R148.reuse, R132, R24 ;  /* 0x000000849418723c */ /* 0x040fec0000041818 */
[-C--:B------:R-:W-:Y:S06]  /*68f0*/  HMMA.16816.F32.BF16 R28, R148, R134.reuse, R28 ;  /* 0x00000086941c723c */ /* 0x080fec000004181c */
[----:B------:R-:W-:Y:S01]  /*6900*/  HMMA.16816.F32.BF16 R32, R140, R134, R32 ;  /* 0x000000868c20723c */ /* 0x000fe20000041820 */
[----:B------:R-:W1:Y:S05]  /*6910*/  LDSM.16.M88.4 R132, [R178+0xa400] ;  /* 0x00a40000b284783b */ /* 0x000e6a0000000200 */
[-C--:B------:R-:W-:Y:S06]  /*6920*/  HMMA.16816.F32.BF16 R4, R152, R156.reuse, R4 ;  /* 0x0000009c9804723c */ /* 0x080fec0000041804 */
[C---:B------:R-:W-:Y:S06]  /*6930*/  HMMA.16816.F32.BF16 R8, R160.reuse, R156, R8 ;  /* 0x0000009ca008723c */ /* 0x040fec0000041808 */
[-C--:B------:R-:W-:Y:S06]  /*6940*/  HMMA.16816.F32.BF16 R12, R160, R158.reuse, R12 ;  /* 0x0000009ea00c723c */ /* 0x080fec000004180c */
[C---:B------:R-:W-:Y:S06]  /*6950*/  HMMA.16816.F32.BF16 R16, R152.reuse, R158, R16 ;  /* 0x0000009e9810723c */ /* 0x040fec0000041810 */
[C---:B-----5:R-:W-:Y:S01]  /*6960*/  FADD.FTZ R4, -R190.reuse, R4 ;  /* 0x00000004be047221 */ /* 0x060fe20000010100 */
[----:B------:R-:W-:Y:S01]  /*6970*/  FADD.FTZ R2, -R190, R5 ;  /* 0x00000005be027221 */ /* 0x000fe20000010100 */
[C---:B------:R-:W-:Y:S03]  /*6980*/  FADD.FTZ R0, -R189.reuse, R6 ;  /* 0x00000006bd007221 */ /* 0x040fe60000010100 */
[-C--:B------:R-:W-:Y:S01]  /*6990*/  FSEL R4, R4, R190.reuse, P3 ;  /* 0x000000be04047208 */ /* 0x080fe20001800000 */
[----:B------:R-:W-:Y:S01]  /*69a0*/  FADD.FTZ R6, -R189, R7 ;  /* 0x00000007bd067221 */ /* 0x000fe20000010100 */
[----:B------:R-:W-:Y:S01]  /*69b0*/  FSEL R2, R2, R190, P2 ;  /* 0x000000be02027208 */ /* 0x000fe20001000000 */
[----:B------:R-:W-:Y:S01]  /*69c0*/  FADD.FTZ R9, -R188, R9 ;  /* 0x00000009bc097221 */ /* 0x000fe20000010100 */
[-C--:B------:R-:W-:Y:S01]  /*69d0*/  FSEL R0, R0, R189.reuse, P1 ;  /* 0x000000bd00007208 */ /* 0x080fe20000800000 */
[----:B------:R-:W-:Y:S01]  /*69e0*/  FADD.FTZ R10, -R187, R10 ;  /* 0x0000000abb0a7221 */ /* 0x000fe20000010100 */
[----:B------:R-:W-:Y:S01]  /*69f0*/  FSEL R6, R6, R189, P0 ;  /* 0x000000bd06067208 */ /* 0x000fe20000000000 */
[-C--:B-1----:R-:W-:Y:S03]  /*6a00*/  HMMA.16816.F32.BF16 R20, R152, R132.reuse, R20 ;  /* 0x000000849814723c */ /* 0x082fe60000041814 */
[----:B------:R-:W-:Y:S01]  /*6a10*/  FSETP.GE.FTZ.AND P2, PT, R191, RZ, PT ;  /* 0x000000ffbf00720b */ /* 0x000fe20003f56000 */
[----:B------:R-:W-:Y:S01]  /*6a20*/  FADD.FTZ R11, -R187, R11 ;  /* 0x0000000bbb0b7221 */ /* 0x000fe20000010100 */
[----:B------:R-:W-:Y:S01]  /*6a30*/  FSETP.GE.FTZ.AND P0, PT, R198, RZ, PT ;  /* 0x000000ffc600720b */ /* 0x000fe20003f16000 */
[C---:B------:R-:W-:Y:S04]  /*6a40*/  HMMA.16816.F32.BF16 R24, R160.reuse, R132, R24 ;  /* 0x00000084a018723c */ /* 0x040fe80000041818 */
[----:B------:R-:W-:Y:S01]  /*6a50*/  FSETP.GE.FTZ.AND P1, PT, R192, RZ, PT ;  /* 0x000000ffc000720b */ /* 0x000fe20003f36000 */
[----:B------:R-:W-:Y:S01]  /*6a60*/  FADD.FTZ R5, -R188, R8 ;  /* 0x00000008bc057221 */ /* 0x000fe20000010100 */
[----:B------:R-:W-:Y:S01]  /*6a70*/  FSETP.GE.FTZ.AND P3, PT, R202, RZ, PT ;  /* 0x000000ffca00720b */ /* 0x000fe20003f76000 */
[----:B------:R-:W-:Y:S01]  /*6a80*/  FMUL.FTZ R7, R208, R4 ;  /* 0x00000004d0077220 */ /* 0x000fe20000410000 */
[-C--:B------:R-:W-:Y:S01]  /*6a90*/  FSEL R4, R9, R188.reuse, P2 ;  /* 0x000000bc09047208 */ /* 0x080fe20001000000 */
[-C--:B------:R-:W-:Y:S03]  /*6aa0*/  HMMA.16816.F32.BF16 R28, R160, R134.reuse, R28 ;  /* 0x00000086a01c723c */ /* 0x080fe6000004181c */
[----:B------:R-:W-:Y:S01]  /*6ab0*/  FSEL R5, R5, R188, P3 ;  /* 0x000000bc05057208 */ /* 0x000fe20001800000 */
[----:B------:R-:W-:Y:S01]  /*6ac0*/  FMUL.FTZ R136, R193, R2 ;  /* 0x00000002c1887220 */ /* 0x000fe20000410000 */
[-C--:B------:R-:W-:Y:S01]  /*6ad0*/  FSEL R2, R10, R187.reuse, P1 ;  /* 0x000000bb0a027208 */ /* 0x080fe20000800000 */
[----:B------:R-:W-:Y:S01]  /*6ae0*/  FMUL.FTZ R204, R204, R0 ;  /* 0x00000000cccc7220 */ /* 0x000fe20000410000 */
[----:B------:R-:W-:Y:S01]  /*6af0*/  FSEL R0, R11, R187, P0 ;  /* 0x000000bb0b007208 */ /* 0x000fe20000000000 */
[----:B------:R-:W-:Y:S01]  /*6b00*/  VIADD R162, R228, 0x20 ;  /* 0x00000020e4a27836 */ /* 0x000fe20000000000 */
[----:B------:R-:W-:Y:S01]  /*6b10*/  FSETP.GE.FTZ.AND P1, PT, R201, RZ, PT ;  /* 0x000000ffc900720b */ /* 0x000fe20003f36000 */
[----:B------:R-:W-:Y:S04]  /*6b20*/  HMMA.16816.F32.BF16 R32, R152, R134, R32 ;  /* 0x000000869820723c */ /* 0x000fe80000041820 */
[----:B------:R-:W-:Y:S01]  /*6b30*/  FSETP.GE.FTZ.AND P0, PT, R209, RZ, PT ;  /* 0x000000ffd100720b */ /* 0x000fe20003f16000 */
[----:B------:R-:W-:Y:S01]  /*6b40*/  FADD.FTZ R8, -R187, R14 ;  /* 0x0000000ebb087221 */ /* 0x000fe20000010100 */
[----:B------:R-:W-:Y:S01]  /*6b50*/  FSETP.GE.FTZ.AND P3, PT, R211, RZ, PT ;  /* 0x000000ffd300720b */ /* 0x000fe20003f76000 */
[----:B------:R-:W-:Y:S01]  /*6b60*/  FADD.FTZ R15, -R187, R15 ;  /* 0x0000000fbb0f7221 */ /* 0x000fe20000010100 */
[----:B------:R-:W-:Y:S03]  /*6b70*/  FSETP.GE.FTZ.AND P2, PT, R196, RZ, PT ;  /* 0x000000ffc400720b */ /* 0x000fe60003f56000 */
[----:B------:R-:W-:Y:S01]  /*6b80*/  F2FP.BF16.F32.PACK_AB R136, R136, R7 ;  /* 0x000000078888723e */ /* 0x000fe200000010ff */
[----:B------:R-:W-:Y:S01]  /*6b90*/  FMUL.FTZ R6, R210, R6 ;  /* 0x00000006d2067220 */ /* 0x000fe20000410000 */
[C---:B------:R-:W-:Y:S01]  /*6ba0*/  FADD.FTZ R12, -R188.reuse, R12 ;  /* 0x0000000cbc0c7221 */ /* 0x040fe20000010100 */
[----:B------:R-:W-:Y:S01]  /*6bb0*/  FADD.FTZ R13, -R188, R13 ;  /* 0x0000000dbc0d7221 */ /* 0x000fe20000010100 */
[----:B------:R-:W-:Y:S01]  /*6bc0*/  FMUL.FTZ R191, R191, R4 ;  /* 0x00000004bfbf7220 */ /* 0x000fe20000410000 */
[-C--:B------:R-:W-:Y:S01]  /*6bd0*/  FSEL R4, R8, R187.reuse, P1 ;  /* 0x000000bb08047208 */ /* 0x080fe20000800000 */
[----:B------:R-:W-:Y:S01]  /*6be0*/  FMUL.FTZ R14, R198, R0 ;  /* 0x00000000c60e7220 */ /* 0x000fe20000410000 */
[----:B------:R-:W-:Y:S01]  /*6bf0*/  FSEL R0, R15, R187, P0 ;  /* 0x000000bb0f007208 */ /* 0x000fe20000000000 */
[----:B------:R-:W-:Y:S01]  /*6c00*/  FMUL.FTZ R192, R192, R2 ;  /* 0x00000002c0c07220 */ /* 0x000fe20000410000 */
[----:B------:R-:W-:Y:S01]  /*6c10*/  F2FP.BF16.F32.PACK_AB R2, R6, R204 ;  /* 0x000000cc0602723e */ /* 0x000fe200000010ff */
[----:B------:R-:W-:Y:S01]  /*6c20*/  FADD.FTZ R18, -R189, R18 ;  /* 0x00000012bd127221 */ /* 0x000fe20000010100 */
[----:B------:R-:W-:Y:S01]  /*6c30*/  FSETP.GE.FTZ.AND P1, PT, R213, RZ, PT ;  /* 0x000000ffd500720b */ /* 0x000fe20003f36000 */
        /* <DEDUP_REMOVED lines=14> */
[----:B------:R-:W-:Y:S01]  /*6d20*/  FMUL.FTZ R132, R211, R6 ;  /* 0x00000006d3847220 */ /* 0x000fe20000410000 */
        /* <DEDUP_REMOVED lines=9> */
[----:B------:R-:W-:Y:S01]  /*6dc0*/  FADD.FTZ R4, -R187, R27 ;  /* 0x0000001bbb047221 */ /* 0x000fe20000010100 */
[----:B------:R-:W-:Y:S01]  /*6dd0*/  FSEL R8, R8, R189, P0 ;  /* 0x000000bd08087208 */ /* 0x000fe20000000000 */
[----:B------:R-:W-:Y:S01]  /*6de0*/  FMUL.FTZ R10, R216, R0 ;  /* 0x00000000d80a7220 */ /* 0x000fe20000410000 */
        /* <DEDUP_REMOVED lines=8> */
[----:B------:R-:W-:Y:S01]  /*6e70*/  FSEL R4, R4, R187, P0 ;  /* 0x000000bb04047208 */ /* 0x000fe20000000000 */
[----:B------:R-:W-:Y:S01]  /*6e80*/  FMUL.FTZ R9, R205, R9 ;  /* 0x00000009cd097220 */ /* 0x000fe20000410000 */
[----:B------:R-:W-:Y:S01]  /*6e90*/  FSETP.GE.FTZ.AND P0, PT, R206, RZ, PT ;  /* 0x000000ffce00720b */ /* 0x000fe20003f16000 */
[----:B------:R-:W-:Y:S01]  /*6ea0*/  FADD.FTZ R6, -R188, R25 ;  /* 0x00000019bc067221 */ /* 0x000fe20000010100 */
[----:B------:R-:W-:Y:S01]  /*6eb0*/  F2FP.BF16.F32.PACK_AB R12, R12, R7 ;  /* 0x000000070c0c723e */ /* 0x000fe200000010ff */
        /* <DEDUP_REMOVED lines=9> */
[----:B------:R-:W-:Y:S01]  /*6f50*/  F2FP.BF16.F32.PACK_AB R9, R9, R0 ;  /* 0x000000000909723e */ /* 0x000fe200000010ff */
[----:B------:R-:W-:Y:S01]  /*6f60*/  FADD.FTZ R0, -R187, R30 ;  /* 0x0000001ebb007221 */ /* 0x000fe20000010100 */
[-C--:B------:R-:W-:Y:S01]  /*6f70*/  FSEL R7, R7, R188.reuse, P3 ;  /* 0x000000bc07077208 */ /* 0x080fe20001800000 */
[----:B------:R-:W-:Y:S01]  /*6f80*/  FADD.FTZ R32, -R190, R32 ;  /* 0x00000020be207221 */ /* 0x000fe20000010100 */
[----:B------:R-:W-:Y:S01]  /*6f90*/  FSEL R6, R6, R188, P2 ;  /* 0x000000bc06067208 */ /* 0x000fe20001000000 */
[----:B------:R-:W-:Y:S01]  /*6fa0*/  VIADD R163, R228, 0x40 ;  /* 0x00000040e4a37836 */ /* 0x000fe20000000000 */
[----:B------:R-:W-:Y:S02]  /*6fb0*/  FSEL R5, R5, R187, P1 ;  /* 0x000000bb05057208 */ /* 0x000fe40000800000 */
[----:B------:R-:W-:Y:S02]  /*6fc0*/  FSETP.GE.FTZ.AND P2, PT, R199, RZ, PT ;  /* 0x000000ffc700720b */ /* 0x000fe40003f56000 */
[----:B------:R-:W-:Y:S01]  /*6fd0*/  FSETP.GE.FTZ.AND P1, PT, R194, RZ, PT ;  /* 0x000000ffc200720b */ /* 0x000fe20003f36000 */
[----:B------:R-:W-:Y:S01]  /*6fe0*/  FMUL.FTZ R5, R195, R5 ;  /* 0x00000005c3057220 */ /* 0x000fe20000410000 */
[----:B------:R-:W-:Y:S01]  /*6ff0*/  F2FP.BF16.F32.PACK_AB R10, R10, R17 ;  /* 0x000000110a0a723e */ /* 0x000fe200000010ff */
        /* <DEDUP_REMOVED lines=8> */
[----:B------:R-:W-:Y:S01]  /*7080*/  FADD.FTZ R4, -R188, R28 ;  /* 0x0000001cbc047221 */ /* 0x000fe20000010100 */
[----:B------:R-:W-:Y:S01]  /*7090*/  F2FP.BF16.F32.PACK_AB R8, R8, R16 ;  /* 0x000000100808723e */ /* 0x000fe200000010ff */
[----:B------:R-:W-:Y:S01]  /*70a0*/  FMUL.FTZ R0, R194, R0 ;  /* 0x00000000c2007220 */ /* 0x000fe20000410000 */
[----:B------:R-:W-:Y:S02]  /*70b0*/  F2FP.BF16.F32.PACK_AB R6, R6, R5 ;  /* 0x000000050606723e */ /* 0x000fe400000010ff */
[----:B------:R-:W-:Y:S01]  /*70c0*/  FSEL R4, R4, R188, P3 ;  /* 0x000000bc04047208 */ /* 0x000fe20001800000 */
[----:B------:R-:W-:Y:S01]  /*70d0*/  @P2 FADD.FTZ R188, -R188, R29 ;  /* 0x0000001dbcbc2221 */ /* 0x000fe20000010100 */
[----:B------:R-:W-:Y:S02]  /*70e0*/  FSETP.GE.FTZ.AND P2, PT, R219, RZ, PT ;  /* 0x000000ffdb00720b */ /* 0x000fe40003f56000 */
[----:B------:R-:W-:Y:S01]  /*70f0*/  FSETP.GE.FTZ.AND P3, PT, R222, RZ, PT ;  /* 0x000000ffde00720b */ /* 0x000fe20003f76000 */
[----:B------:R-:W-:Y:S01]  /*7100*/  FMUL.FTZ R16, R220, R4 ;  /* 0x00000004dc107220 */ /* 0x000fe20000410000 */
[----:B------:R-:W-:Y:S01]  /*7110*/  FSEL R34, R34, R189, P2 ;  /* 0x000000bd22227208 */ /* 0x000fe20001000000 */
[----:B------:R-:W-:Y:S01]  /*7120*/  @P0 FADD.FTZ R189, -R189, R35 ;  /* 0x00000023bdbd0221 */ /* 0x000fe20000010100 */
[----:B------:R-:W-:Y:S01]  /*7130*/  PLOP3.LUT P0, PT, PT, PT, UP2, 0x80, 0x0 ;  /* 0x000000000000781c */ /* 0x000fe20003f0f028 */
        /* <DEDUP_REMOVED lines=14> */
[----:B------:R-:W-:Y:S01]  /*7220*/  F2FP.BF16.F32.PACK_AB R4, R4, R0 ;  /* 0x000000000404723e */ /* 0x000fe200000010ff */
[----:B------:R-:W-:Y:S06]  /*7230*/  @!P0 BRA `(.L_x_944) ;  /* 0x0000000000c48947 */ /* 0x000fec0003800000 */
[----:B------:R-:W1:Y:S01]  /*7240*/  LDC R16, c[0x0][0x240] ;  /* 0x00009000ff107b82 */ /* 0x000e620000000800 */
[----:B------:R-:W-:Y:S01]  /*7250*/  ULOP3.LUT UR7, UR6, 0x1, URZ, 0xc0, !UPT ;  /* 0x0000000106077892 */ /* 0x000fe2000f8ec03f */
[----:B------:R-:W-:Y:S01]  /*7260*/  ISETP.GE.AND P3, PT, R228, UR56, PT ;  /* 0x00000038e4007c0c */ /* 0x000fe2000bf66270 */
[----:B------:R-:W-:Y:S01]  /*7270*/  UMOV UR12, 0xffffd000 ;  /* 0xffffd000000c7882 */ /* 0x000fe20000000000 */
[----:B------:R-:W-:Y:S01]  /*7280*/  ISETP.GE.AND P2, PT, R162, UR56, PT ;  /* 0x00000038a2007c0c */ /* 0x000fe2000bf46270 */
        /* <DEDUP_REMOVED lines=44> */
.L_x_944:
        /* <DEDUP_REMOVED lines=26> */
[----:B------:R-:W5:Y:S04]  /*76f0*/  LDSM.16.MT88.4 R28, [R0+0x6400] ;  /* 0x00640000001c783b */ /* 0x000f680000004200 */
[----:B------:R-:W5:Y:S04]  /*7700*/  LDSM.16.MT88.4 R32, [R3+0x1b800] ;  /* 0x01b800000320783b */ /* 0x000f680000004200 */
[----:B------:R-:W5:Y:S04]  /*7710*/  LDSM.16.MT88.4 R132, [R0+0x7400] ;  /* 0x007400000084783b */ /* 0x000f680000004200 */
[----:B------:R-:W5:Y:S01]  /*7720*/  LDSM.16.MT88.4 R136, [R0+0x8400] ;  /* 0x008400000088783b */ /* 0x000f620000004200 */
        /* <DEDUP_REMOVED lines=17> */
[-C--:B-----5:R-:W-:Y:S06]  /*7840*/  HMMA.16816.F32.BF16 R36, R24, R28.reuse, R36 ;  /* 0x0000001c1824723c */ /* 0x0a0fec0000041824 */
        /* <DEDUP_REMOVED lines=15> */
[----:B------:R-:W5:Y:S01]  /*7940*/  LDSM.16.MT88.4 R136, [R0+0x8c00] ;  /* 0x008c00000088783b */ /* 0x000f620000004200 */
        /* <DEDUP_REMOVED lines=21> */
[-C--:B-----5:R-:W-:Y:S06]  /*7aa0*/  HMMA.16816.F32.BF16 R68, R28, R136.reuse, R68 ;  /* 0x000000881c44723c */ /* 0x0a0fec0000041844 */
        /* <DEDUP_REMOVED lines=39> */
.L_x_945:
[----:B------:R-:W-:Y:S01]  /*7d20*/  LDSM.16.M88.4 R24, [R180] ;  /* 0x00000000b418783b */ /* 0x000fe20000000200 */
[C---:B------:R-:W-:Y:S01]  /*7d30*/  LEA R165, P1, R242.reuse, R234, 0x2 ;  /* 0x000000eaf2a57211 */ /* 0x040fe200078210ff */
[----:B--2---:R-:W-:Y:S01]  /*7d40*/  @P0 VIADD R2, R237, 0xffffffc0 ;  /* 0xffffffc0ed020836 */ /* 0x004fe20000000000 */
[----:B------:R-:W-:Y:S01]  /*7d50*/  @UP2 UIADD3 UR12, UP0, UR14, -0x100, URZ ;  /* 0xffffff000e0c2890 */ /* 0x000fe2000ff1e03f */
[----:B------:R-:W1:Y:S01]  /*7d60*/  LDSM.16.MT88.4 R8, [R0+0x9000] ;  /* 0x009000000008783b */ /* 0x000e620000004200 */
[----:B------:R-:W-:Y:S01]  /*7d70*/  LEA.HI.X.SX32 R164, R242, R235, 0x2, P1 ;  /* 0x000000ebf2a47211 */ /* 0x000fe200008f16ff */
[----:B------:R-:W-:Y:S01]  /*7d80*/  @P0 IMAD.WIDE R160, R2, R252, UR14 ;  /* 0x0000000e02a00e25 */ /* 0x000fe2000f8e02fc */
[----:B------:R-:W-:Y:S01]  /*7d90*/  @UP2 UIADD3.X UR7, UR15, -0x1, URZ, UP0, !UPT ;  /* 0xffffffff0f072890 */ /* 0x000fe200087fe43f */
[----:B------:R-:W2:Y:S01]  /*7da0*/  LDSM.16.MT88.4 R16, [R0+0xb000] ;  /* 0x00b000000010783b */ /* 0x000ea20000004200 */
[----:B------:R-:W-:Y:S01]  /*7db0*/  UISETP.GT.AND UP1, UPT, UR6, UR47, UPT ;  /* 0x0000002f0600728c */ /* 0x000fe2000bf24270 */
[----:B------:R-:W-:Y:S01]  /*7dc0*/  IMAD.U32 R2, RZ, RZ, UR50 ;  /* 0x00000032ff027e24 */ /* 0x000fe2000f8e00ff */
[----:B------:R-:W-:Y:S01]  /*7dd0*/  @UP2 UMOV UR14, UR12 ;  /* 0x0000000c000e2c82 */ /* 0x000fe20008000000 */
[----:B------:R-:W3:Y:S02]  /*7de0*/  LDSM.16.MT88.4 R28, [R0+0xd000] ;  /* 0x00d00000001c783b */ /* 0x000ee40000004200 */
[----:B------:R-:W-:Y:S01]  /*7df0*/  @UP2 UMOV UR15, UR7 ;  /* 0x00000007000f2c82 */ /* 0x000fe20008000000 */
[----:B------:R-:W-:Y:S01]  /*7e00*/  ULOP3.LUT UR7, UR6, 0x1, URZ, 0xc0, !UPT ;  /* 0x0000000106077892 */ /* 0x000fe2000f8ec03f */
        /* <DEDUP_REMOVED lines=14> */
[C---:B--2---:R-:W-:Y:S01]  /*7ef0*/  HMMA.16816.F32.BF16 R12, R24.reuse, R16, RZ ;  /* 0x00000010180c723c */ /* 0x044fe200000418ff */
[----:B------:R1:W5:Y:S04]  /*7f00*/  @P0 LDG.E R238, desc[UR10][R160.64+0x80] ;  /* 0x0000800aa0ee0981 */ /* 0x000368000c1e1900 */
[----:B------:R1:W5:Y:S01]  /*7f10*/  @P0 LDG.E R239, desc[UR10][R160.64+0xa0] ;  /* 0x0000a00aa0ef0981 */ /* 0x000362000c1e1900 */
[C---:B------:R-:W-:Y:S06]  /*7f20*/  HMMA.16816.F32.BF16 R16, R24.reuse, R18, RZ ;  /* 0x000000121810723c */ /* 0x040fec00000418ff */
[C---:B---3--:R-:W-:Y:S06]  /*7f30*/  HMMA.16816.F32.BF16 R20, R24.reuse, R28, RZ ;  /* 0x0000001c1814723c */ /* 0x048fec00000418ff */
[----:B------:R-:W-:Y:S01]  /*7f40*/  HMMA.16816.F32.BF16 R24, R24, R30, RZ ;  /* 0x0000001e1818723c */ /* 0x000fe200000418ff */
[----:B------:R-:W2:Y:S05]  /*7f50*/  LDSM.16.MT88.4 R28, [R0+0xd800] ;  /* 0x00d80000001c783b */ /* 0x000eaa0000004200 */
[C---:B----4-:R-:W-:Y:S06]  /*7f60*/  HMMA.16816.F32.BF16 R4, R32.reuse, R132, R4 ;  /* 0x000000842004723c */ /* 0x050fec0000041804 */
[C---:B------:R-:W-:Y:S01]  /*7f70*/  HMMA.16816.F32.BF16 R8, R32.reuse, R134, R8 ;  /* 0x000000862008723c */ /* 0x040fe20000041808 */
[----:B------:R-:W3:Y:S05]  /*7f80*/  LDSM.16.M88.4 R132, [R182] ;  /* 0x00000000b684783b */ /* 0x000eea0000000200 */
[C---:B------:R-:W-:Y:S06]  /*7f90*/  HMMA.16816.F32.BF16 R12, R32.reuse, R136, R12 ;  /* 0x00000088200c723c */ /* 0x040fec000004180c */
[C---:B------:R-:W-:Y:S01]  /*7fa0*/  HMMA.16816.F32.BF16 R16, R32.reuse, R138, R16 ;  /* 0x0000008a2010723c */ /* 0x040fe20000041810 */
[----:B------:R-:W4:Y:S05]  /*7fb0*/  LDSM.16.MT88.4 R136, [R0+0xbc00] ;  /* 0x00bc00000088783b */ /* 0x000f2a0000004200 */
        /* <DEDUP_REMOVED lines=14> */
[C---:B---3--:R-:W-:Y:S06]  /*80a0*/  HMMA.16816.F32.BF16 R4, R132.reuse, R156, R4 ;  /* 0x0000009c8404723c */ /* 0x048fec0000041804 */
[C---:B------:R-:W-:Y:S01]  /*80b0*/  HMMA.16816.F32.BF16 R8, R132.reuse, R158, R8 ;  /* 0x0000009e8408723c */ /* 0x040fe20000041808 */
[----:B------:R-:W3:Y:S05]  /*80c0*/  LDSM.16.MT88.4 R156, [R0+0xa400] ;  /* 0x00a40000009c783b */ /* 0x000eea0000004200 */
[C---:B----4-:R-:W-:Y:S06]  /*80d0*/  HMMA.16816.F32.BF16 R12, R132.reuse, R136, R12 ;  /* 0x00000088840c723c */ /* 0x050fec000004180c */
        /* <DEDUP_REMOVED lines=24> */
[----:B------:R1:W4:Y:S05]  /*8260*/  LDSM.16.MT88.4 R32, [R0+0xec00] ;  /* 0x00ec00000020783b */ /* 0x00032a0000004200 */
[C---:B------:R-:W-:Y:S06]  /*8270*/  HMMA.16816.F32.BF16 R4, R132.reuse, R148, R4 ;  /* 0x000000948404723c */ /* 0x040fec0000041804 */
[C---:B------:R-:W-:Y:S06]  /*8280*/  HMMA.16816.F32.BF16 R8, R132.reuse, R150, R8 ;  /* 0x000000968408723c */ /* 0x040fec0000041808 */
[C---:B------:R-:W-:Y:S06]  /*8290*/  HMMA.16816.F32.BF16 R12, R132.reuse, R152, R12 ;  /* 0x00000098840c723c */ /* 0x040fec000004180c */
[C---:B------:R-:W-:Y:S01]  /*82a0*/  HMMA.16816.F32.BF16 R16, R132.reuse, R154, R16 ;  /* 0x0000009a8410723c */ /* 0x040fe20000041810 */
[----:B-1----:R-:W-:Y:S05]  /*82b0*/  IMAD.U32 R0, RZ, RZ, UR22 ;  /* 0x00000016ff007e24 */ /* 0x002fea000f8e00ff */
[C---:B--2---:R-:W-:Y:S06]  /*82c0*/  HMMA.16816.F32.BF16 R20, R132.reuse, R28, R20 ;  /* 0x0000001c8414723c */ /* 0x044fec0000041814 */
[----:B------:R-:W-:Y:S05]  /*82d0*/  HMMA.16816.F32.BF16 R24, R132, R30, R24 ;  /* 0x0000001e8418723c */ /* 0x000fea0000041818 */
[----:B------:R-:W-:Y:S01]  /*82e0*/  IMAD.MOV.U32 R28, RZ, RZ, R165 ;  /* 0x000000ffff1c7224 */ /* 0x000fe200078e00a5 */
[C---:B---3--:R-:W-:Y:S01]  /*82f0*/  HMMA.16816.F32.BF16 R4, R140.reuse, R156, R4 ;  /* 0x0000009c8c04723c */ /* 0x048fe20000041804 */
[----:B------:R-:W-:Y:S04]  /*8300*/  IMAD.U32 R30, RZ, RZ, UR22 ;  /* 0x00000016ff1e7e24 */ /* 0x000fe8000f8e00ff */
[----:B------:R-:W-:Y:S01]  /*8310*/  IMAD.MOV.U32 R29, RZ, RZ, R164 ;  /* 0x000000ffff1d7224 */ /* 0x000fe200078e00a4 */
[C---:B------:R-:W-:Y:S01]  /*8320*/  HMMA.16816.F32.BF16 R8, R140.reuse, R158, R8 ;  /* 0x0000009e8c08723c */ /* 0x040fe20000041808 */
[----:B------:R-:W-:Y:S04]  /*8330*/  IMAD.U32 R132, RZ, RZ, UR23 ;  /* 0x00000017ff847e24 */ /* 0x000fe8000f8e00ff */
[-C--:B------:R-:W-:Y:S01]  /*8340*/  LEA R30, P1, R30, R28.reuse, 0x2 ;  /* 0x0000001c1e1e7211 */ /* 0x080fe200078210ff */
[C---:B----4-:R-:W-:Y:S05]  /*8350*/  HMMA.16816.F32.BF16 R12, R140.reuse, R136, R12 ;  /* 0x000000888c0c723c */ /* 0x050fea000004180c */
[-C--:B------:R-:W-:Y:S01]  /*8360*/  LEA.HI.X.SX32 R31, R0, R29.reuse, 0x2, P1 ;  /* 0x0000001d001f7211 */ /* 0x080fe200008f16ff */
[C---:B------:R-:W-:Y:S01]  /*8370*/  HMMA.16816.F32.BF16 R16, R140.reuse, R138, R16 ;  /* 0x0000008a8c10723c */ /* 0x040fe20000041810 */
[----:B------:R-:W-:Y:S01]  /*8380*/  LDSM.16.MT88.4 R136, [R176+0x2400] ;  /* 0x00240000b088783b */ /* 0x000fe20000004200 */
[----:B------:R-:W-:Y:S03]  /*8390*/  IMAD.U32 R0, RZ, RZ, UR23 ;  /* 0x00000017ff007e24 */ /* 0x000fe6000f8e00ff */
[----:B------:R1:W-:Y:S01]  /*83a0*/  REDG.E.ADD.F32.FTZ.RN.STRONG.GPU desc[UR10][R28.64], R4 ;  /* 0x000000041c0079a6 */ /* 0x0003e2000c10f38a */
[C---:B------:R-:W-:Y:S03]  /*83b0*/  HMMA.16816.F32.BF16 R20, R140.reuse, R32, R20 ;  /* 0x000000208c14723c */ /* 0x040fe60000041814 */
[----:B------:R2:W-:Y:S02]  /*83c0*/  REDG.E.ADD.F32.FTZ.RN.STRONG.GPU desc[UR10][R30.64], R5 ;  /* 0x000000051e0079a6 */ /* 0x0005e4000c10f38a */
        /* <DEDUP_REMOVED lines=11> */
[----:B------:R-:W-:Y:S01]  /*8480*/  LDSM.16.MT88.4 R132, [R3+0x17800] ;  /* 0x017800000384783b */ /* 0x000fe20000004200 */
[----:B-1----:R-:W-:Y:S02]  /*8490*/  IMAD.U32 R4, RZ, RZ, UR49 ;  /* 0x00000031ff047e24 */ /* 0x002fe4000f8e00ff */
[----:B--2---:R-:W-:Y:S03]  /*84a0*/  IMAD.U32 R5, RZ, RZ, UR51 ;  /* 0x00000033ff057e24 */ /* 0x004fe6000f8e00ff */
[-C--:B------:R-:W-:Y:S02]  /*84b0*/  LEA R4, P0, R4, R28.reuse, 0x2 ;  /* 0x0000001c04047211 */ /* 0x080fe400078010ff */
[-C--:B------:R-:W-:Y:S02]  /*84c0*/  LEA.HI.X.SX32 R35, R5, R29.reuse, 0x2, P2 ;  /* 0x0000001d05237211 */ /* 0x080fe400010f16ff */
[-C--:B------:R-:W-:Y:S01]  /*84d0*/  LEA.HI.X.SX32 R5, R0, R29.reuse, 0x2, P0 ;  /* 0x0000001d00057211 */ /* 0x080fe200000f16ff */
[----:B------:R-:W-:Y:S02]  /*84e0*/  IMAD.U32 R0, RZ, RZ, UR48 ;  /* 0x00000030ff007e24 */ /* 0x000fe4000f8e00ff */
[----:B------:R1:W-:Y:S01]  /*84f0*/  REDG.E.ADD.F32.FTZ.RN.STRONG.GPU desc[UR10][R34.64], R7 ;  /* 0x00000007220079a6 */ /* 0x0003e2000c10f38a */
[----:B---3--:R-:W-:Y:S03]  /*8500*/  IMAD.U32 R6, RZ, RZ, UR31 ;  /* 0x0000001fff067e24 */ /* 0x008fe6000f8e00ff */
        /* <DEDUP_REMOVED lines=150> */
[----:B------:R-:W-:-:S05]  /*8e70*/  UISETP.NE.AND UP0, UPT, UR58, -0x1, UPT ;  /* 0xffffffff3a00788c */ /* 0x000fca000bf05270 */
        /* <DEDUP_REMOVED lines=81> */
[----:B------:R-:W-:Y:S01]  /*9390*/  FMUL.FTZ R50, R50, UR7 ;  /* 0x0000000732327c20 */ /* 0x000fe20008410000 */
[----:B------:R-:W-:Y:S01]  /*93a0*/  F2FP.BF16.F32.PACK_AB R33, R33, R108 ;  /* 0x0000006c2121723e */ /* 0x000fe200000010ff */
[----:B------:R1:W-:Y:S01]  /*93b0*/  STS [R248+0x200], R42 ;  /* 0x0002002af8007388 */ /* 0x0003e20000000800 */
        /* <DEDUP_REMOVED lines=14> */
[----:B------:R-:W-:Y:S01]  /*94a0*/  FMUL.FTZ R16, R55, UR7 ;  /* 0x0000000737107c20 */ /* 0x000fe20008410000 */
[----:B------:R1:W-:Y:S01]  /*94b0*/  STS [R248+0x1200], R40 ;  /* 0x00120028f8007388 */ /* 0x0003e20000000800 */
[----:B------:R-:W-:Y:S01]  /*94c0*/  F2FP.BF16.F32.PACK_AB R125, R125, R124 ;  /* 0x0000007c7d7d723e */ /* 0x000fe200000010ff */
[----:B------:R-:W-:Y:S01]  /*94d0*/  FMUL.FTZ R64, R64, UR7 ;  /* 0x0000000740407c20 */ /* 0x000fe20008410000 */
[----:B------:R-:W-:Y:S01]  /*94e0*/  F2FP.BF16.F32.PACK_AB R126, R127, R126 ;  /* 0x0000007e7f7e723e */ /* 0x000fe200000010ff */
[----:B------:R1:W-:Y:S01]  /*94f0*/  STS [R247+0x2000], R39 ;  /* 0x00200027f7007388 */ /* 0x0003e20000000800 */
[----:B------:R-:W-:Y:S01]  /*9500*/  FMUL.FTZ R13, R65, UR7 ;  /* 0x00000007410d7c20 */ /* 0x000fe20008410000 */
        /* <DEDUP_REMOVED lines=75> */
[----:B------:R-:W-:-:S03]  /*99c0*/  PLOP3.LUT P0, PT, PT, PT, UP0, 0x80, 0x0 ;  /* 0x000000000000781c */ /* 0x000fc60003f0f008 */
        /* <DEDUP_REMOVED lines=34> */
.L_x_947:
[----:B------:R-:W-:Y:S01]  /*9bf0*/  @UP0 UIADD3 UR13, UR57, UR58, URZ ;  /* 0x0000003a390d0290 */ /* 0x000fe2000fffe03f */
[----:B-1----:R-:W-:Y:S01]  /*9c00*/  LEA R0, R246, UR4, 0x1 ;  /* 0x00000004f6007c11 */ /* 0x002fe2000f8e08ff */
        /* <DEDUP_REMOVED lines=18> */
.L_x_948:
[----:B------:R-:W-:Y:S01]  /*9d30*/  BAR.SYNC.DEFER_BLOCKING 0x0 ;  /* 0x0000000000007b1d */ /* 0x000fe20000010000 */
[----:B------:R-:W-:Y:S01]  /*9d40*/  USHF.R.S32.HI UR13, URZ, 0x1f, UR12 ;  /* 0x0000001f3f0d7899 */ /* 0x000fe2000801140c */
[--C-:B------:R-:W-:Y:S01]  /*9d50*/  SHF.R.S32.HI R7, RZ, 0x1f, R228.reuse ;  /* 0x0000001fff077819 */ /* 0x100fe200000114e4 */
        /* <DEDUP_REMOVED lines=10> */
[----:B------:R-:W-:Y:S01]  /*9e00*/  ISETP.GE.AND P3, PT, R8, UR5, PT ;  /* 0x0000000508007c0c */ /* 0x000fe2000bf66270 */
[----:B------:R-:W-:Y:S01]  /*9e10*/  BSSY B0, `(.L_x_949) ;  /* 0x0000024000007945 */ /* 0x000fe20003800000 */
[----:B------:R-:W-:Y:S01]  /*9e20*/  IADD3 R4, P0, R4, UR20, RZ ;  /* 0x0000001404047c10 */ /* 0x000fe2000ff1e0ff */
[----:B------:R-:W-:Y:S01]  /*9e30*/  IMAD.U32 R2, RZ, RZ, UR15 ;  /* 0x0000000fff027e24 */ /* 0x000fe2000f8e00ff */
[----:B------:R-:W-:Y:S01]  /*9e40*/  UIMAD UR15, UR22, UR18, URZ ;  /* 0x00000012160f72a4 */ /* 0x000fe2000f8e023f */
[----:B------:R-:W-:-:S03]  /*9e50*/  SHF.R.S32.HI R25, RZ, 0x1f, R245 ;  /* 0x0000001fff197819 */ /* 0x000fc600000114f5 */
[----:B------:R-:W-:Y:S01]  /*9e60*/  IADD3.X R5, R5, UR21, R2, P0, !PT ;  /* 0x0000001505057c10 */ /* 0x000fe200087fe402 */
[----:B------:R-:W-:Y:S01]  /*9e70*/  IMAD.U32 R2, RZ, RZ, UR18 ;  /* 0x00000012ff027e24 */ /* 0x000fe2000f8e00ff */
[----:B------:R-:W-:Y:S01]  /*9e80*/  UIMAD UR19, UR61, UR19, UR15 ;  /* 0x000000133d1372a4 */ /* 0x000fe2000f8e020f */
[----:B------:R1:W2:Y:S02]  /*9e90*/  LDS.128 R36, [R0+0xa000] ;  /* 0x00a0000000247984 */ /* 0x0002a40000000c00 */
[----:B------:R-:W-:Y:S02]  /*9ea0*/  IMAD.WIDE.U32 R8, R2, UR61, R4 ;  /* 0x0000003d02087c25 */ /* 0x000fe4000f8e0004 */
[----:B------:R1:W3:Y:S03]  /*9eb0*/  LDS.128 R32, [R0+0xc000] ;  /* 0x00c0000000207984 */ /* 0x0002e60000000c00 */
[----:B------:R-:W-:Y:S01]  /*9ec0*/  IADD3 R24, R9, UR19, RZ ;  /* 0x0000001309187c10 */ /* 0x000fe2000fffe0ff */
[----:B------:R1:W4:Y:S04]  /*9ed0*/  LDS.128 R28, [R0+0xe000] ;  /* 0x00e00000001c7984 */ /* 0x0003280000000c00 */
        /* <DEDUP_REMOVED lines=23> */
.L_x_950:
[----:B------:R-:W-:Y:S05]  /*a050*/  BSYNC B0 ;  /* 0x0000000000007941 */ /* 0x000fea0003800000 */
.L_x_949:
        /* <DEDUP_REMOVED lines=19> */
[----:B----4-:R2:W-:Y:S02]  /*a190*/  @!P0 STG.E.128 desc[UR10][R4.64+0x80], R28 ;  /* 0x0000801c04008986 */ /* 0x0105e4000c101d0a */
.L_x_952:
[----:B------:R-:W-:Y:S05]  /*a1a0*/  BSYNC B0 ;  /* 0x0000000000007941 */ /* 0x000fea0003800000 */
.L_x_951:
        /* <DEDUP_REMOVED lines=13> */
[----:B-1----:R-:W-:-:S05]  /*a280*/  IMAD.U32 R0, RZ, RZ, UR12 ;  /* 0x0000000cff007e24 */ /* 0x002fca000f8e00ff */
[----:B------:R-:W-:Y:S02]  /*a290*/  IADD3.X R7, R7, UR17, R0, P0, !PT ;  /* 0x0000001107077c10 */ /* 0x000fe400087fe400 */
[----:B------:R-:W-:-:S05]  /*a2a0*/  MOV R0, UR6 ;  /* 0x0000000600007c02 */ /* 0x000fca0008000f00 */
[----:B------:R-:W-:-:S05]  /*a2b0*/  IMAD.WIDE.U32 R6, R0, UR61, R6 ;  /* 0x0000003d00067c25 */ /* 0x000fca000f8e0006 */
[----:B------:R-:W-:Y:S01]  /*a2c0*/  IADD3 R2, R7, UR7, RZ ;  /* 0x0000000707027c10 */ /* 0x000fe2000fffe0ff */
[----:B--2---:R-:W-:Y:S06]  /*a2d0*/  @P4 BRA `(.L_x_954) ;  /* 0x0000000000404947 */ /* 0x004fec0003800000 */
        /* <DEDUP_REMOVED lines=16> */
.L_x_954:
[----:B------:R-:W-:Y:S05]  /*a3e0*/  BSYNC B0 ;  /* 0x0000000000007941 */ /* 0x000fea0003800000 */
.L_x_953:
        /* <DEDUP_REMOVED lines=18> */
.L_x_928:
[----:B------:R-:W-:Y:S05]  /*a510*/  BSYNC B1 ;  /* 0x0000000000017941 */ /* 0x000fea0003800000 */
.L_x_914:
[----:B------:R-:W-:Y:S01]  /*a520*/  R2UR UR6, R251 ;  /* 0x00000000fb0672ca */ /* 0x000fe200000e0000 */
[----:B------:R-:W-:Y:S02]  /*a530*/  ULDC UR5, c[0x0][0xc] ;  /* 0x0000030000057ab9 */ /* 0x000fe40000000800 */
[----:B------:R-:W-:-:S10]  /*a540*/  UIADD3 UR16, UR5, UR16, URZ ;  /* 0x0000001005107290 */ /* 0x000fd4000fffe03f */
[----:B------:R-:W-:-:S06]  /*a550*/  UISETP.GE.AND UP0, UPT, UR16, UR6, UPT ;  /* 0x000000061000728c */ /* 0x000fcc000bf06270 */
[----:B------:R-:W-:-:S13]  /*a560*/  PLOP3.LUT P0, PT, PT, PT, UP0, 0x80, 0x0 ;  /* 0x000000000000781c */ /* 0x000fda0003f0f008 */
[----:B------:R-:W-:Y:S05]  /*a570*/  @P0 BRA `(.L_x_955) ;  /* 0x0000000000040947 */ /* 0x000fea0003800000 */
[----:B------:R-:W-:Y:S05]  /*a580*/  BRA `(.L_x_956) ;  /* 0xffffff6400807947 */ /* 0x000fea000383ffff */
.L_x_955:
[----:B------:R-:W-:Y:S05]  /*a590*/  EXIT ;  /* 0x000000000000794d */ /* 0x000fea0003800000 */
.L_x_957:
        /* <DEDUP_REMOVED lines=14> */
.L_x_1307:


//--------------------- .text._ZN5flash44flash_bwd_dq_dk_dv_loop_seqk_parallel_kernelI23Flash_bwd_kernel_traitsILi96ELi64ELi128ELi8ELi2ELi4ELi4ELb0ELb0EN7cutlass10bfloat16_tE19Flash_kernel_traitsILi96ELi64ELi128ELi8ES3_EELb0ELb0ELb1ELb0ELb0ELb0ELb1EEEvNS_16Flash_bwd_paramsE --------------------------
	.section	.text._ZN5flash44flash_bwd_dq_dk_dv_loop_seqk_parallel_kernelI23Flash_bwd_kernel_traitsILi96ELi64ELi128ELi8ELi2ELi4ELi4ELb0ELb0EN7cutlass10bfloat16_tE19Flash_kernel_traitsILi96ELi64ELi128ELi8ES3_EELb0ELb0ELb1ELb0ELb0ELb0ELb1EEEvNS_16Flash_bwd_paramsE,"ax",@progbits
	.align	128
        .global         _ZN5flash44flash_bwd_dq_dk_dv_loop_seqk_parallel_kernelI23Flash_bwd_kernel_traitsILi96ELi64ELi128ELi8ELi2ELi4ELi4ELb0ELb0EN7cutlass10bfloat16_tE19Flash_kernel_traitsILi96ELi64ELi128ELi8ES3_EELb0ELb0ELb1ELb0ELb0ELb0ELb1EEEvNS_16Flash_bwd_paramsE
        .type           _ZN5flash44flash_bwd_dq_dk_dv_loop_seqk_parallel_kernelI23Flash_bwd_kernel_traitsILi96ELi64ELi128ELi8ELi2ELi4ELi4ELb0ELb0EN7cutlass10bfloat16_tE19Flash_kernel_traitsILi96ELi64ELi128ELi8ES3_EELb0ELb0ELb1ELb0ELb0ELb0ELb1EEEvNS_16Flash_bwd_paramsE,@function
        .size           _ZN5flash44flash_bwd_dq_dk_dv_loop_seqk_parallel_kernelI23Flash_bwd_kernel_traitsILi96ELi64ELi128ELi8ELi2ELi4ELi4ELb0ELb0EN7cutlass10bfloat16_tE19Flash_kernel_traitsILi96ELi64ELi128ELi8ES3_EELb0ELb0ELb1ELb0ELb0ELb0ELb1EEEvNS_16Flash_bwd_paramsE,(.L_x_1308 - _ZN5flash44flash_bwd_dq_dk_dv_loop_seqk_parallel_kernelI23Flash_bwd_kernel_traitsILi96ELi64ELi128ELi8ELi2ELi4ELi4ELb0ELb0EN7cutlass10bfloat16_tE19Flash_kernel_traitsILi96ELi64ELi128ELi8ES3_EELb0ELb0ELb1ELb0ELb0ELb0ELb1EEEvNS_16Flash_bwd_paramsE)
        .other          _ZN5flash44flash_bwd_dq_dk_dv_loop_seqk_parallel_kernelI23Flash_bwd_kernel_traitsILi96ELi64ELi128ELi8ELi2ELi4ELi4ELb0ELb0EN7cutlass10bfloat16_tE19Flash_kernel_traitsILi96ELi64ELi128ELi8ES3_EELb0ELb0ELb1ELb0ELb0ELb0ELb1EEEvNS_16Flash_bwd_paramsE,@"STO_CUDA_ENTRY STV_DEFAULT"
_ZN5flash44flash_bwd_dq_dk_dv_loop_seqk_parallel_kernelI23Flash_bwd_kernel_traitsILi96ELi64ELi128ELi8ELi2ELi4ELi4ELb0ELb0EN7cutlass10bfloat16_tE19Flash_kernel_traitsILi96ELi64ELi128ELi8ES3_EELb0ELb0ELb1ELb0ELb0ELb0ELb1EEEvNS_16Flash_bwd_paramsE:
.text._ZN5flash44flash_bwd_dq_dk_dv_loop_seqk_parallel_kernelI23Flash_bwd_kernel_traitsILi96ELi64ELi128ELi8ELi2ELi4ELi4ELb0ELb0EN7cutlass10bfloat16_tE19Flash_kernel_traitsILi96ELi64ELi128ELi8ES3_EELb0ELb0ELb1ELb0ELb0ELb0ELb1EEEvNS_16Flash_bwd_paramsE:
        /* <DEDUP_REMOVED lines=18> */
[----:B------:R-:W-:Y:S01]  /*0120*/  IMAD.MOV.U32 R179, RZ, RZ, -0x40 ;  /* 0xffffffc0ffb37424 */ /* 0x000fe200078e00ff */
[----:B------:R-:W-:Y:S01]  /*0130*/  UMOV UR61, 0xffffd000 ;  /* 0xffffd000003d7882 */ /* 0x000fe20000000000 */
[----:B------:R-:W3:Y:S08]  /*0140*/  S2UR UR58, SR_CTAID.Z ;  /* 0x00000000003a79c3 */ /* 0x000ef00000002700 */
[----:B------:R-:W4:Y:S01]  /*0150*/  S2UR UR50, SR_CTAID.Y ;  /* 0x00000000003279c3 */ /* 0x000f220000002600 */
[----:B--2---:R-:W-:-:S06]  /*0160*/  ULEA UR4, UR4, UR5, 0x18 ;  /* 0x0000000504047291 */ /* 0x004fcc000f8ec03f */
[----:B------:R-:W-:Y:S01]  /*0170*/  IMAD.U32 R176, RZ, RZ, UR4 ;  /* 0x00000004ffb07e24 */ /* 0x000fe2000f8e00ff */
[----:B-1----:R-:W-:Y:S01]  /*0180*/  SHF.R.S32.HI R16, RZ, 0x1f, R20 ;  /* 0x0000001fff107819 */ /* 0x002fe20000011414 */
[----:B------:R-:W-:Y:S01]  /*0190*/  IMAD.SHL.U32 R251, R20, 0x2, RZ ;  /* 0x0000000214fb7824 */ /* 0x000fe200078e00ff */
[----:B---3--:R-:W-:Y:S02]  /*01a0*/  USHF.R.S32.HI UR6, URZ, 0x1f, UR58 ;  /* 0x0000001f3f067899 */ /* 0x008fe4000801143a */
[CC--:B------:R-:W-:Y:S02]  /*01b0*/  LEA.HI R8, R16.reuse, R20.reuse, RZ, 0x4 ;  /* 0x0000001410087211 */ /* 0x0c0fe400078f20ff */
[----:B------:R-:W-:Y:S02]  /*01c0*/  LEA.HI R4, R16, R20, RZ, 0x2 ;  /* 0x0000001410047211 */ /* 0x000fe400078f10ff */
[----:B------:R-:W-:Y:S01]  /*01d0*/  SHF.R.S32.HI R2, RZ, 0x4, R8 ;  /* 0x00000004ff027819 */ /* 0x000fe20000011408 */
[----:B----4-:R-:W-:Y:S01]  /*01e0*/  USHF.L.U32 UR5, UR50, 0x7, URZ ;  /* 0x0000000732057899 */ /* 0x010fe2000800063f */
[----:B------:R-:W-:-:S02]  /*01f0*/  SHF.R.S32.HI R3, RZ, 0x2, R4 ;  /* 0x00000002ff037819 */ /* 0x000fc40000011404 */
[----:B------:R-:W-:Y:S02]  /*0200*/  LEA.HI R0, R8, R2, RZ, 0x1 ;  /* 0x0000000208007211 */ /* 0x000fe400078f08ff */
[----:B------:R-:W-:Y:S02]  /*0210*/  SHF.R.S32.HI R5, RZ, 0x1f, R4 ;  /* 0x0000001fff057819 */ /* 0x000fe40000011404 */
[----:B------:R-:W-:Y:S02]  /*0220*/  LOP3.LUT R0, R0, 0xfffffffe, RZ, 0xc0, !PT ;  /* 0xfffffffe00007812 */ /* 0x000fe400078ec0ff */
[CC--:B------:R-:W-:Y:S02]  /*0230*/  LEA.HI R19, R16.reuse, R20.reuse, RZ, 0x3 ;  /* 0x0000001410137211 */ /* 0x0c0fe400078f18ff */
[----:B------:R-:W-:Y:S01]  /*0240*/  LEA.HI R11, R16, R20, RZ, 0x5 ;  /* 0x00000014100b7211 */ /* 0x000fe200078f28ff */
[----:B------:R-:W-:Y:S01]  /*0250*/  IMAD.IADD R17, R2, 0x1, -R0 ;  /* 0x0000000102117824 */ /* 0x000fe200078e0a00 */
[----:B------:R-:W-:-:S02]  /*0260*/  LEA.HI R2, R4, R3, RZ, 0x1 ;  /* 0x0000000304027211 */ /* 0x000fc400078f08ff */
[----:B------:R-:W-:Y:S02]  /*0270*/  LEA.HI R0, R5, R3, RZ, 0x3 ;  /* 0x0000000305007211 */ /* 0x000fe400078f18ff */
[----:B------:R-:W-:Y:S02]  /*0280*/  LOP3.LUT R2, R2, 0x7fffffe, RZ, 0xc0, !PT ;  /* 0x07fffffe02027812 */ /* 0x000fe400078ec0ff */
[----:B------:R-:W-:Y:S02]  /*0290*/  LOP3.LUT R0, R0, 0xfffffff8, RZ, 0xc0, !PT ;  /* 0xfffffff800007812 */ /* 0x000fe400078ec0ff */
[----:B------:R-:W-:Y:S01]  /*02a0*/  LOP3.LUT R4, R4, 0xfffffffc, RZ, 0xc0, !PT ;  /* 0xfffffffc04047812 */ /* 0x000fe200078ec0ff */
[C---:B------:R-:W-:Y:S01]  /*02b0*/  IMAD.IADD R244, R3.reuse, 0x1, -R2 ;  /* 0x0000000103f47824 */ /* 0x040fe200078e0a02 */
[----:B------:R-:W-:Y:S01]  /*02c0*/  SHF.R.S32.HI R5, RZ, 0x3, R19 ;  /* 0x00000003ff057819 */ /* 0x000fe20000011413 */
[----:B------:R-:W-:Y:S01]  /*02d0*/  IMAD.IADD R9, R3, 0x1, -R0 ;  /* 0x0000000103097824 */ /* 0x000fe200078e0a00 */
[----:B------:R-:W-:Y:S01]  /*02e0*/  LOP3.LUT R6, R11, 0xffffffe0, RZ, 0xc0, !PT ;  /* 0xffffffe00b067812 */ /* 0x000fe200078ec0ff */
[C---:B------:R-:W-:Y:S01]  /*02f0*/  IMAD.IADD R10, R20.reuse, 0x1, -R4 ;  /* 0x00000001140a7824 */ /* 0x040fe200078e0a04 */
[--C-:B------:R-:W-:Y:S01]  /*0300*/  SHF.R.S32.HI R2, RZ, 0x5, R11.reuse ;  /* 0x00000005ff027819 */ /* 0x100fe2000001140b */
[----:B------:R-:W-:Y:S01]  /*0310*/  IMAD.SHL.U32 R0, R5, 0x40, RZ ;  /* 0x0000004005007824 */ /* 0x000fe200078e00ff */
[----:B------:R-:W-:Y:S01]  /*0320*/  SHF.R.S32.HI R4, RZ, 0x1f, R11 ;  /* 0x0000001fff047819 */ /* 0x000fe2000001140b */
[----:B------:R-:W-:Y:S01]  /*0330*/  IMAD.IADD R3, R20, 0x1, -R6 ;  /* 0x0000000114037824 */ /* 0x000fe200078e0a06 */
[----:B------:R-:W-:Y:S01]  /*0340*/  LOP3.LUT P2, RZ, R9, 0x2, RZ, 0xc0, !PT ;  /* 0x0000000209ff7812 */ /* 0x000fe2000784c0ff */
[----:B------:R-:W-:Y:S01]  /*0350*/  IMAD.SHL.U32 R204, R10, 0x8, RZ ;  /* 0x000000080acc7824 */ /* 0x000fe200078e00ff */
[----:B------:R-:W-:Y:S01]  /*0360*/  LOP3.LUT R0, R0, 0xc0, RZ, 0xc0, !PT ;  /* 0x000000c000007812 */ /* 0x000fe200078ec0ff */
[----:B------:R-:W-:Y:S01]  /*0370*/  IMAD R244, R2, 0x8, R244 ;  /* 0x0000000802f47824 */ /* 0x000fe200078e02f4 */
[----:B------:R-:W-:Y:S01]  /*0380*/  SHF.R.S32.HI R7, RZ, 0x1f, R3 ;  /* 0x0000001fff077819 */ /* 0x000fe20000011403 */
[----:B------:R-:W-:Y:S01]  /*0390*/  IMAD.SHL.U32 R10, R10, 0x2, RZ ;  /* 0x000000020a0a7824 */ /* 0x000fe200078e00ff */
[----:B------:R-:W-:-:S02]  /*03a0*/  SHF.R.U32.HI R6, RZ, 0x3, R0 ;  /* 0x00000003ff067819 */ /* 0x000fc40000011600 */
[----:B------:R-:W-:Y:S02]  /*03b0*/  LOP3.LUT R5, R0, 0x18, R204, 0xf8, !PT ;  /* 0x0000001800057812 */ /* 0x000fe400078ef8cc */
[----:B------:R-:W-:Y:S02]  /*03c0*/  LEA.HI R21, R7, R3, RZ, 0x2 ;  /* 0x0000000307157211 */ /* 0x000fe400078f10ff */
[-C--:B------:R-:W-:Y:S02]  /*03d0*/  LEA.HI R3, R11, R2.reuse, RZ, 0x1 ;  /* 0x000000020b037211 */ /* 0x080fe400078f08ff */
[----:B------:R-:W-:Y:S02]  /*03e0*/  LEA.HI R0, R4, R2, RZ, 0x2 ;  /* 0x0000000204007211 */ /* 0x000fe400078f10ff */
[----:B------:R-:W-:Y:S02]  /*03f0*/  LOP3.LUT R4, R8, 0xfffffff0, RZ, 0xc0, !PT ;  /* 0xfffffff008047812 */ /* 0x000fe400078ec0ff */
[----:B------:R-:W-:-:S02]  /*0400*/  LOP3.LUT R14, R5, R6, RZ, 0x3c, !PT ;  /* 0x00000006050e7212 */ /* 0x000fc400078e3cff */
[----:B------:R-:W-:Y:S02]  /*0410*/  LOP3.LUT R5, R3, 0xfffffffe, RZ, 0xc0, !PT ;  /* 0xfffffffe03057812 */ /* 0x000fe400078ec0ff */
[----:B------:R-:W-:Y:S01]  /*0420*/  LOP3.LUT R3, R0, 0xfffffffc, RZ, 0xc0, !PT ;  /* 0xfffffffc00037812 */ /* 0x000fe200078ec0ff */
[----:B------:R-:W-:Y:S01]  /*0430*/  IMAD.IADD R0, R20, 0x1, -R4 ;  /* 0x0000000114007824 */ /* 0x000fe200078e0a04 */
[----:B------:R-:W-:Y:S01]  /*0440*/  LOP3.LUT R6, R19, 0xfffffff8, RZ, 0xc0, !PT ;  /* 0xfffffff813067812 */ /* 0x000fe200078ec0ff */
[----:B------:R-:W-:Y:S01]  /*0450*/  IMAD.IADD R183, R2, 0x1, -R5 ;  /* 0x0000000102b77824 */ /* 0x000fe200078e0a05 */
[----:B------:R-:W-:Y:S01]  /*0460*/  LEA.HI R7, R16, R20, RZ, 0x6 ;  /* 0x0000001410077211 */ /* 0x000fe200078f30ff */
[----:B------:R-:W-:Y:S01]  /*0470*/  IMAD.IADD R12, R2, 0x1, -R3 ;  /* 0x00000001020c7824 */ /* 0x000fe200078e0a03 */
[----:B------:R-:W-:Y:S01]  /*0480*/  SHF.R.S32.HI R13, RZ, 0x1f, R0 ;  /* 0x0000001fff0d7819 */ /* 0x000fe20000011400 */
[----:B------:R-:W-:Y:S01]  /*0490*/  IMAD.IADD R2, R20, 0x1, -R6 ;  /* 0x0000000114027824 */ /* 0x000fe200078e0a06 */
[-C--:B------:R-:W-:Y:S01]  /*04a0*/  LEA.HI R3, R0, R0.reuse, RZ, 0x1 ;  /* 0x0000000000037211 */ /* 0x080fe200078f08ff */
[----:B------:R-:W-:Y:S01]  /*04b0*/  IMAD.U32 R244, R244, 0x20, R14 ;  /* 0x00000020f4f47824 */ /* 0x000fe200078e000e */
[----:B------:R-:W-:-:S02]  /*04c0*/  LEA.HI R13, R13, R0, RZ, 0x3 ;  /* 0x000000000d0d7211 */ /* 0x000fc400078f18ff */
[----:B------:R-:W-:Y:S02]  /*04d0*/  LEA.HI R11, R2, R2, RZ, 0x1 ;  /* 0x00000002020b7211 */ /* 0x000fe400078f08ff */
[----:B------:R-:W-:Y:S02]  /*04e0*/  LOP3.LUT R5, R13, 0xfffffff8, RZ, 0xc0, !PT ;  /* 0xfffffff80d057812 */ /* 0x000fe400078ec0ff */
[----:B------:R-:W-:Y:S02]  /*04f0*/  SHF.R.S32.HI R8, RZ, 0x1, R3 ;  /* 0x00000001ff087819 */ /* 0x000fe40000011403 */
[----:B------:R-:W-:Y:S01]  /*0500*/  LOP3.LUT R6, R3, 0x7fffffe, RZ, 0xc0, !PT ;  /* 0x07fffffe03067812 */ /* 0x000fe200078ec0ff */
[C---:B------:R-:W-:Y:S01]  /*0510*/  IMAD.IADD R15, R0.reuse, 0x1, -R5 ;  /* 0x00000001000f7824 */ /* 0x040fe200078e0a05 */
[----:B------:R-:W-:Y:S02]  /*0520*/  SHF.R.S32.HI R4, RZ, 0x1f, R3 ;  /* 0x0000001fff047819 */ /* 0x000fe40000011403 */
[----:B------:R-:W-:Y:S01]  /*0530*/  SHF.R.S32.HI R7, RZ, 0x6, R7 ;  /* 0x00000006ff077819 */ /* 0x000fe20000011407 */
[----:B------:R-:W-:Y:S01]  /*0540*/  IMAD.IADD R18, R0, 0x1, -R6 ;  /* 0x0000000100127824 */ /* 0x000fe200078e0a06 */
[----:B------:R-:W-:-:S02]  /*0550*/  LOP3.LUT R3, R11, 0x3fffffe, RZ, 0xc0, !PT ;  /* 0x03fffffe0b037812 */ /* 0x000fc400078ec0ff */
[----:B------:R-:W-:Y:S01]  /*0560*/  LEA.HI R5, R4, R8, RZ, 0x2 ;  /* 0x0000000804057211 */ /* 0x000fe200078f10ff */
[----:B------:R-:W-:Y:S01]  /*0570*/  IMAD R0, R7, 0x4, R17 ;  /* 0x0000000407007824 */ /* 0x000fe200078e0211 */
[----:B------:R-:W-:Y:S01]  /*0580*/  LOP3.LUT P5, RZ, R15, 0x2, RZ, 0xc0, !PT ;  /* 0x000000020fff7812 */ /* 0x000fe200078ac0ff */
[C---:B------:R-:W-:Y:S01]  /*0590*/  IMAD.IADD R4, R2.reuse, 0x1, -R3 ;  /* 0x0000000102047824 */ /* 0x040fe200078e0a03 */
[----:B------:R-:W-:Y:S01]  /*05a0*/  LOP3.LUT R5, R5, 0xfffffffc, RZ, 0xc0, !PT ;  /* 0xfffffffc05057812 */ /* 0x000fe200078ec0ff */
[----:B------:R-:W-:Y:S01]  /*05b0*/  IMAD.SHL.U32 R2, R2, 0x40, RZ ;  /* 0x0000004002027824 */ /* 0x000fe200078e00ff */
[C---:B------:R-:W-:Y:S01]  /*05c0*/  LOP3.LUT R3, R9.reuse, 0x1, RZ, 0xc0, !PT ;  /* 0x0000000109037812 */ /* 0x040fe200078ec0ff */
[----:B------:R-:W-:Y:S01]  /*05d0*/  IMAD R172, R0, 0x8, R4 ;  /* 0x0000000800ac7824 */ /* 0x000fe200078e0204 */
[----:B------:R-:W-:Y:S01]  /*05e0*/  LEA.HI R0, R16, R20, RZ, 0x7 ;  /* 0x0000001410007211 */ /* 0x000fe200078f38ff */
[----:B------:R-:W-:Y:S01]  /*05f0*/  IMAD.IADD R16, R8, 0x1, -R5 ;  /* 0x0000000108107824 */ /* 0x000fe200078e0a05 */
[----:B------:R-:W-:Y:S01]  /*0600*/  LOP3.LUT R6, R2, 0x1c0, RZ, 0xc0, !PT ;  /* 0x000001c002067812 */ /* 0x000fe200078ec0ff */
[----:B------:R-:W-:Y:S01]  /*0610*/  IMAD.SHL.U32 R4, R9, 0x40, RZ ;  /* 0x0000004009047824 */ /* 0x000fe200078e00ff */
[----:B------:R-:W-:Y:S01]  /*0620*/  SHF.R.S32.HI R14, RZ, 0x7, R0 ;  /* 0x00000007ff0e7819 */ /* 0x000fe20000011400 */
[----:B------:R-:W-:Y:S01]  /*0630*/  IMAD.SHL.U32 R7, R7, 0x20, RZ ;  /* 0x0000002007077824 */ /* 0x000fe200078e00ff */
[----:B------:R-:W-:-:S02]  /*0640*/  SHF.R.S32.HI R0, RZ, 0x1, R11 ;  /* 0x00000001ff007819 */ /* 0x000fc4000001140b */
[----:B------:R-:W-:Y:S02]  /*0650*/  LEA.HI R11, R9, R9, RZ, 0x1 ;  /* 0x00000009090b7211 */ /* 0x000fe400078f08ff */
[----:B------:R-:W-:Y:S01]  /*0660*/  ISETP.NE.U32.AND P3, PT, R3, 0x1, PT ;  /* 0x000000010300780c */ /* 0x000fe20003f65070 */
[C---:B------:R-:W-:Y:S01]  /*0670*/  IMAD.SHL.U32 R5, R0.reuse, 0x40, RZ ;  /* 0x0000004000057824 */ /* 0x040fe200078e00ff */
[----:B------:R-:W-:Y:S02]  /*0680*/  SHF.R.S32.HI R2, RZ, 0x3, R13 ;  /* 0x00000003ff027819 */ /* 0x000fe4000001140d */
[----:B------:R-:W-:Y:S02]  /*0690*/  LOP3.LUT R3, R11, 0x3fffffe, RZ, 0xc0, !PT ;  /* 0x03fffffe0b037812 */ /* 0x000fe400078ec0ff */
[----:B------:R-:W-:Y:S01]  /*06a0*/  LOP3.LUT P4, RZ, R0, 0x2, RZ, 0xc0, !PT ;  /* 0x0000000200ff7812 */ /* 0x000fe2000788c0ff */
[----:B------:R-:W-:Y:S01]  /*06b0*/  IMAD.SHL.U32 R0, R12, 0x10, RZ ;  /* 0x000000100c007824 */ /* 0x000fe200078e00ff */
[----:B------:R-:W-:Y:S01]  /*06c0*/  LOP3.LUT R251, R7, 0x6, R251, 0xf8, !PT ;  /* 0x0000000607fb7812 */ /* 0x000fe200078ef8fb */
[----:B------:R-:W-:Y:S01]  /*06d0*/  IMAD R20, R2, 0x8, R18 ;  /* 0x0000000802147824 */ /* 0x000fe200078e0212 */
[----:B------:R-:W-:Y:S01]  /*06e0*/  LOP3.LUT P6, RZ, R15, 0x4, RZ, 0xc0, !PT ;  /* 0x000000040fff7812 */ /* 0x000fe200078cc0ff */
[----:B------:R-:W-:Y:S01]  /*06f0*/  IMAD.IADD R13, R9, 0x1, -R3 ;  /* 0x00000001090d7824 */ /* 0x000fe200078e0a03 */
[----:B------:R-:W-:Y:S01]  /*0700*/  LOP3.LUT R3, R6, 0x30, R0, 0xf8, !PT ;  /* 0x0000003006037812 */ /* 0x000fe200078ef800 */
[C---:B------:R-:W-:Y:S01]  /*0710*/  IMAD R18, R12.reuse, 0x2, R2 ;  /* 0x000000020c127824 */ /* 0x040fe200078e0202 */
[----:B------:R-:W-:Y:S01]  /*0720*/  LOP3.LUT R2, R5, 0xc0, RZ, 0xc0, !PT ;  /* 0x000000c005027812 */ /* 0x000fe200078ec0ff */
[----:B------:R-:W-:Y:S01]  /*0730*/  IMAD R12, R12, 0x200, R10 ;  /* 0x000002000c0c7824 */ /* 0x000fe200078e020a */
[----:B------:R-:W-:-:S02]  /*0740*/  LOP3.LUT R0, R4, 0x1c0, RZ, 0xc0, !PT ;  /* 0x000001c004007812 */ /* 0x000fc400078ec0ff */
[--C-:B------:R-:W-:Y:S01]  /*0750*/  LOP3.LUT R9, R3, 0x8, R19.reuse, 0xf8, !PT ;  /* 0x0000000803097812 */ /* 0x100fe200078ef813 */
[----:B------:R-:W-:Y:S01]  /*0760*/  IMAD R12, R13, 0x20, R12 ;  /* 0x000000200d0c7824 */ /* 0x000fe200078e020c */
[----:B------:R-:W-:Y:S02]  /*0770*/  LOP3.LUT R8, R2, 0x8, R19, 0xf8, !PT ;  /* 0x0000000802087812 */ /* 0x000fe400078ef813 */
        /* <DEDUP_REMOVED lines=17> */
[C---:B------:R-:W-:Y:S01]  /*0890*/  IMAD.SHL.U32 R9, R17.reuse, 0x10, RZ ;  /* 0x0000001011097824 */ /* 0x040fe200078e00ff */
        /* <DEDUP_REMOVED lines=19> */
[C---:B------:R-:W-:Y:S01]  /*09d0*/  IMAD R243, R183.reuse, 0x10, R4 ;  /* 0x00000010b7f37824 */ /* 0x040fe200078e0204 */
[----:B------:R-:W-:Y:S01]  /*09e0*/  LOP3.LUT P0, RZ, R16, 0x2, RZ, 0xc0, !PT ;  /* 0x0000000210ff7812 */ /* 0x000fe2000780c0ff */
        /* <DEDUP_REMOVED lines=10> */
[----:B------:R-:W-:Y:S01]  /*0a90*/  IMAD.IADD R8, R8, 0x1, R12 ;  /* 0x0000000108087824 */ /* 0x000fe200078e020c */
[----:B------:R-:W-:Y:S01]  /*0aa0*/  SEL R179, R179, 0x40, P6 ;  /* 0x00000040b3b37807 */ /* 0x000fe20003000000 */
[----:B------:R-:W-:Y:S01]  /*0ab0*/  IMAD.U32 R0, RZ, RZ, UR6 ;  /* 0x00000006ff007e24 */ /* 0x000fe2000f8e00ff */
[----:B------:R-:W-:Y:S01]  /*0ac0*/  UIADD3 UR6, UR4, 0x9000, URZ ;  /* 0x0000900004067890 */ /* 0x000fe2000fffe03f */
[----:B------:R-:W-:Y:S01]  /*0ad0*/  IMAD.U32 R0, RZ, RZ, UR5 ;  /* 0x00000005ff007e24 */ /* 0x000fe2000f8e00ff */
[----:B------:R-:W-:Y:S01]  /*0ae0*/  UIADD3 UR5, UR4, 0x15000, URZ ;  /* 0x0001500004057890 */ /* 0x000fe2000fffe03f */
[----:B------:R-:W-:Y:S01]  /*0af0*/  IMAD.SHL.U32 R175, R183, 0x2, RZ ;  /* 0x00000002b7af7824 */ /* 0x000fe200078e00ff */
[----:B------:R-:W-:Y:S01]  /*0b00*/  LEA R172, R172, UR4, 0x1 ;  /* 0x00000004acac7c11 */ /* 0x000fe2000f8e08ff */
[C---:B------:R-:W-:Y:S01]  /*0b10*/  VIADD R201, R203.reuse, 0x20 ;  /* 0x00000020cbc97836 */ /* 0x040fe20000000000 */
[----:B------:R-:W-:Y:S01]  /*0b20*/  LEA R245, R8, UR6, 0x1 ;  /* 0x0000000608f57c11 */ /* 0x000fe2000f8e08ff */
[----:B------:R-:W-:Y:S01]  /*0b30*/  @P2 VIADD R201, R203, 0xffffffe0 ;  /* 0xffffffe0cbc92836 */ /* 0x000fe20000000000 */
[----:B------:R-:W-:Y:S01]  /*0b40*/  LEA R177, R177, UR5, 0x1 ;  /* 0x00000005b1b17c11 */ /* 0x000fe2000f8e08ff */
[----:B------:R-:W-:Y:S01]  /*0b50*/  IMAD.IADD R202, R203, 0x1, R200 ;  /* 0x00000001cbca7824 */ /* 0x000fe200078e02c8 */
[----:B------:R-:W-:Y:S01]  /*0b60*/  SEL R182, R182, 0xffffffe0, !P0 ;  /* 0xffffffe0b6b67807 */ /* 0x000fe20004000000 */
[----:B------:R-:W-:Y:S01]  /*0b70*/  VIADD R246, R245, 0x20 ;  /* 0x00000020f5f67836 */ /* 0x000fe20000000000 */
[----:B------:R-:W-:Y:S01]  /*0b80*/  IADD3 R176, R175, 0x6000, R176 ;  /* 0x00006000afb07810 */ /* 0x000fe20007ffe0b0 */
[----:B------:R-:W-:Y:S01]  /*0b90*/  IMAD.IADD R178, R177, 0x1, R178 ;  /* 0x00000001b1b27824 */ /* 0x000fe200078e02b2 */
[----:B------:R-:W-:Y:S01]  /*0ba0*/  LEA R2, R3, UR4, 0x1 ;  /* 0x0000000403027c11 */ /* 0x000fe2000f8e08ff */
[----:B------:R-:W-:-:S02]  /*0bb0*/  IMAD.IADD R180, R177, 0x1, R179 ;  /* 0x00000001b1b47824 */ /* 0x000fc400078e02b3 */
[----:B------:R-:W-:Y:S02]  /*0bc0*/  IMAD.IADD R173, R173, 0x1, R172 ;  /* 0x00000001adad7824 */ /* 0x000fe400078e02ac */
[----:B------:R-:W-:Y:S02]  /*0bd0*/  IMAD.IADD R200, R200, 0x1, R201 ;  /* 0x00000001c8c87824 */ /* 0x000fe400078e02c9 */
[----:B------:R-:W-:Y:S02]  /*0be0*/  IMAD.IADD R179, R178, 0x1, R179 ;  /* 0x00000001b2b37824 */ /* 0x000fe400078e02b3 */
[----:B------:R-:W-:Y:S02]  /*0bf0*/  @P1 VIADD R246, R245, 0xffffffe0 ;  /* 0xffffffe0f5f61836 */ /* 0x000fe40000000000 */
[----:B------:R-:W-:-:S07]  /*0c00*/  IMAD.IADD R176, R176, 0x1, R182 ;  /* 0x00000001b0b07824 */ /* 0x000fce00078e02b6 */
.L_x_1001:
        /* <DEDUP_REMOVED lines=52> */
[----:B------:R-:W-:-:S04]  /*0f50*/  ISETP.NE.U32.AND P0, PT, RZ, UR6, PT ;  /* 0x00000006ff007c0c */ /* 0x000fc8000bf05070 */
[----:B------:R-:W-:Y:S01]  /*0f60*/  ISETP.NE.AND.EX P0, PT, RZ, UR7, PT, P0 ;  /* 0x00000007ff007c0c */ /* 0x000fe2000bf05300 */
[----:B------:R-:W-:-:S03]  /*0f70*/  @!UP3 USEL UR7, UR5, URZ, UP1 ;  /* 0x0000003f0507b287 */ /* 0x000fc60008800000 */
[----:B------:R-:W-:-:S03]  /*0f80*/  ULDC UR5, c[0x0][0x2c8] ;  /* 0x0000b20000057ab9 */ /* 0x000fc60000000800 */
        /* <DEDUP_REMOVED lines=11> */
.L_x_958:
        /* <DEDUP_REMOVED lines=87> */
[----:B------:R-:W-:Y:S02]  /*15b0*/  @!UP2 UIADD3 UR45, UR39, UR23, URZ ;  /* 0x00000017272da290 */ /* 0x000fe4000fffe03f */
[----:B------:R-:W-:Y:S01]  /*15c0*/  @!P1 IMAD.IADD R3, R3, 0x1, -R6 ;  /* 0x0000000103039824 */ /* 0x000fe200078e0a06 */
[----:B------:R-:W-:Y:S01]  /*15d0*/  @!UP3 UIMAD UR20, UR50, UR51, UR58 ;  /* 0x000000333214b2a4 */ /* 0x000fe2000f8e023a */
[----:B------:R-:W-:Y:S01]  /*15e0*/  @!P1 VIADD R0, R0, 0x1 ;  /* 0x0000000100009836 */ /* 0x000fe20000000000 */
[----:B------:R-:W-:Y:S01]  /*15f0*/  @UP3 UIMAD UR23, UR58, UR12, UR18 ;  /* 0x0000000c3a1732a4 */ /* 0x000fe2000f8e0212 */
[----:B------:R-:W-:Y:S01]  /*1600*/  PLOP3.LUT P1, PT, PT, PT, UP1, 0x80, 0x0 ;  /* 0x000000000000781c */ /* 0x000fe20003f2f018 */
[----:B------:R-:W-:Y:S01]  /*1610*/  UIMAD UR19, UR8, UR13, UR19 ;  /* 0x0000000d081372a4 */ /* 0x000fe2000f8e0213 */
[----:B------:R-:W-:Y:S01]  /*1620*/  ISETP.GE.U32.AND P0, PT, R3, R6, PT ;  /* 0x000000060300720c */ /* 0x000fe20003f06070 */
[----:B------:R-:W-:Y:S01]  /*1630*/  ULEA UR18, UR36, 0xffffffc0, 0x6 ;  /* 0xffffffc024127891 */ /* 0x000fe2000f8e303f */
[----:B------:R-:W-:Y:S01]  /*1640*/  LOP3.LUT R3, R7, UR58, RZ, 0x3c, !PT ;  /* 0x0000003a07037c12 */ /* 0x000fe2000f8e3cff */
[----:B------:R-:W-:-:S02]  /*1650*/  @!UP3 UIMAD UR23, UR20, UR41, URZ ;  /* 0x000000291417b2a4 */ /* 0x000fc4000f8e023f */
[----:B------:R-:W-:Y:S01]  /*1660*/  UIMAD.WIDE.U32 UR12, UR8, UR15, URZ ;  /* 0x0000000f080c72a5 */ /* 0x000fe2000f8e003f */
[----:B------:R-:W-:Y:S01]  /*1670*/  ISETP.GE.AND P2, PT, R3, RZ, PT ;  /* 0x000000ff0300720c */ /* 0x000fe20003f46270 */
[----:B------:R-:W-:Y:S02]  /*1680*/  UIADD3 UR41, UR17, UR19, URZ ;  /* 0x0000001311297290 */ /* 0x000fe4000fffe03f */
[----:B------:R-:W-:Y:S02]  /*1690*/  USHF.R.S32.HI UR19, URZ, 0x1f, UR18 ;  /* 0x0000001f3f137899 */ /* 0x000fe40008011412 */
[----:B------:R-:W-:Y:S02]  /*16a0*/  UIADD3 UR5, UP0, UR18, UR30, URZ ;  /* 0x0000001e12057290 */ /* 0x000fe4000ff1e03f */
[----:B------:R-:W-:Y:S01]  /*16b0*/  UIMAD UR7, UR9, UR15, URZ ;  /* 0x0000000f090772a4 */ /* 0x000fe2000f8e023f */
[----:B------:R-:W-:Y:S01]  /*16c0*/  @P0 IADD3 R0, R0, 0x1, RZ ;  /* 0x0000000100000810 */ /* 0x000fe20007ffe0ff */
[----:B------:R-:W-:Y:S01]  /*16d0*/  USEL UR56, UR16, UR12, !UP2 ;  /* 0x0000000c10387287 */ /* 0x000fe2000d000000 */
[----:B------:R-:W-:Y:S01]  /*16e0*/  PLOP3.LUT P0, PT, PT, PT, UP3, 0x80, 0x0 ;  /* 0x000000000000781c */ /* 0x000fe20003f0f038 */
[----:B------:R-:W-:-:S02]  /*16f0*/  UIADD3.X UR16, UR19, UR22, URZ, UP0, !UPT ;  /* 0x0000001613107290 */ /* 0x000fc400087fe43f */
[----:B------:R-:W-:Y:S01]  /*1700*/  UIMAD UR9, UR9, UR5, URZ ;  /* 0x00000005090972a4 */ /* 0x000fe2000f8e023f */
[----:B------:R-:W-:Y:S01]  /*1710*/  IMAD.MOV.U32 R15, RZ, RZ, R0 ;  /* 0x000000ffff0f7224 */ /* 0x000fe200078e0000 */
[----:B------:R-:W-:Y:S02]  /*1720*/  @UP1 UIADD3 UR27, UR43, UR44, URZ ;  /* 0x0000002c2b1b1290 */ /* 0x000fe4000fffe03f */
[----:B------:R-:W-:Y:S02]  /*1730*/  @UP2 UIADD3 UR41, UR13, UR7, URZ ;  /* 0x000000070d292290 */ /* 0x000fe4000fffe03f */
[----:B------:R-:W-:Y:S01]  /*1740*/  UIMAD.WIDE.U32 UR20, UR8, UR5, URZ ;  /* 0x00000005081472a5 */ /* 0x000fe2000f8e003f */
[----:B------:R-:W-:Y:S01]  /*1750*/  @!P2 IADD3 R15, -R15, RZ, RZ ;  /* 0x000000ff0f0fa210 */ /* 0x000fe20007ffe1ff */
[----:B------:R-:W-:Y:S01]  /*1760*/  @UP1 ULDC.64 UR12, c[0x0][0x250] ;  /* 0x00009400000c1ab9 */ /* 0x000fe20000000a00 */
[----:B------:R-:W-:Y:S01]  /*1770*/  UIMAD UR5, UR8, UR16, UR9 ;  /* 0x00000010080572a4 */ /* 0x000fe2000f8e0209 */
[----:B------:R-:W-:Y:S01]  /*1780*/  @!P3 LOP3.LUT R15, RZ, R7, RZ, 0x33, !PT ;  /* 0x00000007ff0fb212 */ /* 0x000fe200078e33ff */
[----:B------:R-:W-:-:S02]  /*1790*/  @UP1 UIMAD.WIDE.U32 UR8, UR27, UR12, URZ ;  /* 0x0000000c1b0812a5 */ /* 0x000fc4000f8e003f */
[----:B------:R-:W-:Y:S02]  /*17a0*/  UIMAD UR42, UR58, UR42, URZ ;  /* 0x0000002a3a2a72a4 */ /* 0x000fe4000f8e023f */
[----:B------:R-:W-:Y:S02]  /*17b0*/  @UP1 UIMAD UR7, UR27, UR13, URZ ;  /* 0x0000000d1b0712a4 */ /* 0x000fe4000f8e023f */
[----:B------:R-:W-:Y:S02]  /*17c0*/  USHF.R.S32.HI UR34, URZ, 0x1f, UR26 ;  /* 0x0000001f3f227899 */ /* 0x000fe4000801141a */
[----:B------:R-:W-:Y:S02]  /*17d0*/  USHF.R.S32.HI UR53, URZ, 0x1f, UR42 ;  /* 0x0000001f3f357899 */ /* 0x000fe4000801142a */
[----:B------:R-:W-:Y:S02]  /*17e0*/  USEL UR55, UR28, URZ, UP4 ;  /* 0x0000003f1c377287 */ /* 0x000fe4000a000000 */
        /* <DEDUP_REMOVED lines=11> */
[----:B------:R-:W-:-:S04]  /*18a0*/  UIADD3 UR9, UR9, UR5, URZ ;  /* 0x0000000509097290 */ /* 0x000fc8000fffe03f */
[----:B------:R-:W-:Y:S02]  /*18b0*/  UIMAD.WIDE.U32 UR8, UR50, UR16, UR8 ;  /* 0x00000010320872a5 */ /* 0x000fe4000f8e0008 */
[----:B------:R-:W-:-:S04]  /*18c0*/  UIMAD UR16, UR59, UR16, URZ ;  /* 0x000000103b1072a4 */ /* 0x000fc8000f8e023f */
[----:B------:R-:W-:Y:S01]  /*18d0*/  UIMAD UR17, UR50, UR17, UR16 ;  /* 0x00000011321172a4 */ /* 0x000fe2000f8e0210 */
[----:B------:R-:W-:-:S03]  /*18e0*/  UMOV UR32, UR8 ;  /* 0x0000000800207c82 */ /* 0x000fc60008000000 */
[----:B------:R-:W-:-:S12]  /*18f0*/  UIADD3 UR33, UR9, UR17, URZ ;  /* 0x0000001109217290 */ /* 0x000fd8000fffe03f */
.L_x_960:
[----:B------:R-:W-:Y:S05]  /*1900*/  @P1 BRA `(.L_x_961) ;  /* 0x0000000000301947 */ /* 0x000fea0003800000 */
        /* <DEDUP_REMOVED lines=12> */
.L_x_961:
        /* <DEDUP_REMOVED lines=11> */
.L_x_962:
[----:B------:R-:W-:Y:S02]  /*1a80*/  ULDC UR5, c[0x0][0x270] ;  /* 0x00009c0000057ab9 */ /* 0x000fe40000000800 */
[----:B------:R-:W-:-:S04]  /*1a90*/  UIMAD UR5, UR50, UR5, UR58 ;  /* 0x00000005320572a4 */ /* 0x000fc8000f8e023a */
[----:B------:R-:W-:-:S12]  /*1aa0*/  UIMAD UR5, UR5, UR37, URZ ;  /* 0x00000025050572a4 */ /* 0x000fd8000f8e023f */
.L_x_963:
[----:B------:R-:W1:Y:S01]  /*1ab0*/  S2R R7, SR_TID.X ;  /* 0x0000000000077919 */ /* 0x000e620000002100 */
[----:B------:R-:W-:Y:S01]  /*1ac0*/  ULDC UR9, c[0x0][0x270] ;  /* 0x00009c0000097ab9 */ /* 0x000fe20000000800 */
[----:B------:R-:W-:Y:S01]  /*1ad0*/  ULDC UR8, c[0x0][0x2dc] ;  /* 0x0000b70000087ab9 */ /* 0x000fe20000000800 */
[----:B------:R-:W-:Y:S01]  /*1ae0*/  SHF.R.S32.HI R205, RZ, 0x1f, R204 ;  /* 0x0000001fffcd7819 */ /* 0x000fe200000114cc */
[----:B------:R-:W-:Y:S01]  /*1af0*/  UIMAD UR35, UR8, UR9, URZ ;  /* 0x00000009082372a4 */ /* 0x000fe2000f8e023f */
[C---:B------:R-:W-:Y:S01]  /*1b00*/  IADD3 R4, P0, R204.reuse, UR7, RZ ;  /* 0x00000007cc047c10 */ /* 0x040fe2000ff1e0ff */
[----:B------:R-:W-:Y:S01]  /*1b10*/  UIADD3 UR38, UR18, UR5, URZ ;  /* 0x0000000512267290 */ /* 0x000fe2000fffe03f */
[----:B------:R-:W-:Y:S01]  /*1b20*/  BSSY B1, `(.L_x_959) ;  /* 0x0000834000017945 */ /* 0x000fe20003800000 */
[----:B------:R-:W-:Y:S01]  /*1b30*/  ULDC.64 UR8, c[0x0][0x420] ;  /* 0x0001080000087ab9 */ /* 0x000fe20000000a00 */
[----:B------:R-:W-:Y:S01]  /*1b40*/  IADD3.X R5, R205, UR45, RZ, P0, !PT ;  /* 0x0000002dcd057c10 */ /* 0x000fe200087fe4ff */
[----:B------:R-:W-:Y:S01]  /*1b50*/  UIMAD UR5, UR19, UR8, URZ ;  /* 0x00000008130572a4 */ /* 0x000fe2000f8e023f */
[----:B------:R-:W-:Y:S01]  /*1b60*/  IMAD.U32 R0, RZ, RZ, UR8 ;  /* 0x00000008ff007e24 */ /* 0x000fe2000f8e00ff */
[----:B------:R-:W-:Y:S01]  /*1b70*/  USHF.R.S32.HI UR22, URZ, 0x1f, UR58 ;  /* 0x0000001f3f167899 */ /* 0x000fe2000801143a */
[----:B------:R-:W-:Y:S01]  /*1b80*/  VIADD R18, R204, 0x20 ;  /* 0x00000020cc127836 */ /* 0x000fe20000000000 */
[----:B------:R-:W-:Y:S01]  /*1b90*/  UIMAD UR5, UR18, UR9, UR5 ;  /* 0x00000009120572a4 */ /* 0x000fe2000f8e0205 */
[----:B------:R-:W-:Y:S01]  /*1ba0*/  IMAD.WIDE.U32 R4, R0, UR18, R4 ;  /* 0x0000001200047c25 */ /* 0x000fe2000f8e0004 */
[----:B------:R-:W-:Y:S01]  /*1bb0*/  ULDC.64 UR16, c[0x0][0x428] ;  /* 0x00010a0000107ab9 */ /* 0x000fe20000000a00 */
[----:B------:R-:W-:-:S02]  /*1bc0*/  UIADD3 UR37, UR18, UR23, URZ ;  /* 0x0000001712257290 */ /* 0x000fc4000fffe03f */
[----:B------:R-:W-:Y:S01]  /*1bd0*/  UIADD3 UR15, -UR6, UR14, UR26 ;  /* 0x0000000e060f7290 */ /* 0x000fe2000fffe11a */
[----:B------:R-:W-:Y:S01]  /*1be0*/  VIADD R5, R5, UR5 ;  /* 0x0000000505057c36 */ /* 0x000fe20008000000 */
[----:B------:R-:W-:Y:S01]  /*1bf0*/  UIMAD UR5, UR22, UR16, URZ ;  /* 0x00000010160572a4 */ /* 0x000fe2000f8e023f */
[----:B------:R-:W-:Y:S01]  /*1c00*/  VIADD R19, R204, 0x40 ;  /* 0x00000040cc137836 */ /* 0x000fe20000000000 */
[----:B------:R-:W-:Y:S01]  /*1c10*/  ULDC UR46, c[0x0][0x398] ;  /* 0x0000e600002e7ab9 */ /* 0x000fe20000000800 */
[----:B------:R-:W-:Y:S02]  /*1c20*/  USHF.L.U32 UR23, UR35, 0x6, URZ ;  /* 0x0000000623177899 */ /* 0x000fe4000800063f */
[----:B------:R-:W-:Y:S02]  /*1c30*/  UIMAD UR17, UR58, UR17, UR5 ;  /* 0x000000113a1172a4 */ /* 0x000fe4000f8e0205 */
[----:B------:R-:W-:Y:S02]  /*1c40*/  UIADD3 UR27, UP2, UP0, UR20, UR23, UR42 ;  /* 0x00000017141b7290 */ /* 0x000fe4000f85e02a */
[----:B------:R-:W-:Y:S01]  /*1c50*/  USHF.R.S32.HI UR7, URZ, 0x1f, UR23 ;  /* 0x0000001f3f077899 */ /* 0x000fe20008011417 */
[----:B-1----:R-:W-:Y:S01]  /*1c60*/  SHF.R.S32.HI R8, RZ, 0x1f, R7 ;  /* 0x0000001fff087819 */ /* 0x002fe20000011407 */
[----:B------:R-:W-:Y:S01]  /*1c70*/  ULDC.64 UR20, c[0x0][0x400] ;  /* 0x0001000000147ab9 */ /* 0x000fe20000000a00 */
[----:B------:R-:W-:-:S02]  /*1c80*/  ULDC.64 UR28, c[0x0][0x3e0] ;  /* 0x0000f800001c7ab9 */ /* 0x000fc40000000a00 */
[CC--:B------:R-:W-:Y:S02]  /*1c90*/  LEA.HI R3, R8.reuse, R7.reuse, RZ, 0x2 ;  /* 0x0000000708037211 */ /* 0x0c0fe400078f10ff */
[----:B------:R-:W-:Y:S02]  /*1ca0*/  LEA.HI R8, R8, R7, RZ, 0x5 ;  /* 0x0000000708087211 */ /* 0x000fe400078f28ff */
[----:B------:R-:W-:Y:S02]  /*1cb0*/  SHF.R.S32.HI R3, RZ, 0x2, R3 ;  /* 0x00000002ff037819 */ /* 0x000fe40000011403 */
[----:B------:R-:W-:Y:S02]  /*1cc0*/  LOP3.LUT R9, R8, 0xffffffe0, RZ, 0xc0, !PT ;  /* 0xffffffe008097812 */ /* 0x000fe400078ec0ff */
[----:B------:R-:W-:Y:S02]  /*1cd0*/  SHF.R.S32.HI R28, RZ, 0x1f, R3 ;  /* 0x0000001fff1c7819 */ /* 0x000fe40000011403 */
[----:B------:R-:W-:Y:S01]  /*1ce0*/  IADD3 R6, P0, R3, UR18, RZ ;  /* 0x0000001203067c10 */ /* 0x000fe2000ff1e0ff */
[----:B------:R-:W-:Y:S01]  /*1cf0*/  IMAD.IADD R9, R7, 0x1, -R9 ;  /* 0x0000000107097824 */ /* 0x000fe200078e0a09 */
[----:B------:R-:W-:-:S02]  /*1d00*/  SHF.R.S32.HI R10, RZ, 0x5, R8 ;  /* 0x00000005ff0a7819 */ /* 0x000fc40000011408 */
[----:B------:R-:W-:Y:S01]  /*1d10*/  IADD3.X R0, R28, UR19, RZ, P0, !PT ;  /* 0x000000131c007c10 */ /* 0x000fe200087fe4ff */
[----:B------:R-:W-:Y:S02]  /*1d20*/  ULDC.64 UR18, c[0x0][0x258] ;  /* 0x0000960000127ab9 */ /* 0x000fe40000000a00 */
[----:B------:R-:W-:Y:S01]  /*1d30*/  UIMAD UR5, UR22, UR18, URZ ;  /* 0x00000012160572a4 */ /* 0x000fe2000f8e023f */
[----:B------:R-:W-:Y:S02]  /*1d40*/  IMAD R10, R10, UR35, R9 ;  /* 0x000000230a0a7c24 */ /* 0x000fe4000f8e0209 */
[----:B------:R-:W-:Y:S01]  /*1d50*/  IMAD R7, R0, UR48, RZ ;  /* 0x0000003000077c24 */ /* 0x000fe2000f8e02ff */
[----:B------:R-:W-:Y:S01]  /*1d60*/  UIMAD UR19, UR58, UR19, UR5 ;  /* 0x000000133a1372a4 */ /* 0x000fe2000f8e0205 */
[----:B------:R-:W-:Y:S01]  /*1d70*/  IMAD.U32 R0, RZ, RZ, UR16 ;  /* 0x00000010ff007e24 */ /* 0x000fe2000f8e00ff */
[----:B------:R-:W-:Y:S01]  /*1d80*/  UIADD3 UR5, UR15, -UR46, URZ ;  /* 0x8000002e0f057290 */ /* 0x000fe2000fffe03f */
[C---:B------:R-:W-:Y:S01]  /*1d90*/  IMAD R11, R6.reuse, UR49, R7 ;  /* 0x00000031060b7c24 */ /* 0x040fe2000f8e0207 */
[----:B------:R-:W-:Y:S01]  /*1da0*/  UIADD3.X UR15, UR51, UR7, UR53, UP2, UP0 ;  /* 0x00000007330f7290 */ /* 0x000fe200097e0435 */
[----:B------:R-:W-:Y:S01]  /*1db0*/  IMAD.WIDE.U32 R6, R6, UR48, R204 ;  /* 0x0000003006067c25 */ /* 0x000fe2000f8e00cc */
[----:B------:R-:W-:-:S02]  /*1dc0*/  USHF.R.S32.HI UR22, URZ, 0x1f, UR5 ;  /* 0x0000001f3f167899 */ /* 0x000fc40008011405 */
[----:B------:R-:W-:Y:S01]  /*1dd0*/  UIADD3 UR7, UP2, UP0, UR55, UR27, UR56 ;  /* 0x0000001b37077290 */ /* 0x000fe2000f85e038 */
[----:B------:R-:W-:Y:S01]  /*1de0*/  IMAD.WIDE.U32 R4, R0, UR58, R4 ;  /* 0x0000003a00047c25 */ /* 0x000fe2000f8e0004 */
[----:B------:R-:W-:Y:S01]  /*1df0*/  ULEA.HI UR22, UR22, UR5, URZ, 0x6 ;  /* 0x0000000516167291 */ /* 0x000fe2000f8f303f */
[----:B------:R-:W-:Y:S01]  /*1e00*/  IADD3 R8, P0, R6, UR57, RZ ;  /* 0x0000003906087c10 */ /* 0x000fe2000ff1e0ff */
[----:B------:R-:W-:Y:S01]  /*1e10*/  UIADD3.X UR5, UR54, UR15, UR41, UP2, UP0 ;  /* 0x0000000f36057290 */ /* 0x000fe200097e0429 */
[----:B------:R-:W-:Y:S01]  /*1e20*/  IMAD R0, R28, UR8, RZ ;  /* 0x000000081c007c24 */ /* 0x000fe2000f8e02ff */
[----:B------:R-:W-:Y:S01]  /*1e30*/  USHF.R.S32.HI UR22, URZ, 0x6, UR22 ;  /* 0x000000063f167899 */ /* 0x000fe20008011416 */
[----:B------:R-:W-:Y:S01]  /*1e40*/  IADD3.X R9, R7, UR52, R11, P0, !PT ;  /* 0x0000003407097c10 */ /* 0x000fe200087fe40b */
[----:B------:R-:W-:Y:S01]  /*1e50*/  VIADD R5, R5, UR17 ;  /* 0x0000001105057c36 */ /* 0x000fe20008000000 */
[----:B------:R-:W-:Y:S01]  /*1e60*/  ULDC.64 UR52, c[0x0][0x478] ;  /* 0x00011e0000347ab9 */ /* 0x000fe20000000a00 */
[----:B------:R-:W-:Y:S01]  /*1e70*/  UISETP.LT.AND UP0, UPT, URZ, UR22, UPT ;  /* 0x000000163f00728c */ /* 0x000fe2000bf01270 */
[C---:B------:R-:W-:Y:S01]  /*1e80*/  IMAD R12, R3.reuse, UR9, R0 ;  /* 0x00000009030c7c24 */ /* 0x040fe2000f8e0200 */
[----:B------:R-:W-:Y:S01]  /*1e90*/  IADD3 R0, P0, R10, UR7, RZ ;  /* 0x000000070a007c10 */ /* 0x000fe2000ff1e0ff */
[----:B------:R-:W-:Y:S01]  /*1ea0*/  IMAD.WIDE.U32 R6, R3, UR8, R4 ;  /* 0x0000000803067c25 */ /* 0x000fe2000f8e0004 */
[----:B------:R-:W-:-:S02]  /*1eb0*/  USEL UR22, URZ, UR22, !UP0 ;  /* 0x000000163f167287 */ /* 0x000fc4000c000000 */
[----:B------:R-:W-:Y:S01]  /*1ec0*/  LEA.HI.X.SX32 R10, R10, UR5, 0x1, P0 ;  /* 0x000000050a0a7c11 */ /* 0x000fe200080f0eff */
[----:B------:R-:W-:Y:S01]  /*1ed0*/  IMAD.U32 R11, RZ, RZ, UR18 ;  /* 0x00000012ff0b7e24 */ /* 0x000fe2000f8e00ff */
[----:B------:R-:W-:Y:S01]  /*1ee0*/  UISETP.GT.AND UP0, UPT, UR36, UR22, UPT ;  /* 0x000000162400728c */ /* 0x000fe2000bf04270 */
[----:B------:R-:W-:Y:S01]  /*1ef0*/  LEA R199, P0, R0, UR20, 0x2 ;  /* 0x0000001400c77c11 */ /* 0x000fe2000f8010ff */
[----:B------:R-:W-:Y:S01]  /*1f00*/  IMAD.IADD R7, R7, 0x1, R12 ;  /* 0x0000000107077824 */ /* 0x000fe200078e020c */
[----:B------:R-:W-:Y:S01]  /*1f10*/  LEA R209, P2, R6, UR28, 0x1 ;  /* 0x0000001c06d17c11 */ /* 0x000fe2000f8408ff */
[----:B------:R-:W-:Y:S01]  /*1f20*/  IMAD.WIDE.U32 R4, R11, UR58, R8 ;  /* 0x0000003a0b047c25 */ /* 0x000fe2000f8e0008 */
[----:B------:R-:W-:Y:S01]  /*1f30*/  LEA.HI.X R198, R0, UR21, R10, 0x2, P0 ;  /* 0x0000001500c67c11 */ /* 0x000fe200080f140a */
[----:B------:R-:W-:Y:S01]  /*1f40*/  ULDC.64 UR48, c[0x0][0x2b0] ;  /* 0x0000ac0000307ab9 */ /* 0x000fe20000000a00 */
[----:B------:R-:W-:Y:S01]  /*1f50*/  PLOP3.LUT P0, PT, PT, PT, UP0, 0x80, 0x0 ;  /* 0x000000000000781c */ /* 0x000fe20003f0f008 */
[----:B------:R-:W-:Y:S01]  /*1f60*/  ULDC.64 UR16, c[0x0][0x210] ;  /* 0x0000840000107ab9 */ /* 0x000fe20000000a00 */
[----:B------:R-:W-:Y:S01]  /*1f70*/  UIMAD.WIDE UR8, UR38, 0x4, UR52 ;  /* 0x00000004260878a5 */ /* 0x000fe2000f8e0234 */
[----:B------:R-:W-:Y:S01]  /*1f80*/  LEA.HI.X R208, R6, UR29, R7, 0x1, P2 ;  /* 0x0000001d06d07c11 */ /* 0x000fe200090f0c07 */
[----:B------:R-:W-:Y:S01]  /*1f90*/  UIMAD.WIDE UR20, UR37, 0x4, UR48 ;  /* 0x00000004251478a5 */ /* 0x000fe2000f8e0230 */
[----:B------:R-:W-:Y:S01]  /*1fa0*/  VIADD R0, R5, UR19 ;  /* 0x0000001305007c36 */ /* 0x000fe20008000000 */
[----:B------:R-:W-:Y:S01]  /*1fb0*/  LEA R207, P2, R4, UR16, 0x1 ;  /* 0x0000001004cf7c11 */ /* 0x000fe2000f8408ff */
[----:B------:R-:W-:-:S02]  /*1fc0*/  UIADD3 UR7, UR36, -0x1, URZ ;  /* 0xffffffff24077890 */ /* 0x000fc4000fffe03f */
[----:B------:R-:W-:Y:S01]  /*1fd0*/  UMOV UR19, UR8 ;  /* 0x0000000800137c82 */ /* 0x000fe20008000000 */
[----:B------:R-:W-:Y:S01]  /*1fe0*/  LEA.HI.X R206, R4, UR17, R0, 0x1, P2 ;  /* 0x0000001104ce7c11 */ /* 0x000fe200090f0c00 */
[----:B------:R-:W-:Y:S01]  /*1ff0*/  UMOV UR18, UR9 ;  /* 0x0000000900127c82 */ /* 0x000fe20008000000 */
[----:B------:R-:W-:Y:S01]  /*2000*/  UMOV UR17, UR20 ;  /* 0x0000001400117c82 */ /* 0x000fe20008000000 */
[----:B------:R-:W-:Y:S01]  /*2010*/  UMOV UR16, UR21 ;  /* 0x0000001500107c82 */ /* 0x000fe20008000000 */
        /* <DEDUP_REMOVED lines=20> */
.L_x_965:
        /* <DEDUP_REMOVED lines=19> */
.L_x_966:
        /* <DEDUP_REMOVED lines=8> */
[C---:B------:R-:W-:Y:S02]  /*2310*/  ISETP.GE.AND P4, PT, R3.reuse, UR6, PT ;  /* 0x0000000603007c0c */ /* 0x040fe4000bf86270 */
[----:B------:R-:W-:Y:S01]  /*2320*/  MOV R0, UR5 ;  /* 0x0000000500007c02 */ /* 0x000fe20008000f00 */
[----:B------:R-:W-:Y:S01]  /*2330*/  UIMAD UR5, UR19, UR14, URZ ;  /* 0x0000000e130572a4 */ /* 0x000fe2000f8e023f */
[----:B------:R-:W-:Y:S01]  /*2340*/  IADD3 R6, P0, R4, UR7, RZ ;  /* 0x0000000704067c10 */ /* 0x000fe2000ff1e0ff */
[----:B------:R-:W-:-:S02]  /*2350*/  VIADD R4, R3, 0x40 ;  /* 0x0000004003047836 */ /* 0x000fc40000000000 */
        /* <DEDUP_REMOVED lines=23> */
.L_x_968:
[----:B------:R-:W-:Y:S05]  /*24d0*/  BSYNC B0 ;  /* 0x0000000000007941 */ /* 0x000fea0003800000 */
.L_x_967:
        /* <DEDUP_REMOVED lines=19> */
.L_x_970:
[----:B------:R-:W-:Y:S05]  /*2610*/  BSYNC B0 ;  /* 0x0000000000007941 */ /* 0x000fea0003800000 */
.L_x_969:
        /* <DEDUP_REMOVED lines=32> */
.L_x_972:
[----:B------:R-:W-:Y:S05]  /*2820*/  BSYNC B0 ;  /* 0x0000000000007941 */ /* 0x000fea0003800000 */
.L_x_971:
        /* <DEDUP_REMOVED lines=20> */
.L_x_964:
        /* <DEDUP_REMOVED lines=47> */
.L_x_975:
[----:B------:R-:W-:Y:S05]  /*2c60*/  BSYNC B0 ;  /* 0x0000000000007941 */ /* 0x000fea0003800000 */
.L_x_974:
        /* <DEDUP_REMOVED lines=16> */
.L_x_977:
        /* <DEDUP_REMOVED lines=35> */
.L_x_978:
[----:B------:R-:W-:Y:S05]  /*2fa0*/  BSYNC B0 ;  /* 0x0000000000007941 */ /* 0x000fea0003800000 */
.L_x_976:
[----:B------:R-:W-:Y:S01]  /*2fb0*/  UIMAD UR8, UR34, UR24, URZ ;  /* 0x00000018220872a4 */ /* 0x000fe2000f8e023f */
[----:B--23--:R-:W-:Y:S01]  /*2fc0*/  IMAD.U32 R4, RZ, RZ, UR24 ;  /* 0x00000018ff047e24 */ /* 0x00cfe2000f8e00ff */
[----:B------:R-:W-:Y:S01]  /*2fd0*/  ULDC.64 UR20, c[0x0][0x260] ;  /* 0x0000980000147ab9 */ /* 0x000fe20000000a00 */
[C---:B------:R-:W-:Y:S01]  /*2fe0*/  VIADD R6, R243.reuse, 0x8 ;  /* 0x00000008f3067836 */ /* 0x040fe20000000000 */
[----:B------:R-:W-:Y:S01]  /*2ff0*/  UIMAD UR8, UR26, UR25, UR8 ;  /* 0x000000191a0872a4 */ /* 0x000fe2000f8e0208 */
[----:B------:R-:W-:Y:S01]  /*3000*/  IMAD.WIDE.U32 R4, R4, UR26, R204 ;  /* 0x0000001a04047c25 */ /* 0x000fe2000f8e00cc */
[----:B------:R-:W-:Y:S01]  /*3010*/  SHF.R.S32.HI R27, RZ, 0x1f, R243 ;  /* 0x0000001fff1b7819 */ /* 0x000fe200000114f3 */
[----:B------:R-:W-:Y:S01]  /*3020*/  BSSY B0, `(.L_x_979) ;  /* 0x0000044000007945 */ /* 0x000fe20003800000 */
[----:B------:R-:W-:Y:S01]  /*3030*/  ISETP.GE.AND P2, PT, R6, UR5, PT ;  /* 0x0000000506007c0c */ /* 0x000fe2000bf46270 */
[C---:B------:R-:W-:Y:S01]  /*3040*/  VIADD R6, R243.reuse, 0x28 ;  /* 0x00000028f3067836 */ /* 0x040fe20000000000 */
[----:B------:R-:W-:Y:S01]  /*3050*/  IADD3 R8, P1, R4, UR32, RZ ;  /* 0x0000002004087c10 */ /* 0x000fe2000ff3e0ff */
[----:B------:R-:W-:Y:S01]  /*3060*/  IMAD.U32 R7, RZ, RZ, UR8 ;  /* 0x00000008ff077e24 */ /* 0x000fe2000f8e00ff */
[----:B------:R-:W-:Y:S01]  /*3070*/  UIMAD UR8, UR40, -0x80, UR6 ;  /* 0xffffff80280878a4 */ /* 0x000fe2000f8e0206 */
[----:B------:R-:W-:Y:S01]  /*3080*/  VIADD R4, R243, 0x20 ;  /* 0x00000020f3047836 */ /* 0x000fe20000000000 */
[----:B------:R-:W-:-:S02]  /*3090*/  ISETP.GE.AND P6, PT, R6, UR5, PT ;  /* 0x0000000506007c0c */ /* 0x000fc4000bfc6270 */
[----:B------:R-:W-:Y:S02]  /*30a0*/  P2R R26, PR, RZ, 0x4 ;  /* 0x00000004ff1a7803 */ /* 0x000fe40000000000 */
[----:B------:R-:W-:Y:S02]  /*30b0*/  ISETP.GE.AND P5, PT, R3, UR8, PT ;  /* 0x0000000803007c0c */ /* 0x000fe4000bfa6270 */
[----:B------:R-:W-:Y:S01]  /*30c0*/  IADD3.X R9, R5, UR33, R7, P1, !PT ;  /* 0x0000002105097c10 */ /* 0x000fe20008ffe407 */
[----:B------:R-:W-:Y:S01]  /*30d0*/  IMAD.SHL.U32 R7, R243, 0x4, RZ ;  /* 0x00000004f3077824 */ /* 0x000fe200078e00ff */
[----:B------:R-:W-:Y:S01]  /*30e0*/  ISETP.GE.AND P2, PT, R4, UR5, PT ;  /* 0x0000000504007c0c */ /* 0x000fe2000bf46270 */
[----:B------:R-:W-:Y:S01]  /*30f0*/  IMAD R5, R21, UR20, RZ ;  /* 0x0000001415057c24 */ /* 0x000fe2000f8e02ff */
[----:B------:R-:W-:Y:S01]  /*3100*/  SHF.L.U64.HI R4, R243, 0x2, R27 ;  /* 0x00000002f3047819 */ /* 0x000fe2000001021b */
[----:B------:R-:W-:Y:S01]  /*3110*/  IMAD.WIDE.U32 R8, R15, UR20, R8 ;  /* 0x000000140f087c25 */ /* 0x000fe2000f8e0008 */
[----:B------:R-:W-:-:S02]  /*3120*/  P2R R25, PR, RZ, 0x4 ;  /* 0x00000004ff197803 */ /* 0x000fc40000000000 */
[----:B------:R-:W-:Y:S01]  /*3130*/  IADD3 R16, P1, R7, UR17, RZ ;  /* 0x0000001107107c10 */ /* 0x000fe2000ff3e0ff */
[----:B------:R-:W-:Y:S01]  /*3140*/  IMAD R5, R15, UR21, R5 ;  /* 0x000000150f057c24 */ /* 0x000fe2000f8e0205 */
        /* <DEDUP_REMOVED lines=49> */
.L_x_980:
[----:B------:R-:W-:Y:S05]  /*3460*/  BSYNC B0 ;  /* 0x0000000000007941 */ /* 0x000fea0003800000 */
.L_x_979:
        /* <DEDUP_REMOVED lines=8> */
[----:B------:R-:W-:Y:S01]  /*34f0*/  IADD3 R6, P1, R3, 0x40, RZ ;  /* 0x0000004003067810 */ /* 0x000fe20007f3e0ff */
[----:B------:R-:W-:Y:S01]  /*3500*/  ULDC UR5, c[0x0][0x2d0] ;  /* 0x0000b40000057ab9 */ /* 0x000fe20000000800 */
[----:B------:R-:W-:Y:S01]  /*3510*/  IMAD.MOV.U32 R5, RZ, RZ, R14 ;  /* 0x000000ffff057224 */ /* 0x000fe200078e000e */
[----:B------:R-:W-:Y:S02]  /*3520*/  ISETP.GE.AND P3, PT, R204, UR5, PT ;  /* 0x00000005cc007c0c */ /* 0x000fe4000bf66270 */
[----:B------:R-:W-:Y:S01]  /*3530*/  IMAD.X R4, RZ, RZ, R28, P1 ;  /* 0x000000ffff047224 */ /* 0x000fe200008e061c */
[----:B------:R-:W-:-:S03]  /*3540*/  ISETP.GE.AND P2, PT, R18, UR5, PT ;  /* 0x0000000512007c0c */ /* 0x000fc6000bf46270 */
[----:B------:R-:W-:Y:S02]  /*3550*/  IMAD R7, R4, UR24, RZ ;  /* 0x0000001804077c24 */ /* 0x000fe4000f8e02ff */
[----:B------:R-:W-:-:S04]  /*3560*/  IMAD.MOV.U32 R4, RZ, RZ, R8 ;  /* 0x000000ffff047224 */ /* 0x000fc800078e0008 */
[C---:B------:R-:W-:Y:S01]  /*3570*/  IMAD.WIDE.U32 R4, R6.reuse, UR24, R4 ;  /* 0x0000001806047c25 */ /* 0x040fe2000f8e0004 */
[----:B-1----:R-:W1:Y:S01]  /*3580*/  @!P3 LDC.64 R12, c[0x0][0x218] ;  /* 0x00008600ff0cbb82 */ /* 0x002e620000000a00 */
[----:B------:R1:W-:Y:S02]  /*3590*/  @P3 STS.128 [R0+0xa000], RZ ;  /* 0x00a000ff00003388 */ /* 0x0003e40000000c00 */
[----:B------:R-:W-:-:S04]  /*35a0*/  IMAD R6, R6, UR25, R7 ;  /* 0x0000001906067c24 */ /* 0x000fc8000f8e0207 */
[----:B---3--:R-:W-:Y:S02]  /*35b0*/  IMAD.IADD R10, R5, 0x1, R6 ;  /* 0x00000001050a7824 */ /* 0x008fe400078e0206 */
        /* <DEDUP_REMOVED lines=24> */
.L_x_982:
[----:B------:R-:W-:Y:S05]  /*3740*/  BSYNC B0 ;  /* 0x0000000000007941 */ /* 0x000fea0003800000 */
.L_x_981:
        /* <DEDUP_REMOVED lines=9> */
[----:B-1----:R-:W-:Y:S02]  /*37e0*/  MOV R7, UR5 ;  /* 0x0000000500077c02 */ /* 0x002fe40008000f00 */
[----:B------:R-:W-:Y:S01]  /*37f0*/  IADD3 R6, P1, R4, UR30, RZ ;  /* 0x0000001e04067c10 */ /* 0x000fe2000ff3e0ff */
[----:B------:R2:W-:Y:S01]  /*3800*/  @P5 STS.128 [R0+0x11000], RZ ;  /* 0x011000ff00005388 */ /* 0x0005e20000000c00 */
[----:B------:R-:W-:Y:S02]  /*3810*/  IMAD R4, R21, UR8, RZ ;  /* 0x0000000815047c24 */ /* 0x000fe4000f8e02ff */
[----:B------:R-:W-:Y:S01]  /*3820*/  IADD3.X R7, R5, UR31, R7, P1, !PT ;  /* 0x0000001f05077c10 */ /* 0x000fe20008ffe407 */
[----:B------:R2:W-:Y:S01]  /*3830*/  @P5 STS.128 [R0+0x13000], RZ ;  /* 0x013000ff00005388 */ /* 0x0005e20000000c00 */
[C---:B------:R-:W-:Y:S02]  /*3840*/  IMAD R4, R15.reuse, UR9, R4 ;  /* 0x000000090f047c24 */ /* 0x040fe4000f8e0204 */
[----:B------:R-:W-:-:S05]  /*3850*/  IMAD.WIDE.U32 R6, R15, UR8, R6 ;  /* 0x000000080f067c25 */ /* 0x000fca000f8e0006 */
        /* <DEDUP_REMOVED lines=14> */
[----:B---3--:R-:W3:Y:S01]  /*3940*/  @!P2 LDC.64 R10, c[0x0][0x220] ;  /* 0x00008800ff0aab82 */ /* 0x008ee20000000a00 */
[----:B------:R1:W-:Y:S02]  /*3950*/  @P3 STS.64 [R0+0xf008], RZ ;  /* 0x00f008ff00003388 */ /* 0x0003e40000000a00 */
        /* <DEDUP_REMOVED lines=23> */
.L_x_984:
[----:B------:R-:W-:Y:S05]  /*3ad0*/  BSYNC B0 ;  /* 0x0000000000007941 */ /* 0x000fea0003800000 */
.L_x_983:
        /* <DEDUP_REMOVED lines=41> */
.L_x_986:
[----:B------:R-:W-:Y:S05]  /*3d70*/  BSYNC B0 ;  /* 0x0000000000007941 */ /* 0x000fea0003800000 */
.L_x_985:
        /* <DEDUP_REMOVED lines=9> */
[----:B------:R-:W-:Y:S01]  /*3e10*/  USHF.L.U32 UR20, UR35, 0x3, URZ ;  /* 0x0000000323147899 */ /* 0x000fe2000800063f */
[----:B-1-3--:R-:W-:Y:S01]  /*3e20*/  VIADD R4, R183, 0x1800 ;  /* 0x00001800b7047836 */ /* 0x00afe20000000000 */
[----:B------:R-:W-:Y:S01]  /*3e30*/  ULDC UR42, c[0x0][0x2d0] ;  /* 0x0000b400002a7ab9 */ /* 0x000fe20000000800 */
[----:B------:R1:W5:Y:S01]  /*3e40*/  @!P3 LDG.E R240, desc[UR10][R16.64] ;  /* 0x0000000a10f0b981 */ /* 0x000362000c1e1900 */
[----:B------:R-:W-:Y:S01]  /*3e50*/  VIADD R3, R181, 0x1800 ;  /* 0x00001800b5037836 */ /* 0x000fe20000000000 */
[----:B------:R-:W-:Y:S01]  /*3e60*/  ULDC UR45, c[0x0][0x398] ;  /* 0x0000e600002d7ab9 */ /* 0x000fe20000000800 */
[C---:B--2---:R-:W-:Y:S01]  /*3e70*/  VIADD R0, R243.reuse, 0xffffffc0 ;  /* 0xffffffc0f3007836 */ /* 0x044fe20000000000 */
[----:B------:R1:W5:Y:S01]  /*3e80*/  @!P2 LDG.E R241, desc[UR10][R16.64+0x20] ;  /* 0x0000200a10f1a981 */ /* 0x000362000c1e1900 */
[----:B------:R-:W-:Y:S01]  /*3e90*/  UIADD3 UR5, UR26, UR14, URZ ;  /* 0x0000000e1a057290 */ /* 0x000fe2000fffe03f */
[----:B------:R-:W-:Y:S01]  /*3ea0*/  IMAD R242, RZ, RZ, -UR23 ;  /* 0x80000017fff27e24 */ /* 0x000fe2000f8e02ff */
[----:B------:R-:W-:Y:S01]  /*3eb0*/  CS2R R126, SRZ ;  /* 0x00000000007e7805 */ /* 0x000fe2000001ff00 */
        /* <DEDUP_REMOVED lines=12> */
[----:B------:R-:W-:Y:S01]  /*3f80*/  CS2R R130, SRZ ;  /* 0x0000000000827805 */ /* 0x000fe2000001ff00 */
[----:B------:R-:W-:Y:S01]  /*3f90*/  UIADD3 UR27, UR20, UR28, URZ ;  /* 0x0000001c141b7290 */ /* 0x000fe2000fffe03f */
[----:B------:R-:W-:Y:S01]  /*3fa0*/  SHF.L.U64.HI R248, R0, 0x2, R3 ;  /* 0x0000000200f87819 */ /* 0x000fe20000010203 */
[----:B------:R-:W-:Y:S01]  /*3fb0*/  UIADD3 UR29, UR20, UR30, URZ ;  /* 0x0000001e141d7290 */ /* 0x000fe2000fffe03f */
[----:B------:R-:W-:Y:S01]  /*3fc0*/  CS2R R128, SRZ ;  /* 0x0000000000807805 */ /* 0x000fe2000001ff00 */
[----:B------:R-:W-:Y:S01]  /*3fd0*/  UIADD3 UR26, UR20, UR27, URZ ;  /* 0x0000001b141a7290 */ /* 0x000fe2000fffe03f */
[----:B------:R-:W-:Y:S01]  /*3fe0*/  CS2R R122, SRZ ;  /* 0x00000000007a7805 */ /* 0x000fe2000001ff00 */
[----:B------:R-:W-:Y:S01]  /*3ff0*/  UIADD3 UR24, UR20, UR29, URZ ;  /* 0x0000001d14187290 */ /* 0x000fe2000fffe03f */
[----:B------:R-:W-:Y:S01]  /*4000*/  CS2R R120, SRZ ;  /* 0x0000000000787805 */ /* 0x000fe2000001ff00 */
[----:B------:R-:W-:Y:S01]  /*4010*/  UIADD3 UR5, -UR6, 0x80, UR5 ;  /* 0x0000008006057890 */ /* 0x000fe2000fffe105 */
        /* <DEDUP_REMOVED lines=44> */
[----:B------:R-:W-:Y:S01]  /*42e0*/  SHF.L.U64.HI R249, R243, 0x2, R27 ;  /* 0x00000002f3f97819 */ /* 0x000fe2000001021b */
[----:B------:R-:W-:Y:S01]  /*42f0*/  IMAD.SHL.U32 R247, R0, 0x4, RZ ;  /* 0x0000000400f77824 */ /* 0x000fe200078e00ff */
[----:B------:R-:W-:Y:S01]  /*4300*/  LEA R174, R174, UR4, 0x1 ;  /* 0x00000004aeae7c11 */ /* 0x000fe2000f8e08ff */
[----:B------:R-:W-:Y:S01]  /*4310*/  ULDC UR8, c[0x0][0x394] ;  /* 0x0000e50000087ab9 */ /* 0x000fe20000000800 */
[----:B------:R-:W-:Y:S01]  /*4320*/  LEA R3, R4, UR4, 0x1 ;  /* 0x0000000404037c11 */ /* 0x000fe2000f8e08ff */
[----:B------:R-:W-:-:S02]  /*4330*/  UIMAD UR39, UR35, 0x18, URZ ;  /* 0x00000018232778a4 */ /* 0x000fc4000f8e023f */
[----:B------:R-:W-:Y:S02]  /*4340*/  USHF.L.U32 UR38, UR35, 0x5, URZ ;  /* 0x0000000523267899 */ /* 0x000fe4000800063f */
[----:B------:R-:W-:Y:S02]  /*4350*/  UIMAD UR37, UR35, 0x28, URZ ;  /* 0x00000028232578a4 */ /* 0x000fe4000f8e023f */
[----:B------:R-:W-:Y:S02]  /*4360*/  UIMAD UR36, UR35, 0x30, URZ ;  /* 0x00000030232478a4 */ /* 0x000fe4000f8e023f */
[----:B------:R-:W-:Y:S02]  /*4370*/  UIADD3 UR41, UR5, -UR46, URZ ;  /* 0x8000002e05297290 */ /* 0x000fe4000fffe03f */
[----:B------:R-:W-:Y:S02]  /*4380*/  UIMAD UR35, UR35, 0x38, URZ ;  /* 0x00000038232378a4 */ /* 0x000fe4000f8e023f */
[----:B------:R-:W-:-:S02]  /*4390*/  UIADD3 UR34, UR20, UR23, URZ ;  /* 0x0000001714227290 */ /* 0x000fc4000fffe03f */
[----:B------:R-:W-:Y:S01]  /*43a0*/  UIADD3 UR33, UR20, UR25, URZ ;  /* 0x0000001914217290 */ /* 0x000fe2000fffe03f */
[----:B------:R-:W-:Y:S01]  /*43b0*/  UMOV UR15, UR8 ;  /* 0x00000008000f7c82 */ /* 0x000fe20008000000 */
[----:B------:R-:W-:Y:S01]  /*43c0*/  ULDC UR5, c[0x0][0x39c] ;  /* 0x0000e70000057ab9 */ /* 0x000fe20000000800 */
[----:B-1----:R-:W-:-:S09]  /*43d0*/  ULDC UR13, c[0x0][0x2ec] ;  /* 0x0000bb00000d7ab9 */ /* 0x002fd20000000800 */
.L_x_991:
[----:B------:R-:W0:Y:S01]  /*43e0*/  LDGDEPBAR ;  /* 0x00000000000079af */ /* 0x000e220000000000 */
[----:B------:R-:W-:Y:S01]  /*43f0*/  IADD3 R0, R182, R174, RZ ;  /* 0x000000aeb6007210 */ /* 0x000fe20007ffe0ff */
[----:B------:R-:W-:Y:S01]  /*4400*/  USHF.L.U32 UR8, UR7, 0x6, URZ ;  /* 0x0000000607087899 */ /* 0x000fe2000800063f */
[----:B------:R-:W-:Y:S01]  /*4410*/  MOV R216, R199 ;  /* 0x000000c700d87202 */ /* 0x000fe20000000f00 */
[----:B------:R-:W-:Y:S01]  /*4420*/  UMOV UR12, UR60 ;  /* 0x0000003c000c7c82 */ /* 0x000fe20008000000 */
[----:B------:R-:W-:Y:S01]  /*4430*/  MOV R217, R198 ;  /* 0x000000c600d97202 */ /* 0x000fe20000000f00 */
[----:B------:R-:W-:Y:S01]  /*4440*/  UISETP.GE.AND UP0, UPT, UR8, UR41, UPT ;  /* 0x000000290800728c */ /* 0x000fe2000bf06270 */
        /* <DEDUP_REMOVED lines=19> */
[-C--:B------:R-:W-:Y:S01]  /*4580*/  HMMA.16816.F32.BF16 R28, R28, R134.reuse, RZ ;  /* 0x000000861c1c723c */ /* 0x080fe200000418ff */
[----:B------:R-:W-:Y:S02]  /*4590*/  IADD3 R132, P0, R250, UR19, RZ ;  /* 0x00000013fa847c10 */ /* 0x000fe4000ff1e0ff */
[----:B------:R-:W-:Y:S02]  /*45a0*/  LDSM.16.M88.4 R164, [R0+0x1000] ;  /* 0x0010000000a4783b */ /* 0x000fe40000000200 */
[----:B------:R-:W-:Y:S01]  /*45b0*/  IADD3.X R133, R249, UR18, RZ, P0, !PT ;  /* 0x00000012f9857c10 */ /* 0x000fe200087fe4ff */
[----:B------:R-:W-:Y:S01]  /*45c0*/  HMMA.16816.F32.BF16 R32, R32, R134, RZ ;  /* 0x000000862020723c */ /* 0x000fe200000418ff */
[----:B------:R-:W-:Y:S04]  /*45d0*/  PLOP3.LUT P0, PT, PT, PT, UP0, 0x80, 0x0 ;  /* 0x000000000000781c */ /* 0x000fe80003f0f008 */
[----:B-----5:R-:W5:Y:S01]  /*45e0*/  LDG.E R186, desc[UR10][R132.64] ;  /* 0x0000000a84ba7981 */ /* 0x020f62000c1e1900 */
[-C--:B----4-:R-:W-:Y:S03]  /*45f0*/  HMMA.16816.F32.BF16 R4, R136, R140.reuse, R4 ;  /* 0x0000008c8804723c */ /* 0x090fe60000041804 */
[----:B------:R-:W5:Y:S03]  /*4600*/  LDG.E R187, desc[UR10][R132.64+0x20] ;  /* 0x0000200a84bb7981 */ /* 0x000f66000c1e1900 */
[C---:B-1----:R-:W-:Y:S01]  /*4610*/  HMMA.16816.F32.BF16 R8, R144.reuse, R140, R8 ;  /* 0x0000008c9008723c */ /* 0x042fe20000041808 */
[----:B------:R-:W5:Y:S04]  /*4620*/  LDG.E R185, desc[UR10][R132.64+0x80] ;  /* 0x0000800a84b97981 */ /* 0x000f68000c1e1900 */
[----:B------:R1:W5:Y:S01]  /*4630*/  LDG.E R184, desc[UR10][R132.64+0xa0] ;  /* 0x0000a00a84b87981 */ /* 0x000362000c1e1900 */
[-C--:B------:R-:W-:Y:S03]  /*4640*/  HMMA.16816.F32.BF16 R12, R144, R142.reuse, R12 ;  /* 0x0000008e900c723c */ /* 0x080fe6000004180c */
[----:B------:R-:W-:Y:S03]  /*4650*/  LDSM.16.M88.4 R168, [R173+0xb000] ;  /* 0x00b00000ada8783b */ /* 0x000fe60000000200 */
[C---:B------:R-:W-:Y:S05]  /*4660*/  HMMA.16816.F32.BF16 R16, R136.reuse, R142, R16 ;  /* 0x0000008e8810723c */ /* 0x040fea0000041810 */
[----:B------:R-:W-:Y:S01]  /*4670*/  LDSM.16.M88.4 R140, [R173+0xb400] ;  /* 0x00b40000ad8c783b */ /* 0x000fe20000000200 */
[-C--:B--2---:R-:W-:Y:S06]  /*4680*/  HMMA.16816.F32.BF16 R20, R136, R148.reuse, R20 ;  /* 0x000000948814723c */ /* 0x084fec0000041814 */
[C---:B------:R-:W-:Y:S01]  /*4690*/  HMMA.16816.F32.BF16 R24, R144.reuse, R148, R24 ;  /* 0x000000949018723c */ /* 0x040fe20000041818 */
[----:B-1----:R-:W1:Y:S05]  /*46a0*/  LDSM.16.M88.4 R132, [R174+0x1800] ;  /* 0x00180000ae84783b */ /* 0x002e6a0000000200 */
[-C--:B------:R-:W-:Y:S06]  /*46b0*/  HMMA.16816.F32.BF16 R28, R144, R150.reuse, R28 ;  /* 0x00000096901c723c */ /* 0x080fec000004181c */
[----:B------:R-:W-:Y:S01]  /*46c0*/  HMMA.16816.F32.BF16 R32, R136, R150, R32 ;  /* 0x000000968820723c */ /* 0x000fe20000041820 */
[----:B------:R-:W2:Y:S05]  /*46d0*/  LDSM.16.M88.4 R136, [R0+0x1800] ;  /* 0x001800000088783b */ /* 0x000eaa0000000200 */
[-C--:B------:R-:W-:Y:S03]  /*46e0*/  HMMA.16816.F32.BF16 R4, R152, R156.reuse, R4 ;  /* 0x0000009c9804723c */ /* 0x080fe60000041804 */
[----:B------:R-:W-:Y:S08]  /*46f0*/  LDSM.16.M88.4 R144, [R174+0x2000] ;  /* 0x00200000ae90783b */ /* 0x000ff00000000200 */
[----:B------:R-:W3:Y:S01]  /*4700*/  LDSM.16.M88.4 R148, [R172+0xd000] ;  /* 0x00d00000ac94783b */ /* 0x000ee20000000200 */
        /* <DEDUP_REMOVED lines=9> */
[----:B------:R-:W4:Y:S03]  /*47a0*/  LDSM.16.M88.4 R152, [R172+0xd400] ;  /* 0x00d40000ac98783b */ /* 0x000f260000000200 */
[-C--:B------:R-:W-:Y:S05]  /*47b0*/  HMMA.16816.F32.BF16 R4, R164, R168.reuse, R4 ;  /* 0x000000a8a404723c */ /* 0x080fea0000041804 */
[----:B------:R-:W4:Y:S01]  /*47c0*/  LDSM.16.M88.4 R160, [R173+0xd000] ;  /* 0x00d00000ada0783b */ /* 0x000f220000000200 */
        /* <DEDUP_REMOVED lines=9> */
[C---:B-1----:R-:W-:Y:S06]  /*4860*/  HMMA.16816.F32.BF16 R8, R132.reuse, R148, R8 ;  /* 0x000000948408723c */ /* 0x042fec0000041808 */
[-C--:B------:R-:W-:Y:S06]  /*4870*/  HMMA.16816.F32.BF16 R12, R132, R150.reuse, R12 ;  /* 0x00000096840c723c */ /* 0x080fec000004180c */
[C---:B------:R-:W-:Y:S06]  /*4880*/  HMMA.16816.F32.BF16 R16, R144.reuse, R150, R16 ;  /* 0x000000969010723c */ /* 0x040fec0000041810 */
[-C--:B----4-:R-:W-:Y:S06]  /*4890*/  HMMA.16816.F32.BF16 R20, R144, R152.reuse, R20 ;  /* 0x000000989014723c */ /* 0x090fec0000041814 */
[C---:B------:R-:W-:Y:S06]  /*48a0*/  HMMA.16816.F32.BF16 R24, R132.reuse, R152, R24 ;  /* 0x000000988418723c */ /* 0x040fec0000041818 */
[-C--:B------:R-:W-:Y:S06]  /*48b0*/  HMMA.16816.F32.BF16 R28, R132, R154.reuse, R28 ;  /* 0x0000009a841c723c */ /* 0x080fec000004181c */
[----:B------:R-:W-:Y:S06]  /*48c0*/  HMMA.16816.F32.BF16 R32, R144, R154, R32 ;  /* 0x0000009a9020723c */ /* 0x000fec0000041820 */
[-C--:B------:R-:W-:Y:S06]  /*48d0*/  HMMA.16816.F32.BF16 R4, R156, R160.reuse, R4 ;  /* 0x000000a09c04723c */ /* 0x080fec0000041804 */
        /* <DEDUP_REMOVED lines=22> */
[----:B------:R1:W1:Y:S10]  /*4a40*/  MUFU.TANH R149, R0 ;  /* 0x0000000000957308 */ /* 0x0002740000002400 */
        /* <DEDUP_REMOVED lines=12> */
[----:B------:R-:W-:Y:S09]  /*4b10*/  HMMA.16816.F32.BF16 R32, R156, R6, R32 ;  /* 0x000000069c20723c */ /* 0x000ff20000041820 */
[----:B------:R3:W1:Y:S02]  /*4b20*/  MUFU.TANH R168, R16 ;  /* 0x0000001000a87308 */ /* 0x0006640000002400 */
[----:B------:R-:W-:Y:S01]  /*4b30*/  FMUL.FTZ R20, R20, UR5 ;  /* 0x0000000514147c20 */ /* 0x000fe20008410000 */
[----:B------:R-:W-:Y:S01]  /*4b40*/  FMUL.FTZ R21, R21, UR5 ;  /* 0x0000000515157c20 */ /* 0x000fe20008410000 */
[----:B------:R-:W-:Y:S01]  /*4b50*/  FMUL.FTZ R22, R22, UR5 ;  /* 0x0000000516167c20 */ /* 0x000fe20008410000 */
[----:B------:R-:W-:Y:S01]  /*4b60*/  FMUL.FTZ R23, R23, UR5 ;  /* 0x0000000517177c20 */ /* 0x000fe20008410000 */
[----:B------:R-:W-:Y:S04]  /*4b70*/  FMUL.FTZ R24, R24, UR5 ;  /* 0x0000000518187c20 */ /* 0x000fe80008410000 */
[----:B------:R3:W1:Y:S01]  /*4b80*/  MUFU.TANH R167, R17 ;  /* 0x0000001100a77308 */ /* 0x0006620000002400 */
[----:B------:R-:W-:Y:S01]  /*4b90*/  FMUL.FTZ R25, R25, UR5 ;  /* 0x0000000519197c20 */ /* 0x000fe20008410000 */
        /* <DEDUP_REMOVED lines=10> */
[----:B------:R-:W-:Y:S05]  /*4c40*/  FMUL.FTZ R35, R35, UR5 ;  /* 0x0000000523237c20 */ /* 0x000fea0008410000 */
        /* <DEDUP_REMOVED lines=19> */
[----:B------:R-:W-:Y:S01]  /*4d80*/  USHF.L.U32 UR9, UR40, 0x7, URZ ;  /* 0x0000000728097899 */ /* 0x000fe2000800063f */
[----:B---3--:R-:W-:Y:S01]  /*4d90*/  MOV R21, R159 ;  /* 0x0000009f00157202 */ /* 0x008fe20000000f00 */
        /* <DEDUP_REMOVED lines=25> */
[----:B------:R-:W-:Y:S01]  /*4f30*/  IMAD.MOV.U32 R15, RZ, RZ, R154 ;  /* 0x000000ffff0f7224 */ /* 0x000fe200078e009a */
[----:B------:R-:W-:Y:S01]  /*4f40*/  UIADD3 UR9, UR9, UR14, URZ ;  /* 0x0000000e09097290 */ /* 0x000fe2000fffe03f */
[----:B------:R-:W-:Y:S01]  /*4f50*/  MOV R22, R149 ;  /* 0x0000009500167202 */ /* 0x000fe20000000f00 */
[----:B------:R-:W-:Y:S01]  /*4f60*/  IMAD.MOV.U32 R25, RZ, RZ, R160 ;  /* 0x000000ffff197224 */ /* 0x000fe200078e00a0 */
[----:B------:R-:W-:Y:S01]  /*4f70*/  MOV R31, R152 ;  /* 0x00000098001f7202 */ /* 0x000fe20000000f00 */
[----:B------:R-:W-:Y:S01]  /*4f80*/  UIADD3 UR9, UR15, UR9, -UR6 ;  /* 0x000000090f097290 */ /* 0x000fe2000fffe806 */
[----:B------:R-:W-:Y:S01]  /*4f90*/  IMAD.U32 R0, RZ, RZ, UR12 ;  /* 0x0000000cff007e24 */ /* 0x000fe2000f8e00ff */
[----:B------:R-:W-:Y:S01]  /*4fa0*/  UIADD3 UR12, UR8, 0x40, URZ ;  /* 0x00000040080c7890 */ /* 0x000fe2000fffe03f */
[----:B------:R-:W-:Y:S02]  /*4fb0*/  IMAD.MOV.U32 R32, RZ, RZ, R151 ;  /* 0x000000ffff207224 */ /* 0x000fe400078e0097 */
[----:B------:R-:W-:Y:S01]  /*4fc0*/  IMAD.MOV.U32 R35, RZ, RZ, R153 ;  /* 0x000000ffff237224 */ /* 0x000fe200078e0099 */
[----:B------:R-:W-:Y:S01]  /*4fd0*/  ISETP.LT.AND P0, PT, R0, UR6, PT ;  /* 0x0000000600007c0c */ /* 0x000fe2000bf01270 */
[----:B------:R-:W-:Y:S03]  /*4fe0*/  UISETP.GE.AND UP0, UPT, UR12, UR9, UPT ;  /* 0x000000090c00728c */ /* 0x000fe6000bf06270 */
[----:B------:R-:W-:Y:S03]  /*4ff0*/  UMOV UR12, UR15 ;  /* 0x0000000f000c7c82 */ /* 0x000fe60008000000 */
[----:B------:R-:W-:Y:S11]  /*5000*/  PLOP3.LUT P1, PT, PT, PT, UP0, 0x80, 0x0 ;  /* 0x000000000000781c */ /* 0x000ff60003f2f008 */
[----:B------:R-:W-:Y:S02]  /*5010*/  @!UPT UIADD3 URZ, URZ, URZ, URZ ;  /* 0x0000003f3f3ff290 */ /* 0x000fe4000fffe03f */
[----:B------:R-:W-:Y:S05]  /*5020*/  @!P1 BRA P0, `(.L_x_988) ;  /* 0x0000000800009947 */ /* 0x000fea0000000000 */
.L_x_987:
[----:B------:R-:W-:Y:S01]  /*5030*/  UIADD3 UR15, UR6, 0x1, -UR14 ;  /* 0x00000001060f7890 */ /* 0x000fe2000fffe80e */
[----:B------:R-:W-:Y:S01]  /*5040*/  VIADD R6, R243, UR8 ;  /* 0x00000008f3067c36 */ /* 0x000fe20008000000 */
[----:B------:R-:W-:Y:S01]  /*5050*/  UIADD3 UR9, -UR12, UR6, -UR14 ;  /* 0x000000060c097290 */ /* 0x000fe2000fffe90e */
[----:B-1----:R-:W-:Y:S01]  /*5060*/  IMAD.U32 R0, RZ, RZ, UR40 ;  /* 0x00000028ff007e24 */ /* 0x002fe2000f8e00ff */
[----:B------:R-:W-:Y:S01]  /*5070*/  UIADD3 UR8, UR15, UR45, URZ ;  /* 0x0000002d0f087290 */ /* 0x000fe2000fffe03f */
[----:B------:R-:W-:Y:S02]  /*5080*/  VIADD R7, R6, 0x20 ;  /* 0x0000002006077836 */ /* 0x000fe40000000000 */
[----:B------:R-:W-:Y:S01]  /*5090*/  IMAD R0, R0, 0x80, R251 ;  /* 0x0000008000007824 */ /* 0x000fe200078e02fb */
[----:B------:R-:W-:Y:S01]  /*50a0*/  VIADDMNMX R5, R6, UR9, RZ, !PT ;  /* 0x0000000906057c46 */ /* 0x000fe2000f8001ff */
[----:B------:R-:W-:Y:S01]  /*50b0*/  UMOV UR15, UR12 ;  /* 0x0000000c000f7c82 */ /* 0x000fe20008000000 */
[----:B------:R-:W-:Y:S01]  /*50c0*/  VIADDMNMX R7, R7, UR9, RZ, !PT ;  /* 0x0000000907077c46 */ /* 0x000fe2000f8001ff */
[----:B------:R-:W-:Y:S01]  /*50d0*/  IMAD.U32 R4, RZ, RZ, UR8 ;  /* 0x00000008ff047e24 */ /* 0x000fe2000f8e00ff */
[CC--:B------:R-:W-:Y:S01]  /*50e0*/  ISETP.GE.AND P3, PT, R0.reuse, R5.reuse, PT ;  /* 0x000000050000720c */ /* 0x0c0fe20003f66270 */
[C---:B---3--:R-:W-:Y:S02]  /*50f0*/  VIADD R14, R0.reuse, 0x1 ;  /* 0x00000001000e7836 */ /* 0x048fe40000000000 */
[----:B------:R-:W-:Y:S01]  /*5100*/  VIADD R13, R0, 0x8 ;  /* 0x00000008000d7836 */ /* 0x000fe20000000000 */
[----:B------:R-:W-:Y:S01]  /*5110*/  VIADDMNMX R4, R6, R4, UR6, PT ;  /* 0x0000000606047e46 */ /* 0x000fe2000b800104 */
[----:B------:R-:W-:Y:S01]  /*5120*/  VIADD R12, R0, 0x9 ;  /* 0x00000009000c7836 */ /* 0x000fe20000000000 */
[-C--:B------:R-:W-:Y:S01]  /*5130*/  ISETP.GE.AND P2, PT, R14, R5.reuse, PT ;  /* 0x000000050e00720c */ /* 0x080fe20003f46270 */
[C---:B------:R-:W-:Y:S01]  /*5140*/  VIADD R11, R0.reuse, 0x10 ;  /* 0x00000010000b7836 */ /* 0x040fe20000000000 */
[CC--:B------:R-:W-:Y:S01]  /*5150*/  ISETP.GE.OR P3, PT, R0.reuse, R4.reuse, !P3 ;  /* 0x000000040000720c */ /* 0x0c0fe20005f66670 */
[C---:B------:R-:W-:Y:S01]  /*5160*/  VIADD R10, R0.reuse, 0x11 ;  /* 0x00000011000a7836 */ /* 0x040fe20000000000 */
[-C--:B------:R-:W-:Y:S01]  /*5170*/  ISETP.GE.AND P1, PT, R13, R5.reuse, PT ;  /* 0x000000050d00720c */ /* 0x080fe20003f26270 */
[C---:B------:R-:W-:Y:S01]  /*5180*/  VIADD R9, R0.reuse, 0x18 ;  /* 0x0000001800097836 */ /* 0x040fe20000000000 */
[----:B------:R-:W-:Y:S01]  /*5190*/  FSEL R35, R153, -INF , !P3 ;  /* 0xff80000099237808 */ /* 0x000fe20005800000 */
[----:B------:R-:W-:Y:S01]  /*51a0*/  VIADD R8, R0, 0x19 ;  /* 0x0000001900087836 */ /* 0x000fe20000000000 */
[-C--:B------:R-:W-:Y:S01]  /*51b0*/  ISETP.GE.AND P0, PT, R12, R5.reuse, PT ;  /* 0x000000050c00720c */ /* 0x080fe20003f06270 */
[----:B------:R-:W-:Y:S01]  /*51c0*/  IMAD.U32 R16, RZ, RZ, UR8 ;  /* 0x00000008ff107e24 */ /* 0x000fe2000f8e00ff */
[-C--:B------:R-:W-:Y:S01]  /*51d0*/  ISETP.GE.AND P6, PT, R11, R5.reuse, PT ;  /* 0x000000050b00720c */ /* 0x080fe20003fc6270 */
[----:B------:R-:W-:Y:S01]  /*51e0*/  IMAD.U32 R15, RZ, RZ, UR8 ;  /* 0x00000008ff0f7e24 */ /* 0x000fe2000f8e00ff */
        /* <DEDUP_REMOVED lines=100> */
.L_x_988:
[C---:B------:R-:W-:Y:S01]  /*5830*/  FMUL.FTZ R6, R240.reuse, 1.4426950216293334961 ;  /* 0x3fb8aa3bf0067820 */ /* 0x040fe20000410000 */
[----:B------:R-:W-:Y:S01]  /*5840*/  FSETP.NEU.FTZ.AND P0, PT, R240, -INF , PT ;  /* 0xff800000f000780b */ /* 0x000fe20003f1d000 */
[----:B------:R-:W-:Y:S01]  /*5850*/  FMUL.FTZ R5, R241, 1.4426950216293334961 ;  /* 0x3fb8aa3bf1057820 */ /* 0x000fe20000410000 */
[----:B------:R-:W-:Y:S01]  /*5860*/  FMUL.FTZ R4, R238, 1.4426950216293334961 ;  /* 0x3fb8aa3bee047820 */ /* 0x000fe20000410000 */
[----:B------:R-:W-:Y:S01]  /*5870*/  FMUL.FTZ R14, R239, 1.4426950216293334961 ;  /* 0x3fb8aa3bef0e7820 */ /* 0x000fe20000410000 */
[----:B------:R-:W-:Y:S01]  /*5880*/  FSEL R6, R6, RZ, P0 ;  /* 0x000000ff06067208 */ /* 0x000fe20000000000 */
[----:B------:R-:W-:Y:S01]  /*5890*/  UISETP.GT.AND UP3, UPT, UR7, UR22, UPT ;  /* 0x000000160700728c */ /* 0x000fe2000bf64270 */
[----:B------:R-:W-:Y:S03]  /*58a0*/  FSETP.NEU.FTZ.AND P0, PT, R241, -INF , PT ;  /* 0xff800000f100780b */ /* 0x000fe60003f1d000 */
[--C-:B------:R-:W-:Y:S01]  /*58b0*/  FFMA.FTZ R0, R35, UR13, -R6.reuse ;  /* 0x0000000d23007c23 */ /* 0x100fe20008010806 */
[----:B------:R-:W-:Y:S02]  /*58c0*/  FSEL R5, R5, RZ, P0 ;  /* 0x000000ff05057208 */ /* 0x000fe40000000000 */
[----:B------:R-:W-:Y:S01]  /*58d0*/  FSETP.NEU.FTZ.AND P0, PT, R238, -INF , PT ;  /* 0xff800000ee00780b */ /* 0x000fe20003f1d000 */
[----:B------:R1:W-:Y:S03]  /*58e0*/  MUFU.EX2 R148, R0 ;  /* 0x0000000000947308 */ /* 0x0003e60000000800 */
[----:B------:R-:W-:Y:S02]  /*58f0*/  FSEL R4, R4, RZ, P0 ;  /* 0x000000ff04047208 */ /* 0x000fe40000000000 */
[----:B------:R-:W-:Y:S01]  /*5900*/  FSETP.NEU.FTZ.AND P0, PT, R239, -INF , PT ;  /* 0xff800000ef00780b */ /* 0x000fe20003f1d000 */
[--C-:B-1----:R-:W-:Y:S04]  /*5910*/  FFMA.FTZ R0, R31, UR13, -R6.reuse ;  /* 0x0000000d1f007c23 */ /* 0x102fe80008010806 */
[----:B------:R1:W-:Y:S02]  /*5920*/  MUFU.EX2 R144, R0 ;  /* 0x0000000000907308 */ /* 0x0003e40000000800 */
[--C-:B-1----:R-:W-:Y:S08]  /*5930*/  FFMA.FTZ R0, R32, UR13, -R5.reuse ;  /* 0x0000000d20007c23 */ /* 0x102ff00008010805 */
[----:B------:R1:W-:Y:S02]  /*5940*/  MUFU.EX2 R147, R0 ;  /* 0x0000000000937308 */ /* 0x0003e40000000800 */
[--C-:B-1----:R-:W-:Y:S08]  /*5950*/  FFMA.FTZ R0, R22, UR13, -R5.reuse ;  /* 0x0000000d16007c23 */ /* 0x102ff00008010805 */
[----:B------:R1:W-:Y:S02]  /*5960*/  MUFU.EX2 R146, R0 ;  /* 0x0000000000927308 */ /* 0x0003e40000000800 */
[--C-:B-1----:R-:W-:Y:S08]  /*5970*/  FFMA.FTZ R0, R33, UR13, -R6.reuse ;  /* 0x0000000d21007c23 */ /* 0x102ff00008010806 */
[----:B------:R1:W-:Y:S02]  /*5980*/  MUFU.EX2 R224, R0 ;  /* 0x0000000000e07308 */ /* 0x0003e40000000800 */
        /* <DEDUP_REMOVED lines=12> */
[----:B------:R1:W-:Y:S10]  /*5a50*/  MUFU.EX2 R145, R14 ;  /* 0x0000000e00917308 */ /* 0x0003f40000000800 */
[----:B------:R4:W-:Y:S01]  /*5a60*/  MUFU.EX2 R198, R7 ;  /* 0x0000000700c67308 */ /* 0x0009e20000000800 */
[----:B-1----:R-:W-:Y:S09]  /*5a70*/  FFMA.FTZ R14, R15, UR13, -R0 ;  /* 0x0000000d0f0e7c23 */ /* 0x002ff20008010800 */
[----:B------:R-:W-:Y:S01]  /*5a80*/  MUFU.EX2 R199, R14 ;  /* 0x0000000e00c77308 */ /* 0x000fe20000000800 */
[--C-:B----4-:R-:W-:Y:S09]  /*5a90*/  FFMA.FTZ R7, R16, UR13, -R4.reuse ;  /* 0x0000000d10077c23 */ /* 0x110ff20008010804 */
        /* <DEDUP_REMOVED lines=20> */
[----:B------:R-:W-:Y:S01]  /*5be0*/  MUFU.EX2 R227, R7 ;  /* 0x0000000700e37308 */ /* 0x000fe20000000800 */
[--C-:B----4-:R-:W-:Y:S01]  /*5bf0*/  FFMA.FTZ R6, R29, UR13, -R5.reuse ;  /* 0x0000000d1d067c23 */ /* 0x110fe20008010805 */
[----:B------:R-:W-:Y:S08]  /*5c00*/  FFMA.FTZ R5, R30, UR13, -R5 ;  /* 0x0000000d1e057c23 */ /* 0x000ff00008010805 */
[----:B------:R1:W-:Y:S10]  /*5c10*/  MUFU.EX2 R235, R6 ;  /* 0x0000000600eb7308 */ /* 0x0003f40000000800 */
[----:B------:R4:W-:Y:S01]  /*5c20*/  MUFU.EX2 R234, R5 ;  /* 0x0000000500ea7308 */ /* 0x0009e20000000800 */
[----:B-1----:R-:W-:Y:S09]  /*5c30*/  FFMA.FTZ R6, R12, UR13, -R0 ;  /* 0x0000000d0c067c23 */ /* 0x002ff20008010800 */
[----:B------:R-:W-:Y:S01]  /*5c40*/  MUFU.EX2 R231, R6 ;  /* 0x0000000600e77308 */ /* 0x000fe20000000800 */
[----:B----4-:R-:W-:Y:S09]  /*5c50*/  FFMA.FTZ R5, R18, UR13, -R4 ;  /* 0x0000000d12057c23 */ /* 0x010ff20008010804 */
[----:B------:R1:W4:Y:S02]  /*5c60*/  MUFU.EX2 R228, R5 ;  /* 0x0000000500e47308 */ /* 0x0003240000000800 */
[--C-:B-1----:R-:W-:Y:S01]  /*5c70*/  FFMA.FTZ R5, R10, UR13, -R0.reuse ;  /* 0x0000000d0a057c23 */ /* 0x102fe20008010800 */
[----:B--2---:R-:W-:Y:S02]  /*5c80*/  F2FP.BF16.F32.PACK_AB R7, R222, R224 ;  /* 0x000000e0de07723e */ /* 0x004fe400000010ff */
[----:B---3--:R-:W-:Y:S05]  /*5c90*/  F2FP.BF16.F32.PACK_AB R6, R215, R220 ;  /* 0x000000dcd706723e */ /* 0x008fea00000010ff */
[----:B------:R1:W-:Y:S02]  /*5ca0*/  MUFU.EX2 R226, R5 ;  /* 0x0000000500e27308 */ /* 0x0003e40000000800 */
[--C-:B-1----:R-:W-:Y:S01]  /*5cb0*/  FFMA.FTZ R5, R11, UR13, -R0.reuse ;  /* 0x0000000d0b057c23 */ /* 0x102fe20008010800 */
[----:B------:R-:W-:Y:S07]  /*5cc0*/  FFMA.FTZ R0, R13, UR13, -R0 ;  /* 0x0000000d0d007c23 */ /* 0x000fee0008010800 */
[----:B------:R1:W2:Y:S10]  /*5cd0*/  MUFU.EX2 R225, R5 ;  /* 0x0000000500e17308 */ /* 0x0002b40000000800 */
[----:B------:R3:W-:Y:S01]  /*5ce0*/  MUFU.EX2 R230, R0 ;  /* 0x0000000000e67308 */ /* 0x0007e20000000800 */
[--C-:B-1----:R-:W-:Y:S01]  /*5cf0*/  FFMA.FTZ R5, R20, UR13, -R4.reuse ;  /* 0x0000000d14057c23 */ /* 0x102fe20008010804 */
[----:B------:R-:W-:Y:S08]  /*5d00*/  FFMA.FTZ R4, R21, UR13, -R4 ;  /* 0x0000000d15047c23 */ /* 0x000ff00008010804 */
[----:B------:R1:W-:Y:S01]  /*5d10*/  MUFU.EX2 R233, R5 ;  /* 0x0000000500e97308 */ /* 0x0003e20000000800 */
[----:B---3--:R-:W-:Y:S09]  /*5d20*/  F2FP.BF16.F32.PACK_AB R0, R236, R237 ;  /* 0x000000edec00723e */ /* 0x008ff200000010ff */
[----:B------:R3:W2:Y:S01]  /*5d30*/  MUFU.EX2 R232, R4 ;  /* 0x0000000400e87308 */ /* 0x0006a20000000800 */
[----:B-1----:R-:W-:Y:S05]  /*5d40*/  F2FP.BF16.F32.PACK_AB R5, R144, R148 ;  /* 0x000000949005723e */ /* 0x002fea00000010ff */
[----:B------:R1:W-:Y:S01]  /*5d50*/  STS [R203+0x19000], R5 ;  /* 0x01900005cb007388 */ /* 0x0003e20000000800 */
[----:B---3--:R-:W-:Y:S05]  /*5d60*/  F2FP.BF16.F32.PACK_AB R4, R146, R147 ;  /* 0x000000939204723e */ /* 0x008fea00000010ff */
[----:B------:R3:W-:Y:S04]  /*5d70*/  STS [R203+0x19400], R4 ;  /* 0x01940004cb007388 */ /* 0x0007e80000000800 */
[----:B------:R4:W-:Y:S04]  /*5d80*/  STS [R202+0x19000], R7 ;  /* 0x01900007ca007388 */ /* 0x0009e80000000800 */
[----:B------:R2:W-:Y:S01]  /*5d90*/  STS [R202+0x19400], R6 ;  /* 0x01940006ca007388 */ /* 0x0005e20000000800 */
[----:B-1----:R-:W-:Y:S05]  /*5da0*/  F2FP.BF16.F32.PACK_AB R5, R145, R210 ;  /* 0x000000d29105723e */ /* 0x002fea00000010ff */
[----:B------:R1:W-:Y:S01]  /*5db0*/  STS [R203+0x1a000], R5 ;  /* 0x01a00005cb007388 */ /* 0x0003e20000000800 */
[----:B---3--:R-:W-:Y:S02]  /*5dc0*/  F2FP.BF16.F32.PACK_AB R4, R198, R199 ;  /* 0x000000c7c604723e */ /* 0x008fe400000010ff */
[----:B----4-:R-:W-:Y:S03]  /*5dd0*/  F2FP.BF16.F32.PACK_AB R7, R213, R214 ;  /* 0x000000d6d507723e */ /* 0x010fe600000010ff */
[----:B------:R3:W-:Y:S01]  /*5de0*/  STS [R203+0x1a400], R4 ;  /* 0x01a40004cb007388 */ /* 0x0007e20000000800 */
[----:B--2---:R-:W-:Y:S03]  /*5df0*/  F2FP.BF16.F32.PACK_AB R6, R211, R212 ;  /* 0x000000d4d306723e */ /* 0x004fe600000010ff */
[----:B------:R2:W-:Y:S04]  /*5e00*/  STS [R202+0x1a000], R7 ;  /* 0x01a00007ca007388 */ /* 0x0005e80000000800 */
[----:B------:R4:W-:Y:S01]  /*5e10*/  STS [R202+0x1a400], R6 ;  /* 0x01a40006ca007388 */ /* 0x0009e20000000800 */
[----:B-1----:R-:W-:Y:S05]  /*5e20*/  F2FP.BF16.F32.PACK_AB R5, R221, R223 ;  /* 0x000000dfdd05723e */ /* 0x002fea00000010ff */
[----:B------:R1:W-:Y:S01]  /*5e30*/  STS [R201+0x19000], R5 ;  /* 0x01900005c9007388 */ /* 0x0003e20000000800 */
[----:B---3--:R-:W-:Y:S02]  /*5e40*/  F2FP.BF16.F32.PACK_AB R4, R218, R219 ;  /* 0x000000dbda04723e */ /* 0x008fe400000010ff */
[----:B--2---:R-:W-:Y:S03]  /*5e50*/  F2FP.BF16.F32.PACK_AB R7, R227, R228 ;  /* 0x000000e4e307723e */ /* 0x004fe600000010ff */
        /* <DEDUP_REMOVED lines=11> */
[----:B------:R-:W-:Y:S08]  /*5f10*/  LDSM.16.M88.4 R32, [R175+UR4+0x6000] ;  /* 0x00600004af20783b */ /* 0x000ff00008000200 */
[----:B------:R-:W2:Y:S08]  /*5f20*/  LDSM.16.M88.4 R16, [R172+0xf000] ;  /* 0x00f00000ac10783b */ /* 0x000eb00000000200 */
[----:B------:R-:W3:Y:S01]  /*5f30*/  LDSM.16.M88.4 R28, [R175+UR4+0x6800] ;  /* 0x00680004af1c783b */ /* 0x000ee20008000200 */
[----:B-1----:R-:W-:Y:S07]  /*5f40*/  FFMA.FTZ R0, -R149, R149, 1 ;  /* 0x3f80000095007423 */ /* 0x002fee0000010195 */
[----:B------:R-:W1:Y:S01]  /*5f50*/  LDSM.16.M88.4 R132, [R172+0xf400] ;  /* 0x00f40000ac84783b */ /* 0x000e620000000200 */
[----:B------:R-:W-:Y:S07]  /*5f60*/  FMUL.FTZ R0, R0, UR5 ;  /* 0x0000000500007c20 */ /* 0x000fee0008410000 */
[----:B------:R-:W-:Y:S08]  /*5f70*/  LDSM.16.M88.4 R136, [R176] ;  /* 0x00000000b088783b */ /* 0x000ff00000000200 */
[----:B------:R-:W4:Y:S01]  /*5f80*/  LDSM.16.M88.4 R140, [R173+0xf000] ;  /* 0x00f00000ad8c783b */ /* 0x000f220000000200 */
        /* <DEDUP_REMOVED lines=60> */
[C---:B------:R-:W-:Y:S06]  /*6350*/  HMMA.16816.F32.BF16 R16, R140.reuse, R134, R16 ;  /* 0x000000868c10723c */ /* 0x040fec0000041810 */
[C---:B-----5:R-:W-:Y:S01]  /*6360*/  FADD.FTZ R4, -R186.reuse, R4 ;  /* 0x00000004ba047221 */ /* 0x060fe20000010100 */
[----:B------:R-:W-:Y:S01]  /*6370*/  FADD.FTZ R5, -R186, R5 ;  /* 0x00000005ba057221 */ /* 0x000fe20000010100 */
[C---:B------:R-:W-:Y:S03]  /*6380*/  FADD.FTZ R6, -R187.reuse, R6 ;  /* 0x00000006bb067221 */ /* 0x040fe60000010100 */
[----:B------:R-:W-:Y:S01]  /*6390*/  FADD.FTZ R7, -R187, R7 ;  /* 0x00000007bb077221 */ /* 0x000fe20000010100 */
[----:B------:R-:W-:Y:S01]  /*63a0*/  FMUL.FTZ R148, R148, R4 ;  /* 0x0000000494947220 */ /* 0x000fe20000410000 */
[----:B------:R-:W-:Y:S01]  /*63b0*/  FMUL.FTZ R133, R144, R5 ;  /* 0x0000000590857220 */ /* 0x000fe20000410000 */
[----:B------:R-:W-:Y:S01]  /*63c0*/  FMUL.FTZ R147, R147, R6 ;  /* 0x0000000693937220 */ /* 0x000fe20000410000 */
[----:B------:R-:W-:Y:S01]  /*63d0*/  FMUL.FTZ R132, R146, R7 ;  /* 0x0000000792847220 */ /* 0x000fe20000410000 */
[C---:B------:R-:W-:Y:S01]  /*63e0*/  FADD.FTZ R8, -R185.reuse, R8 ;  /* 0x00000008b9087221 */ /* 0x040fe20000010100 */
[----:B------:R-:W1:Y:S01]  /*63f0*/  LDSM.16.M88.4 R4, [R173+0x13400] ;  /* 0x01340000ad04783b */ /* 0x000e620000000200 */
[----:B------:R-:W-:Y:S01]  /*6400*/  FADD.FTZ R10, -R184, R10 ;  /* 0x0000000ab80a7221 */ /* 0x000fe20000010100 */
[----:B------:R-:W-:Y:S01]  /*6410*/  FADD.FTZ R9, -R185, R9 ;  /* 0x00000009b9097221 */ /* 0x000fe20000010100 */
[----:B------:R-:W-:Y:S01]  /*6420*/  FMUL.FTZ R146, R210, R8 ;  /* 0x00000008d2927220 */ /* 0x000fe20000410000 */
[----:B------:R-:W-:Y:S01]  /*6430*/  FFMA.FTZ R8, -R151, R151, 1 ;  /* 0x3f80000097087423 */ /* 0x000fe20000010197 */
[----:B------:R-:W-:Y:S01]  /*6440*/  FMUL.FTZ R144, R199, R10 ;  /* 0x0000000ac7907220 */ /* 0x000fe20000410000 */
[----:B------:R-:W-:Y:S01]  /*6450*/  FFMA.FTZ R10, -R153, R153, 1 ;  /* 0x3f800000990a7423 */ /* 0x000fe20000010199 */
[----:B------:R-:W-:Y:S01]  /*6460*/  FMUL.FTZ R132, R132, R0 ;  /* 0x0000000084847220 */ /* 0x000fe20000410000 */
[----:B------:R-:W-:Y:S01]  /*6470*/  FADD.FTZ R11, -R184, R11 ;  /* 0x0000000bb80b7221 */ /* 0x000fe20000010100 */
[----:B------:R-:W-:Y:S01]  /*6480*/  FFMA.FTZ R0, -R150, R150, 1 ;  /* 0x3f80000096007423 */ /* 0x000fe20000010196 */
[----:B------:R-:W-:Y:S01]  /*6490*/  FMUL.FTZ R145, R145, R9 ;  /* 0x0000000991917220 */ /* 0x000fe20000410000 */
[----:B------:R-:W-:Y:S01]  /*64a0*/  FFMA.FTZ R9, -R152, R152, 1 ;  /* 0x3f80000098097423 */ /* 0x000fe20000010198 */
[----:B------:R-:W-:Y:S01]  /*64b0*/  FMUL.FTZ R8, R8, UR5 ;  /* 0x0000000508087c20 */ /* 0x000fe20008410000 */
[----:B------:R-:W-:Y:S01]  /*64c0*/  FMUL.FTZ R10, R10, UR5 ;  /* 0x000000050a0a7c20 */ /* 0x000fe20008410000 */
[----:B------:R-:W-:Y:S01]  /*64d0*/  FMUL.FTZ R135, R198, R11 ;  /* 0x0000000bc6877220 */ /* 0x000fe20000410000 */
[----:B------:R-:W-:Y:S01]  /*64e0*/  FMUL.FTZ R0, R0, UR5 ;  /* 0x0000000500007c20 */ /* 0x000fe20008410000 */
[----:B------:R-:W-:Y:S01]  /*64f0*/  FMUL.FTZ R9, R9, UR5 ;  /* 0x0000000509097c20 */ /* 0x000fe20008410000 */
[----:B------:R-:W-:Y:S01]  /*6500*/  FMUL.FTZ R134, R147, R8 ;  /* 0x0000000893867220 */ /* 0x000fe20000410000 */
[----:B------:R-:W-:Y:S01]  /*6510*/  FMUL.FTZ R11, R148, R10 ;  /* 0x0000000a940b7220 */ /* 0x000fe20000410000 */
[----:B------:R-:W-:Y:S01]  /*6520*/  FFMA.FTZ R8, -R154, R154, 1 ;  /* 0x3f8000009a087423 */ /* 0x000fe2000001019a */
[----:B------:R-:W-:Y:S01]  /*6530*/  FADD.FTZ R13, -R185, R13 ;  /* 0x0000000db90d7221 */ /* 0x000fe20000010100 */
[----:B------:R-:W-:Y:S01]  /*6540*/  FADD.FTZ R14, -R184, R14 ;  /* 0x0000000eb80e7221 */ /* 0x000fe20000010100 */
[----:B------:R-:W-:Y:S01]  /*6550*/  F2FP.BF16.F32.PACK_AB R132, R132, R134 ;  /* 0x000000868484723e */ /* 0x000fe200000010ff */
[----:B------:R-:W-:Y:S01]  /*6560*/  FFMA.FTZ R10, -R160, R160, 1 ;  /* 0x3f800000a00a7423 */ /* 0x000fe200000101a0 */
[----:B------:R-:W-:Y:S01]  /*6570*/  FMUL.FTZ R135, R135, R0 ;  /* 0x0000000087877220 */ /* 0x000fe20000410000 */
[----:B------:R-:W-:Y:S01]  /*6580*/  FADD.FTZ R15, -R184, R15 ;  /* 0x0000000fb80f7221 */ /* 0x000fe20000010100 */
[----:B------:R-:W-:Y:S01]  /*6590*/  FFMA.FTZ R0, -R161, R161, 1 ;  /* 0x3f800000a1007423 */ /* 0x000fe200000101a1 */
[----:B------:R-:W-:Y:S01]  /*65a0*/  FMUL.FTZ R133, R133, R9 ;  /* 0x0000000985857220 */ /* 0x000fe20000410000 */
[----:B------:R-:W-:Y:S01]  /*65b0*/  FFMA.FTZ R9, -R155, R155, 1 ;  /* 0x3f8000009b097423 */ /* 0x000fe2000001019b */
[----:B------:R-:W-:Y:S01]  /*65c0*/  FMUL.FTZ R8, R8, UR5 ;  /* 0x0000000508087c20 */ /* 0x000fe20008410000 */
[----:B------:R-:W-:Y:S01]  /*65d0*/  FMUL.FTZ R148, R213, R13 ;  /* 0x0000000dd5947220 */ /* 0x000fe20000410000 */
[----:B------:R-:W-:Y:S01]  /*65e0*/  FMUL.FTZ R147, R212, R14 ;  /* 0x0000000ed4937220 */ /* 0x000fe20000410000 */
[----:B------:R-:W-:Y:S01]  /*65f0*/  FMUL.FTZ R10, R10, UR5 ;  /* 0x000000050a0a7c20 */ /* 0x000fe20008410000 */
[----:B------:R-:W-:Y:S01]  /*6600*/  FMUL.FTZ R14, R211, R15 ;  /* 0x0000000fd30e7220 */ /* 0x000fe20000410000 */
[----:B------:R-:W-:Y:S01]  /*6610*/  FMUL.FTZ R0, R0, UR5 ;  /* 0x0000000500007c20 */ /* 0x000fe20008410000 */
[----:B------:R-:W-:Y:S01]  /*6620*/  FADD.FTZ R12, -R185, R12 ;  /* 0x0000000cb90c7221 */ /* 0x000fe20000010100 */
[----:B------:R-:W-:Y:S01]  /*6630*/  FMUL.FTZ R9, R9, UR5 ;  /* 0x0000000509097c20 */ /* 0x000fe20008410000 */
[----:B------:R-:W-:Y:S01]  /*6640*/  FMUL.FTZ R144, R144, R8 ;  /* 0x0000000890907220 */ /* 0x000fe20000410000 */
[----:B------:R-:W-:Y:S01]  /*6650*/  FMUL.FTZ R13, R146, R10 ;  /* 0x0000000a920d7220 */ /* 0x000fe20000410000 */
[----:B------:R-:W-:Y:S01]  /*6660*/  FFMA.FTZ R8, -R164, R164, 1 ;  /* 0x3f800000a4087423 */ /* 0x000fe200000101a4 */
[-C--:B-1----:R-:W-:Y:S03]  /*6670*/  HMMA.16816.F32.BF16 R20, R140, R4.reuse, R20 ;  /* 0x000000048c14723c */ /* 0x082fe60000041814 */
[----:B------:R-:W-:Y:S01]  /*6680*/  FADD.FTZ R17, -R186, R17 ;  /* 0x00000011ba117221 */ /* 0x000fe20000010100 */
[----:B------:R-:W-:Y:S01]  /*6690*/  FMUL.FTZ R14, R14, R0 ;  /* 0x000000000e0e7220 */ /* 0x000fe20000410000 */
[----:B------:R-:W-:Y:S01]  /*66a0*/  FMUL.FTZ R149, R214, R12 ;  /* 0x0000000cd6957220 */ /* 0x000fe20000410000 */
[C---:B------:R-:W-:Y:S05]  /*66b0*/  HMMA.16816.F32.BF16 R24, R136.reuse, R4, R24 ;  /* 0x000000048818723c */ /* 0x040fea0000041818 */
[----:B------:R-:W-:Y:S01]  /*66c0*/  FADD.FTZ R18, -R187, R18 ;  /* 0x00000012bb127221 */ /* 0x000fe20000010100 */
[-C--:B------:R-:W-:Y:S05]  /*66d0*/  HMMA.16816.F32.BF16 R28, R136, R6.reuse, R28 ;  /* 0x00000006881c723c */ /* 0x080fea000004181c */
[----:B------:R-:W-:Y:S01]  /*66e0*/  FFMA.FTZ R5, -R163, R163, 1 ;  /* 0x3f800000a3057423 */ /* 0x000fe200000101a3 */
[----:B------:R-:W-:Y:S01]  /*66f0*/  FFMA.FTZ R4, -R162, R162, 1 ;  /* 0x3f800000a2047423 */ /* 0x000fe200000101a2 */
[----:B------:R-:W-:Y:S01]  /*6700*/  FADD.FTZ R19, -R187, R19 ;  /* 0x00000013bb137221 */ /* 0x000fe20000010100 */
[----:B------:R-:W-:Y:S01]  /*6710*/  FFMA.FTZ R0, -R165, R165, 1 ;  /* 0x3f800000a5007423 */ /* 0x000fe200000101a5 */
[----:B------:R-:W-:Y:S04]  /*6720*/  HMMA.16816.F32.BF16 R32, R140, R6, R32 ;  /* 0x000000068c20723c */ /* 0x000fe80000041820 */
[----:B------:R-:W-:Y:S01]  /*6730*/  FMUL.FTZ R5, R5, UR5 ;  /* 0x0000000505057c20 */ /* 0x000fe20008410000 */
[----:B------:R-:W-:Y:S01]  /*6740*/  FMUL.FTZ R4, R4, UR5 ;  /* 0x0000000504047c20 */ /* 0x000fe20008410000 */
[----:B------:R-:W-:Y:S01]  /*6750*/  FMUL.FTZ R12, R145, R9 ;  /* 0x00000009910c7220 */ /* 0x000fe20000410000 */
[----:B------:R-:W-:Y:S01]  /*6760*/  F2FP.BF16.F32.PACK_AB R133, R133, R11 ;  /* 0x0000000b8585723e */ /* 0x000fe200000010ff */
[----:B------:R-:W-:Y:S03]  /*6770*/  FMUL.FTZ R15, R148, R5 ;  /* 0x00000005940f7220 */ /* 0x000fe60000410000 */
[----:B------:R-:W-:Y:S01]  /*6780*/  FMUL.FTZ R10, R147, R4 ;  /* 0x00000004930a7220 */ /* 0x000fe20000410000 */
[----:B------:R-:W-:Y:S01]  /*6790*/  FFMA.FTZ R5, -R167, R167, 1 ;  /* 0x3f800000a7057423 */ /* 0x000fe200000101a7 */
[----:B------:R-:W-:Y:S01]  /*67a0*/  FFMA.FTZ R4, -R166, R166, 1 ;  /* 0x3f800000a6047423 */ /* 0x000fe200000101a6 */
[----:B------:R-:W-:Y:S01]  /*67b0*/  FMUL.FTZ R8, R8, UR5 ;  /* 0x0000000508087c20 */ /* 0x000fe20008410000 */
[----:B------:R-:W-:Y:S01]  /*67c0*/  FMUL.FTZ R11, R222, R17 ;  /* 0x00000011de0b7220 */ /* 0x000fe20000410000 */
[----:B------:R-:W-:Y:S01]  /*67d0*/  FADD.FTZ R20, -R186, R20 ;  /* 0x00000014ba147221 */ /* 0x000fe20000010100 */
[----:B------:R-:W-:Y:S01]  /*67e0*/  FMUL.FTZ R5, R5, UR5 ;  /* 0x0000000505057c20 */ /* 0x000fe20008410000 */
[----:B------:R-:W-:Y:S01]  /*67f0*/  FMUL.FTZ R18, R220, R18 ;  /* 0x00000012dc127220 */ /* 0x000fe20000410000 */
[----:B------:R-:W-:Y:S01]  /*6800*/  FMUL.FTZ R19, R215, R19 ;  /* 0x00000013d7137220 */ /* 0x000fe20000410000 */
[----:B------:R-:W-:Y:S01]  /*6810*/  FMUL.FTZ R4, R4, UR5 ;  /* 0x0000000504047c20 */ /* 0x000fe20008410000 */
[----:B------:R-:W-:Y:S01]  /*6820*/  FMUL.FTZ R0, R0, UR5 ;  /* 0x0000000500007c20 */ /* 0x000fe20008410000 */
[----:B------:R-:W-:Y:S01]  /*6830*/  FMUL.FTZ R9, R149, R8 ;  /* 0x0000000895097220 */ /* 0x000fe20000410000 */
[----:B------:R-:W-:Y:S01]  /*6840*/  F2FP.BF16.F32.PACK_AB R17, R12, R13 ;  /* 0x0000000d0c11723e */ /* 0x000fe200000010ff */
[----:B------:R-:W-:Y:S01]  /*6850*/  FADD.FTZ R16, -R186, R16 ;  /* 0x00000010ba107221 */ /* 0x000fe20000010100 */
[----:B------:R-:W-:Y:S01]  /*6860*/  FMUL.FTZ R137, R223, R20 ;  /* 0x00000014df897220 */ /* 0x000fe20000410000 */
[----:B------:R-:W-:Y:S01]  /*6870*/  FFMA.FTZ R8, -R168, R168, 1 ;  /* 0x3f800000a8087423 */ /* 0x000fe200000101a8 */
[----:B------:R-:W-:Y:S01]  /*6880*/  FMUL.FTZ R13, R11, R5 ;  /* 0x000000050b0d7220 */ /* 0x000fe20000410000 */
[----:B------:R-:W-:Y:S01]  /*6890*/  FFMA.FTZ R6, -R189, R189, 1 ;  /* 0x3f800000bd067423 */ /* 0x000fe200000101bd */
[----:B------:R-:W-:Y:S01]  /*68a0*/  FADD.FTZ R21, -R186, R21 ;  /* 0x00000015ba157221 */ /* 0x000fe20000010100 */
[----:B------:R-:W-:Y:S01]  /*68b0*/  FMUL.FTZ R20, R18, R4 ;  /* 0x0000000412147220 */ /* 0x000fe20000410000 */
[----:B------:R-:W-:Y:S01]  /*68c0*/  FMUL.FTZ R19, R19, R0 ;  /* 0x0000000013137220 */ /* 0x000fe20000410000 */
[----:B------:R-:W-:Y:S01]  /*68d0*/  FFMA.FTZ R5, -R171, R171, 1 ;  /* 0x3f800000ab057423 */ /* 0x000fe200000101ab */
[C---:B------:R-:W-:Y:S01]  /*68e0*/  FADD.FTZ R22, -R187.reuse, R22 ;  /* 0x00000016bb167221 */ /* 0x040fe20000010100 */
[----:B------:R-:W-:Y:S01]  /*68f0*/  FADD.FTZ R23, -R187, R23 ;  /* 0x00000017bb177221 */ /* 0x000fe20000010100 */
[----:B------:R-:W-:Y:S01]  /*6900*/  FFMA.FTZ R4, -R170, R170, 1 ;  /* 0x3f800000aa047423 */ /* 0x000fe200000101aa */
[----:B------:R-:W-:Y:S01]  /*6910*/  FFMA.FTZ R0, -R169, R169, 1 ;  /* 0x3f800000a9007423 */ /* 0x000fe200000101a9 */
[----:B------:R-:W-:Y:S01]  /*6920*/  FMUL.FTZ R134, R224, R16 ;  /* 0x00000010e0867220 */ /* 0x000fe20000410000 */
[----:B------:R-:W-:Y:S01]  /*6930*/  FMUL.FTZ R8, R8, UR5 ;  /* 0x0000000508087c20 */ /* 0x000fe20008410000 */
[----:B------:R-:W-:Y:S01]  /*6940*/  FMUL.FTZ R6, R6, UR5 ;  /* 0x0000000506067c20 */ /* 0x000fe20008410000 */
[----:B------:R-:W-:Y:S01]  /*6950*/  F2FP.BF16.F32.PACK_AB R16, R135, R144 ;  /* 0x000000908710723e */ /* 0x000fe200000010ff */
[----:B------:R-:W-:Y:S01]  /*6960*/  FMUL.FTZ R136, R221, R21 ;  /* 0x00000015dd887220 */ /* 0x000fe20000410000 */
[----:B------:R-:W-:Y:S01]  /*6970*/  FMUL.FTZ R5, R5, UR5 ;  /* 0x0000000505057c20 */ /* 0x000fe20008410000 */
[----:B------:R-:W-:Y:S01]  /*6980*/  FMUL.FTZ R135, R219, R22 ;  /* 0x00000016db877220 */ /* 0x000fe20000410000 */
[----:B------:R-:W-:Y:S01]  /*6990*/  FMUL.FTZ R21, R218, R23 ;  /* 0x00000017da157220 */ /* 0x000fe20000410000 */
[----:B------:R-:W-:Y:S01]  /*69a0*/  FMUL.FTZ R4, R4, UR5 ;  /* 0x0000000504047c20 */ /* 0x000fe20008410000 */
[----:B------:R-:W-:Y:S01]  /*69b0*/  FMUL.FTZ R0, R0, UR5 ;  /* 0x0000000500007c20 */ /* 0x000fe20008410000 */
[----:B------:R-:W-:Y:S01]  /*69c0*/  FMUL.FTZ R12, R134, R8 ;  /* 0x00000008860c7220 */ /* 0x000fe20000410000 */
[----:B------:R-:W-:Y:S01]  /*69d0*/  FMUL.FTZ R7, R137, R6 ;  /* 0x0000000689077220 */ /* 0x000fe20000410000 */
[----:B------:R-:W-:Y:S01]  /*69e0*/  FADD.FTZ R24, -R185, R24 ;  /* 0x00000018b9187221 */ /* 0x000fe20000010100 */
        /* <DEDUP_REMOVED lines=10> */
[----:B------:R-:W-:Y:S01]  /*6a90*/  F2FP.BF16.F32.PACK_AB R14, R14, R10 ;  /* 0x0000000a0e0e723e */ /* 0x000fe200000010ff */
[----:B------:R-:W-:Y:S01]  /*6aa0*/  FMUL.FTZ R10, R228, R24 ;  /* 0x00000018e40a7220 */ /* 0x000fe20000410000 */
[----:B------:R-:W-:Y:S01]  /*6ab0*/  F2FP.BF16.F32.PACK_AB R15, R15, R9 ;  /* 0x000000090f0f723e */ /* 0x000fe200000010ff */
[----:B------:R-:W-:Y:S01]  /*6ac0*/  FMUL.FTZ R6, R6, UR5 ;  /* 0x0000000506067c20 */ /* 0x000fe20008410000 */
[----:B------:R-:W-:Y:S01]  /*6ad0*/  FMUL.FTZ R9, R227, R25 ;  /* 0x00000019e3097220 */ /* 0x000fe20000410000 */
[----:B------:R-:W-:Y:S01]  /*6ae0*/  FMUL.FTZ R5, R5, UR5 ;  /* 0x0000000505057c20 */ /* 0x000fe20008410000 */
[----:B------:R-:W-:Y:S01]  /*6af0*/  FMUL.FTZ R23, R226, R26 ;  /* 0x0000001ae2177220 */ /* 0x000fe20000410000 */
[----:B------:R-:W-:Y:S01]  /*6b00*/  FMUL.FTZ R22, R225, R27 ;  /* 0x0000001be1167220 */ /* 0x000fe20000410000 */
[----:B------:R-:W-:Y:S01]  /*6b10*/  FMUL.FTZ R4, R4, UR5 ;  /* 0x0000000504047c20 */ /* 0x000fe20008410000 */
[----:B------:R-:W-:Y:S01]  /*6b20*/  FMUL.FTZ R0, R0, UR5 ;  /* 0x0000000500007c20 */ /* 0x000fe20008410000 */
        /* <DEDUP_REMOVED lines=10> */
[----:B------:R-:W-:Y:S01]  /*6bd0*/  F2FP.BF16.F32.PACK_AB R13, R13, R12 ;  /* 0x0000000c0d0d723e */ /* 0x000fe200000010ff */
[----:B------:R-:W-:Y:S01]  /*6be0*/  FFMA.FTZ R4, -R158, R158, 1 ;  /* 0x3f8000009e047423 */ /* 0x000fe2000001019e */
[----:B------:R-:W-:Y:S01]  /*6bf0*/  FFMA.FTZ R0, -R157, R157, 1 ;  /* 0x3f8000009d007423 */ /* 0x000fe2000001019d */
[----:B------:R-:W-:Y:S01]  /*6c00*/  F2FP.BF16.F32.PACK_AB R12, R19, R20 ;  /* 0x00000014130c723e */ /* 0x000fe200000010ff */
[----:B------:R-:W-:Y:S01]  /*6c10*/  FMUL.FTZ R19, R233, R28 ;  /* 0x0000001ce9137220 */ /* 0x000fe20000410000 */
[----:B------:R-:W-:Y:S01]  /*6c20*/  FMUL.FTZ R6, R6, UR5 ;  /* 0x0000000506067c20 */ /* 0x000fe20008410000 */
[----:B------:R-:W-:Y:S01]  /*6c30*/  FMUL.FTZ R29, R232, R29 ;  /* 0x0000001de81d7220 */ /* 0x000fe20000410000 */
[----:B------:R-:W-:Y:S01]  /*6c40*/  FMUL.FTZ R5, R5, UR5 ;  /* 0x0000000505057c20 */ /* 0x000fe20008410000 */
[----:B------:R-:W-:Y:S01]  /*6c50*/  FMUL.FTZ R21, R231, R30 ;  /* 0x0000001ee7157220 */ /* 0x000fe20000410000 */
[----:B------:R-:W-:Y:S01]  /*6c60*/  FMUL.FTZ R20, R230, R31 ;  /* 0x0000001fe6147220 */ /* 0x000fe20000410000 */
[----:B------:R-:W-:Y:S01]  /*6c70*/  FMUL.FTZ R4, R4, UR5 ;  /* 0x0000000504047c20 */ /* 0x000fe20008410000 */
[----:B------:R-:W-:Y:S01]  /*6c80*/  FMUL.FTZ R0, R0, UR5 ;  /* 0x0000000500007c20 */ /* 0x000fe20008410000 */
[----:B------:R-:W-:Y:S01]  /*6c90*/  F2FP.BF16.F32.PACK_AB R8, R8, R7 ;  /* 0x000000070808723e */ /* 0x000fe200000010ff */
[----:B------:R-:W-:Y:S01]  /*6ca0*/  FMUL.FTZ R19, R19, R6 ;  /* 0x0000000613137220 */ /* 0x000fe20000410000 */
[----:B------:R-:W-:Y:S01]  /*6cb0*/  F2FP.BF16.F32.PACK_AB R7, R11, R18 ;  /* 0x000000120b07723e */ /* 0x000fe200000010ff */
[----:B------:R-:W-:Y:S01]  /*6cc0*/  FMUL.FTZ R11, R29, R5 ;  /* 0x000000051d0b7220 */ /* 0x000fe20000410000 */
[----:B------:R-:W-:Y:S01]  /*6cd0*/  F2FP.BF16.F32.PACK_AB R6, R9, R10 ;  /* 0x0000000a0906723e */ /* 0x000fe200000010ff */
[----:B------:R-:W-:Y:S01]  /*6ce0*/  FADD.FTZ R32, -R186, R32 ;  /* 0x00000020ba207221 */ /* 0x000fe20000010100 */
[----:B------:R-:W-:Y:S01]  /*6cf0*/  FMUL.FTZ R21, R21, R4 ;  /* 0x0000000415157220 */ /* 0x000fe20000410000 */
[----:B------:R-:W-:Y:S01]  /*6d00*/  FMUL.FTZ R20, R20, R0 ;  /* 0x0000000014147220 */ /* 0x000fe20000410000 */
[----:B------:R-:W-:Y:S01]  /*6d10*/  FFMA.FTZ R9, -R197, R197, 1 ;  /* 0x3f800000c5097423 */ /* 0x000fe200000101c5 */
[----:B------:R-:W-:Y:S01]  /*6d20*/  FFMA.FTZ R5, -R196, R196, 1 ;  /* 0x3f800000c4057423 */ /* 0x000fe200000101c4 */
[----:B------:R-:W-:Y:S01]  /*6d30*/  FADD.FTZ R33, -R186, R33 ;  /* 0x00000021ba217221 */ /* 0x000fe20000010100 */
[C---:B------:R-:W-:Y:S01]  /*6d40*/  FADD.FTZ R34, -R187.reuse, R34 ;  /* 0x00000022bb227221 */ /* 0x040fe20000010100 */
[----:B------:R-:W-:Y:S01]  /*6d50*/  FADD.FTZ R35, -R187, R35 ;  /* 0x00000023bb237221 */ /* 0x000fe20000010100 */
[----:B------:R-:W-:Y:S01]  /*6d60*/  FFMA.FTZ R4, -R195, R195, 1 ;  /* 0x3f800000c3047423 */ /* 0x000fe200000101c3 */
[----:B------:R-:W-:Y:S01]  /*6d70*/  F2FP.BF16.F32.PACK_AB R11, R11, R19 ;  /* 0x000000130b0b723e */ /* 0x000fe200000010ff */
[----:B------:R-:W-:Y:S01]  /*6d80*/  FFMA.FTZ R0, -R194, R194, 1 ;  /* 0x3f800000c2007423 */ /* 0x000fe200000101c2 */
[----:B------:R-:W-:Y:S01]  /*6d90*/  FMUL.FTZ R18, R237, R32 ;  /* 0x00000020ed127220 */ /* 0x000fe20000410000 */
[C---:B------:R-:W-:Y:S01]  /*6da0*/  IADD3 R160, R204.reuse, 0x20, RZ ;  /* 0x00000020cca07810 */ /* 0x040fe20007ffe0ff */
[----:B------:R-:W-:Y:S01]  /*6db0*/  FMUL.FTZ R9, R9, UR5 ;  /* 0x0000000509097c20 */ /* 0x000fe20008410000 */
[----:B------:R-:W-:Y:S01]  /*6dc0*/  FMUL.FTZ R10, R5, UR5 ;  /* 0x00000005050a7c20 */ /* 0x000fe20008410000 */
[----:B------:R-:W-:Y:S01]  /*6dd0*/  IADD3 R161, R204, 0x40, RZ ;  /* 0x00000040cca17810 */ /* 0x000fe20007ffe0ff */
[----:B------:R-:W-:Y:S01]  /*6de0*/  FMUL.FTZ R33, R236, R33 ;  /* 0x00000021ec217220 */ /* 0x000fe20000410000 */
[----:B------:R-:W-:Y:S01]  /*6df0*/  FMUL.FTZ R34, R235, R34 ;  /* 0x00000022eb227220 */ /* 0x000fe20000410000 */
[----:B------:R-:W-:Y:S01]  /*6e00*/  FMUL.FTZ R35, R234, R35 ;  /* 0x00000023ea237220 */ /* 0x000fe20000410000 */
[----:B------:R-:W-:Y:S01]  /*6e10*/  FMUL.FTZ R5, R4, UR5 ;  /* 0x0000000504057c20 */ /* 0x000fe20008410000 */
[----:B------:R-:W-:Y:S01]  /*6e20*/  FMUL.FTZ R0, R0, UR5 ;  /* 0x0000000500007c20 */ /* 0x000fe20008410000 */
[----:B------:R-:W-:Y:S01]  /*6e30*/  FMUL.FTZ R18, R18, R9 ;  /* 0x0000000912127220 */ /* 0x000fe20000410000 */
[----:B------:R-:W-:Y:S01]  /*6e40*/  FMUL.FTZ R4, R33, R10 ;  /* 0x0000000a21047220 */ /* 0x000fe20000410000 */
[----:B------:R-:W-:Y:S01]  /*6e50*/  F2FP.BF16.F32.PACK_AB R10, R20, R21 ;  /* 0x00000015140a723e */ /* 0x000fe200000010ff */
[----:B------:R-:W-:Y:S01]  /*6e60*/  FMUL.FTZ R9, R34, R5 ;  /* 0x0000000522097220 */ /* 0x000fe20000410000 */
[----:B------:R-:W-:Y:S01]  /*6e70*/  F2FP.BF16.F32.PACK_AB R5, R22, R23 ;  /* 0x000000171605723e */ /* 0x000fe200000010ff */
[----:B------:R-:W-:Y:S01]  /*6e80*/  FMUL.FTZ R0, R35, R0 ;  /* 0x0000000023007220 */ /* 0x000fe20000410000 */
[----:B------:R-:W-:Y:S04]  /*6e90*/  F2FP.BF16.F32.PACK_AB R4, R4, R18 ;  /* 0x000000120404723e */ /* 0x000fe800000010ff */
[----:B------:R-:W-:Y:S01]  /*6ea0*/  F2FP.BF16.F32.PACK_AB R0, R0, R9 ;  /* 0x000000090000723e */ /* 0x000fe200000010ff */
[----:B------:R-:W-:Y:S06]  /*6eb0*/  @!P0 BRA `(.L_x_989) ;  /* 0x0000000000c08947 */ /* 0x000fec0003800000 */
        /* <DEDUP_REMOVED lines=18> */
[--C-:B------:R-:W-:Y:S02]  /*6fe0*/  @!P2 IMAD.MOV.U32 R20, RZ, RZ, R207.reuse ;  /* 0x000000ffff14a224 */ /* 0x100fe400078e00cf */
        /* <DEDUP_REMOVED lines=29> */
.L_x_989:
        /* <DEDUP_REMOVED lines=123> */
.L_x_990:
[----:B------:R-:W-:Y:S01]  /*7970*/  LDSM.16.M88.4 R24, [R177] ;  /* 0x00000000b118783b */ /* 0x000fe20000000200 */
[C---:B------:R-:W-:Y:S01]  /*7980*/  LEA R199, P1, R242.reuse, R216, 0x2 ;  /* 0x000000d8f2c77211 */ /* 0x040fe200078210ff */
[----:B------:R-:W-:Y:S02]  /*7990*/  ULOP3.LUT UR8, UR7, 0x1, URZ, 0xc0, !UPT ;  /* 0x0000000107087892 */ /* 0x000fe4000f8ec03f */
[----:B--2---:R-:W1:Y:S01]  /*79a0*/  LDSM.16.MT88.4 R8, [R0+0x9000] ;  /* 0x009000000008783b */ /* 0x004e620000004200 */
[----:B------:R-:W-:Y:S01]  /*79b0*/  LEA.HI.X.SX32 R198, R242, R217, 0x2, P1 ;  /* 0x000000d9f2c67211 */ /* 0x000fe200008f16ff */
[----:B------:R-:W-:Y:S02]  /*79c0*/  UISETP.NE.U32.AND UP0, UPT, UR8, 0x1, UPT ;  /* 0x000000010800788c */ /* 0x000fe4000bf05070 */
[----:B------:R-:W2:Y:S01]  /*79d0*/  LDSM.16.MT88.4 R16, [R0+0xb000] ;  /* 0x00b000000010783b */ /* 0x000ea20000004200 */
[----:B------:R-:W-:Y:S02]  /*79e0*/  UISETP.GT.AND UP2, UPT, UR7, UR22, UPT ;  /* 0x000000160700728c */ /* 0x000fe4000bf44270 */
[----:B------:R-:W-:Y:S01]  /*79f0*/  UIADD3 UR7, UR7, -0x1, URZ ;  /* 0xffffffff07077890 */ /* 0x000fe2000fffe03f */
        /* <DEDUP_REMOVED lines=337> */
[----:B------:R-:W-:Y:S01]  /*8f10*/  @UP0 UIADD3 UR5, UR43, UR44, URZ ;  /* 0x0000002c2b050290 */ /* 0x000fe2000fffe03f */
[----:B------:R-:W-:Y:S01]  /*8f20*/  F2FP.BF16.F32.PACK_AB R11, R11, R108 ;  /* 0x0000006c0b0b723e */ /* 0x000fe200000010ff */
[----:B------:R-:W-:Y:S01]  /*8f30*/  STS [R246+0x200], R20 ;  /* 0x00020014f6007388 */ /* 0x000fe20000000800 */
[----:B------:R-:W-:Y:S01]  /*8f40*/  F2FP.BF16.F32.PACK_AB R10, R10, R110 ;  /* 0x0000006e0a0a723e */ /* 0x000fe200000010ff */
[----:B------:R-:W-:Y:S01]  /*8f50*/  @UP0 ULDC.64 UR8, c[0x0][0x450] ;  /* 0x0001140000080ab9 */ /* 0x000fe20000000a00 */
[----:B------:R-:W-:Y:S01]  /*8f60*/  F2FP.BF16.F32.PACK_AB R9, R9, R116 ;  /* 0x000000740909723e */ /* 0x000fe200000010ff */
[----:B------:R-:W-:Y:S01]  /*8f70*/  STS [R245+0x1000], R23 ;  /* 0x00100017f5007388 */ /* 0x000fe20000000800 */
[----:B------:R-:W-:Y:S01]  /*8f80*/  F2FP.BF16.F32.PACK_AB R8, R8, R118 ;  /* 0x000000760808723e */ /* 0x000fe200000010ff */
[----:B------:R-:W-:Y:S01]  /*8f90*/  @UP0 UIMAD.WIDE.U32 UR12, UR5, UR8, URZ ;  /* 0x00000008050c02a5 */ /* 0x000fe2000f8e003f */
[----:B------:R-:W-:Y:S01]  /*8fa0*/  F2FP.BF16.F32.PACK_AB R5, R5, R128 ;  /* 0x000000800505723e */ /* 0x000fe200000010ff */
[----:B------:R-:W-:Y:S01]  /*8fb0*/  STS [R245+0x1200], R22 ;  /* 0x00120016f5007388 */ /* 0x000fe20000000800 */
[----:B------:R-:W-:Y:S01]  /*8fc0*/  F2FP.BF16.F32.PACK_AB R4, R4, R130 ;  /* 0x000000820404723e */ /* 0x000fe200000010ff */
[----:B------:R-:W-:Y:S01]  /*8fd0*/  @UP0 UIMAD UR5, UR5, UR9, URZ ;  /* 0x00000009050502a4 */ /* 0x000fe2000f8e023f */
[----:B------:R-:W-:Y:S01]  /*8fe0*/  F2FP.BF16.F32.PACK_AB R7, R7, R120 ;  /* 0x000000780707723e */ /* 0x000fe200000010ff */
[----:B------:R-:W-:Y:S01]  /*8ff0*/  STS [R246+0x1000], R19 ;  /* 0x00100013f6007388 */ /* 0x000fe20000000800 */
[----:B------:R-:W-:Y:S01]  /*9000*/  F2FP.BF16.F32.PACK_AB R6, R6, R122 ;  /* 0x0000007a0606723e */ /* 0x000fe200000010ff */
[----:B------:R-:W-:Y:S01]  /*9010*/  @UP0 UIADD3 UR20, UR13, UR5, URZ ;  /* 0x000000050d140290 */ /* 0x000fe2000fffe03f */
[----:B------:R-:W-:Y:S01]  /*9020*/  F2FP.BF16.F32.PACK_AB R3, R3, R124 ;  /* 0x0000007c0303723e */ /* 0x000fe200000010ff */
[----:B------:R-:W-:Y:S01]  /*9030*/  STS [R246+0x1200], R18 ;  /* 0x00120012f6007388 */ /* 0x000fe20000000800 */
[----:B------:R-:W-:Y:S01]  /*9040*/  F2FP.BF16.F32.PACK_AB R0, R0, R126 ;  /* 0x0000007e0000723e */ /* 0x000fe200000010ff */
[----:B------:R-:W-:Y:S01]  /*9050*/  @UP0 UMOV UR19, UR12 ;  /* 0x0000000c00130c82 */ /* 0x000fe20008000000 */
[----:B------:R-:W-:Y:S01]  /*9060*/  F2FP.BF16.F32.PACK_AB R40, R41, R40 ;  /* 0x000000282928723e */ /* 0x000fe200000010ff */
[----:B------:R-:W-:Y:S01]  /*9070*/  STS [R245+0x2000], R17 ;  /* 0x00200011f5007388 */ /* 0x000fe20000000800 */
[----:B------:R-:W-:-:S02]  /*9080*/  F2FP.BF16.F32.PACK_AB R42, R43, R42 ;  /* 0x0000002a2b2a723e */ /* 0x000fc400000010ff */
[----:B------:R-:W-:Y:S01]  /*9090*/  F2FP.BF16.F32.PACK_AB R44, R45, R44 ;  /* 0x0000002c2d2c723e */ /* 0x000fe200000010ff */
[----:B------:R-:W-:Y:S01]  /*90a0*/  STS [R245+0x2200], R16 ;  /* 0x00220010f5007388 */ /* 0x000fe20000000800 */
[----:B------:R-:W-:Y:S02]  /*90b0*/  F2FP.BF16.F32.PACK_AB R46, R47, R46 ;  /* 0x0000002e2f2e723e */ /* 0x000fe400000010ff */
[----:B------:R-:W-:Y:S01]  /*90c0*/  F2FP.BF16.F32.PACK_AB R52, R53, R52 ;  /* 0x000000343534723e */ /* 0x000fe200000010ff */
[----:B------:R-:W-:Y:S01]  /*90d0*/  STS [R246+0x2000], R13 ;  /* 0x0020000df6007388 */ /* 0x000fe20000000800 */
[----:B------:R-:W-:Y:S02]  /*90e0*/  F2FP.BF16.F32.PACK_AB R54, R55, R54 ;  /* 0x000000363736723e */ /* 0x000fe400000010ff */
        /* <DEDUP_REMOVED lines=67> */
.L_x_992:
[----:B------:R-:W-:Y:S01]  /*9520*/  @UP0 UIADD3 UR7, UR43, UR44, URZ ;  /* 0x0000002c2b070290 */ /* 0x000fe2000fffe03f */
[----:B--2---:R-:W-:Y:S01]  /*9530*/  LEA R0, R244, UR4, 0x1 ;  /* 0x00000004f4007c11 */ /* 0x004fe2000f8e08ff */
        /* <DEDUP_REMOVED lines=18> */
.L_x_993:
        /* <DEDUP_REMOVED lines=37> */
[----:B------:R-:W-:Y:S01]  /*98b0*/  IMAD.MOV.U32 R4, RZ, RZ, R8 ;  /* 0x000000ffff047224 */ /* 0x000fe200078e0008 */
[----:B------:R-:W-:Y:S01]  /*98c0*/  MOV R5, R24 ;  /* 0x0000001800057202 */ /* 0x000fe20000000f00 */
[----:B------:R-:W3:Y:S01]  /*98d0*/  LDS.128 R16, [R0+0xd000] ;  /* 0x00d0000000107984 */ /* 0x000ee20000000c00 */
[----:B------:R-:W-:Y:S01]  /*98e0*/  IMAD R25, R26, UR8, RZ ;  /* 0x000000081a197c24 */ /* 0x000fe2000f8e02ff */
[----:B------:R-:W-:Y:S01]  /*98f0*/  ISETP.GE.AND P1, PT, R160, UR15, PT ;  /* 0x0000000fa0007c0c */ /* 0x000fe2000bf26270 */
[----:B------:R-:W-:Y:S01]  /*9900*/  ULDC.64 UR16, c[0x0][0x3f0] ;  /* 0x0000fc0000107ab9 */ /* 0x000fe20000000a00 */
[----:B------:R-:W-:Y:S01]  /*9910*/  IMAD.WIDE.U32 R10, R3, UR8, R4 ;  /* 0x00000008030a7c25 */ /* 0x000fe2000f8e0004 */
[----:B------:R-:W-:-:S03]  /*9920*/  ISETP.GE.AND P0, PT, R161, UR15, PT ;  /* 0x0000000fa1007c0c */ /* 0x000fc6000bf06270 */
[----:B------:R-:W-:Y:S02]  /*9930*/  IMAD R4, R3, UR9, R25 ;  /* 0x0000000903047c24 */ /* 0x000fe4000f8e0219 */
[----:B------:R-:W4:Y:S02]  /*9940*/  @!P2 LDS.128 R12, [R0+0x9000] ;  /* 0x00900000000ca984 */ /* 0x000f240000000c00 */
[----:B------:R-:W-:Y:S01]  /*9950*/  IMAD.IADD R5, R4, 0x1, R11 ;  /* 0x0000000104057824 */ /* 0x000fe200078e020b */
[----:B------:R-:W-:-:S04]  /*9960*/  LEA R4, P5, R10, UR16, 0x1 ;  /* 0x000000100a047c11 */ /* 0x000fc8000f8a08ff */
[----:B------:R-:W-:-:S05]  /*9970*/  LEA.HI.X R5, R10, UR17, R5, 0x1, P5 ;  /* 0x000000110a057c11 */ /* 0x000fca000a8f0c05 */
[----:B--2---:R2:W-:Y:S04]  /*9980*/  @!P1 STG.E.128 desc[UR10][R4.64+0x40], R20 ;  /* 0x0000401404009986 */ /* 0x0045e8000c101d0a */
[----:B---3--:R2:W-:Y:S04]  /*9990*/  @!P0 STG.E.128 desc[UR10][R4.64+0x80], R16 ;  /* 0x0000801004008986 */ /* 0x0085e8000c101d0a */
[----:B----4-:R2:W-:Y:S02]  /*99a0*/  @!P2 STG.E.128 desc[UR10][R4.64], R12 ;  /* 0x0000000c0400a986 */ /* 0x0105e4000c101d0a */
.L_x_995:
[----:B------:R-:W-:Y:S05]  /*99b0*/  BSYNC B0 ;  /* 0x0000000000007941 */ /* 0x000fea0003800000 */
.L_x_994:
[----:B------:R-:W-:Y:S04]  /*99c0*/  BSSY B0, `(.L_x_996) ;  /* 0x0000013000007945 */ /* 0x000fe80003800000 */
[----:B------:R-:W-:Y:S05]  /*99d0*/  @P3 BRA `(.L_x_997) ;  /* 0x0000000000443947 */ /* 0x000fea0003800000 */
[----:B--2---:R-:W-:Y:S01]  /*99e0*/  IADD3 R4, P0, R3, 0x40, RZ ;  /* 0x0000004003047810 */ /* 0x004fe20007f1e0ff */
        /* <DEDUP_REMOVED lines=16> */
.L_x_997:
[----:B------:R-:W-:Y:S05]  /*9af0*/  BSYNC B0 ;  /* 0x0000000000007941 */ /* 0x000fea0003800000 */
.L_x_996:
[----:B--2---:R-:W-:Y:S01]  /*9b00*/  IMAD.U32 R4, RZ, RZ, UR12 ;  /* 0x0000000cff047e24 */ /* 0x004fe2000f8e00ff */
[----:B------:R-:W-:Y:S01]  /*9b10*/  UIMAD UR7, UR7, UR12, URZ ;  /* 0x0000000c070772a4 */ /* 0x000fe2000f8e023f */
[----:B------:R-:W2:Y:S01]  /*9b20*/  LDS.128 R20, [R0+0xf000] ;  /* 0x00f0000000147984 */ /* 0x000ea20000000c00 */
        /* <DEDUP_REMOVED lines=8> */
[----:B-1----:R-:W-:Y:S01]  /*9bb0*/  IMAD.U32 R0, RZ, RZ, UR5 ;  /* 0x00000005ff007e24 */ /* 0x002fe2000f8e00ff */
[----:B------:R-:W-:-:S04]  /*9bc0*/  UIMAD UR5, UR8, UR6, URZ ;  /* 0x00000006080572a4 */ /* 0x000fc8000f8e023f */
[----:B------:R-:W-:Y:S01]  /*9bd0*/  IADD3.X R7, R7, UR18, R0, P0, !PT ;  /* 0x0000001207077c10 */ /* 0x000fe200087fe400 */
[----:B------:R-:W-:Y:S01]  /*9be0*/  UIMAD UR7, UR58, UR7, UR5 ;  /* 0x000000073a0772a4 */ /* 0x000fe2000f8e0205 */
[----:B------:R-:W-:-:S05]  /*9bf0*/  MOV R0, UR6 ;  /* 0x0000000600007c02 */ /* 0x000fca0008000f00 */
[----:B------:R-:W-:-:S05]  /*9c00*/  IMAD.WIDE.U32 R6, R0, UR58, R6 ;  /* 0x0000003a00067c25 */ /* 0x000fca000f8e0006 */
[----:B------:R-:W-:Y:S01]  /*9c10*/  IADD3 R0, R7, UR7, RZ ;  /* 0x0000000707007c10 */ /* 0x000fe2000fffe0ff */
[----:B--2---:R-:W-:Y:S06]  /*9c20*/  @P4 BRA `(.L_x_999) ;  /* 0x0000000000404947 */ /* 0x004fec0003800000 */
        /* <DEDUP_REMOVED lines=16> */
.L_x_999:
[----:B------:R-:W-:Y:S05]  /*9d30*/  BSYNC B0 ;  /* 0x0000000000007941 */ /* 0x000fea0003800000 */
.L_x_998:
        /* <DEDUP_REMOVED lines=18> */
.L_x_973:
[----:B------:R-:W-:Y:S05]  /*9e60*/  BSYNC B1 ;  /* 0x0000000000017941 */ /* 0x000fea0003800000 */
.L_x_959:
[----:B------:R-:W-:Y:S01]  /*9e70*/  R2UR UR6, R252 ;  /* 0x00000000fc0672ca */ /* 0x000fe200000e0000 */
[----:B------:R-:W-:Y:S02]  /*9e80*/  ULDC UR5, c[0x0][0xc] ;  /* 0x0000030000057ab9 */ /* 0x000fe40000000800 */
[----:B------:R-:W-:-:S10]  /*9e90*/  UIADD3 UR40, UR5, UR40, URZ ;  /* 0x0000002805287290 */ /* 0x000fd4000fffe03f */
[----:B------:R-:W-:-:S06]  /*9ea0*/  UISETP.GE.AND UP0, UPT, UR40, UR6, UPT ;  /* 0x000000062800728c */ /* 0x000fcc000bf06270 */
[----:B------:R-:W-:-:S13]  /*9eb0*/  PLOP3.LUT P0, PT, PT, PT, UP0, 0x80, 0x0 ;  /* 0x000000000000781c */ /* 0x000fda0003f0f008 */
[----:B------:R-:W-:Y:S05]  /*9ec0*/  @P0 BRA `(.L_x_1000) ;  /* 0x0000000000040947 */ /* 0x000fea0003800000 */
[----:B------:R-:W-:Y:S05]  /*9ed0*/  BRA `(.L_x_1001) ;  /* 0xffffff6c004c7947 */ /* 0x000fea000383ffff */
.L_x_1000:
[----:B------:R-:W-:Y:S05]  /*9ee0*/  EXIT ;  /* 0x000000000000794d */ /* 0x000fea0003800000 */
.L_x_1002:
        /* <DEDUP_REMOVED lines=9> */
.L_x_1308:


//--------------------- .text._ZN5flash44flash_bwd_dq_dk_dv_loop_seqk_parallel_kernelI23Flash_bwd_kernel_traitsILi96ELi64ELi128ELi8ELi2ELi4ELi4ELb0ELb0EN7cutlass10bfloat16_tE19Flash_kernel_traitsILi96ELi64ELi128ELi8ES3_EELb1ELb0ELb0ELb0ELb1ELb1ELb0EEEvNS_16Flash_bwd_paramsE --------------------------
	.section	.text._ZN5flash44flash_bwd_dq_dk_dv_loop_seqk_parallel_kernelI23Flash_bwd_kernel_traitsILi96ELi64ELi128ELi8ELi2ELi4ELi4ELb0ELb0EN7cutlass10bfloat16_tE19Flash_kernel_traitsILi96ELi64ELi128ELi8ES3_EELb1ELb0ELb0ELb0ELb1ELb1ELb0EEEvNS_16Flash_bwd_paramsE,"ax",@progbits
	.align	128
        .global         _ZN5flash44flash_bwd_dq_dk_dv_loop_seqk_parallel_kernelI23Flash_bwd_kernel_traitsILi96ELi64ELi128ELi8ELi2ELi4ELi4ELb0ELb0EN7cutlass10bfloat16_tE19Flash_kernel_traitsILi96ELi64ELi128ELi8ES3_EELb1ELb0ELb0ELb0ELb1ELb1ELb0EEEvNS_16Flash_bwd_paramsE
        .type           _ZN5flash44flash_bwd_dq_dk_dv_loop_seqk_parallel_kernelI23Flash_bwd_kernel_traitsILi96ELi64ELi128ELi8ELi2ELi4ELi4ELb0ELb0EN7cutlass10bfloat16_tE19Flash_kernel_traitsILi96ELi64ELi128ELi8ES3_EELb1ELb0ELb0ELb0ELb1ELb1ELb0EEEvNS_16Flash_bwd_paramsE,@function
        .size           _ZN5flash44flash_bwd_dq_dk_dv_loop_seqk_parallel_kernelI23Flash_bwd_kernel_traitsILi96ELi64ELi128ELi8ELi2ELi4ELi4ELb0ELb0EN7cutlass10bfloat16_tE19Flash_kernel_traitsILi96ELi64ELi128ELi8ES3_EELb1ELb0ELb0ELb0ELb1ELb1ELb0EEEvNS_16Flash_bwd_paramsE,(.L_x_1309 - _ZN5flash44flash_bwd_dq_dk_dv_loop_seqk_parallel_kernelI23Flash_bwd_kernel_traitsILi96ELi64ELi128ELi8ELi2ELi4ELi4ELb0ELb0EN7cutlass10bfloat16_tE19Flash_kernel_traitsILi96ELi64ELi128ELi8ES3_EELb1ELb0ELb0ELb0ELb1ELb1ELb0EEEvNS_16Flash_bwd_paramsE)
        .other          _ZN5flash44flash_bwd_dq_dk_dv_loop_seqk_parallel_kernelI23Flash_bwd_kernel_traitsILi96ELi64ELi128ELi8ELi2ELi4ELi4ELb0ELb0EN7cutlass10bfloat16_tE19Flash_kernel_traitsILi96ELi64ELi128ELi8ES3_EELb1ELb0ELb0ELb0ELb1ELb1ELb0EEEvNS_16Flash_bwd_paramsE,@"STO_CUDA_ENTRY STV_DEFAULT"
_ZN5flash44flash_bwd_dq_dk_dv_loop_seqk_parallel_kernelI23Flash_bwd_kernel_traitsILi96ELi64ELi128ELi8ELi2ELi4ELi4ELb0ELb0EN7cutlass10bfloat16_tE19Flash_kernel_traitsILi96ELi64ELi128ELi8ES3_EELb1ELb0ELb0ELb0ELb1ELb1ELb0EEEvNS_16Flash_bwd_paramsE:
.text._ZN5flash44flash_bwd_dq_dk_dv_loop_seqk_parallel_kernelI23Flash_bwd_kernel_traitsILi96ELi64ELi128ELi8ELi2ELi4ELi4ELb0ELb0EN7cutlass10bfloat16_tE19Flash_kernel_traitsILi96ELi64ELi128ELi8ES3_EELb1ELb0ELb0ELb0ELb1ELb1ELb0EEEvNS_16Flash_bwd_paramsE:
[----:B------:R-:W-:Y:S08]  /*0000*/  LDC R1, c[0x0][0x28] ;  /* 0x00000a00ff017b82 */ /* 0x000ff00000000800 */
[----:B------:R-:W1:Y:S01]  /*0010*/  S2UR UR48, SR_CTAID.X ;  /* 0x00000000003079c3 */ /* 0x000e620000002500 */
[----:B------:R-:W-:Y:S02]  /*0020*/  ULDC UR4, c[0x0][0x2c8] ;  /* 0x0000b20000047ab9 */ /* 0x000fe40000000800 */
[----:B------:R-:W-:-:S04]  /*0030*/  UIADD3 UR5, UR4, 0x7f, URZ ;  /* 0x0000007f04057890 */ /* 0x000fc8000fffe03f */
[----:B------:R-:W-:-:S04]  /*0040*/  USHF.R.S32.HI UR4, URZ, 0x1f, UR5 ;  /* 0x0000001f3f047899 */ /* 0x000fc80008011405 */
[----:B------:R-:W-:-:S04]  /*0050*/  ULEA.HI UR4, UR4, UR5, URZ, 0x7 ;  /* 0x0000000504047291 */ /* 0x000fc8000f8f383f */
[----:B------:R-:W-:-:S04]  /*0060*/  USHF.R.S32.HI UR4, URZ, 0x7, UR4 ;  /* 0x000000073f047899 */ /* 0x000fc80008011404 */
        /* <DEDUP_REMOVED lines=12> */
[----:B------:R-:W3:Y:S08]  /*0130*/  S2UR UR54, SR_CTAID.Z ;  /* 0x00000000003679c3 */ /* 0x000ef00000002700 */
[----:B------:R-:W4:Y:S08]  /*0140*/  S2UR UR56, SR_CTAID.Z ;  /* 0x00000000003879c3 */ /* 0x000f300000002700 */
[----:B------:R-:W5:Y:S01]  /*0150*/  S2UR UR55, SR_CTAID.Y ;  /* 0x00000000003779c3 */ /* 0x000f620000002600 */
[----:B--2---:R-:W-:Y:S01]  /*0160*/  ULEA UR4, UR4, UR5, 0x18 ;  /* 0x0000000504047291 */ /* 0x004fe2000f8ec03f */
[----:B-1----:R-:W-:-:S06]  /*0170*/  SHF.R.S32.HI R6, RZ, 0x1f, R11 ;  /* 0x0000001fff067819 */ /* 0x002fcc000001140b */
[----:B------:R-:W1:Y:S01]  /*0180*/  S2UR UR52, SR_CTAID.Y ;  /* 0x00000000003479c3 */ /* 0x000e620000002600 */
[----:B---3--:R-:W-:Y:S01]  /*0190*/  USHF.R.S32.HI UR5, URZ, 0x1f, UR54 ;  /* 0x0000001f3f057899 */ /* 0x008fe20008011436 */
[CC--:B------:R-:W-:Y:S02]  /*01a0*/  LEA.HI R185, R6.reuse, R11.reuse, RZ, 0x5 ;  /* 0x0000000b06b97211 */ /* 0x0c0fe400078f28ff */
[----:B------:R-:W-:Y:S02]  /*01b0*/  LEA.HI R4, R6, R11, RZ, 0x4 ;  /* 0x0000000b06047211 */ /* 0x000fe400078f20ff */
[----:B------:R-:W-:Y:S01]  /*01c0*/  LOP3.LUT R2, R185, 0xffffffe0, RZ, 0xc0, !PT ;  /* 0xffffffe0b9027812 */ /* 0x000fe200078ec0ff */
[----:B----4-:R-:W-:Y:S01]  /*01d0*/  USHF.R.S32.HI UR6, URZ, 0x1f, UR56 ;  /* 0x0000001f3f067899 */ /* 0x010fe20008011438 */
[----:B------:R-:W-:Y:S01]  /*01e0*/  SHF.R.S32.HI R3, RZ, 0x4, R4 ;  /* 0x00000004ff037819 */ /* 0x000fe20000011404 */
[----:B------:R-:W-:Y:S01]  /*01f0*/  IMAD.U32 R193, RZ, RZ, UR5 ;  /* 0x00000005ffc17e24 */ /* 0x000fe2000f8e00ff */
[C---:B------:R-:W-:Y:S01]  /*0200*/  LOP3.LUT R12, R4.reuse, 0xfffffff0, RZ, 0xc0, !PT ;  /* 0xfffffff0040c7812 */ /* 0x040fe200078ec0ff */
[C---:B------:R-:W-:Y:S01]  /*0210*/  IMAD.IADD R7, R11.reuse, 0x1, -R2 ;  /* 0x000000010b077824 */ /* 0x040fe200078e0a02 */
[----:B------:R-:W-:Y:S01]  /*0220*/  LEA.HI R4, R4, R3, RZ, 0x1 ;  /* 0x0000000304047211 */ /* 0x000fe200078f08ff */
[----:B------:R-:W-:Y:S01]  /*0230*/  IMAD.U32 R192, RZ, RZ, UR6 ;  /* 0x00000006ffc07e24 */ /* 0x000fe2000f8e00ff */
[-C--:B------:R-:W-:Y:S01]  /*0240*/  LEA.HI R13, R6, R11.reuse, RZ, 0x2 ;  /* 0x0000000b060d7211 */ /* 0x080fe200078f10ff */
[----:B------:R-:W-:Y:S01]  /*0250*/  IMAD.IADD R12, R11, 0x1, -R12 ;  /* 0x000000010b0c7824 */ /* 0x000fe200078e0a0c */
[----:B------:R-:W-:Y:S01]  /*0260*/  LOP3.LUT R4, R4, 0xfffffffe, RZ, 0xc0, !PT ;  /* 0xfffffffe04047812 */ /* 0x000fe200078ec0ff */
[----:B-----5:R-:W-:Y:S01]  /*0270*/  USHF.R.S32.HI UR5, URZ, 0x1f, UR55 ;  /* 0x0000001f3f057899 */ /* 0x020fe20008011437 */
[----:B------:R-:W-:Y:S01]  /*0280*/  LEA.HI R15, R6, R11, RZ, 0x3 ;  /* 0x0000000b060f7211 */ /* 0x000fe200078f18ff */
[----:B------:R-:W-:Y:S01]  /*0290*/  UIADD3 UR6, UR4, 0x15000, URZ ;  /* 0x0001500004067890 */ /* 0x000fe2000fffe03f */
[----:B------:R-:W-:Y:S01]  /*02a0*/  SHF.R.S32.HI R2, RZ, 0x1f, R7 ;  /* 0x0000001fff027819 */ /* 0x000fe20000011407 */
[----:B------:R-:W-:Y:S01]  /*02b0*/  IMAD.IADD R4, R3, 0x1, -R4 ;  /* 0x0000000103047824 */ /* 0x000fe200078e0a04 */
[----:B------:R-:W-:Y:S01]  /*02c0*/  SHF.R.S32.HI R186, RZ, 0x2, R13 ;  /* 0x00000002ffba7819 */ /* 0x000fe2000001140d */
[----:B------:R-:W-:Y:S01]  /*02d0*/  IMAD.U32 R191, RZ, RZ, UR5 ;  /* 0x00000005ffbf7e24 */ /* 0x000fe2000f8e00ff */
[----:B------:R-:W-:Y:S01]  /*02e0*/  LOP3.LUT R10, R15, 0xfffffff8, RZ, 0xc0, !PT ;  /* 0xfffffff80f0a7812 */ /* 0x000fe200078ec0ff */
[C---:B------:R-:W-:Y:S01]  /*02f0*/  IMAD.SHL.U32 R180, R4.reuse, 0x8, RZ ;  /* 0x0000000804b47824 */ /* 0x040fe200078e00ff */
[--C-:B------:R-:W-:Y:S01]  /*0300*/  SHF.R.S32.HI R184, RZ, 0x5, R185.reuse ;  /* 0x00000005ffb87819 */ /* 0x100fe200000114b9 */
[----:B------:R-:W-:Y:S01]  /*0310*/  IMAD.SHL.U32 R179, R4, 0x10, RZ ;  /* 0x0000001004b37824 */ /* 0x000fe200078e00ff */
[----:B------:R-:W-:Y:S01]  /*0320*/  SHF.R.S32.HI R5, RZ, 0x1f, R185 ;  /* 0x0000001fff057819 */ /* 0x000fe200000114b9 */
[----:B------:R-:W-:Y:S01]  /*0330*/  IMAD.IADD R10, R11, 0x1, -R10 ;  /* 0x000000010b0a7824 */ /* 0x000fe200078e0a0a */
[----:B------:R-:W-:Y:S01]  /*0340*/  LEA.HI R2, R2, R7, RZ, 0x2 ;  /* 0x0000000702027211 */ /* 0x000fe200078f10ff */
[----:B------:R-:W-:Y:S01]  /*0350*/  UIADD3 UR5, UR4, 0x9000, URZ ;  /* 0x0000900004057890 */ /* 0x000fe2000fffe03f */
[C---:B------:R-:W-:Y:S01]  /*0360*/  LOP3.LUT R0, R13.reuse, 0xfffffffc, RZ, 0xc0, !PT ;  /* 0xfffffffc0d007812 */ /* 0x040fe200078ec0ff */
[----:B-1----:R-:W-:Y:S01]  /*0370*/  UIMAD.WIDE UR8, UR52, 0x80, URZ ;  /* 0x00000080340878a5 */ /* 0x002fe2000f8e023f */
[----:B------:R-:W-:Y:S01]  /*0380*/  LEA.HI R3, R13, R186, RZ, 0x1 ;  /* 0x000000ba0d037211 */ /* 0x000fe200078f08ff */
[----:B------:R-:W-:Y:S01]  /*0390*/  USHF.R.S32.HI UR57, URZ, 0x1f, UR52 ;  /* 0x0000001f3f397899 */ /* 0x000fe20008011434 */
[----:B------:R-:W-:-:S02]  /*03a0*/  SHF.R.S32.HI R7, RZ, 0x3, R15 ;  /* 0x00000003ff077819 */ /* 0x000fc4000001140f */
[CC--:B------:R-:W-:Y:S01]  /*03b0*/  LEA.HI R183, R6.reuse, R11.reuse, RZ, 0x6 ;  /* 0x0000000b06b77211 */ /* 0x0c0fe200078f30ff */
[----:B------:R-:W-:Y:S01]  /*03c0*/  IMAD.U32 R194, RZ, RZ, UR8 ;  /* 0x00000008ffc27e24 */ /* 0x000fe2000f8e00ff */
[-C--:B------:R-:W-:Y:S01]  /*03d0*/  LEA.HI R185, R185, R184.reuse, RZ, 0x1 ;  /* 0x000000b8b9b97211 */ /* 0x080fe200078f08ff */
[----:B------:R-:W-:Y:S01]  /*03e0*/  IMAD.SHL.U32 R7, R7, 0x40, RZ ;  /* 0x0000004007077824 */ /* 0x000fe200078e00ff */
[----:B------:R-:W-:Y:S01]  /*03f0*/  LEA.HI R5, R5, R184, RZ, 0x2 ;  /* 0x000000b805057211 */ /* 0x000fe200078f10ff */
[----:B------:R-:W-:Y:S01]  /*0400*/  IMAD.U32 R195, RZ, RZ, UR9 ;  /* 0x00000009ffc37e24 */ /* 0x000fe2000f8e00ff */
[----:B------:R-:W-:Y:S01]  /*0410*/  LEA.HI R6, R6, R11, RZ, 0x7 ;  /* 0x0000000b06067211 */ /* 0x000fe200078f38ff */
[----:B------:R-:W-:Y:S01]  /*0420*/  IMAD.IADD R11, R11, 0x1, -R0 ;  /* 0x000000010b0b7824 */ /* 0x000fe200078e0a00 */
[----:B------:R-:W-:Y:S02]  /*0430*/  LOP3.LUT R3, R3, 0x7fffffe, RZ, 0xc0, !PT ;  /* 0x07fffffe03037812 */ /* 0x000fe400078ec0ff */
[----:B------:R-:W-:Y:S01]  /*0440*/  SHF.R.S32.HI R13, RZ, 0x1f, R13 ;  /* 0x0000001fff0d7819 */ /* 0x000fe2000001140d */
[----:B------:R-:W-:Y:S01]  /*0450*/  IMAD.SHL.U32 R188, R11, 0x8, RZ ;  /* 0x000000080bbc7824 */ /* 0x000fe200078e00ff */
[----:B------:R-:W-:Y:S01]  /*0460*/  LOP3.LUT R185, R185, 0xfffffffe, RZ, 0xc0, !PT ;  /* 0xfffffffeb9b97812 */ /* 0x000fe200078ec0ff */
[----:B------:R-:W-:Y:S01]  /*0470*/  IMAD.IADD R3, R186, 0x1, -R3 ;  /* 0x00000001ba037824 */ /* 0x000fe200078e0a03 */
[----:B------:R-:W-:Y:S01]  /*0480*/  LOP3.LUT R5, R5, 0xfffffffc, RZ, 0xc0, !PT ;  /* 0xfffffffc05057812 */ /* 0x000fe200078ec0ff */
[----:B------:R-:W-:Y:S01]  /*0490*/  IMAD.SHL.U32 R11, R11, 0x2, RZ ;  /* 0x000000020b0b7824 */ /* 0x000fe200078e00ff */
[----:B------:R-:W-:Y:S01]  /*04a0*/  LOP3.LUT R7, R7, 0xc0, RZ, 0xc0, !PT ;  /* 0x000000c007077812 */ /* 0x000fe200078ec0ff */
[C---:B------:R-:W-:Y:S01]  /*04b0*/  IMAD.IADD R185, R184.reuse, 0x1, -R185 ;  /* 0x00000001b8b97824 */ /* 0x040fe200078e0ab9 */
[----:B------:R-:W-:Y:S01]  /*04c0*/  LEA.HI R13, R13, R186, RZ, 0x3 ;  /* 0x000000ba0d0d7211 */ /* 0x000fe200078f18ff */
[----:B------:R-:W-:Y:S01]  /*04d0*/  IMAD.IADD R16, R184, 0x1, -R5 ;  /* 0x00000001b8107824 */ /* 0x000fe200078e0a05 */
[----:B------:R-:W-:Y:S01]  /*04e0*/  LEA.HI R14, R10, R10, RZ, 0x1 ;  /* 0x0000000a0a0e7211 */ /* 0x000fe200078f08ff */
[----:B------:R-:W-:Y:S01]  /*04f0*/  IMAD R184, R184, 0x8, R3 ;  /* 0x00000008b8b87824 */ /* 0x000fe200078e0203 */
[----:B------:R-:W-:Y:S01]  /*0500*/  SHF.R.U32.HI R3, RZ, 0x3, R7 ;  /* 0x00000003ff037819 */ /* 0x000fe20000011607 */
[----:B------:R-:W-:Y:S01]  /*0510*/  IMAD R197, R16, 0x200, R11 ;  /* 0x0000020010c57824 */ /* 0x000fe200078e020b */
[----:B------:R-:W-:-:S02]  /*0520*/  LOP3.LUT R8, R7, 0x18, R188, 0xf8, !PT ;  /* 0x0000001807087812 */ /* 0x000fc400078ef8bc */
[----:B------:R-:W-:Y:S02]  /*0530*/  LOP3.LUT R13, R13, 0xfffffff8, RZ, 0xc0, !PT ;  /* 0xfffffff80d0d7812 */ /* 0x000fe400078ec0ff */
[----:B------:R-:W-:Y:S02]  /*0540*/  LEA.HI R9, R12, R12, RZ, 0x1 ;  /* 0x0000000c0c097211 */ /* 0x000fe400078f08ff */
[----:B------:R-:W-:Y:S01]  /*0550*/  SHF.R.S32.HI R183, RZ, 0x6, R183 ;  /* 0x00000006ffb77819 */ /* 0x000fe200000114b7 */
[----:B------:R-:W-:Y:S01]  /*0560*/  IMAD.IADD R13, R186, 0x1, -R13 ;  /* 0x00000001ba0d7824 */ /* 0x000fe200078e0a0d */
[----:B------:R-:W-:Y:S02]  /*0570*/  LOP3.LUT R5, R14, 0x7fffffe, RZ, 0xc0, !PT ;  /* 0x07fffffe0e057812 */ /* 0x000fe400078ec0ff */
[----:B------:R-:W-:Y:S01]  /*0580*/  LOP3.LUT R3, R8, R3, RZ, 0x3c, !PT ;  /* 0x0000000308037212 */ /* 0x000fe200078e3cff */
[----:B------:R-:W-:Y:S01]  /*0590*/  IMAD R177, R183, 0x4, R4 ;  /* 0x00000004b7b17824 */ /* 0x000fe200078e0204 */
[----:B------:R-:W-:Y:S01]  /*05a0*/  SHF.R.S32.HI R8, RZ, 0x1, R9 ;  /* 0x00000001ff087819 */ /* 0x000fe20000011409 */
[----:B------:R-:W-:Y:S01]  /*05b0*/  IMAD.IADD R0, R10, 0x1, -R5 ;  /* 0x000000010a007824 */ /* 0x000fe200078e0a05 */
[----:B------:R-:W-:Y:S01]  /*05c0*/  SHF.R.S32.HI R7, RZ, 0x1f, R9 ;  /* 0x0000001fff077819 */ /* 0x000fe20000011409 */
[----:B------:R-:W-:Y:S01]  /*05d0*/  IMAD.U32 R184, R184, 0x20, R3 ;  /* 0x00000020b8b87824 */ /* 0x000fe200078e0003 */
[----:B------:R-:W-:Y:S01]  /*05e0*/  LOP3.LUT R9, R9, 0x7fffffe, RZ, 0xc0, !PT ;  /* 0x07fffffe09097812 */ /* 0x000fe200078ec0ff */
[----:B------:R-:W-:Y:S01]  /*05f0*/  IMAD.SHL.U32 R10, R10, 0x40, RZ ;  /* 0x000000400a0a7824 */ /* 0x000fe200078e00ff */
[----:B------:R-:W-:Y:S01]  /*0600*/  LEA.HI R7, R7, R8, RZ, 0x2 ;  /* 0x0000000807077211 */ /* 0x000fe200078f10ff */
[----:B------:R-:W-:Y:S01]  /*0610*/  IMAD R177, R177, 0x8, R0 ;  /* 0x00000008b1b17824 */ /* 0x000fe200078e0200 */
[----:B------:R-:W-:Y:S01]  /*0620*/  LOP3.LUT R3, R13, 0x1, RZ, 0xc0, !PT ;  /* 0x000000010d037812 */ /* 0x000fe200078ec0ff */
[----:B------:R-:W-:Y:S01]  /*0630*/  IMAD.IADD R0, R12, 0x1, -R9 ;  /* 0x000000010c007824 */ /* 0x000fe200078e0a09 */
[----:B------:R-:W-:Y:S01]  /*0640*/  SHF.R.S32.HI R17, RZ, 0x1f, R12 ;  /* 0x0000001fff117819 */ /* 0x000fe2000001140c */
[----:B------:R-:W-:Y:S01]  /*0650*/  IMAD.SHL.U32 R9, R16, 0x10, RZ ;  /* 0x0000001010097824 */ /* 0x000fe200078e00ff */
[----:B------:R-:W-:-:S02]  /*0660*/  LOP3.LUT R7, R7, 0xfffffffc, RZ, 0xc0, !PT ;  /* 0xfffffffc07077812 */ /* 0x000fc400078ec0ff */
[----:B------:R-:W-:Y:S02]  /*0670*/  ISETP.NE.U32.AND P5, PT, R3, 0x1, PT ;  /* 0x000000010300780c */ /* 0x000fe40003fa5070 */
[----:B------:R-:W-:Y:S01]  /*0680*/  LEA.HI R3, R13, R13, RZ, 0x1 ;  /* 0x0000000d0d037211 */ /* 0x000fe200078f08ff */
[----:B------:R-:W-:Y:S01]  /*0690*/  IMAD.IADD R7, R8, 0x1, -R7 ;  /* 0x0000000108077824 */ /* 0x000fe200078e0a07 */
[----:B------:R-:W-:Y:S02]  /*06a0*/  LEA.HI R17, R17, R12, RZ, 0x3 ;  /* 0x0000000c11117211 */ /* 0x000fe400078f18ff */
[----:B------:R-:W-:Y:S02]  /*06b0*/  LOP3.LUT R10, R10, 0x1c0, RZ, 0xc0, !PT ;  /* 0x000001c00a0a7812 */ /* 0x000fe400078ec0ff */
[----:B------:R-:W-:Y:S02]  /*06c0*/  LOP3.LUT R8, R3, 0x3fffffe, RZ, 0xc0, !PT ;  /* 0x03fffffe03087812 */ /* 0x000fe400078ec0ff */
[----:B------:R-:W-:-:S02]  /*06d0*/  LOP3.LUT R5, R17, 0xfffffff8, RZ, 0xc0, !PT ;  /* 0xfffffff811057812 */ /* 0x000fc400078ec0ff */
[----:B------:R-:W-:Y:S01]  /*06e0*/  LOP3.LUT R9, R10, 0x30, R9, 0xf8, !PT ;  /* 0x000000300a097812 */ /* 0x000fe200078ef809 */
[----:B------:R-:W-:Y:S01]  /*06f0*/  IMAD.IADD R8, R13, 0x1, -R8 ;  /* 0x000000010d087824 */ /* 0x000fe200078e0a08 */
[----:B------:R-:W-:Y:S01]  /*0700*/  SHF.R.S32.HI R14, RZ, 0x1, R14 ;  /* 0x00000001ff0e7819 */ /* 0x000fe2000001140e */
[----:B------:R-:W-:Y:S01]  /*0710*/  IMAD.IADD R5, R12, 0x1, -R5 ;  /* 0x000000010c057824 */ /* 0x000fe200078e0a05 */
[----:B------:R-:W-:Y:S01]  /*0720*/  LOP3.LUT R9, R9, 0x8, R15, 0xf8, !PT ;  /* 0x0000000809097812 */ /* 0x000fe200078ef80f */
[----:B------:R-:W-:Y:S01]  /*0730*/  IMAD R197, R8, 0x20, R197 ;  /* 0x0000002008c57824 */ /* 0x000fe200078e02c5 */
[----:B------:R-:W-:Y:S01]  /*0740*/  SHF.R.U32.HI R10, RZ, 0x3, R10 ;  /* 0x00000003ff0a7819 */ /* 0x000fe2000001160a */
[----:B------:R-:W-:Y:S01]  /*0750*/  IMAD.SHL.U32 R8, R5, 0x40, RZ ;  /* 0x0000004005087824 */ /* 0x000fe200078e00ff */
[C---:B------:R-:W-:Y:S01]  /*0760*/  LOP3.LUT P6, RZ, R14.reuse, 0x2, RZ, 0xc0, !PT ;  /* 0x000000020eff7812 */ /* 0x040fe200078cc0ff */
[----:B------:R-:W-:Y:S01]  /*0770*/  IMAD.SHL.U32 R12, R183, 0x20, RZ ;  /* 0x00000020b70c7824 */ /* 0x000fe200078e00ff */
[C---:B------:R-:W-:Y:S01]  /*0780*/  LOP3.LUT P4, RZ, R13.reuse, 0x2, RZ, 0xc0, !PT ;  /* 0x000000020dff7812 */ /* 0x040fe2000788c0ff */
[----:B------:R-:W-:Y:S01]  /*0790*/  IMAD.SHL.U32 R13, R13, 0x40, RZ ;  /* 0x000000400d0d7824 */ /* 0x000fe200078e00ff */
[----:B------:R-:W-:Y:S01]  /*07a0*/  SHF.R.S32.HI R3, RZ, 0x1, R3 ;  /* 0x00000001ff037819 */ /* 0x000fe20000011403 */
[----:B------:R-:W-:Y:S01]  /*07b0*/  IMAD.SHL.U32 R14, R14, 0x40, RZ ;  /* 0x000000400e0e7824 */ /* 0x000fe200078e00ff */
[----:B------:R-:W-:-:S02]  /*07c0*/  LOP3.LUT R9, R9, R10, RZ, 0x3c, !PT ;  /* 0x0000000a09097212 */ /* 0x000fc400078e3cff */
[----:B------:R-:W-:Y:S01]  /*07d0*/  R2P PR, R5, 0x6 ;  /* 0x0000000605007804 */ /* 0x000fe20000000000 */
[----:B------:R-:W-:Y:S01]  /*07e0*/  IMAD.SHL.U32 R5, R7, 0x40, RZ ;  /* 0x0000004007057824 */ /* 0x000fe200078e00ff */
[C---:B------:R-:W-:Y:S01]  /*07f0*/  LOP3.LUT P3, RZ, R3.reuse, 0x2, RZ, 0xc0, !PT ;  /* 0x0000000203ff7812 */ /* 0x040fe2000786c0ff */
[----:B------:R-:W-:Y:S01]  /*0800*/  IMAD.SHL.U32 R3, R3, 0x40, RZ ;  /* 0x0000004003037824 */ /* 0x000fe200078e00ff */
[----:B------:R-:W-:Y:S01]  /*0810*/  SHF.R.S32.HI R17, RZ, 0x3, R17 ;  /* 0x00000003ff117819 */ /* 0x000fe20000011411 */
[----:B------:R-:W-:Y:S01]  /*0820*/  IMAD R174, R4, 0x200, R9 ;  /* 0x0000020004ae7824 */ /* 0x000fe200078e0209 */
[----:B------:R-:W-:Y:S02]  /*0830*/  SHF.R.S32.HI R6, RZ, 0x7, R6 ;  /* 0x00000007ff067819 */ /* 0x000fe40000011406 */
[----:B------:R-:W-:Y:S01]  /*0840*/  LOP3.LUT R9, R8, 0x1c0, RZ, 0xc0, !PT ;  /* 0x000001c008097812 */ /* 0x000fe200078ec0ff */
[----:B------:R-:W-:Y:S01]  /*0850*/  IMAD R178, R16, 0x2, R17 ;  /* 0x0000000210b27824 */ /* 0x000fe200078e0211 */
[----:B------:R-:W-:Y:S01]  /*0860*/  LOP3.LUT R13, R13, 0x1c0, RZ, 0xc0, !PT ;  /* 0x000001c00d0d7812 */ /* 0x000fe200078ec0ff */
[C---:B------:R-:W-:Y:S01]  /*0870*/  IMAD R16, R6.reuse, 0x1000, R11 ;  /* 0x0000100006107824 */ /* 0x040fe200078e020b */
[----:B------:R-:W-:Y:S01]  /*0880*/  LOP3.LUT R4, R3, 0xc0, RZ, 0xc0, !PT ;  /* 0x000000c003047812 */ /* 0x000fe200078ec0ff */
[----:B------:R-:W-:Y:S01]  /*0890*/  IMAD.SHL.U32 R6, R6, 0x8, RZ ;  /* 0x0000000806067824 */ /* 0x000fe200078e00ff */
[----:B------:R-:W-:Y:S01]  /*08a0*/  LOP3.LUT R180, R180, 0x8, RZ, 0xc0, !PT ;  /* 0x00000008b4b47812 */ /* 0x000fe200078ec0ff */
[----:B------:R-:W-:Y:S01]  /*08b0*/  IMAD R0, R17, 0x8, R0 ;  /* 0x0000000811007824 */ /* 0x000fe200078e0200 */
[----:B------:R-:W-:Y:S01]  /*08c0*/  SHF.R.U32.HI R3, RZ, 0x3, R9 ;  /* 0x00000003ff037819 */ /* 0x000fe20000011609 */
[----:B------:R-:W-:Y:S01]  /*08d0*/  IMAD R11, R185, 0x400, R16 ;  /* 0x00000400b90b7824 */ /* 0x000fe200078e0210 */
[----:B------:R-:W-:Y:S01]  /*08e0*/  LOP3.LUT R12, R13, 0x20, R12, 0xf8, !PT ;  /* 0x000000200d0c7812 */ /* 0x000fe200078ef80c */
[----:B------:R-:W-:Y:S01]  /*08f0*/  IMAD.SHL.U32 R0, R0, 0x20, RZ ;  /* 0x0000002000007824 */ /* 0x000fe200078e00ff */
[----:B------:R-:W-:-:S02]  /*0900*/  LOP3.LUT R5, R5, 0xc0, RZ, 0xc0, !PT ;  /* 0x000000c005057812 */ /* 0x000fc400078ec0ff */
[----:B------:R-:W-:Y:S02]  /*0910*/  LOP3.LUT R14, R14, 0xc0, RZ, 0xc0, !PT ;  /* 0x000000c00e0e7812 */ /* 0x000fe400078ec0ff */
[----:B------:R-:W-:Y:S02]  /*0920*/  SHF.R.U32.HI R13, RZ, 0x3, R13 ;  /* 0x00000003ff0d7819 */ /* 0x000fe4000001160d */
[----:B------:R-:W-:Y:S02]  /*0930*/  LOP3.LUT R3, R3, R9, R180, 0x1e, !PT ;  /* 0x0000000903037212 */ /* 0x000fe400078e1eb4 */
[----:B------:R-:W-:Y:S02]  /*0940*/  LOP3.LUT P0, RZ, R7, 0x2, RZ, 0xc0, !PT ;  /* 0x0000000207ff7812 */ /* 0x000fe4000780c0ff */
[----:B------:R-:W-:Y:S01]  /*0950*/  SHF.R.U32.HI R8, RZ, 0x3, R5 ;  /* 0x00000003ff087819 */ /* 0x000fe20000011605 */
[----:B------:R-:W-:Y:S01]  /*0960*/  IMAD.U32 R178, R178, 0x200, R3 ;  /* 0x00000200b2b27824 */ /* 0x000fe200078e0003 */
[----:B------:R-:W-:Y:S01]  /*0970*/  LOP3.LUT R15, R14, 0x8, R15, 0xf8, !PT ;  /* 0x000000080e0f7812 */ /* 0x000fe200078ef80f */
[----:B------:R-:W-:Y:S01]  /*0980*/  IMAD R3, R185, 0x200, R0 ;  /* 0x00000200b9037824 */ /* 0x000fe200078e0200 */
[----:B------:R-:W-:-:S02]  /*0990*/  LOP3.LUT R12, R12, R13, RZ, 0x3c, !PT ;  /* 0x0000000d0c0c7212 */ /* 0x000fc400078e3cff */
[----:B------:R-:W-:Y:S02]  /*09a0*/  LOP3.LUT R6, R6, 0x8, RZ, 0xc0, !PT ;  /* 0x0000000806067812 */ /* 0x000fe400078ec0ff */
[----:B------:R-:W-:Y:S01]  /*09b0*/  SHF.R.U32.HI R7, RZ, 0x3, R4 ;  /* 0x00000003ff077819 */ /* 0x000fe20000011604 */
[----:B------:R-:W-:Y:S01]  /*09c0*/  IMAD.IADD R190, R12, 0x1, R11 ;  /* 0x000000010cbe7824 */ /* 0x000fe200078e020b */
[----:B------:R-:W-:Y:S02]  /*09d0*/  SHF.R.U32.HI R14, RZ, 0x3, R14 ;  /* 0x00000003ff0e7819 */ /* 0x000fe4000001160e */
[----:B------:R-:W-:Y:S02]  /*09e0*/  LOP3.LUT R180, R8, R5, R180, 0x1e, !PT ;  /* 0x0000000508b47212 */ /* 0x000fe400078e1eb4 */
[----:B------:R-:W-:Y:S02]  /*09f0*/  LOP3.LUT R4, R7, R4, R6, 0x1e, !PT ;  /* 0x0000000407047212 */ /* 0x000fe400078e1e06 */
[----:B------:R-:W-:Y:S01]  /*0a00*/  LOP3.LUT R14, R15, R14, RZ, 0x3c, !PT ;  /* 0x0000000e0f0e7212 */ /* 0x000fe200078e3cff */
[----:B------:R-:W-:Y:S01]  /*0a10*/  IMAD.IADD R180, R3, 0x1, R180 ;  /* 0x0000000103b47824 */ /* 0x000fe200078e02b4 */
[----:B------:R-:W-:Y:S01]  /*0a20*/  LEA R190, R190, UR4, 0x1 ;  /* 0x00000004bebe7c11 */ /* 0x000fe2000f8e08ff */
[----:B------:R-:W-:Y:S01]  /*0a30*/  IMAD.IADD R197, R4, 0x1, R197 ;  /* 0x0000000104c57824 */ /* 0x000fe200078e02c5 */
[----:B------:R-:W-:Y:S01]  /*0a40*/  LOP3.LUT R179, R6, 0x10, R179, 0xf8, !PT ;  /* 0x0000001006b37812 */ /* 0x000fe200078ef8b3 */
[----:B------:R-:W-:Y:S01]  /*0a50*/  IMAD.MOV.U32 R3, RZ, RZ, 0x40 ;  /* 0x00000040ff037424 */ /* 0x000fe200078e00ff */
[----:B------:R-:W-:Y:S01]  /*0a60*/  SEL R173, R175, 0xffffffe0, !P1 ;  /* 0xffffffe0afad7807 */ /* 0x000fe20004800000 */
[----:B------:R-:W-:Y:S01]  /*0a70*/  IMAD.U32 R177, R177, 0x20, R14 ;  /* 0x00000020b1b17824 */ /* 0x000fe200078e000e */
[----:B------:R-:W-:Y:S01]  /*0a80*/  LEA R178, R178, UR6, 0x1 ;  /* 0x00000006b2b27c11 */ /* 0x000fe2000f8e08ff */
[C---:B------:R-:W-:Y:S01]  /*0a90*/  VIADD R196, R190.reuse, 0x20 ;  /* 0x00000020bec47836 */ /* 0x040fe20000000000 */
[----:B------:R-:W-:Y:S01]  /*0aa0*/  SEL R199, R199, 0x10, !P5 ;  /* 0x00000010c7c77807 */ /* 0x000fe20006800000 */
[----:B------:R-:W-:Y:S01]  /*0ab0*/  @P4 VIADD R196, R190, 0xffffffe0 ;  /* 0xffffffe0bec44836 */ /* 0x000fe20000000000 */
[----:B------:R-:W-:Y:S01]  /*0ac0*/  SEL R3, R3, 0xffffffc0, !P2 ;  /* 0xffffffc003037807 */ /* 0x000fe20005000000 */
[----:B------:R-:W-:Y:S01]  /*0ad0*/  IMAD.IADD R173, R178, 0x1, R173 ;  /* 0x00000001b2ad7824 */ /* 0x000fe200078e02ad */
[----:B------:R-:W-:Y:S01]  /*0ae0*/  LEA R197, R197, UR5, 0x1 ;  /* 0x00000005c5c57c11 */ /* 0x000fe2000f8e08ff */
[----:B------:R-:W-:Y:S01]  /*0af0*/  IMAD.IADD R198, R190, 0x1, R199 ;  /* 0x00000001bec67824 */ /* 0x000fe200078e02c7 */
[----:B------:R-:W-:Y:S01]  /*0b00*/  LOP3.LUT R179, R8, R179, R5, 0x1e, !PT ;  /* 0x000000b308b37212 */ /* 0x000fe200078e1e05 */
[----:B------:R-:W-:Y:S01]  /*0b10*/  IMAD.IADD R172, R178, 0x1, R3 ;  /* 0x00000001b2ac7824 */ /* 0x000fe200078e0203 */
[----:B------:R-:W-:Y:S01]  /*0b20*/  SHF.R.S32.HI R2, RZ, 0x2, R2 ;  /* 0x00000002ff027819 */ /* 0x000fe20000011402 */
[----:B------:R-:W-:Y:S01]  /*0b30*/  VIADD R200, R197, 0x20 ;  /* 0x00000020c5c87836 */ /* 0x000fe20000000000 */
[----:B------:R-:W-:Y:S01]  /*0b40*/  SEL R176, R175, 0xffffffe0, !P6 ;  /* 0xffffffe0afb07807 */ /* 0x000fe20007000000 */
[----:B------:R-:W-:Y:S01]  /*0b50*/  IMAD.IADD R179, R0, 0x1, R179 ;  /* 0x0000000100b37824 */ /* 0x000fe200078e02b3 */
[----:B------:R-:W-:Y:S01]  /*0b60*/  LEA R177, R177, UR5, 0x1 ;  /* 0x00000005b1b17c11 */ /* 0x000fe2000f8e08ff */
[----:B------:R-:W-:Y:S01]  /*0b70*/  IMAD R187, R185, 0x10, R2 ;  /* 0x00000010b9bb7824 */ /* 0x000fe200078e0202 */
[----:B------:R-:W-:Y:S01]  /*0b80*/  SEL R175, R175, 0xffffffe0, !P0 ;  /* 0xffffffe0afaf7807 */ /* 0x000fe20004000000 */
[----:B------:R-:W-:Y:S01]  /*0b90*/  IMAD.IADD R199, R199, 0x1, R196 ;  /* 0x00000001c7c77824 */ /* 0x000fe200078e02c4 */
[----:B------:R-:W-:Y:S01]  /*0ba0*/  LEA R174, R174, UR4, 0x1 ;  /* 0x00000004aeae7c11 */ /* 0x000fe2000f8e08ff */
[----:B------:R-:W-:-:S02]  /*0bb0*/  IMAD.IADD R176, R177, 0x1, R176 ;  /* 0x00000001b1b07824 */ /* 0x000fc400078e02b0 */
[----:B------:R-:W-:Y:S02]  /*0bc0*/  IMAD.IADD R3, R173, 0x1, R3 ;  /* 0x00000001ad037824 */ /* 0x000fe400078e0203 */
[----:B------:R-:W-:-:S07]  /*0bd0*/  @P3 VIADD R200, R197, 0xffffffe0 ;  /* 0xffffffe0c5c83836 */ /* 0x000fce0000000000 */
.L_x_1011:
[----:B------:R-:W-:Y:S02]  /*0be0*/  ISETP.NE.U32.AND P0, PT, RZ, UR60, PT ;  /* 0x0000003cff007c0c */ /* 0x000fe4000bf05070 */
[----:B------:R-:W-:Y:S02]  /*0bf0*/  ISETP.NE.U32.AND P1, PT, RZ, UR58, PT ;  /* 0x0000003aff007c0c */ /* 0x000fe4000bf25070 */
[----:B------:R-:W-:Y:S02]  /*0c00*/  ISETP.NE.AND.EX P0, PT, RZ, UR61, PT, P0 ;  /* 0x0000003dff007c0c */ /* 0x000fe4000bf05300 */
[----:B------:R-:W-:-:S11]  /*0c10*/  ISETP.NE.AND.EX P1, PT, RZ, UR59, PT, P1 ;  /* 0x0000003bff007c0c */ /* 0x000fd6000bf25310 */
[----:B-1----:R-:W1:Y:S01]  /*0c20*/  @P0 S2R R2, SR_CTAID.Y ;  /* 0x0000000000020919 */ /* 0x002e620000002600 */
[----:B------:R-:W1:Y:S01]  /*0c30*/  @P0 LDC.64 R6, c[0x0][0x300] ;  /* 0x0000c000ff060b82 */ /* 0x000e620000000a00 */
[----:B------:R-:W2:Y:S07]  /*0c40*/  @P1 S2R R0, SR_CTAID.Y ;  /* 0x0000000000001919 */ /* 0x000eae0000002600 */
[----:B------:R-:W2:Y:S01]  /*0c50*/  @P1 LDC.64 R4, c[0x0][0x308] ;  /* 0x0000c200ff041b82 */ /* 0x000ea20000000a00 */
[----:B-1----:R-:W-:-:S07]  /*0c60*/  @P0 IMAD.WIDE R8, R2, 0x4, R6 ;  /* 0x0000000402080825 */ /* 0x002fce00078e0206 */
[----:B------:R-:W1:Y:S01]  /*0c70*/  @!P1 LDC.64 R6, c[0x0][0x318] ;  /* 0x0000c600ff069b82 */ /* 0x000e620000000a00 */
[----:B------:R-:W3:Y:S01]  /*0c80*/  @P0 LDG.E R2, desc[UR10][R8.64] ;  /* 0x0000000a08020981 */ /* 0x000ee2000c1e1900 */
[----:B--2---:R-:W-:-:S06]  /*0c90*/  @P1 IMAD.WIDE R10, R0, 0x4, R4 ;  /* 0x00000004000a1825 */ /* 0x004fcc00078e0204 */
[----:B------:R-:W2:Y:S01]  /*0ca0*/  @!P1 LDC.64 R4, c[0x0][0x2c8] ;  /* 0x0000b200ff049b82 */ /* 0x000ea20000000a00 */
[----:B------:R-:W4:Y:S01]  /*0cb0*/  @P1 LDG.E R0, desc[UR10][R10.64] ;  /* 0x0000000a0a001981 */ /* 0x000f22000c1e1900 */
[----:B------:R-:W-:Y:S01]  /*0cc0*/  UMOV UR5, URZ ;  /* 0x0000003f00057c82 */ /* 0x000fe20008000000 */
[----:B------:R-:W-:Y:S01]  /*0cd0*/  USHF.L.U32 UR9, UR48, 0x7, URZ ;  /* 0x0000000730097899 */ /* 0x000fe2000800063f */
[----:B---3--:R-:W-:Y:S02]  /*0ce0*/  @P0 R2UR UR5, R2 ;  /* 0x00000000020502ca */ /* 0x008fe400000e0000 */
[----:B-1----:R-:W-:-:S04]  /*0cf0*/  @!P1 ISETP.NE.U32.AND P0, PT, R6, RZ, PT ;  /* 0x000000ff0600920c */ /* 0x002fc80003f05070 */
[----:B------:R-:W-:-:S04]  /*0d00*/  @!P1 ISETP.NE.AND.EX P0, PT, R7, RZ, PT, P0 ;  /* 0x000000ff0700920c */ /* 0x000fc80003f05300 */
[----:B--2---:R-:W-:-:S03]  /*0d10*/  @!P1 SEL R5, R5, RZ, P0 ;  /* 0x000000ff05059207 */ /* 0x004fc60000000000 */
[----:B----4-:R-:W-:Y:S01]  /*0d20*/  @P1 VIADD R0, R0, -UR5 ;  /* 0x8000000500001c36 */ /* 0x010fe20008000000 */
[----:B------:R-:W-:-:S04]  /*0d30*/  @!P1 IADD3 R0, R5, -UR5, R4 ;  /* 0x8000000505009c10 */ /* 0x000fc8000fffe004 */
[----:B------:R-:W-:-:S13]  /*0d40*/  ISETP.LE.AND P0, PT, R0, UR9, PT ;  /* 0x0000000900007c0c */ /* 0x000fda000bf03270 */
[----:B-----5:R-:W-:Y:S05]  /*0d50*/  @P0 BRA `(.L_x_1003) ;  /* 0x00000064003c0947 */ /* 0x020fea0003800000 */
[----:B------:R-:W1:Y:S01]  /*0d60*/  LDC R0, c[0x0][0x278] ;  /* 0x00009e00ff007b82 */ /* 0x000e620000000800 */
[----:B------:R-:W2:Y:S01]  /*0d70*/  S2R R2, SR_CTAID.Z ;  /* 0x0000000000027919 */ /* 0x000ea20000002700 */
[----:B------:R-:W-:Y:S01]  /*0d80*/  IMAD.MOV.U32 R8, RZ, RZ, RZ ;  /* 0x000000ffff087224 */ /* 0x000fe200078e00ff */
[----:B------:R-:W-:Y:S01]  /*0d90*/  ULDC.64 UR6, c[0x0][0x2f0] ;  /* 0x0000bc0000067ab9 */ /* 0x000fe20000000a00 */
[----:B------:R-:W-:Y:S01]  /*0da0*/  ULDC UR25, c[0x0][0x2c4] ;  /* 0x0000b10000197ab9 */ /* 0x000fe20000000800 */
[----:B------:R-:W-:Y:S02]  /*0db0*/  UISETP.NE.U32.AND UP1, UPT, UR6, URZ, UPT ;  /* 0x0000003f0600728c */ /* 0x000fe4000bf25070 */
[----:B------:R-:W-:Y:S01]  /*0dc0*/  UIADD3 UR13, UR25, 0x3f, URZ ;  /* 0x0000003f190d7890 */ /* 0x000fe2000fffe03f */
[----:B------:R-:W-:Y:S01]  /*0dd0*/  ULDC.U8 UR6, c[0x0][0x3d8] ;  /* 0x0000f60000067ab9 */ /* 0x000fe20000000000 */
[----:B------:R-:W-:Y:S01]  /*0de0*/  ULDC UR26, c[0x0][0x270] ;  /* 0x00009c00001a7ab9 */ /* 0x000fe20000000800 */
[----:B------:R-:W-:-:S02]  /*0df0*/  UISETP.NE.AND UP0, UPT, UR6, URZ, UPT ;  /* 0x0000003f0600728c */ /* 0x000fc4000bf05270 */
[----:B------:R-:W-:Y:S01]  /*0e00*/  USHF.R.S32.HI UR6, URZ, 0x1f, UR13 ;  /* 0x0000001f3f067899 */ /* 0x000fe2000801140d */
[----:B------:R-:W-:Y:S01]  /*0e10*/  ULDC UR23, c[0x0][0x2dc] ;  /* 0x0000b70000177ab9 */ /* 0x000fe20000000800 */
[----:B------:R-:W-:Y:S02]  /*0e20*/  UISETP.NE.AND.EX UP1, UPT, UR7, URZ, UPT, UP1 ;  /* 0x0000003f0700728c */ /* 0x000fe4000bf25310 */
[----:B------:R-:W-:Y:S02]  /*0e30*/  ULEA.HI UR18, UR6, UR13, URZ, 0x6 ;  /* 0x0000000d06127291 */ /* 0x000fe4000f8f303f */
[----:B------:R-:W-:Y:S02]  /*0e40*/  UIMAD UR16, UR54, UR23, URZ ;  /* 0x00000017361072a4 */ /* 0x000fe4000f8e023f */
[----:B------:R-:W-:Y:S01]  /*0e50*/  ULOP3.LUT UR6, UR18, 0xffffffc0, URZ, 0xc0, !UPT ;  /* 0xffffffc012067892 */ /* 0x000fe2000f8ec03f */
[----:B-1----:R-:W-:Y:S01]  /*0e60*/  IABS R6, R0 ;  /* 0x0000000000067213 */ /* 0x002fe20000000000 */
[----:B------:R-:W-:Y:S01]  /*0e70*/  @UP0 UIMAD UR8, UR52, UR25, URZ ;  /* 0x00000019340802a4 */ /* 0x000fe2000f8e023f */
[----:B------:R-:W-:Y:S01]  /*0e80*/  ISETP.NE.AND P1, PT, R0, RZ, PT ;  /* 0x000000ff0000720c */ /* 0x000fe20003f25270 */
[----:B------:R-:W-:Y:S01]  /*0e90*/  @!UP0 UIMAD UR12, UR52, UR26, UR54 ;  /* 0x0000001a340c82a4 */ /* 0x000fe2000f8e0236 */
[----:B------:R-:W1:Y:S01]  /*0ea0*/  I2F.RP R7, R6 ;  /* 0x0000000600077306 */ /* 0x000e620000209400 */
[----:B------:R-:W-:-:S02]  /*0eb0*/  UIMAD.WIDE UR28, UR52, 0x80, URZ ;  /* 0x00000080341c78a5 */ /* 0x000fc4000f8e023f */
[----:B------:R-:W-:Y:S01]  /*0ec0*/  UIADD3 UR6, UR6, -0x40, URZ ;  /* 0xffffffc006067890 */ /* 0x000fe2000fffe03f */
[----:B--2---:R-:W-:Y:S01]  /*0ed0*/  IABS R2, R2 ;  /* 0x0000000200027213 */ /* 0x004fe20000000000 */
[----:B------:R-:W-:Y:S01]  /*0ee0*/  ULDC.U8 UR20, c[0x0][0x480] ;  /* 0x0001200000147ab9 */ /* 0x000fe20000000000 */
[----:B------:R-:W-:Y:S01]  /*0ef0*/  @UP0 ULDC UR7, c[0x0][0x2e4] ;  /* 0x0000b90000070ab9 */ /* 0x000fe20000000800 */
[----:B------:R-:W-:Y:S01]  /*0f00*/  ISETP.NE.AND P4, PT, RZ, UR20, PT ;  /* 0x00000014ff007c0c */ /* 0x000fe2000bf85270 */
[----:B------:R-:W-:Y:S02]  /*0f10*/  @UP0 UIMAD UR22, UR54, UR7, UR8 ;  /* 0x00000007361602a4 */ /* 0x000fe4000f8e0208 */
[----:B------:R-:W-:Y:S02]  /*0f20*/  USHF.R.S32.HI UR15, URZ, 0x1f, UR5 ;  /* 0x0000001f3f0f7899 */ /* 0x000fe40008011405 */
[----:B------:R-:W-:Y:S01]  /*0f30*/  USHF.R.S32.HI UR14, URZ, 0x1f, UR9 ;  /* 0x0000001f3f0e7899 */ /* 0x000fe20008011409 */
[----:B-1----:R-:W1:Y:S01]  /*0f40*/  MUFU.RCP R5, R7 ;  /* 0x0000000700057308 */ /* 0x002e620000001000 */
[----:B------:R-:W-:-:S02]  /*0f50*/  USHF.R.S32.HI UR24, URZ, 0x1f, UR26 ;  /* 0x0000001f3f187899 */ /* 0x000fc4000801141a */
[----:B------:R-:W-:Y:S02]  /*0f60*/  USHF.R.S32.HI UR17, URZ, 0x1f, UR16 ;  /* 0x0000001f3f117899 */ /* 0x000fe40008011410 */
[----:B------:R-:W-:Y:S02]  /*0f70*/  USEL UR19, UR28, URZ, UP1 ;  /* 0x0000003f1c137287 */ /* 0x000fe40008800000 */
[----:B------:R-:W-:Y:S02]  /*0f80*/  USEL UR21, UR29, URZ, UP1 ;  /* 0x0000003f1d157287 */ /* 0x000fe40008800000 */
[----:B------:R-:W-:Y:S02]  /*0f90*/  @!UP0 UIMAD UR22, UR12, UR25, URZ ;  /* 0x000000190c1682a4 */ /* 0x000fe4000f8e023f */
[----:B------:R-:W-:Y:S01]  /*0fa0*/  USHF.R.S32.HI UR7, URZ, 0x1f, UR6 ;  /* 0x0000001f3f077899 */ /* 0x000fe20008011406 */
[----:B-1----:R-:W-:-:S04]  /*0fb0*/  VIADD R5, R5, 0xffffffe ;  /* 0x0ffffffe05057836 */ /* 0x002fc80000000000 */
[----:B------:R-:W1:Y:S02]  /*0fc0*/  F2I.FTZ.U32.TRUNC.NTZ R9, R5 ;  /* 0x0000000500097305 */ /* 0x000e64000021f000 */
[----:B-1----:R-:W-:-:S04]  /*0fd0*/  IMAD.MOV R4, RZ, RZ, -R9 ;  /* 0x000000ffff047224 */ /* 0x002fc800078e0a09 */
[----:B------:R-:W-:-:S04]  /*0fe0*/  IMAD R4, R4, R6, RZ ;  /* 0x0000000604047224 */ /* 0x000fc800078e02ff */
[----:B------:R-:W-:Y:S02]  /*0ff0*/  IMAD.HI.U32 R9, R9, R4, R8 ;  /* 0x0000000409097227 */ /* 0x000fe400078e0008 */
[----:B------:R-:W1:Y:S04]  /*1000*/  LDC.64 R4, c[0x0][0x488] ;  /* 0x00012200ff047b82 */ /* 0x000e680000000a00 */
[----:B------:R-:W-:-:S04]  /*1010*/  IMAD.HI.U32 R8, R9, R2, RZ ;  /* 0x0000000209087227 */ /* 0x000fc800078e00ff */
[----:B------:R-:W-:-:S04]  /*1020*/  IMAD.MOV R7, RZ, RZ, -R8 ;  /* 0x000000ffff077224 */ /* 0x000fc800078e0a08 */
[C---:B------:R-:W-:Y:S02]  /*1030*/  IMAD R7, R6.reuse, R7, R2 ;  /* 0x0000000706077224 */ /* 0x040fe400078e0202 */
[----:B------:R-:W1:Y:S03]  /*1040*/  S2R R2, SR_CTAID.X ;  /* 0x0000000000027919 */ /* 0x000e660000002500 */
[----:B------:R-:W-:-:S13]  /*1050*/  ISETP.GT.U32.AND P2, PT, R6, R7, PT ;  /* 0x000000070600720c */ /* 0x000fda0003f44070 */
[----:B------:R-:W-:Y:S01]  /*1060*/  @!P2 IADD3 R7, R7, -R6, RZ ;  /* 0x800000060707a210 */ /* 0x000fe20007ffe0ff */
[----:B------:R-:W-:-:S03]  /*1070*/  @!P2 VIADD R8, R8, 0x1 ;  /* 0x000000010808a836 */ /* 0x000fc60000000000 */
[----:B------:R-:W-:Y:S02]  /*1080*/  ISETP.GE.U32.AND P3, PT, R7, R6, PT ;  /* 0x000000060700720c */ /* 0x000fe40003f66070 */
[----:B------:R-:W-:-:S04]  /*1090*/  LOP3.LUT R6, R0, UR54, RZ, 0x3c, !PT ;  /* 0x0000003600067c12 */ /* 0x000fc8000f8e3cff */
[----:B------:R-:W-:Y:S01]  /*10a0*/  ISETP.GE.AND P0, PT, R6, RZ, PT ;  /* 0x000000ff0600720c */ /* 0x000fe20003f06270 */
[----:B-1----:R-:W-:-:S06]  /*10b0*/  IMAD.WIDE.U32 R24, R2, R4, RZ ;  /* 0x0000000402187225 */ /* 0x002fcc00078e00ff */
[----:B------:R-:W-:Y:S01]  /*10c0*/  @P3 VIADD R8, R8, 0x1 ;  /* 0x0000000108083836 */ /* 0x000fe20000000000 */
[----:B------:R-:W-:Y:S01]  /*10d0*/  SEL R24, R24, RZ, P4 ;  /* 0x000000ff18187207 */ /* 0x000fe20002000000 */
[----:B------:R-:W-:-:S03]  /*10e0*/  IMAD R5, R2, R5, R25 ;  /* 0x0000000502057224 */ /* 0x000fc600078e0219 */
[----:B------:R-:W-:Y:S02]  /*10f0*/  MOV R2, R8 ;  /* 0x0000000800027202 */ /* 0x000fe40000000f00 */
[----:B------:R-:W-:-:S03]  /*1100*/  SEL R6, R5, RZ, P4 ;  /* 0x000000ff05067207 */ /* 0x000fc60002000000 */
        /* <DEDUP_REMOVED lines=13> */
.L_x_1004:
[----:B------:R-:W-:Y:S01]  /*11e0*/  UIMAD UR12, UR52, UR26, UR54 ;  /* 0x0000001a340c72a4 */ /* 0x000fe2000f8e0236 */
[----:B------:R-:W-:-:S03]  /*11f0*/  ULDC UR8, c[0x0][0x2d4] ;  /* 0x0000b50000087ab9 */ /* 0x000fc60000000800 */
[----:B------:R-:W-:-:S12]  /*1200*/  UIMAD UR20, UR12, UR8, URZ ;  /* 0x000000080c1472a4 */ /* 0x000fd8000f8e023f */
.L_x_1005:
[----:B------:R-:W1:Y:S01]  /*1210*/  S2R R210, SR_TID.X ;  /* 0x0000000000d27919 */ /* 0x000e620000002100 */
[----:B------:R-:W2:Y:S01]  /*1220*/  LDC.64 R8, c[0x0][0x248] ;  /* 0x00009200ff087b82 */ /* 0x000ea20000000a00 */
[----:B------:R-:W-:Y:S01]  /*1230*/  UIADD3 UR49, UP0, UR9, UR5, URZ ;  /* 0x0000000509317290 */ /* 0x000fe2000ff1e03f */
[----:B------:R-:W-:Y:S01]  /*1240*/  SHF.R.S32.HI R189, RZ, 0x1f, R188 ;  /* 0x0000001fffbd7819 */ /* 0x000fe200000114bc */
[----:B------:R-:W-:Y:S01]  /*1250*/  UIMAD UR30, UR26, UR23, URZ ;  /* 0x000000171a1e72a4 */ /* 0x000fe2000f8e023f */
[----:B------:R-:W-:Y:S01]  /*1260*/  SHF.R.S32.HI R15, RZ, 0x1f, R186 ;  /* 0x0000001fff0f7819 */ /* 0x000fe200000114ba */
[----:B------:R-:W-:Y:S01]  /*1270*/  UIADD3.X UR50, UR15, UR14, URZ, UP0, !UPT ;  /* 0x0000000e0f327290 */ /* 0x000fe200087fe43f */
[----:B------:R-:W-:Y:S01]  /*1280*/  IADD3 R17, P0, R186, UR6, RZ ;  /* 0x00000006ba117c10 */ /* 0x000fe2000ff1e0ff */
[----:B------:R-:W-:Y:S01]  /*1290*/  USHF.L.U32 UR5, UR30, 0x6, URZ ;  /* 0x000000061e057899 */ /* 0x000fe2000800063f */
[----:B------:R-:W3:Y:S01]  /*12a0*/  LDC.64 R4, c[0x0][0x230] ;  /* 0x00008c00ff047b82 */ /* 0x000ee20000000a00 */
[----:B------:R-:W-:Y:S01]  /*12b0*/  ULDC.64 UR14, c[0x0][0x260] ;  /* 0x00009800000e7ab9 */ /* 0x000fe20000000a00 */
[----:B------:R-:W-:Y:S01]  /*12c0*/  IMAD.U32 R25, RZ, RZ, UR16 ;  /* 0x00000010ff197e24 */ /* 0x000fe2000f8e00ff */
[----:B------:R-:W-:Y:S01]  /*12d0*/  IADD3.X R14, R15, UR7, RZ, P0, !PT ;  /* 0x000000070f0e7c10 */ /* 0x000fe200087fe4ff */
[----:B------:R-:W-:Y:S01]  /*12e0*/  USHF.R.S32.HI UR9, URZ, 0x1f, UR5 ;  /* 0x0000001f3f097899 */ /* 0x000fe20008011405 */
[----:B------:R-:W-:Y:S01]  /*12f0*/  CS2R R126, SRZ ;  /* 0x00000000007e7805 */ /* 0x000fe2000001ff00 */
[----:B------:R-:W-:Y:S01]  /*1300*/  ULDC.64 UR12, c[0x0][0x240] ;  /* 0x00009000000c7ab9 */ /* 0x000fe20000000a00 */
[----:B------:R-:W-:Y:S01]  /*1310*/  USHF.R.S32.HI UR27, URZ, 0x1f, UR54 ;  /* 0x0000001f3f1b7899 */ /* 0x000fe20008011436 */
[----:B------:R-:W-:Y:S01]  /*1320*/  IMAD R26, R14, UR12, RZ ;  /* 0x0000000c0e1a7c24 */ /* 0x000fe2000f8e02ff */
[----:B------:R-:W-:Y:S01]  /*1330*/  CS2R R124, SRZ ;  /* 0x00000000007c7805 */ /* 0x000fe2000001ff00 */
[----:B------:R-:W-:Y:S01]  /*1340*/  IMAD.WIDE.U32 R18, R17, UR12, R188 ;  /* 0x0000000c11127c25 */ /* 0x000fe2000f8e00bc */
[----:B------:R-:W-:-:S02]  /*1350*/  CS2R R130, SRZ ;  /* 0x0000000000827805 */ /* 0x000fc4000001ff00 */
[----:B------:R-:W-:Y:S02]  /*1360*/  CS2R R128, SRZ ;  /* 0x0000000000807805 */ /* 0x000fe4000001ff00 */
[----:B------:R-:W-:Y:S01]  /*1370*/  CS2R R122, SRZ ;  /* 0x00000000007a7805 */ /* 0x000fe2000001ff00 */
[----:B------:R-:W-:Y:S01]  /*1380*/  IMAD R26, R17, UR13, R26 ;  /* 0x0000000d111a7c24 */ /* 0x000fe2000f8e021a */
[----:B------:R-:W-:Y:S01]  /*1390*/  UIMAD.WIDE UR12, UR52, UR8, UR6 ;  /* 0x00000008340c72a5 */ /* 0x000fe2000f8e0206 */
[C---:B--2---:R-:W-:Y:S01]  /*13a0*/  IMAD R10, R8.reuse, UR50, RZ ;  /* 0x00000032080a7c24 */ /* 0x044fe2000f8e02ff */
[----:B------:R-:W-:Y:S01]  /*13b0*/  CS2R R120, SRZ ;  /* 0x0000000000787805 */ /* 0x000fe2000001ff00 */
[----:B------:R-:W-:Y:S01]  /*13c0*/  IMAD.WIDE.U32 R12, R8, UR49, R188 ;  /* 0x00000031080c7c25 */ /* 0x000fe2000f8e00bc */
[----:B------:R-:W-:Y:S02]  /*13d0*/  CS2R R118, SRZ ;  /* 0x0000000000767805 */ /* 0x000fe4000001ff00 */
[----:B------:R-:W-:-:S02]  /*13e0*/  CS2R R116, SRZ ;  /* 0x0000000000747805 */ /* 0x000fc4000001ff00 */
[----:B------:R-:W-:Y:S01]  /*13f0*/  CS2R R110, SRZ ;  /* 0x00000000006e7805 */ /* 0x000fe2000001ff00 */
[----:B------:R-:W-:Y:S01]  /*1400*/  IMAD R11, R9, UR49, R10 ;  /* 0x00000031090b7c24 */ /* 0x000fe2000f8e020a */
[----:B-1----:R-:W-:Y:S01]  /*1410*/  SHF.R.S32.HI R7, RZ, 0x1f, R210 ;  /* 0x0000001fff077819 */ /* 0x002fe200000114d2 */
[C---:B---3--:R-:W-:Y:S01]  /*1420*/  IMAD R10, R4.reuse, UR57, RZ ;  /* 0x00000039040a7c24 */ /* 0x048fe2000f8e02ff */
[----:B------:R-:W-:Y:S01]  /*1430*/  CS2R R108, SRZ ;  /* 0x00000000006c7805 */ /* 0x000fe2000001ff00 */
[----:B------:R-:W-:Y:S01]  /*1440*/  IMAD.IADD R13, R13, 0x1, R11 ;  /* 0x000000010d0d7824 */ /* 0x000fe200078e020b */
[----:B------:R-:W-:Y:S01]  /*1450*/  LEA.HI R7, R7, R210, RZ, 0x5 ;  /* 0x000000d207077211 */ /* 0x000fe200078f28ff */
[----:B------:R-:W-:Y:S01]  /*1460*/  IMAD R10, R5, UR52, R10 ;  /* 0x00000034050a7c24 */ /* 0x000fe2000f8e020a */
[----:B------:R-:W-:Y:S01]  /*1470*/  CS2R R114, SRZ ;  /* 0x0000000000727805 */ /* 0x000fe2000001ff00 */
[----:B------:R-:W-:Y:S01]  /*1480*/  IMAD.WIDE.U32 R12, R4, UR52, R12 ;  /* 0x00000034040c7c25 */ /* 0x000fe2000f8e000c */
[----:B------:R-:W-:-:S02]  /*1490*/  LOP3.LUT R5, R7, 0xffffffe0, RZ, 0xc0, !PT ;  /* 0xffffffe007057812 */ /* 0x000fc400078ec0ff */
[----:B------:R-:W-:Y:S02]  /*14a0*/  CS2R R112, SRZ ;  /* 0x0000000000707805 */ /* 0x000fe4000001ff00 */
[----:B------:R-:W-:Y:S01]  /*14b0*/  SHF.R.S32.HI R7, RZ, 0x5, R7 ;  /* 0x00000005ff077819 */ /* 0x000fe20000011407 */
[----:B------:R-:W-:Y:S01]  /*14c0*/  IMAD.IADD R11, R13, 0x1, R10 ;  /* 0x000000010d0b7824 */ /* 0x000fe200078e020a */
[----:B------:R-:W-:Y:S01]  /*14d0*/  CS2R R106, SRZ ;  /* 0x00000000006a7805 */ /* 0x000fe2000001ff00 */
[----:B------:R-:W-:Y:S01]  /*14e0*/  IMAD.IADD R210, R210, 0x1, -R5 ;  /* 0x00000001d2d27824 */ /* 0x000fe200078e0a05 */
[----:B------:R-:W-:Y:S01]  /*14f0*/  CS2R R104, SRZ ;  /* 0x0000000000687805 */ /* 0x000fe2000001ff00 */
[----:B------:R-:W-:Y:S01]  /*1500*/  IMAD R5, R0, UR14, RZ ;  /* 0x0000000e00057c24 */ /* 0x000fe2000f8e02ff */
[----:B------:R-:W-:Y:S01]  /*1510*/  CS2R R102, SRZ ;  /* 0x0000000000667805 */ /* 0x000fe2000001ff00 */
[----:B------:R-:W-:Y:S01]  /*1520*/  IMAD R4, R7, UR30, R210 ;  /* 0x0000001e07047c24 */ /* 0x000fe2000f8e02d2 */
[----:B------:R-:W-:Y:S01]  /*1530*/  CS2R R100, SRZ ;  /* 0x0000000000647805 */ /* 0x000fe2000001ff00 */
[----:B------:R-:W-:Y:S01]  /*1540*/  IMAD R22, R2, UR15, R5 ;  /* 0x0000000f02167c24 */ /* 0x000fe2000f8e0205 */
[----:B------:R-:W-:Y:S01]  /*1550*/  CS2R R94, SRZ ;  /* 0x00000000005e7805 */ /* 0x000fe2000001ff00 */
[----:B------:R-:W-:Y:S01]  /*1560*/  IMAD.U32 R5, RZ, RZ, UR17 ;  /* 0x00000011ff057e24 */ /* 0x000fe2000f8e00ff */
[----:B------:R-:W-:Y:S01]  /*1570*/  IADD3 R25, P1, P0, R4, UR5, R25 ;  /* 0x0000000504197c10 */ /* 0x000fe2000f83e019 */
[----:B------:R-:W-:Y:S01]  /*1580*/  IMAD.MOV.U32 R10, RZ, RZ, R12 ;  /* 0x000000ffff0a7224 */ /* 0x000fe200078e000c */
[----:B------:R-:W-:Y:S01]  /*1590*/  SHF.R.S32.HI R4, RZ, 0x1f, R4 ;  /* 0x0000001fff047819 */ /* 0x000fe20000011404 */
[----:B------:R-:W1:Y:S01]  /*15a0*/  LDC.64 R12, c[0x0][0x228] ;  /* 0x00008a00ff0c7b82 */ /* 0x000e620000000a00 */
[----:B------:R-:W-:Y:S01]  /*15b0*/  USHF.R.S32.HI UR5, URZ, 0x1f, UR23 ;  /* 0x0000001f3f057899 */ /* 0x000fe20008011417 */
[----:B------:R-:W-:Y:S01]  /*15c0*/  IMAD.WIDE.U32 R10, R2, UR14, R10 ;  /* 0x0000000e020a7c25 */ /* 0x000fe2000f8e000a */
[----:B------:R-:W-:Y:S01]  /*15d0*/  IADD3.X R5, R4, UR9, R5, P1, P0 ;  /* 0x0000000904057c10 */ /* 0x000fe20008fe0405 */
[----:B------:R-:W-:Y:S01]  /*15e0*/  UIMAD.WIDE.U32 UR8, UR23, UR26, URZ ;  /* 0x0000001a170872a5 */ /* 0x000fe2000f8e003f */
[----:B------:R-:W-:Y:S01]  /*15f0*/  IADD3 R24, P0, R25, R24, RZ ;  /* 0x0000001819187210 */ /* 0x000fe20007f1e0ff */
[----:B------:R-:W-:Y:S01]  /*1600*/  UIMAD UR7, UR5, UR26, URZ ;  /* 0x0000001a050772a4 */ /* 0x000fe2000f8e023f */
[----:B------:R-:W-:Y:S01]  /*1610*/  IMAD.IADD R23, R11, 0x1, R22 ;  /* 0x000000010b177824 */ /* 0x000fe200078e0216 */
[----:B------:R-:W-:Y:S01]  /*1620*/  UIADD3 UR5, UP0, UR12, UR19, URZ ;  /* 0x000000130c057290 */ /* 0x000fe2000ff1e03f */
[----:B------:R-:W-:Y:S01]  /*1630*/  IMAD.MOV.U32 R22, RZ, RZ, R10 ;  /* 0x000000ffff167224 */ /* 0x000fe200078e000a */
[----:B------:R-:W-:Y:S01]  /*1640*/  UIMAD UR7, UR24, UR23, UR7 ;  /* 0x00000017180772a4 */ /* 0x000fe2000f8e0207 */
[----:B------:R-:W-:Y:S01]  /*1650*/  IMAD.X R25, R5, 0x1, R6, P0 ;  /* 0x0000000105197824 */ /* 0x000fe200000e0606 */
[----:B------:R-:W2:Y:S01]  /*1660*/  LDC.64 R10, c[0x0][0x418] ;  /* 0x00010600ff0a7b82 */ /* 0x000ea20000000a00 */
[----:B------:R-:W-:Y:S01]  /*1670*/  IMAD.IADD R27, R19, 0x1, R26 ;  /* 0x00000001131b7824 */ /* 0x000fe200078e021a */
[----:B------:R-:W-:Y:S01]  /*1680*/  UIADD3 UR7, UR9, UR7, URZ ;  /* 0x0000000709077290 */ /* 0x000fe2000fffe03f */
[----:B------:R-:W-:Y:S01]  /*1690*/  IMAD.U32 R20, RZ, RZ, UR8 ;  /* 0x00000008ff147e24 */ /* 0x000fe2000f8e00ff */
[----:B------:R-:W-:Y:S01]  /*16a0*/  UIADD3.X UR12, UR13, UR21, URZ, UP0, !UPT ;  /* 0x000000150d0c7290 */ /* 0x000fe200087fe43f */
[-C--:B------:R-:W-:Y:S01]  /*16b0*/  IMAD R19, R15, R8.reuse, RZ ;  /* 0x000000080f137224 */ /* 0x080fe200078e02ff */
[----:B------:R-:W-:Y:S01]  /*16c0*/  UIMAD UR7, UR7, UR5, URZ ;  /* 0x00000005070772a4 */ /* 0x000fe2000f8e023f */
[----:B------:R-:W-:Y:S01]  /*16d0*/  IMAD.U32 R21, RZ, RZ, UR9 ;  /* 0x00000009ff157e24 */ /* 0x000fe2000f8e00ff */
[----:B------:R-:W3:Y:S01]  /*16e0*/  LDC.64 R4, c[0x0][0x250] ;  /* 0x00009400ff047b82 */ /* 0x000ee20000000a00 */
[----:B------:R-:W-:Y:S01]  /*16f0*/  IMAD.WIDE.U32 R20, R20, UR5, R24 ;  /* 0x0000000514147c25 */ /* 0x000fe2000f8e0018 */
[----:B------:R-:W-:Y:S01]  /*1700*/  UIMAD UR5, UR12, UR8, UR7 ;  /* 0x000000080c0572a4 */ /* 0x000fe2000f8e0207 */
[----:B------:R-:W-:Y:S01]  /*1710*/  CS2R R92, SRZ ;  /* 0x00000000005c7805 */ /* 0x000fe2000001ff00 */
[----:B------:R-:W-:Y:S01]  /*1720*/  ULDC.64 UR14, c[0x0][0x218] ;  /* 0x00008600000e7ab9 */ /* 0x000fe20000000a00 */
[C---:B------:R-:W-:Y:S01]  /*1730*/  IMAD R19, R186.reuse, R9, R19 ;  /* 0x00000009ba137224 */ /* 0x040fe200078e0213 */
[----:B------:R-:W-:Y:S01]  /*1740*/  ULDC.64 UR8, c[0x0][0x400] ;  /* 0x0001000000087ab9 */ /* 0x000fe20000000a00 */
[----:B------:R-:W-:Y:S01]  /*1750*/  IMAD.WIDE.U32 R22, R186, R8, R22 ;  /* 0x00000008ba167225 */ /* 0x000fe200078e0016 */
[----:B------:R-:W4:Y:S01]  /*1760*/  LDC.64 R6, c[0x0][0x238] ;  /* 0x00008e00ff067b82 */ /* 0x000f220000000a00 */
[----:B------:R-:W-:Y:S01]  /*1770*/  LEA R212, P1, R20, UR8, 0x2 ;  /* 0x0000000814d47c11 */ /* 0x000fe2000f8210ff */
[----:B------:R-:W-:Y:S01]  /*1780*/  ULDC.64 UR12, c[0x0][0x258] ;  /* 0x00009600000c7ab9 */ /* 0x000fe20000000a00 */
[----:B-1----:R-:W-:Y:S01]  /*1790*/  IMAD R16, R12, UR57, RZ ;  /* 0x000000390c107c24 */ /* 0x002fe2000f8e02ff */
[----:B------:R-:W-:Y:S01]  /*17a0*/  CS2R R98, SRZ ;  /* 0x0000000000627805 */ /* 0x000fe2000001ff00 */
[----:B------:R-:W-:Y:S01]  /*17b0*/  IMAD.MOV.U32 R26, RZ, RZ, R18 ;  /* 0x000000ffff1a7224 */ /* 0x000fe200078e0012 */
[----:B------:R-:W-:Y:S01]  /*17c0*/  LEA R18, P0, R22, UR14, 0x1 ;  /* 0x0000000e16127c11 */ /* 0x000fe2000f8008ff */
[----:B------:R-:W-:Y:S01]  /*17d0*/  IMAD.IADD R19, R23, 0x1, R19 ;  /* 0x0000000117137824 */ /* 0x000fe200078e0213 */
[----:B------:R-:W-:Y:S01]  /*17e0*/  CS2R R96, SRZ ;  /* 0x0000000000607805 */ /* 0x000fe2000001ff00 */
[----:B------:R-:W-:Y:S01]  /*17f0*/  IMAD R13, R13, UR52, R16 ;  /* 0x000000340d0d7c24 */ /* 0x000fe2000f8e0210 */
[----:B------:R-:W-:Y:S01]  /*1800*/  CS2R R90, SRZ ;  /* 0x00000000005a7805 */ /* 0x000fe2000001ff00 */
[----:B------:R-:W-:Y:S01]  /*1810*/  IMAD.WIDE.U32 R26, R12, UR52, R26 ;  /* 0x000000340c1a7c25 */ /* 0x000fe2000f8e001a */
[----:B------:R-:W-:Y:S01]  /*1820*/  LEA.HI.X R19, R22, UR15, R19, 0x1, P0 ;  /* 0x0000000f16137c11 */ /* 0x000fe200080f0c13 */
[----:B------:R-:W-:Y:S01]  /*1830*/  ULDC.64 UR14, c[0x0][0x268] ;  /* 0x00009a00000e7ab9 */ /* 0x000fe20000000a00 */
[----:B------:R-:W-:Y:S01]  /*1840*/  LEA R22, P0, R8, R18, 0x7 ;  /* 0x0000001208167211 */ /* 0x000fe200078038ff */
[----:B------:R-:W-:Y:S01]  /*1850*/  VIADD R16, R21, UR5 ;  /* 0x0000000515107c36 */ /* 0x000fe20008000000 */
[----:B------:R-:W-:Y:S01]  /*1860*/  ULEA.HI.SX32 UR5, UR18, 0xffffffff, 0x1a ;  /* 0xffffffff12057891 */ /* 0x000fe2000f8fd23f */
[----:B---3--:R-:W-:Y:S01]  /*1870*/  IMAD R12, R4, UR50, RZ ;  /* 0x00000032040c7c24 */ /* 0x008fe2000f8e02ff */
[----:B------:R-:W-:Y:S01]  /*1880*/  LEA.HI.X R23, R8, R19, R9, 0x7, P0 ;  /* 0x0000001308177211 */ /* 0x000fe200000f3c09 */
[----:B------:R-:W-:Y:S01]  /*1890*/  IMAD.WIDE.U32 R24, R4, UR49, R188 ;  /* 0x0000003104187c25 */ /* 0x000fe2000f8e00bc */
[----:B------:R-:W-:Y:S01]  /*18a0*/  LEA.HI.X R213, R20, UR9, R16, 0x2, P1 ;  /* 0x0000000914d57c11 */ /* 0x000fe200088f1410 */
[----:B------:R-:W-:Y:S01]  /*18b0*/  ULDC.64 UR8, c[0x0][0x420] ;  /* 0x0001080000087ab9 */ /* 0x000fe20000000a00 */
[----:B------:R-:W-:Y:S01]  /*18c0*/  ULEA.HI UR7, UR5, UR5, URZ, 0x1 ;  /* 0x0000000505077291 */ /* 0x000fe2000f8f083f */
[----:B------:R-:W-:Y:S01]  /*18d0*/  IMAD R12, R5, UR49, R12 ;  /* 0x00000031050c7c24 */ /* 0x000fe2000f8e020c */
[----:B------:R-:W-:Y:S01]  /*18e0*/  CS2R R88, SRZ ;  /* 0x0000000000587805 */ /* 0x000fe2000001ff00 */
[----:B--2---:R-:W-:Y:S01]  /*18f0*/  IMAD R16, R10, UR57, RZ ;  /* 0x000000390a107c24 */ /* 0x004fe2000f8e02ff */
[----:B------:R-:W-:Y:S01]  /*1900*/  ULOP3.LUT UR7, UR7, 0xfffffffe, URZ, 0xc0, !UPT ;  /* 0xfffffffe07077892 */ /* 0x000fe2000f8ec03f */
[----:B------:R-:W-:Y:S01]  /*1910*/  IMAD.IADD R27, R27, 0x1, R13 ;  /* 0x000000011b1b7824 */ /* 0x000fe200078e020d */
[----:B------:R-:W-:Y:S01]  /*1920*/  CS2R R86, SRZ ;  /* 0x0000000000567805 */ /* 0x000fe2000001ff00 */
[----:B------:R-:W-:Y:S01]  /*1930*/  IMAD.IADD R25, R25, 0x1, R12 ;  /* 0x0000000119197824 */ /* 0x000fe200078e020c */
[----:B------:R-:W-:Y:S01]  /*1940*/  UIADD3 UR7, UR5, -UR7, URZ ;  /* 0x8000000705077290 */ /* 0x000fe2000fffe03f */
[----:B----4-:R-:W-:Y:S01]  /*1950*/  IMAD R8, R6, UR57, RZ ;  /* 0x0000003906087c24 */ /* 0x010fe2000f8e02ff */
[----:B------:R-:W-:Y:S01]  /*1960*/  CS2R R84, SRZ ;  /* 0x0000000000547805 */ /* 0x000fe2000001ff00 */
[----:B------:R-:W-:Y:S01]  /*1970*/  IMAD R11, R11, UR52, R16 ;  /* 0x000000340b0b7c24 */ /* 0x000fe2000f8e0210 */
[----:B------:R-:W-:Y:S01]  /*1980*/  UISETP.NE.AND UP0, UPT, UR7, 0x1, UPT ;  /* 0x000000010700788c */ /* 0x000fe2000bf05270 */
[----:B------:R-:W-:Y:S01]  /*1990*/  IMAD.WIDE.U32 R12, R10, UR52, R188 ;  /* 0x000000340a0c7c25 */ /* 0x000fe2000f8e00bc */
[----:B------:R-:W-:Y:S01]  /*19a0*/  UIADD3 UR7, UR6, UR20, URZ ;  /* 0x0000001406077290 */ /* 0x000fe2000fffe03f */
[----:B------:R-:W-:-:S02]  /*19b0*/  CS2R R78, SRZ ;  /* 0x00000000004e7805 */ /* 0x000fc4000001ff00 */
[----:B------:R-:W-:Y:S01]  /*19c0*/  CS2R R76, SRZ ;  /* 0x00000000004c7805 */ /* 0x000fe2000001ff00 */
[----:B------:R-:W-:Y:S01]  /*19d0*/  IMAD R8, R7, UR52, R8 ;  /* 0x0000003407087c24 */ /* 0x000fe2000f8e0208 */
[----:B------:R-:W-:Y:S01]  /*19e0*/  PLOP3.LUT P0, PT, PT, PT, UP0, 0x80, 0x0 ;  /* 0x000000000000781c */ /* 0x000fe20003f0f008 */
[----:B------:R-:W-:Y:S01]  /*19f0*/  IMAD.WIDE.U32 R24, R6, UR52, R24 ;  /* 0x0000003406187c25 */ /* 0x000fe2000f8e0018 */
[----:B------:R-:W-:Y:S01]  /*1a00*/  UISETP.GE.AND UP0, UPT, UR25, 0x1, UPT ;  /* 0x000000011900788c */ /* 0x000fe2000bf06270 */
[----:B------:R-:W-:Y:S02]  /*1a10*/  CS2R R82, SRZ ;  /* 0x0000000000527805 */ /* 0x000fe4000001ff00 */
[----:B------:R-:W-:Y:S01]  /*1a20*/  CS2R R80, SRZ ;  /* 0x0000000000507805 */ /* 0x000fe2000001ff00 */
[----:B------:R-:W-:Y:S01]  /*1a30*/  IMAD.IADD R13, R13, 0x1, R11 ;  /* 0x000000010d0d7824 */ /* 0x000fe200078e020b */
[----:B------:R-:W-:Y:S01]  /*1a40*/  CS2R R74, SRZ ;  /* 0x00000000004a7805 */ /* 0x000fe2000001ff00 */
[----:B------:R-:W-:Y:S01]  /*1a50*/  IMAD R14, R14, UR8, RZ ;  /* 0x000000080e0e7c24 */ /* 0x000fe2000f8e02ff */
[----:B------:R-:W-:Y:S01]  /*1a60*/  CS2R R72, SRZ ;  /* 0x0000000000487805 */ /* 0x000fe2000001ff00 */
[----:B------:R-:W-:Y:S01]  /*1a70*/  IMAD.U32 R7, RZ, RZ, UR12 ;  /* 0x0000000cff077e24 */ /* 0x000fe2000f8e00ff */
[----:B------:R-:W-:Y:S01]  /*1a80*/  UIMAD UR12, UR27, UR12, URZ ;  /* 0x0000000c1b0c72a4 */ /* 0x000fe2000f8e023f */
[----:B------:R-:W-:Y:S01]  /*1a90*/  IMAD.IADD R25, R25, 0x1, R8 ;  /* 0x0000000119197824 */ /* 0x000fe200078e0208 */
[----:B------:R-:W-:Y:S01]  /*1aa0*/  CS2R R70, SRZ ;  /* 0x0000000000467805 */ /* 0x000fe2000001ff00 */
[C---:B------:R-:W-:Y:S01]  /*1ab0*/  IMAD R14, R17.reuse, UR9, R14 ;  /* 0x00000009110e7c24 */ /* 0x040fe2000f8e020e */
[----:B------:R-:W-:Y:S01]  /*1ac0*/  UIMAD UR17, UR54, UR13, UR12 ;  /* 0x0000000d361172a4 */ /* 0x000fe2000f8e020c */
[----:B------:R-:W-:Y:S01]  /*1ad0*/  IMAD.WIDE.U32 R8, R17, UR8, R12 ;  /* 0x0000000811087c25 */ /* 0x000fe2000f8e000c */
[----:B------:R-:W-:Y:S01]  /*1ae0*/  ULDC.64 UR8, c[0x0][0x428] ;  /* 0x00010a0000087ab9 */ /* 0x000fe20000000a00 */
[----:B------:R-:W-:Y:S01]  /*1af0*/  ULDC.64 UR12, c[0x0][0x3e0] ;  /* 0x0000f800000c7ab9 */ /* 0x000fe20000000a00 */
[----:B------:R-:W-:Y:S01]  /*1b00*/  CS2R R68, SRZ ;  /* 0x0000000000447805 */ /* 0x000fe2000001ff00 */
[----:B------:R-:W-:Y:S01]  /*1b10*/  IMAD.WIDE.U32 R26, R7, UR54, R26 ;  /* 0x00000036071a7c25 */ /* 0x000fe2000f8e001a */
[----:B------:R-:W-:-:S02]  /*1b20*/  CS2R R62, SRZ ;  /* 0x00000000003e7805 */ /* 0x000fc4000001ff00 */
[----:B------:R-:W-:Y:S02]  /*1b30*/  CS2R R60, SRZ ;  /* 0x00000000003c7805 */ /* 0x000fe4000001ff00 */
        /* <DEDUP_REMOVED lines=12> */
[----:B------:R-:W-:Y:S01]  /*1c00*/  LEA R216, P3, R26, UR14, 0x1 ;  /* 0x0000000e1ad87c11 */ /* 0x000fe2000f8608ff */
[----:B------:R-:W-:Y:S01]  /*1c10*/  IMAD.WIDE.U32 R12, R12, UR54, R8 ;  /* 0x000000360c0c7c25 */ /* 0x000fe2000f8e0008 */
[----:B------:R-:W-:-:S02]  /*1c20*/  CS2R R56, SRZ ;  /* 0x0000000000387805 */ /* 0x000fc4000001ff00 */
[----:B------:R-:W-:Y:S02]  /*1c30*/  CS2R R54, SRZ ;  /* 0x0000000000367805 */ /* 0x000fe4000001ff00 */
[----:B------:R-:W-:Y:S01]  /*1c40*/  CS2R R52, SRZ ;  /* 0x0000000000347805 */ /* 0x000fe2000001ff00 */
[----:B------:R-:W-:Y:S01]  /*1c50*/  IMAD.IADD R11, R11, 0x1, R7 ;  /* 0x000000010b0b7824 */ /* 0x000fe200078e0207 */
[----:B------:R-:W-:Y:S01]  /*1c60*/  LEA R214, P2, R12, UR12, 0x1 ;  /* 0x0000000c0cd67c11 */ /* 0x000fe2000f8408ff */
[----:B------:R-:W-:Y:S01]  /*1c70*/  IMAD R0, R15, R4, RZ ;  /* 0x000000040f007224 */ /* 0x000fe200078e02ff */
[----:B------:R-:W-:Y:S01]  /*1c80*/  CS2R R46, SRZ ;  /* 0x00000000002e7805 */ /* 0x000fe2000001ff00 */
[----:B------:R-:W-:Y:S01]  /*1c90*/  VIADD R7, R184, 0x1800 ;  /* 0x00001800b8077836 */ /* 0x000fe20000000000 */
[----:B------:R-:W-:Y:S01]  /*1ca0*/  CS2R R44, SRZ ;  /* 0x00000000002c7805 */ /* 0x000fe2000001ff00 */
[----:B------:R-:W-:Y:S01]  /*1cb0*/  VIADD R6, R13, UR16 ;  /* 0x000000100d067c36 */ /* 0x000fe20008000000 */
[----:B------:R-:W-:Y:S01]  /*1cc0*/  CS2R R50, SRZ ;  /* 0x0000000000327805 */ /* 0x000fe2000001ff00 */
[C---:B------:R-:W-:Y:S01]  /*1cd0*/  IMAD R0, R186.reuse, R5, R0 ;  /* 0x00000005ba007224 */ /* 0x040fe200078e0200 */
[----:B------:R-:W-:Y:S01]  /*1ce0*/  SEL R208, R7, R184, !P0 ;  /* 0x000000b807d07207 */ /* 0x000fe20004000000 */
[----:B------:R-:W-:Y:S01]  /*1cf0*/  IMAD.WIDE.U32 R10, R186, R4, R10 ;  /* 0x00000004ba0a7225 */ /* 0x000fe200078e000a */
[----:B------:R-:W-:Y:S01]  /*1d00*/  LEA.HI.X R215, R12, UR13, R6, 0x1, P2 ;  /* 0x0000000d0cd77c11 */ /* 0x000fe200090f0c06 */
[----:B------:R-:W-:Y:S01]  /*1d10*/  ULDC.64 UR12, c[0x0][0x2b0] ;  /* 0x0000ac00000c7ab9 */ /* 0x000fe20000000a00 */
[----:B------:R-:W-:Y:S01]  /*1d20*/  LEA R7, R184, UR4, 0x1 ;  /* 0x00000004b8077c11 */ /* 0x000fe2000f8e08ff */
[----:B------:R-:W-:Y:S01]  /*1d30*/  @P4 BAR.SYNC.DEFER_BLOCKING 0x0 ;  /* 0x0000000000004b1d */ /* 0x000fe20000010000 */
[----:B------:R-:W-:Y:S01]  /*1d40*/  VIADD R2, R27, UR17 ;  /* 0x000000111b027c36 */ /* 0x000fe20008000000 */
[----:B------:R-:W-:Y:S01]  /*1d50*/  LEA R8, P1, R10, UR8, 0x1 ;  /* 0x000000080a087c11 */ /* 0x000fe2000f8208ff */
[----:B------:R-:W-:Y:S01]  /*1d60*/  IMAD.IADD R0, R11, 0x1, R0 ;  /* 0x000000010b007824 */ /* 0x000fe200078e0200 */
[----:B------:R-:W-:Y:S01]  /*1d70*/  LEA R208, R208, UR4, 0x1 ;  /* 0x00000004d0d07c11 */ /* 0x000fe2000f8e08ff */
[----:B------:R-:W-:Y:S01]  /*1d80*/  UIADD3 UR8, UR6, UR22, URZ ;  /* 0x0000001606087290 */ /* 0x000fe2000fffe03f */
[----:B------:R-:W-:Y:S01]  /*1d90*/  LEA.HI.X R217, R26, UR15, R2, 0x1, P3 ;  /* 0x0000000f1ad97c11 */ /* 0x000fe200098f0c02 */
[----:B------:R-:W-:Y:S01]  /*1da0*/  ULDC.64 UR14, c[0x0][0x478] ;  /* 0x00011e00000e7ab9 */ /* 0x000fe20000000a00 */
[----:B------:R-:W-:Y:S01]  /*1db0*/  LEA.HI.X R9, R10, UR9, R0, 0x1, P1 ;  /* 0x000000090a097c11 */ /* 0x000fe200088f0c00 */
[----:B------:R-:W-:Y:S01]  /*1dc0*/  UIMAD.WIDE UR8, UR8, 0x4, UR12 ;  /* 0x00000004080878a5 */ /* 0x000fe2000f8e020c */
[----:B------:R-:W-:Y:S01]  /*1dd0*/  LEA R10, P1, R4, R8, 0x7 ;  /* 0x00000008040a7211 */ /* 0x000fe200078238ff */
[----:B------:R-:W-:Y:S01]  /*1de0*/  UIMAD.WIDE UR6, UR7, 0x4, UR14 ;  /* 0x00000004070678a5 */ /* 0x000fe2000f8e020e */
[----:B------:R-:W-:-:S02]  /*1df0*/  CS2R R48, SRZ ;  /* 0x0000000000307805 */ /* 0x000fc4000001ff00 */
[----:B------:R-:W-:Y:S02]  /*1e00*/  CS2R R42, SRZ ;  /* 0x00000000002a7805 */ /* 0x000fe4000001ff00 */
[----:B------:R-:W-:Y:S02]  /*1e10*/  LEA.HI.X R11, R4, R9, R5, 0x7, P1 ;  /* 0x00000009040b7211 */ /* 0x000fe400008f3c05 */
[----:B------:R-:W-:Y:S02]  /*1e20*/  CS2R R40, SRZ ;  /* 0x0000000000287805 */ /* 0x000fe4000001ff00 */
[----:B------:R-:W-:Y:S02]  /*1e30*/  PLOP3.LUT P1, PT, PT, PT, UP0, 0x80, 0x0 ;  /* 0x000000000000781c */ /* 0x000fe40003f2f008 */
[----:B------:R-:W-:Y:S02]  /*1e40*/  CS2R R38, SRZ ;  /* 0x0000000000267805 */ /* 0x000fe4000001ff00 */
[----:B------:R-:W-:Y:S01]  /*1e50*/  CS2R R36, SRZ ;  /* 0x0000000000247805 */ /* 0x000fe2000001ff00 */
[----:B------:R-:W-:Y:S01]  /*1e60*/  @!PT LDS RZ, [RZ] ;  /* 0x00000000fffff984 */ /* 0x000fe20000000800 */
[----:B------:R-:W-:Y:S01]  /*1e70*/  @!PT LDS RZ, [RZ] ;  /* 0x00000000fffff984 */ /* 0x000fe20000000800 */
[----:B------:R-:W-:Y:S01]  /*1e80*/  @!PT LDS RZ, [RZ] ;  /* 0x00000000fffff984 */ /* 0x000fe20000000800 */
[----:B------:R1:W-:Y:S04]  /*1e90*/  LDGSTS.E.BYPASS.LTC128B.128 [R7+0x6000], desc[UR10][R214.64] ;  /* 0x06000000d6077fae */ /* 0x0003e8000b901d4a */
[----:B------:R1:W-:Y:S04]  /*1ea0*/  LDGSTS.E.BYPASS.LTC128B.128 [R7+0x7000], desc[UR10][R214.64+0x40] ;  /* 0x07000040d6077fae */ /* 0x0003e8000b901d4a */
[----:B------:R1:W-:Y:S04]  /*1eb0*/  LDGSTS.E.BYPASS.LTC128B.128 [R7+0x8000], desc[UR10][R214.64+0x80] ;  /* 0x08000080d6077fae */ /* 0x0003e8000b901d4a */
[----:B------:R1:W-:Y:S04]  /*1ec0*/  LDGSTS.E.BYPASS.LTC128B.128 [R208], desc[UR10][R216.64] ;  /* 0x00000000d8d07fae */ /* 0x0003e8000b901d4a */
[----:B------:R1:W-:Y:S04]  /*1ed0*/  LDGSTS.E.BYPASS.LTC128B.128 [R208+0x1000], desc[UR10][R216.64+0x40] ;  /* 0x01000040d8d07fae */ /* 0x0003e8000b901d4a */
        /* <DEDUP_REMOVED lines=13> */
[----:B------:R-:W0:Y:S01]  /*1fb0*/  LDGDEPBAR ;  /* 0x00000000000079af */ /* 0x000e220000000000 */
[----:B------:R-:W-:Y:S05]  /*1fc0*/  @!P1 BRA `(.L_x_1006) ;  /* 0x0000004000589947 */ /* 0x000fea0003800000 */
[----:B-1----:R-:W1:Y:S01]  /*1fd0*/  LDC.64 R10, c[0x0][0x3b8] ;  /* 0x0000ee00ff0a7b82 */ /* 0x002e620000000a00 */
[----:B------:R-:W-:-:S04]  /*1fe0*/  IMAD.MOV.U32 R0, RZ, RZ, 0x4 ;  /* 0x00000004ff007424 */ /* 0x000fc800078e00ff */
[----:B------:R-:W-:Y:S01]  /*1ff0*/  IMAD.WIDE R8, R187, R0, UR8 ;  /* 0x00000008bb087e25 */ /* 0x000fe2000f8e0200 */
[----:B------:R-:W-:Y:S02]  /*2000*/  USHF.L.U32 UR17, UR30, 0x4, URZ ;  /* 0x000000041e117899 */ /* 0x000fe4000800063f */
[----:B------:R-:W2:Y:S02]  /*2010*/  LDC R202, c[0x0][0x2dc] ;  /* 0x0000b700ffca7b82 */ /* 0x000ea40000000800 */
[----:B------:R3:W5:Y:S04]  /*2020*/  LDG.E R207, desc[UR10][R8.64] ;  /* 0x0000000a08cf7981 */ /* 0x000768000c1e1900 */
[----:B------:R3:W5:Y:S04]  /*2030*/  LDG.E R206, desc[UR10][R8.64+0x20] ;  /* 0x0000200a08ce7981 */ /* 0x000768000c1e1900 */
[----:B------:R3:W5:Y:S04]  /*2040*/  LDG.E R205, desc[UR10][R8.64+0x80] ;  /* 0x0000800a08cd7981 */ /* 0x000768000c1e1900 */
[----:B------:R3:W5:Y:S04]  /*2050*/  LDG.E R204, desc[UR10][R8.64+0xa0] ;  /* 0x0000a00a08cc7981 */ /* 0x000768000c1e1900 */
[----:B-1----:R-:W4:Y:S04]  /*2060*/  LDG.E.64 R4, desc[UR10][R10.64] ;  /* 0x0000000a0a047981 */ /* 0x002f28000c1e1b00 */
[----:B------:R-:W3:Y:S01]  /*2070*/  LDG.E.64 R6, desc[UR10][R10.64+0x8] ;  /* 0x0000080a0a067981 */ /* 0x000ee2000c1e1b00 */
[----:B------:R-:W-:Y:S01]  /*2080*/  UMOV UR12, UR7 ;  /* 0x00000007000c7c82 */ /* 0x000fe20008000000 */
[----:B------:R-:W-:-:S02]  /*2090*/  UIMAD UR7, UR52, UR26, UR54 ;  /* 0x0000001a340772a4 */ /* 0x000fc4000f8e0236 */
[----:B------:R-:W-:Y:S02]  /*20a0*/  USHF.L.U32 UR15, UR30, 0x3, URZ ;  /* 0x000000031e0f7899 */ /* 0x000fe4000800063f */
[----:B------:R-:W-:Y:S02]  /*20b0*/  UIADD3 UR27, UR17, 0x20, URZ ;  /* 0x00000020111b7890 */ /* 0x000fe4000fffe03f */
[----:B------:R-:W-:Y:S01]  /*20c0*/  UIADD3 UR23, UR17, 0x40, URZ ;  /* 0x0000004011177890 */ /* 0x000fe2000fffe03f */
[----:B------:R-:W-:Y:S01]  /*20d0*/  UMOV UR13, UR6 ;  /* 0x00000006000d7c82 */ /* 0x000fe20008000000 */
[----:B------:R-:W-:Y:S02]  /*20e0*/  USHF.L.U32 UR7, UR7, 0x5, URZ ;  /* 0x0000000507077899 */ /* 0x000fe4000800063f */
[----:B------:R-:W-:Y:S02]  /*20f0*/  UIADD3 UR26, UR15, UR27, URZ ;  /* 0x0000001b0f1a7290 */ /* 0x000fe4000fffe03f */
[----:B------:R-:W-:Y:S01]  /*2100*/  UIADD3 UR22, UR15, UR23, URZ ;  /* 0x000000170f167290 */ /* 0x000fe2000fffe03f */
[----:B------:R-:W-:Y:S01]  /*2110*/  SHF.R.S32.HI R203, RZ, 0x1f, R210 ;  /* 0x0000001fffcb7819 */ /* 0x000fe200000114d2 */
[----:B------:R-:W-:-:S02]  /*2120*/  USHF.R.S32.HI UR14, URZ, 0x1f, UR7 ;  /* 0x0000001f3f0e7899 */ /* 0x000fc40008011407 */
[----:B------:R-:W-:Y:S02]  /*2130*/  UIADD3 UR25, UR15, UR26, URZ ;  /* 0x0000001a0f197290 */ /* 0x000fe4000fffe03f */
[----:B------:R-:W-:Y:S01]  /*2140*/  UIADD3 UR21, UR15, UR22, URZ ;  /* 0x000000160f157290 */ /* 0x000fe2000fffe03f */
[----:B------:R-:W-:Y:S01]  /*2150*/  VIADD R2, R179, 0x1800 ;  /* 0x00001800b3027836 */ /* 0x000fe20000000000 */
[----:B------:R-:W-:Y:S02]  /*2160*/  UIADD3 UR24, UR15, UR25, URZ ;  /* 0x000000190f187290 */ /* 0x000fe4000fffe03f */
[----:B------:R-:W-:Y:S01]  /*2170*/  UIADD3 UR20, UR15, UR21, URZ ;  /* 0x000000150f147290 */ /* 0x000fe2000fffe03f */
[----:B------:R-:W-:Y:S01]  /*2180*/  IMAD.MOV.U32 R201, RZ, RZ, 0x4 ;  /* 0x00000004ffc97424 */ /* 0x000fe200078e00ff */
[----:B------:R-:W-:Y:S01]  /*2190*/  UIADD3 UR18, UR15, UR24, URZ ;  /* 0x000000180f127290 */ /* 0x000fe2000fffe03f */
[----:B------:R-:W-:Y:S01]  /*21a0*/  IMAD.MOV.U32 R127, RZ, RZ, RZ ;  /* 0x000000ffff7f7224 */ /* 0x000fe200078e00ff */
[----:B------:R-:W-:Y:S01]  /*21b0*/  UIADD3 UR19, UR15, UR20, URZ ;  /* 0x000000140f137290 */ /* 0x000fe2000fffe03f */
[----:B------:R-:W-:Y:S01]  /*21c0*/  SEL R2, R2, R179, !P0 ;  /* 0x000000b302027207 */ /* 0x000fe20004000000 */
[----:B------:R-:W-:-:S02]  /*21d0*/  UIMAD UR34, UR30, 0x18, URZ ;  /* 0x000000181e2278a4 */ /* 0x000fc4000f8e023f */
[----:B------:R-:W-:Y:S02]  /*21e0*/  USHF.L.U32 UR33, UR30, 0x5, URZ ;  /* 0x000000051e217899 */ /* 0x000fe4000800063f */
[----:B------:R-:W-:Y:S02]  /*21f0*/  UIMAD UR32, UR30, 0x28, URZ ;  /* 0x000000281e2078a4 */ /* 0x000fe4000f8e023f */
[----:B------:R-:W-:Y:S02]  /*2200*/  UIMAD UR31, UR30, 0x30, URZ ;  /* 0x000000301e1f78a4 */ /* 0x000fe4000f8e023f */
[----:B------:R-:W-:Y:S02]  /*2210*/  UIMAD UR30, UR30, 0x38, URZ ;  /* 0x000000381e1e78a4 */ /* 0x000fe4000f8e023f */
[----:B------:R-:W-:Y:S02]  /*2220*/  UIADD3 UR29, UR15, UR19, URZ ;  /* 0x000000130f1d7290 */ /* 0x000fe4000fffe03f */
[----:B------:R-:W-:Y:S01]  /*2230*/  UIADD3 UR28, UR15, UR18, URZ ;  /* 0x000000120f1c7290 */ /* 0x000fe2000fffe03f */
[----:B----4-:R-:W-:-:S02]  /*2240*/  R2UR UR6, R4 ;  /* 0x00000000040672ca */ /* 0x010fc400000e0000 */
[----:B------:R-:W-:Y:S02]  /*2250*/  R2UR UR45, R5 ;  /* 0x00000000052d72ca */ /* 0x000fe400000e0000 */
[----:B---3--:R-:W-:Y:S01]  /*2260*/  IADD3 R210, P2, P1, R6, UR7, R210 ;  /* 0x0000000706d27c10 */ /* 0x008fe2000f95e0d2 */
[----:B------:R-:W-:-:S03]  /*2270*/  VIADD R5, R180, 0x1800 ;  /* 0x00001800b4057836 */ /* 0x000fc60000000000 */
[----:B------:R-:W-:Y:S02]  /*2280*/  IADD3.X R203, R7, UR14, R203, P2, P1 ;  /* 0x0000000e07cb7c10 */ /* 0x000fe400097e24cb */
[----:B------:R-:W-:-:S03]  /*2290*/  SEL R0, R5, R180, !P0 ;  /* 0x000000b405007207 */ /* 0x000fc60004000000 */
[----:B------:R-:W-:Y:S01]  /*22a0*/  LOP3.LUT R203, R203, UR6, RZ, 0x3c, !PT ;  /* 0x00000006cbcb7c12 */ /* 0x000fe2000f8e3cff */
[----:B------:R-:W-:Y:S02]  /*22b0*/  UIADD3 UR43, UR6, -0x4ab325aa, URZ ;  /* 0xb54cda56062b7890 */ /* 0x000fe4000fffe03f */
[----:B------:R-:W-:Y:S02]  /*22c0*/  UIADD3 UR44, UR45, 0x646e171e, URZ ;  /* 0x646e171e2d2c7890 */ /* 0x000fe4000fffe03f */
[----:B------:R-:W-:Y:S02]  /*22d0*/  UIADD3 UR42, UR45, -0x56f99767, URZ ;  /* 0xa90668992d2a7890 */ /* 0x000fe4000fffe03f */
[----:B------:R-:W-:Y:S02]  /*22e0*/  UIADD3 UR41, UR6, 0x1715609d, URZ ;  /* 0x1715609d06297890 */ /* 0x000fe4000fffe03f */
[----:B------:R-:W-:Y:S02]  /*22f0*/  UIADD3 UR40, UR45, -0x126145ec, URZ ;  /* 0xed9eba142d287890 */ /* 0x000fe4000fffe03f */
[----:B------:R-:W-:-:S02]  /*2300*/  UIADD3 UR39, UR6, 0x78dde6e4, URZ ;  /* 0x78dde6e406277890 */ /* 0x000fc4000fffe03f */
[----:B------:R-:W-:Y:S02]  /*2310*/  UIADD3 UR38, UR45, 0x32370b8f, URZ ;  /* 0x32370b8f2d267890 */ /* 0x000fe4000fffe03f */
[----:B------:R-:W-:Y:S02]  /*2320*/  UIADD3 UR37, UR6, -0x255992d5, URZ ;  /* 0xdaa66d2b06257890 */ /* 0x000fe4000fffe03f */
[----:B------:R-:W-:Y:S02]  /*2330*/  UIADD3 UR36, UR45, 0x76cf5d0a, URZ ;  /* 0x76cf5d0a2d247890 */ /* 0x000fe4000fffe03f */
[----:B------:R-:W-:Y:S02]  /*2340*/  UIADD3 UR47, UR6, 0x3c6ef372, URZ ;  /* 0x3c6ef372062f7890 */ /* 0x000fe4000fffe03f */
[----:B------:R-:W-:Y:S02]  /*2350*/  UIADD3 UR46, UR45, -0x4498517b, URZ ;  /* 0xbb67ae852d2e7890 */ /* 0x000fe4000fffe03f */
[----:B------:R-:W-:Y:S01]  /*2360*/  UIADD3 UR35, UR6, -0x61c88647, URZ ;  /* 0x9e3779b906237890 */ /* 0x000fe2000fffe03f */
[----:B------:R-:W-:Y:S01]  /*2370*/  LEA R2, R2, UR4, 0x1 ;  /* 0x0000000402027c11 */ /* 0x000fe2000f8e08ff */
[----:B------:R-:W-:Y:S01]  /*2380*/  IMAD.WIDE.U32 R210, R210, -0x2daee0ad, RZ ;  /* 0xd2511f53d2d27825 */ /* 0x000fe200078e00ff */
[----:B------:R-:W-:Y:S01]  /*2390*/  LEA R0, R0, UR4, 0x1 ;  /* 0x0000000400007c11 */ /* 0x000fe2000f8e08ff */
[----:B------:R-:W-:Y:S01]  /*23a0*/  ULDC UR51, c[0x0][0x270] ;  /* 0x00009c0000337ab9 */ /* 0x000fe20000000800 */
[----:B------:R-:W-:Y:S01]  /*23b0*/  ULDC.U8 UR7, c[0x0][0x388] ;  /* 0x0000e20000077ab9 */ /* 0x000fe20000000000 */
[----:B--2---:R-:W-:-:S06]  /*23c0*/  ULDC UR6, c[0x0][0x2ec] ;  /* 0x0000bb0000067ab9 */ /* 0x004fcc0000000800 */
.L_x_1009:
[----:B------:R-:W0:Y:S01]  /*23d0*/  LDGDEPBAR ;  /* 0x00000000000079af */ /* 0x000e220000000000 */
[----:B------:R-:W-:Y:S01]  /*23e0*/  IMAD.IADD R168, R175, 0x1, R0 ;  /* 0x00000001afa87824 */ /* 0x000fe200078e0200 */
[----:B------:R-:W-:Y:S01]  /*23f0*/  LOP3.LUT R232, R210, UR46, RZ, 0x3c, !PT ;  /* 0x0000002ed2e87c12 */ /* 0x000fe2000f8e3cff */
[----:B------:R-:W-:Y:S01]  /*2400*/  IMAD.U32 R182, RZ, RZ, UR48 ;  /* 0x00000030ffb67e24 */ /* 0x000fe2000f8e00ff */
[----:B------:R-:W-:Y:S01]  /*2410*/  UISETP.GE.AND UP1, UPT, UR5, 0x1, UPT ;  /* 0x000000010500788c */ /* 0x000fe2000bf26270 */
[----:B------:R-:W-:Y:S02]  /*2420*/  IMAD.U32 R170, RZ, RZ, UR5 ;  /* 0x00000005ffaa7e24 */ /* 0x000fe4000f8e00ff */
[----:B------:R-:W-:Y:S02]  /*2430*/  IMAD R169, R182, 0x4, R183 ;  /* 0x00000004b6a97824 */ /* 0x000fe400078e02b7 */
[----:B-----5:R-:W-:Y:S01]  /*2440*/  FMUL.FTZ R182, R206, 1.4426950216293334961 ;  /* 0x3fb8aa3bceb67820 */ /* 0x020fe20000410000 */
[----:B------:R-:W-:Y:S02]  /*2450*/  IMAD R170, R170, 0x4, R185 ;  /* 0x00000004aaaa7824 */ /* 0x000fe400078e02b9 */
[----:B------:R-:W-:Y:S01]  /*2460*/  IMAD.U32 R218, RZ, RZ, UR13 ;  /* 0x0000000dffda7e24 */ /* 0x000fe2000f8e00ff */
[----:B------:R-:W-:Y:S01]  /*2470*/  LOP3.LUT R169, R169, UR45, RZ, 0x3c, !PT ;  /* 0x0000002da9a97c12 */ /* 0x000fe2000f8e3cff */
[C---:B------:R-:W-:Y:S03]  /*2480*/  IMAD.WIDE.U32 R230, R170.reuse, -0x326172a9, RZ ;  /* 0xcd9e8d57aae67825 */ /* 0x040fe600078e00ff */
[----:B------:R-:W-:Y:S01]  /*2490*/  LOP3.LUT R171, R211, R169, RZ, 0x3c, !PT ;  /* 0x000000a9d3ab7212 */ /* 0x000fe200078e3cff */
[----:B------:R-:W-:Y:S01]  /*24a0*/  VIADD R169, R170, 0x2 ;  /* 0x00000002aaa97836 */ /* 0x000fe20000000000 */
[----:B------:R-:W-:Y:S01]  /*24b0*/  LEA R236, P0, R187, R218, 0x2 ;  /* 0x000000dabbec7211 */ /* 0x000fe200078010ff */
[----:B------:R-:W-:Y:S01]  /*24c0*/  IMAD.U32 R219, RZ, RZ, UR12 ;  /* 0x0000000cffdb7e24 */ /* 0x000fe2000f8e00ff */
[----:B------:R-:W-:Y:S01]  /*24d0*/  LOP3.LUT R170, R231, R203, RZ, 0x3c, !PT ;  /* 0x000000cbe7aa7212 */ /* 0x000fe200078e3cff */
[----:B------:R-:W-:Y:S04]  /*24e0*/  IMAD.WIDE.U32 R234, R169, -0x326172a9, RZ ;  /* 0xcd9e8d57a9ea7825 */ /* 0x000fe800078e00ff */
[----:B------:R-:W-:Y:S01]  /*24f0*/  FMUL.FTZ R169, R207, 1.4426950216293334961 ;  /* 0x3fb8aa3bcfa97820 */ /* 0x000fe20000410000 */
[----:B------:R-:W-:Y:S04]  /*2500*/  DEPBAR.LE SB0, 0x0 ;  /* 0x000080000000791a */ /* 0x000fe80000000000 */
[----:B------:R-:W-:Y:S01]  /*2510*/  BAR.SYNC.DEFER_BLOCKING 0x0 ;  /* 0x0000000000007b1d */ /* 0x000fe20000010000 */
[----:B------:R-:W-:Y:S01]  /*2520*/  LEA.HI.X.SX32 R237, R187, R219, 0x2, P0 ;  /* 0x000000dbbbed7211 */ /* 0x000fe200000f16ff */
[----:B------:R-:W-:Y:S01]  /*2530*/  IMAD.WIDE.U32 R218, R171, -0x326172a9, RZ ;  /* 0xcd9e8d57abda7825 */ /* 0x000fe200078e00ff */
[----:B------:R-:W-:Y:S02]  /*2540*/  LOP3.LUT R171, R235, R203, RZ, 0x3c, !PT ;  /* 0x000000cbebab7212 */ /* 0x000fe400078e3cff */
[----:B------:R-:W-:Y:S01]  /*2550*/  FSETP.NEU.FTZ.AND P0, PT, R207, -INF , PT ;  /* 0xff800000cf00780b */ /* 0x000fe20003f1d000 */
[----:B------:R-:W-:Y:S01]  /*2560*/  IMAD.WIDE.U32 R244, R170, -0x2daee0ad, RZ ;  /* 0xd2511f53aaf47825 */ /* 0x000fe200078e00ff */
[----:B------:R-:W-:Y:S02]  /*2570*/  LOP3.LUT R230, R219, UR35, R230, 0x96, !PT ;  /* 0x00000023dbe67c12 */ /* 0x000fe4000f8e96e6 */
[----:B------:R-:W-:Y:S01]  /*2580*/  LOP3.LUT R181, R218, UR47, RZ, 0x3c, !PT ;  /* 0x0000002fdab57c12 */ /* 0x000fe2000f8e3cff */
[----:B------:R-:W-:Y:S01]  /*2590*/  IMAD.WIDE.U32 R240, R171, -0x2daee0ad, RZ ;  /* 0xd2511f53abf07825 */ /* 0x000fe200078e00ff */
[----:B------:R-:W-:Y:S02]  /*25a0*/  LOP3.LUT R226, R232, R245, RZ, 0x3c, !PT ;  /* 0x000000f5e8e27212 */ /* 0x000fe400078e3cff */
[----:B------:R-:W-:Y:S01]  /*25b0*/  LOP3.LUT R234, R219, UR35, R234, 0x96, !PT ;  /* 0x00000023dbea7c12 */ /* 0x000fe2000f8e96ea */
[----:B------:R-:W-:Y:S01]  /*25c0*/  IMAD.WIDE.U32 R230, R230, -0x2daee0ad, RZ ;  /* 0xd2511f53e6e67825 */ /* 0x000fe200078e00ff */
[----:B------:R-:W-:Y:S02]  /*25d0*/  LOP3.LUT R232, R232, R241, RZ, 0x3c, !PT ;  /* 0x000000f1e8e87212 */ /* 0x000fe400078e3cff */
[----:B------:R-:W-:Y:S01]  /*25e0*/  FSEL R169, R169, RZ, P0 ;  /* 0x000000ffa9a97208 */ /* 0x000fe20000000000 */
[----:B------:R-:W-:Y:S01]  /*25f0*/  IMAD.WIDE.U32 R226, R226, -0x326172a9, RZ ;  /* 0xcd9e8d57e2e27825 */ /* 0x000fe200078e00ff */
[----:B------:R-:W-:Y:S02]  /*2600*/  FSETP.NEU.FTZ.AND P0, PT, R206, -INF , PT ;  /* 0xff800000ce00780b */ /* 0x000fe40003f1d000 */
[----:B------:R-:W-:Y:S01]  /*2610*/  LOP3.LUT R244, R231, UR36, R244, 0x96, !PT ;  /* 0x00000024e7f47c12 */ /* 0x000fe2000f8e96f4 */
[----:B------:R-:W-:Y:S01]  /*2620*/  IMAD.WIDE.U32 R232, R232, -0x326172a9, RZ ;  /* 0xcd9e8d57e8e87825 */ /* 0x000fe200078e00ff */
[C---:B------:R-:W-:Y:S01]  /*2630*/  LOP3.LUT R228, R181.reuse, R227, RZ, 0x3c, !PT ;  /* 0x000000e3b5e47212 */ /* 0x040fe200078e3cff */
[----:B------:R-:W-:Y:S01]  /*2640*/  LDSM.16.M88.4 R132, [R0] ;  /* 0x000000000084783b */ /* 0x000fe20000000200 */
[----:B------:R-:W-:Y:S01]  /*2650*/  FSEL R170, R182, RZ, P0 ;  /* 0x000000ffb6aa7208 */ /* 0x000fe20000000000 */
[----:B------:R-:W-:Y:S01]  /*2660*/  IMAD.WIDE.U32 R234, R234, -0x2daee0ad, RZ ;  /* 0xd2511f53eaea7825 */ /* 0x000fe200078e00ff */
[----:B------:R-:W-:Y:S03]  /*2670*/  LOP3.LUT R227, R181, R233, RZ, 0x3c, !PT ;  /* 0x000000e9b5e37212 */ /* 0x000fe600078e3cff */
[C---:B------:R-:W-:Y:S01]  /*2680*/  FMUL.FTZ R182, R205.reuse, 1.4426950216293334961 ;  /* 0x3fb8aa3bcdb67820 */ /* 0x040fe20000410000 */
[----:B------:R-:W-:Y:S01]  /*2690*/  IMAD.WIDE.U32 R228, R228, -0x2daee0ad, RZ ;  /* 0xd2511f53e4e47825 */ /* 0x000fe200078e00ff */
[----:B------:R-:W-:Y:S01]  /*26a0*/  FSETP.NEU.FTZ.AND P0, PT, R205, -INF , PT ;  /* 0xff800000cd00780b */ /* 0x000fe20003f1d000 */
[----:B------:R-:W1:Y:S01]  /*26b0*/  LDSM.16.M88.4 R136, [R177] ;  /* 0x00000000b188783b */ /* 0x000e620000000200 */
[----:B------:R-:W-:Y:S01]  /*26c0*/  LOP3.LUT R240, R235, UR36, R240, 0x96, !PT ;  /* 0x00000024ebf07c12 */ /* 0x000fe2000f8e96f0 */
[----:B------:R-:W-:Y:S01]  /*26d0*/  IMAD.WIDE.U32 R238, R227, -0x2daee0ad, RZ ;  /* 0xd2511f53e3ee7825 */ /* 0x000fe200078e00ff */
[----:B------:R-:W-:Y:S02]  /*26e0*/  LOP3.LUT R230, R229, UR38, R230, 0x96, !PT ;  /* 0x00000026e5e67c12 */ /* 0x000fe4000f8e96e6 */
[----:B------:R-:W-:Y:S01]  /*26f0*/  FSEL R171, R182, RZ, P0 ;  /* 0x000000ffb6ab7208 */ /* 0x000fe20000000000 */
[----:B------:R-:W-:Y:S01]  /*2700*/  IMAD.WIDE.U32 R240, R240, -0x326172a9, RZ ;  /* 0xcd9e8d57f0f07825 */ /* 0x000fe200078e00ff */
[----:B------:R-:W-:Y:S01]  /*2710*/  LOP3.LUT R234, R239, UR38, R234, 0x96, !PT ;  /* 0x00000026efea7c12 */ /* 0x000fe2000f8e96ea */
[----:B------:R-:W2:Y:S02]  /*2720*/  LDSM.16.M88.4 R140, [R0+0x800] ;  /* 0x00080000008c783b */ /* 0x000ea40000000200 */
[----:B------:R-:W-:Y:S01]  /*2730*/  FMUL.FTZ R181, R204, 1.4426950216293334961 ;  /* 0x3fb8aa3bccb57820 */ /* 0x000fe20000410000 */
[----:B------:R-:W-:Y:S01]  /*2740*/  IMAD.WIDE.U32 R244, R244, -0x326172a9, RZ ;  /* 0xcd9e8d57f4f47825 */ /* 0x000fe200078e00ff */
[----:B------:R-:W-:Y:S02]  /*2750*/  LOP3.LUT R232, R241, UR37, R232, 0x96, !PT ;  /* 0x00000025f1e87c12 */ /* 0x000fe4000f8e96e8 */
[----:B------:R-:W-:Y:S01]  /*2760*/  FSETP.NEU.FTZ.AND P0, PT, R204, -INF , PT ;  /* 0xff800000cc00780b */ /* 0x000fe20003f1d000 */
[----:B------:R-:W-:Y:S01]  /*2770*/  IMAD.WIDE.U32 R234, R234, -0x326172a9, RZ ;  /* 0xcd9e8d57eaea7825 */ /* 0x000fe200078e00ff */
[----:B------:R-:W-:Y:S01]  /*2780*/  LOP3.LUT R182, R245, UR37, R226, 0x96, !PT ;  /* 0x00000025f5b67c12 */ /* 0x000fe2000f8e96e2 */
[----:B------:R-:W3:Y:S01]  /*2790*/  LDSM.16.M88.4 R144, [R177+0x400] ;  /* 0x00040000b190783b */ /* 0x000ee20000000200 */
[----:B------:R-:W-:Y:S01]  /*27a0*/  FSEL R181, R181, RZ, P0 ;  /* 0x000000ffb5b57208 */ /* 0x000fe20000000000 */
[----:B------:R-:W-:Y:S01]  /*27b0*/  IMAD.WIDE.U32 R230, R230, -0x326172a9, RZ ;  /* 0xcd9e8d57e6e67825 */ /* 0x000fe200078e00ff */
[----:B------:R-:W-:Y:S03]  /*27c0*/  LOP3.LUT R240, R235, UR39, R240, 0x96, !PT ;  /* 0x00000027ebf07c12 */ /* 0x000fe6000f8e96f0 */
[----:B------:R-:W-:Y:S01]  /*27d0*/  IMAD.WIDE.U32 R242, R182, -0x2daee0ad, RZ ;  /* 0xd2511f53b6f27825 */ /* 0x000fe200078e00ff */
[----:B------:R-:W-:Y:S01]  /*27e0*/  LOP3.LUT R244, R231, UR39, R244, 0x96, !PT ;  /* 0x00000027e7f47c12 */ /* 0x000fe2000f8e96f4 */
[----:B------:R-:W4:Y:S02]  /*27f0*/  LDG.E R218, desc[UR10][R236.64] ;  /* 0x0000000aecda7981 */ /* 0x000f24000c1e1900 */
[----:B------:R-:W-:Y:S01]  /*2800*/  IMAD.WIDE.U32 R240, R240, -0x2daee0ad, RZ ;  /* 0xd2511f53f0f07825 */ /* 0x000fe200078e00ff */
[----:B------:R-:W-:Y:S01]  /*2810*/  LOP3.LUT R182, R243, UR40, R228, 0x96, !PT ;  /* 0x00000028f3b67c12 */ /* 0x000fe2000f8e96e4 */
[----:B------:R-:W-:Y:S02]  /*2820*/  LDSM.16.M88.4 R148, [R168] ;  /* 0x00000000a894783b */ /* 0x000fe40000000200 */
[----:B------:R-:W-:Y:S04]  /*2830*/  IMAD.WIDE.U32 R244, R244, -0x2daee0ad, RZ ;  /* 0xd2511f53f4f47825 */ /* 0x000fe800078e00ff */
[----:B------:R-:W-:Y:S01]  /*2840*/  IMAD.WIDE.U32 R232, R232, -0x2daee0ad, RZ ;  /* 0xd2511f53e8e87825 */ /* 0x000fe200078e00ff */
[----:B------:R-:W-:Y:S01]  /*2850*/  LOP3.LUT R242, R245, UR42, R242, 0x96, !PT ;  /* 0x0000002af5f27c12 */ /* 0x000fe2000f8e96f2 */
[----:B------:R-:W4:Y:S01]  /*2860*/  LDG.E R222, desc[UR10][R236.64+0x20] ;  /* 0x0000200aecde7981 */ /* 0x000f22000c1e1900 */
[----:B------:R-:W-:Y:S01]  /*2870*/  LOP3.LUT R232, R241, UR42, R232, 0x96, !PT ;  /* 0x0000002af1e87c12 */ /* 0x000fe2000f8e96e8 */
[-C--:B-1----:R-:W-:Y:S02]  /*2880*/  HMMA.16816.F32.BF16 R4, R132, R136.reuse, RZ ;  /* 0x000000888404723c */ /* 0x082fe400000418ff */
[----:B------:R-:W1:Y:S01]  /*2890*/  LDSM.16.M88.4 R152, [R176] ;  /* 0x00000000b098783b */ /* 0x000e620000000200 */
[----:B------:R-:W-:Y:S01]  /*28a0*/  IMAD.WIDE.U32 R242, R242, -0x326172a9, RZ ;  /* 0xcd9e8d57f2f27825 */ /* 0x000fe200078e00ff */
[----:B------:R-:W-:Y:S02]  /*28b0*/  LOP3.LUT R238, R233, UR40, R238, 0x96, !PT ;  /* 0x00000028e9ee7c12 */ /* 0x000fe4000f8e96ee */
[C---:B--2---:R-:W-:Y:S04]  /*28c0*/  HMMA.16816.F32.BF16 R8, R140.reuse, R136, RZ ;  /* 0x000000888c08723c */ /* 0x044fe800000418ff */
[----:B------:R-:W2:Y:S01]  /*28d0*/  LDSM.16.M88.4 R156, [R168+0x800] ;  /* 0x00080000a89c783b */ /* 0x000ea20000000200 */
[----:B------:R-:W-:Y:S01]  /*28e0*/  LOP3.LUT R241, R242, 0xffff, RZ, 0xc0, !PT ;  /* 0x0000fffff2f17812 */ /* 0x000fe200078ec0ff */
[----:B------:R-:W-:Y:S01]  /*28f0*/  IMAD.WIDE.U32 R238, R238, -0x326172a9, RZ ;  /* 0xcd9e8d57eeee7825 */ /* 0x000fe200078e00ff */
[-C--:B------:R-:W-:Y:S05]  /*2900*/  HMMA.16816.F32.BF16 R12, R140, R138.reuse, RZ ;  /* 0x0000008a8c0c723c */ /* 0x080fea00000418ff */
[----:B------:R-:W2:Y:S01]  /*2910*/  LDSM.16.M88.4 R160, [R176+0x400] ;  /* 0x00040000b0a0783b */ /* 0x000ea20000000200 */
[C---:B------:R-:W-:Y:S07]  /*2920*/  HMMA.16816.F32.BF16 R16, R132.reuse, R138, RZ ;  /* 0x0000008a8410723c */ /* 0x040fee00000418ff */
[----:B------:R-:W-:Y:S01]  /*2930*/  LDSM.16.M88.4 R136, [R0+0x1000] ;  /* 0x001000000088783b */ /* 0x000fe20000000200 */
[-C--:B---3--:R-:W-:Y:S06]  /*2940*/  HMMA.16816.F32.BF16 R20, R132, R144.reuse, RZ ;  /* 0x000000908414723c */ /* 0x088fec00000418ff */
[C---:B------:R-:W-:Y:S01]  /*2950*/  HMMA.16816.F32.BF16 R24, R140.reuse, R144, RZ ;  /* 0x000000908c18723c */ /* 0x040fe200000418ff */
[----:B------:R-:W3:Y:S05]  /*2960*/  LDSM.16.M88.4 R164, [R177+0x2000] ;  /* 0x00200000b1a4783b */ /* 0x000eea0000000200 */
[-C--:B------:R-:W-:Y:S03]  /*2970*/  HMMA.16816.F32.BF16 R28, R140, R146.reuse, RZ ;  /* 0x000000928c1c723c */ /* 0x080fe600000418ff */
[----:B------:R-:W3:Y:S03]  /*2980*/  LDSM.16.M88.4 R140, [R0+0x1800] ;  /* 0x00180000008c783b */ /* 0x000ee60000000200 */
[----:B------:R-:W-:Y:S05]  /*2990*/  HMMA.16816.F32.BF16 R32, R132, R146, RZ ;  /* 0x000000928420723c */ /* 0x000fea00000418ff */
[----:B------:R-:W3:Y:S01]  /*29a0*/  LDSM.16.M88.4 R132, [R177+0x2400] ;  /* 0x00240000b184783b */ /* 0x000ee20000000200 */
[-C--:B-1----:R-:W-:Y:S06]  /*29b0*/  HMMA.16816.F32.BF16 R4, R148, R152.reuse, R4 ;  /* 0x000000989404723c */ /* 0x082fec0000041804 */
[C---:B--2---:R-:W-:Y:S01]  /*29c0*/  HMMA.16816.F32.BF16 R8, R156.reuse, R152, R8 ;  /* 0x000000989c08723c */ /* 0x044fe20000041808 */
[----:B------:R-:W-:Y:S05]  /*29d0*/  LDSM.16.M88.4 R144, [R168+0x1000] ;  /* 0x00100000a890783b */ /* 0x000fea0000000200 */
[-C--:B------:R-:W-:Y:S03]  /*29e0*/  HMMA.16816.F32.BF16 R12, R156, R154.reuse, R12 ;  /* 0x0000009a9c0c723c */ /* 0x080fe6000004180c */
[----:B------:R-:W5:Y:S03]  /*29f0*/  LDG.E R221, desc[UR10][R236.64+0x80] ;  /* 0x0000800aecdd7981 */ /* 0x000f66000c1e1900 */
[C---:B------:R-:W-:Y:S01]  /*2a00*/  HMMA.16816.F32.BF16 R16, R148.reuse, R154, R16 ;  /* 0x0000009a9410723c */ /* 0x040fe20000041810 */
[----:B------:R-:W1:Y:S05]  /*2a10*/  LDSM.16.M88.4 R152, [R176+0x2000] ;  /* 0x00200000b098783b */ /* 0x000e6a0000000200 */
[-C--:B------:R-:W-:Y:S03]  /*2a20*/  HMMA.16816.F32.BF16 R20, R148, R160.reuse, R20 ;  /* 0x000000a09414723c */ /* 0x080fe60000041814 */
[----:B------:R2:W5:Y:S03]  /*2a30*/  LDG.E R219, desc[UR10][R236.64+0xa0] ;  /* 0x0000a00aecdb7981 */ /* 0x000566000c1e1900 */
[C---:B------:R-:W-:Y:S06]  /*2a40*/  HMMA.16816.F32.BF16 R24, R156.reuse, R160, R24 ;  /* 0x000000a09c18723c */ /* 0x040fec0000041818 */
[-C--:B------:R-:W-:Y:S01]  /*2a50*/  HMMA.16816.F32.BF16 R28, R156, R162.reuse, R28 ;  /* 0x000000a29c1c723c */ /* 0x080fe2000004181c */
[----:B------:R-:W1:Y:S05]  /*2a60*/  LDSM.16.M88.4 R156, [R168+0x1800] ;  /* 0x00180000a89c783b */ /* 0x000e6a0000000200 */
[----:B------:R-:W-:Y:S03]  /*2a70*/  HMMA.16816.F32.BF16 R32, R148, R162, R32 ;  /* 0x000000a29420723c */ /* 0x000fe60000041820 */
[----:B------:R-:W1:Y:S03]  /*2a80*/  LDSM.16.M88.4 R148, [R176+0x2400] ;  /* 0x00240000b094783b */ /* 0x000e660000000200 */
[-C--:B---3--:R-:W-:Y:S05]  /*2a90*/  HMMA.16816.F32.BF16 R4, R136, R164.reuse, R4 ;  /* 0x000000a48804723c */ /* 0x088fea0000041804 */
[----:B------:R-:W-:Y:S01]  /*2aa0*/  LDSM.16.M88.4 R160, [R0+0x2000] ;  /* 0x0020000000a0783b */ /* 0x000fe20000000200 */
[C---:B------:R-:W-:Y:S05]  /*2ab0*/  HMMA.16816.F32.BF16 R8, R140.reuse, R164, R8 ;  /* 0x000000a48c08723c */ /* 0x040fea0000041808 */
[----:B--2---:R-:W-:Y:S01]  /*2ac0*/  IMAD.WIDE.U32 R236, R182, -0x326172a9, RZ ;  /* 0xcd9e8d57b6ec7825 */ /* 0x004fe200078e00ff */
[-C--:B------:R-:W-:Y:S05]  /*2ad0*/  HMMA.16816.F32.BF16 R12, R140, R166.reuse, R12 ;  /* 0x000000a68c0c723c */ /* 0x080fea000004180c */
[----:B------:R-:W-:Y:S01]  /*2ae0*/  LOP3.LUT R235, R243, UR43, R236, 0x96, !PT ;  /* 0x0000002bf3eb7c12 */ /* 0x000fe2000f8e96ec */
[C---:B------:R-:W-:Y:S01]  /*2af0*/  HMMA.16816.F32.BF16 R16, R136.reuse, R166, R16 ;  /* 0x000000a68810723c */ /* 0x040fe20000041810 */
[----:B------:R-:W2:Y:S04]  /*2b00*/  LDSM.16.M88.4 R164, [R177+0x4000] ;  /* 0x00400000b1a4783b */ /* 0x000ea80000000200 */
[----:B------:R-:W-:Y:S01]  /*2b10*/  LOP3.LUT R182, R239, UR41, R234, 0x96, !PT ;  /* 0x00000029efb67c12 */ /* 0x000fe2000f8e96ea */
[-C--:B------:R-:W-:Y:S05]  /*2b20*/  HMMA.16816.F32.BF16 R20, R136, R132.reuse, R20 ;  /* 0x000000848814723c */ /* 0x080fea0000041814 */
[----:B------:R-:W-:Y:S01]  /*2b30*/  LOP3.LUT R230, R237, UR41, R230, 0x96, !PT ;  /* 0x00000029ede67c12 */ /* 0x000fe2000f8e96e6 */
[C---:B------:R-:W-:Y:S05]  /*2b40*/  HMMA.16816.F32.BF16 R24, R140.reuse, R132, R24 ;  /* 0x000000848c18723c */ /* 0x040fea0000041818 */
[----:B------:R-:W-:Y:S01]  /*2b50*/  IMAD.WIDE.U32 R248, R230, -0x2daee0ad, RZ ;  /* 0xd2511f53e6f87825 */ /* 0x000fe200078e00ff */
[-C--:B------:R-:W-:Y:S01]  /*2b60*/  HMMA.16816.F32.BF16 R28, R140, R134.reuse, R28 ;  /* 0x000000868c1c723c */ /* 0x080fe2000004181c */
[----:B------:R-:W-:Y:S04]  /*2b70*/  LDSM.16.M88.4 R140, [R168+0x2000] ;  /* 0x00200000a88c783b */ /* 0x000fe80000000200 */
[----:B------:R-:W-:Y:S01]  /*2b80*/  LOP3.LUT R245, R249, UR44, R244, 0x96, !PT ;  /* 0x0000002cf9f57c12 */ /* 0x000fe2000f8e96f4 */
[----:B------:R-:W-:Y:S03]  /*2b90*/  HMMA.16816.F32.BF16 R32, R136, R134, R32 ;  /* 0x000000868820723c */ /* 0x000fe60000041820 */
[----:B------:R-:W3:Y:S02]  /*2ba0*/  LDSM.16.M88.4 R132, [R0+0x2800] ;  /* 0x002800000084783b */ /* 0x000ee40000000200 */
[--C-:B------:R-:W-:Y:S01]  /*2bb0*/  SHF.R.U32.HI R244, RZ, 0x18, R248.reuse ;  /* 0x00000018fff47819 */ /* 0x100fe200000116f8 */
[-C--:B-1----:R-:W-:Y:S05]  /*2bc0*/  HMMA.16816.F32.BF16 R4, R144, R152.reuse, R4 ;  /* 0x000000989004723c */ /* 0x082fea0000041804 */
[----:B------:R-:W1:Y:S01]  /*2bd0*/  LDSM.16.M88.4 R136, [R177+0x4400] ;  /* 0x00440000b188783b */ /* 0x000e620000000200 */
[C---:B------:R-:W-:Y:S05]  /*2be0*/  HMMA.16816.F32.BF16 R8, R156.reuse, R152, R8 ;  /* 0x000000989c08723c */ /* 0x040fea0000041808 */
[C---:B------:R-:W-:Y:S01]  /*2bf0*/  LOP3.LUT R239, R248.reuse, 0xff, RZ, 0xc0, !PT ;  /* 0x000000fff8ef7812 */ /* 0x040fe200078ec0ff */
[-C--:B------:R-:W-:Y:S05]  /*2c00*/  HMMA.16816.F32.BF16 R12, R156, R154.reuse, R12 ;  /* 0x0000009a9c0c723c */ /* 0x080fea000004180c */
[----:B------:R-:W-:Y:S01]  /*2c10*/  LOP3.LUT R246, R248, 0xffff, RZ, 0xc0, !PT ;  /* 0x0000fffff8f67812 */ /* 0x000fe200078ec0ff */
[C---:B------:R-:W-:Y:S01]  /*2c20*/  HMMA.16816.F32.BF16 R16, R144.reuse, R154, R16 ;  /* 0x0000009a9010723c */ /* 0x040fe20000041810 */
[----:B------:R-:W1:Y:S04]  /*2c30*/  LDSM.16.M88.4 R152, [R176+0x4000] ;  /* 0x00400000b098783b */ /* 0x000e680000000200 */
[----:B------:R-:W-:Y:S01]  /*2c40*/  SHF.R.U32.HI R247, RZ, 0x10, R248 ;  /* 0x00000010fff77819 */ /* 0x000fe200000116f8 */
[-C--:B------:R-:W-:Y:S05]  /*2c50*/  HMMA.16816.F32.BF16 R20, R144, R148.reuse, R20 ;  /* 0x000000949014723c */ /* 0x080fea0000041814 */
[----:B------:R-:W-:Y:S01]  /*2c60*/  LOP3.LUT R236, R242, 0xff, RZ, 0xc0, !PT ;  /* 0x000000fff2ec7812 */ /* 0x000fe200078ec0ff */
[C---:B------:R-:W-:Y:S04]  /*2c70*/  HMMA.16816.F32.BF16 R24, R156.reuse, R148, R24 ;  /* 0x000000949c18723c */ /* 0x040fe80000041818 */
[----:B------:R-:W-:Y:S02]  /*2c80*/  ISETP.LE.U32.AND P4, PT, R236, UR7, PT ;  /* 0x00000007ec007c0c */ /* 0x000fe4000bf83070 */
[-C--:B------:R-:W-:Y:S05]  /*2c90*/  HMMA.16816.F32.BF16 R28, R156, R150.reuse, R28 ;  /* 0x000000969c1c723c */ /* 0x080fea000004181c */
[--C-:B------:R-:W-:Y:S01]  /*2ca0*/  SHF.R.U32.HI R234, RZ, 0x18, R242.reuse ;  /* 0x00000018ffea7819 */ /* 0x100fe200000116f2 */
[----:B------:R-:W-:Y:S01]  /*2cb0*/  HMMA.16816.F32.BF16 R32, R144, R150, R32 ;  /* 0x000000969020723c */ /* 0x000fe20000041820 */
[----:B------:R-:W1:Y:S03]  /*2cc0*/  LDSM.16.M88.4 R144, [R168+0x2800] ;  /* 0x00280000a890783b */ /* 0x000e660000000200 */
[----:B------:R-:W-:Y:S02]  /*2cd0*/  ISETP.LE.U32.AND P5, PT, R234, UR7, PT ;  /* 0x00000007ea007c0c */ /* 0x000fe4000bfa3070 */
[-C--:B--2---:R-:W-:Y:S05]  /*2ce0*/  HMMA.16816.F32.BF16 R4, R160, R164.reuse, R4 ;  /* 0x000000a4a004723c */ /* 0x084fea0000041804 */
[----:B------:R-:W-:Y:S01]  /*2cf0*/  SHF.R.U32.HI R242, RZ, 0x10, R242 ;  /* 0x00000010fff27819 */ /* 0x000fe200000116f2 */
[C---:B---3--:R-:W-:Y:S05]  /*2d00*/  HMMA.16816.F32.BF16 R8, R132.reuse, R164, R8 ;  /* 0x000000a48408723c */ /* 0x048fea0000041808 */
[----:B------:R-:W-:Y:S01]  /*2d10*/  LOP3.LUT R247, R247, 0xff, RZ, 0xc0, !PT ;  /* 0x000000fff7f77812 */ /* 0x000fe200078ec0ff */
[-C--:B------:R-:W-:Y:S06]  /*2d20*/  HMMA.16816.F32.BF16 R12, R132, R166.reuse, R12 ;  /* 0x000000a6840c723c */ /* 0x080fec000004180c */
[C---:B------:R-:W-:Y:S06]  /*2d30*/  HMMA.16816.F32.BF16 R16, R160.reuse, R166, R16 ;  /* 0x000000a6a010723c */ /* 0x040fec0000041810 */
[-C--:B-1----:R-:W-:Y:S06]  /*2d40*/  HMMA.16816.F32.BF16 R20, R160, R136.reuse, R20 ;  /* 0x00000088a014723c */ /* 0x082fec0000041814 */
[C---:B------:R-:W-:Y:S06]  /*2d50*/  HMMA.16816.F32.BF16 R24, R132.reuse, R136, R24 ;  /* 0x000000888418723c */ /* 0x040fec0000041818 */
[-C--:B------:R-:W-:Y:S01]  /*2d60*/  HMMA.16816.F32.BF16 R28, R132, R138.reuse, R28 ;  /* 0x0000008a841c723c */ /* 0x080fe2000004181c */
[----:B------:R-:W1:Y:S05]  /*2d70*/  LDSM.16.M88.4 R132, [R176+0x4400] ;  /* 0x00440000b084783b */ /* 0x000e6a0000000200 */
[----:B------:R-:W-:Y:S06]  /*2d80*/  HMMA.16816.F32.BF16 R32, R160, R138, R32 ;  /* 0x0000008aa020723c */ /* 0x000fec0000041820 */
[-C--:B------:R-:W-:Y:S06]  /*2d90*/  HMMA.16816.F32.BF16 R4, R140, R152.reuse, R4 ;  /* 0x000000988c04723c */ /* 0x080fec0000041804 */
[C---:B------:R-:W-:Y:S06]  /*2da0*/  HMMA.16816.F32.BF16 R8, R144.reuse, R152, R8 ;  /* 0x000000989008723c */ /* 0x040fec0000041808 */
[-C--:B------:R-:W-:Y:S06]  /*2db0*/  HMMA.16816.F32.BF16 R12, R144, R154.reuse, R12 ;  /* 0x0000009a900c723c */ /* 0x080fec000004180c */
[C---:B------:R-:W-:Y:S06]  /*2dc0*/  HMMA.16816.F32.BF16 R16, R140.reuse, R154, R16 ;  /* 0x0000009a8c10723c */ /* 0x040fec0000041810 */
[--C-:B------:R-:W-:Y:S01]  /*2dd0*/  FFMA.FTZ R209, R4, UR6, -R169.reuse ;  /* 0x0000000604d17c23 */ /* 0x100fe200080108a9 */
[----:B------:R-:W-:Y:S01]  /*2de0*/  FFMA.FTZ R220, R5, UR6, -R169 ;  /* 0x0000000605dc7c23 */ /* 0x000fe200080108a9 */
[--C-:B------:R-:W-:Y:S01]  /*2df0*/  FFMA.FTZ R223, R6, UR6, -R170.reuse ;  /* 0x0000000606df7c23 */ /* 0x100fe200080108aa */
[-C--:B-1----:R-:W-:Y:S03]  /*2e00*/  HMMA.16816.F32.BF16 R20, R140, R132.reuse, R20 ;  /* 0x000000848c14723c */ /* 0x082fe60000041814 */
[----:B------:R-:W1:Y:S01]  /*2e10*/  MUFU.EX2 R209, R209 ;  /* 0x000000d100d17308 */ /* 0x000e620000000800 */
[----:B------:R-:W-:Y:S04]  /*2e20*/  IMAD.WIDE.U32 R154, R182, -0x2daee0ad, RZ ;  /* 0xd2511f53b69a7825 */ /* 0x000fe800078e00ff */
[----:B------:R-:W-:Y:S01]  /*2e30*/  FFMA.FTZ R224, R7, UR6, -R170 ;  /* 0x0000000607e07c23 */ /* 0x000fe200080108aa */
[C---:B------:R-:W-:Y:S04]  /*2e40*/  HMMA.16816.F32.BF16 R24, R144.reuse, R132, R24 ;  /* 0x000000849018723c */ /* 0x040fe80000041818 */
[----:B------:R-:W-:Y:S01]  /*2e50*/  MUFU.EX2 R220, R220 ;  /* 0x000000dc00dc7308 */ /* 0x000fe20000000800 */
[--C-:B------:R-:W-:Y:S01]  /*2e60*/  FFMA.FTZ R237, R15, UR6, -R181.reuse ;  /* 0x000000060fed7c23 */ /* 0x100fe200080108b5 */
[-C--:B------:R-:W-:Y:S05]  /*2e70*/  HMMA.16816.F32.BF16 R28, R144, R134.reuse, R28 ;  /* 0x00000086901c723c */ /* 0x080fea000004181c */
[----:B------:R-:W-:Y:S01]  /*2e80*/  FFMA.FTZ R231, R14, UR6, -R181 ;  /* 0x000000060ee77c23 */ /* 0x000fe200080108b5 */
[----:B------:R-:W-:Y:S02]  /*2e90*/  HMMA.16816.F32.BF16 R32, R140, R134, R32 ;  /* 0x000000868c20723c */ /* 0x000fe40000041820 */
[----:B------:R-:W-:Y:S03]  /*2ea0*/  MUFU.EX2 R223, R223 ;  /* 0x000000df00df7308 */ /* 0x000fe60000000800 */
[----:B------:R-:W-:Y:S06]  /*2eb0*/  IMAD.WIDE.U32 R14, R232, -0x326172a9, RZ ;  /* 0xcd9e8d57e80e7825 */ /* 0x000fec00078e00ff */
[----:B------:R-:W-:Y:S01]  /*2ec0*/  FFMA.FTZ R236, R17, UR6, -R169 ;  /* 0x0000000611ec7c23 */ /* 0x000fe200080108a9 */
[----:B------:R-:W-:Y:S01]  /*2ed0*/  LOP3.LUT R182, R155, UR44, R240, 0x96, !PT ;  /* 0x0000002c9bb67c12 */ /* 0x000fe2000f8e96f0 */
[----:B------:R2:W-:Y:S01]  /*2ee0*/  MUFU.EX2 R232, R237 ;  /* 0x000000ed00e87308 */ /* 0x0005e20000000800 */
[--C-:B------:R-:W-:Y:S01]  /*2ef0*/  FFMA.FTZ R233, R13, UR6, -R171.reuse ;  /* 0x000000060de97c23 */ /* 0x100fe200080108ab */
[C---:B------:R-:W-:Y:S01]  /*2f00*/  LOP3.LUT R13, R14.reuse, 0xff, RZ, 0xc0, !PT ;  /* 0x000000ff0e0d7812 */ /* 0x040fe200078ec0ff */
[----:B------:R-:W-:Y:S01]  /*2f10*/  FFMA.FTZ R226, R9, UR6, -R171 ;  /* 0x0000000609e27c23 */ /* 0x000fe200080108ab */
[----:B------:R-:W-:Y:S01]  /*2f20*/  LOP3.LUT R252, R14, 0xffff, RZ, 0xc0, !PT ;  /* 0x0000ffff0efc7812 */ /* 0x000fe200078ec0ff */
[--C-:B------:R-:W-:Y:S01]  /*2f30*/  FFMA.FTZ R228, R11, UR6, -R181.reuse ;  /* 0x000000060be47c23 */ /* 0x100fe200080108b5 */
[--C-:B------:R-:W-:Y:S04]  /*2f40*/  SHF.R.U32.HI R251, RZ, 0x10, R14.reuse ;  /* 0x00000010fffb7819 */ /* 0x100fe8000001160e */
[----:B------:R3:W-:Y:S01]  /*2f50*/  MUFU.EX2 R234, R236 ;  /* 0x000000ec00ea7308 */ /* 0x0007e20000000800 */
[----:B------:R-:W-:Y:S01]  /*2f60*/  SHF.R.U32.HI R240, RZ, 0x18, R14 ;  /* 0x00000018fff07819 */ /* 0x000fe2000001160e */
[----:B------:R-:W-:Y:S01]  /*2f70*/  FFMA.FTZ R227, R10, UR6, -R181 ;  /* 0x000000060ae37c23 */ /* 0x000fe200080108b5 */
[----:B------:R-:W-:Y:S01]  /*2f80*/  LOP3.LUT R14, R235, 0xff, RZ, 0xc0, !PT ;  /* 0x000000ffeb0e7812 */ /* 0x000fe200078ec0ff */
[--C-:B------:R-:W-:Y:S01]  /*2f90*/  FFMA.FTZ R229, R12, UR6, -R171.reuse ;  /* 0x000000060ce57c23 */ /* 0x100fe200080108ab */
[----:B------:R-:W-:Y:S01]  /*2fa0*/  LOP3.LUT R238, R15, UR43, R238, 0x96, !PT ;  /* 0x0000002b0fee7c12 */ /* 0x000fe2000f8e96ee */
[--C-:B------:R-:W-:Y:S01]  /*2fb0*/  FFMA.FTZ R19, R19, UR6, -R170.reuse ;  /* 0x0000000613137c23 */ /* 0x100fe200080108aa */
[----:B------:R-:W-:Y:S03]  /*2fc0*/  ISETP.LE.U32.AND P3, PT, R14, UR7, PT ;  /* 0x000000070e007c0c */ /* 0x000fe6000bf63070 */
[----:B------:R-:W4:Y:S01]  /*2fd0*/  MUFU.EX2 R224, R224 ;  /* 0x000000e000e07308 */ /* 0x000f220000000800 */
[----:B--2---:R-:W-:Y:S01]  /*2fe0*/  LOP3.LUT R237, R235, 0xffff, RZ, 0xc0, !PT ;  /* 0x0000ffffebed7812 */ /* 0x004fe200078ec0ff */
[----:B------:R-:W-:Y:S01]  /*2ff0*/  FFMA.FTZ R225, R8, UR6, -R171 ;  /* 0x0000000608e17c23 */ /* 0x000fe200080108ab */
[----:B------:R-:W-:Y:S01]  /*3000*/  SHF.R.U32.HI R15, RZ, 0x18, R235 ;  /* 0x00000018ff0f7819 */ /* 0x000fe200000116eb */
[----:B------:R-:W-:Y:S01]  /*3010*/  FFMA.FTZ R21, R21, UR6, -R169 ;  /* 0x0000000615157c23 */ /* 0x000fe200080108a9 */
[----:B------:R-:W-:Y:S01]  /*3020*/  SHF.R.U32.HI R237, RZ, 0x8, R237 ;  /* 0x00000008ffed7819 */ /* 0x000fe200000116ed */
[--C-:B------:R-:W-:Y:S01]  /*3030*/  FFMA.FTZ R18, R18, UR6, -R170.reuse ;  /* 0x0000000612127c23 */ /* 0x100fe200080108aa */
[----:B------:R-:W-:Y:S03]  /*3040*/  SHF.R.U32.HI R14, RZ, 0x10, R235 ;  /* 0x00000010ff0e7819 */ /* 0x000fe600000116eb */
[----:B------:R-:W2:Y:S01]  /*3050*/  MUFU.EX2 R226, R226 ;  /* 0x000000e200e27308 */ /* 0x000ea20000000800 */
[----:B------:R-:W-:Y:S01]  /*3060*/  LOP3.LUT R237, R237, 0xffff, RZ, 0xc0, !PT ;  /* 0x0000ffffeded7812 */ /* 0x000fe200078ec0ff */
[----:B------:R-:W-:Y:S01]  /*3070*/  FFMA.FTZ R22, R22, UR6, -R170 ;  /* 0x0000000616167c23 */ /* 0x000fe200080108aa */
[----:B------:R-:W-:Y:S01]  /*3080*/  ISETP.LE.U32.AND P6, PT, R15, UR7, PT ;  /* 0x000000070f007c0c */ /* 0x000fe2000bfc3070 */
[----:B-1----:R-:W-:Y:S01]  /*3090*/  @!P3 FADD.FTZ R209, -R209, -RZ ;  /* 0x800000ffd1d1b221 */ /* 0x002fe20000010100 */
[----:B---3--:R-:W-:Y:S01]  /*30a0*/  LOP3.LUT R236, R14, 0xff, RZ, 0xc0, !PT ;  /* 0x000000ff0eec7812 */ /* 0x008fe200078ec0ff */
[----:B------:R-:W-:Y:S01]  /*30b0*/  FFMA.FTZ R25, R25, UR6, -R171 ;  /* 0x0000000619197c23 */ /* 0x000fe200080108ab */
[----:B------:R-:W-:Y:S03]  /*30c0*/  LOP3.LUT R15, R238, 0xffff, RZ, 0xc0, !PT ;  /* 0x0000ffffee0f7812 */ /* 0x000fe600078ec0ff */
[----:B------:R-:W1:Y:S01]  /*30d0*/  MUFU.EX2 R228, R228 ;  /* 0x000000e400e47308 */ /* 0x000e620000000800 */
[----:B------:R-:W-:Y:S01]  /*30e0*/  ISETP.LE.U32.AND P0, PT, R237, UR7, PT ;  /* 0x00000007ed007c0c */ /* 0x000fe2000bf03070 */
[--C-:B------:R-:W-:Y:S01]  /*30f0*/  FFMA.FTZ R26, R26, UR6, -R181.reuse ;  /* 0x000000061a1a7c23 */ /* 0x100fe200080108b5 */
[----:B------:R-:W-:Y:S01]  /*3100*/  ISETP.LE.U32.AND P2, PT, R236, UR7, PT ;  /* 0x00000007ec007c0c */ /* 0x000fe2000bf43070 */
[----:B------:R-:W-:Y:S01]  /*3110*/  FFMA.FTZ R27, R27, UR6, -R181 ;  /* 0x000000061b1b7c23 */ /* 0x000fe200080108b5 */
[----:B------:R-:W-:Y:S02]  /*3120*/  SHF.R.U32.HI R237, RZ, 0x8, R15 ;  /* 0x00000008ffed7819 */ /* 0x000fe4000001160f */
[----:B------:R-:W-:Y:S03]  /*3130*/  LOP3.LUT R14, R238, 0xff, RZ, 0xc0, !PT ;  /* 0x000000ffee0e7812 */ /* 0x000fe600078ec0ff */
[----:B------:R-:W3:Y:S01]  /*3140*/  MUFU.EX2 R227, R227 ;  /* 0x000000e300e37308 */ /* 0x000ee20000000800 */
[----:B------:R-:W-:Y:S01]  /*3150*/  LOP3.LUT R15, R237, 0xffff, RZ, 0xc0, !PT ;  /* 0x0000ffffed0f7812 */ /* 0x000fe200078ec0ff */
[----:B----4-:R-:W-:Y:S01]  /*3160*/  @!P6 FADD.FTZ R224, -R224, -RZ ;  /* 0x800000ffe0e0e221 */ /* 0x010fe20000010100 */
[----:B------:R-:W-:Y:S01]  /*3170*/  ISETP.LE.U32.AND P1, PT, R14, UR7, PT ;  /* 0x000000070e007c0c */ /* 0x000fe2000bf23070 */
[----:B------:R-:W-:Y:S01]  /*3180*/  FFMA.FTZ R237, R20, UR6, -R169 ;  /* 0x0000000614ed7c23 */ /* 0x000fe200080108a9 */
[--C-:B------:R-:W-:Y:S01]  /*3190*/  SHF.R.U32.HI R14, RZ, 0x10, R238.reuse ;  /* 0x00000010ff0e7819 */ /* 0x100fe200000116ee */
[----:B------:R-:W-:Y:S01]  /*31a0*/  @!P0 FADD.FTZ R220, -R220, -RZ ;  /* 0x800000ffdcdc8221 */ /* 0x000fe20000010100 */
[----:B------:R-:W-:Y:S01]  /*31b0*/  ISETP.LE.U32.AND P3, PT, R15, UR7, PT ;  /* 0x000000070f007c0c */ /* 0x000fe2000bf63070 */
[----:B------:R-:W-:Y:S01]  /*31c0*/  @!P2 FADD.FTZ R223, -R223, -RZ ;  /* 0x800000ffdfdfa221 */ /* 0x000fe20000010100 */
[----:B------:R-:W-:Y:S01]  /*31d0*/  SHF.R.U32.HI R238, RZ, 0x18, R238 ;  /* 0x00000018ffee7819 */ /* 0x000fe200000116ee */
[----:B------:R-:W4:Y:S01]  /*31e0*/  MUFU.EX2 R229, R229 ;  /* 0x000000e500e57308 */ /* 0x000f220000000800 */
[----:B------:R-:W-:Y:S02]  /*31f0*/  LOP3.LUT R14, R14, 0xff, RZ, 0xc0, !PT ;  /* 0x000000ff0e0e7812 */ /* 0x000fe400078ec0ff */
[----:B------:R-:W-:Y:S02]  /*3200*/  ISETP.LE.U32.AND P0, PT, R238, UR7, PT ;  /* 0x00000007ee007c0c */ /* 0x000fe4000bf03070 */
[----:B------:R-:W-:Y:S02]  /*3210*/  ISETP.LE.U32.AND P2, PT, R14, UR7, PT ;  /* 0x000000070e007c0c */ /* 0x000fe4000bf43070 */
[----:B------:R-:W-:Y:S03]  /*3220*/  SHF.R.U32.HI R252, RZ, 0x8, R252 ;  /* 0x00000008fffc7819 */ /* 0x000fe600000116fc */
[----:B------:R4:W4:Y:S01]  /*3230*/  MUFU.EX2 R230, R233 ;  /* 0x000000e900e67308 */ /* 0x0009220000000800 */
[----:B------:R-:W-:Y:S01]  /*3240*/  ISETP.LE.U32.AND P6, PT, R13, UR7, PT ;  /* 0x000000070d007c0c */ /* 0x000fe2000bfc3070 */
[----:B--2---:R-:W-:Y:S01]  /*3250*/  @!P3 FADD.FTZ R226, -R226, -RZ ;  /* 0x800000ffe2e2b221 */ /* 0x004fe20000010100 */
[----:B------:R-:W-:Y:S02]  /*3260*/  LOP3.LUT R252, R252, 0xffff, RZ, 0xc0, !PT ;  /* 0x0000fffffcfc7812 */ /* 0x000fe400078ec0ff */
[----:B------:R-:W-:Y:S02]  /*3270*/  LOP3.LUT R251, R251, 0xff, RZ, 0xc0, !PT ;  /* 0x000000fffbfb7812 */ /* 0x000fe400078ec0ff */
[----:B------:R-:W-:Y:S03]  /*3280*/  ISETP.LE.U32.AND P3, PT, R252, UR7, PT ;  /* 0x00000007fc007c0c */ /* 0x000fe6000bf63070 */
[----:B------:R-:W2:Y:S01]  /*3290*/  MUFU.EX2 R231, R231 ;  /* 0x000000e700e77308 */ /* 0x000ea20000000800 */
[----:B------:R-:W-:Y:S01]  /*32a0*/  FFMA.FTZ R252, R23, UR6, -R170 ;  /* 0x0000000617fc7c23 */ /* 0x000fe200080108aa */
[----:B-1----:R-:W-:Y:S01]  /*32b0*/  @!P0 FADD.FTZ R228, -R228, -RZ ;  /* 0x800000ffe4e48221 */ /* 0x002fe20000010100 */
[----:B---3--:R-:W-:Y:S01]  /*32c0*/  @!P2 FADD.FTZ R227, -R227, -RZ ;  /* 0x800000ffe3e3a221 */ /* 0x008fe20000010100 */
[----:B------:R-:W-:Y:S01]  /*32d0*/  ISETP.LE.U32.AND P0, PT, R251, UR7, PT ;  /* 0x00000007fb007c0c */ /* 0x000fe2000bf03070 */
[----:B------:R-:W-:Y:S01]  /*32e0*/  FFMA.FTZ R251, R24, UR6, -R171 ;  /* 0x0000000618fb7c23 */ /* 0x000fe200080108ab */
[----:B------:R-:W-:Y:S01]  /*32f0*/  ISETP.LE.U32.AND P2, PT, R240, UR7, PT ;  /* 0x00000007f0007c0c */ /* 0x000fe2000bf43070 */
[----:B----4-:R-:W-:Y:S03]  /*3300*/  @!P6 FADD.FTZ R229, -R229, -RZ ;  /* 0x800000ffe5e5e221 */ /* 0x010fe60000010100 */
[----:B------:R1:W-:Y:S01]  /*3310*/  MUFU.EX2 R240, R252 ;  /* 0x000000fc00f07308 */ /* 0x0003e20000000800 */
[----:B------:R-:W-:Y:S01]  /*3320*/  ISETP.LE.U32.AND P6, PT, R244, UR7, PT ;  /* 0x00000007f4007c0c */ /* 0x000fe2000bfc3070 */
[----:B------:R-:W-:Y:S01]  /*3330*/  FFMA.FTZ R233, R16, UR6, -R169 ;  /* 0x0000000610e97c23 */ /* 0x000fe200080108a9 */
[----:B------:R-:W-:Y:S01]  /*3340*/  LOP3.LUT R243, R154, 0xff, RZ, 0xc0, !PT ;  /* 0x000000ff9af37812 */ /* 0x000fe200078ec0ff */
[----:B------:R-:W-:Y:S01]  /*3350*/  @!P3 FADD.FTZ R230, -R230, -RZ ;  /* 0x800000ffe6e6b221 */ /* 0x000fe20000010100 */
[----:B------:R-:W-:Y:S02]  /*3360*/  SHF.R.U32.HI R244, RZ, 0x8, R241 ;  /* 0x00000008fff47819 */ /* 0x000fe400000116f1 */
[----:B------:R-:W-:Y:S03]  /*3370*/  ISETP.LE.U32.AND P3, PT, R243, UR7, PT ;  /* 0x00000007f3007c0c */ /* 0x000fe6000bf63070 */
[----:B------:R3:W-:Y:S01]  /*3380*/  MUFU.EX2 R241, R251 ;  /* 0x000000fb00f17308 */ /* 0x0007e20000000800 */
[----:B------:R-:W-:Y:S01]  /*3390*/  LOP3.LUT R244, R244, 0xffff, RZ, 0xc0, !PT ;  /* 0x0000fffff4f47812 */ /* 0x000fe200078ec0ff */
[----:B--2---:R-:W-:Y:S01]  /*33a0*/  @!P0 FADD.FTZ R231, -R231, -RZ ;  /* 0x800000ffe7e78221 */ /* 0x004fe20000010100 */
[----:B------:R-:W-:Y:S01]  /*33b0*/  LOP3.LUT R243, R242, 0xff, RZ, 0xc0, !PT ;  /* 0x000000fff2f37812 */ /* 0x000fe200078ec0ff */
[----:B------:R-:W-:Y:S01]  /*33c0*/  @!P2 FADD.FTZ R232, -R232, -RZ ;  /* 0x800000ffe8e8a221 */ /* 0x000fe20000010100 */
[----:B------:R-:W-:Y:S02]  /*33d0*/  ISETP.LE.U32.AND P0, PT, R244, UR7, PT ;  /* 0x00000007f4007c0c */ /* 0x000fe4000bf03070 */
[----:B------:R-:W-:Y:S03]  /*33e0*/  ISETP.LE.U32.AND P2, PT, R243, UR7, PT ;  /* 0x00000007f3007c0c */ /* 0x000fe6000bf43070 */
[----:B------:R-:W2:Y:S01]  /*33f0*/  MUFU.EX2 R236, R19 ;  /* 0x0000001300ec7308 */ /* 0x000ea20000000800 */
[C---:B------:R-:W-:Y:S02]  /*3400*/  LOP3.LUT R243, R245.reuse, 0xffff, RZ, 0xc0, !PT ;  /* 0x0000fffff5f37812 */ /* 0x040fe400078ec0ff */
[----:B------:R-:W-:Y:S02]  /*3410*/  SHF.R.U32.HI R244, RZ, 0x10, R245 ;  /* 0x00000010fff47819 */ /* 0x000fe400000116f5 */
[----:B-1----:R-:W-:Y:S02]  /*3420*/  SHF.R.U32.HI R252, RZ, 0x8, R243 ;  /* 0x00000008fffc7819 */ /* 0x002fe400000116f3 */
[--C-:B------:R-:W-:Y:S03]  /*3430*/  SHF.R.U32.HI R250, RZ, 0x18, R154.reuse ;  /* 0x00000018fffa7819 */ /* 0x100fe6000001169a */
[----:B------:R-:W1:Y:S01]  /*3440*/  MUFU.EX2 R238, R21 ;  /* 0x0000001500ee7308 */ /* 0x000e620000000800 */
[----:B------:R-:W-:Y:S01]  /*3450*/  LOP3.LUT R252, R252, 0xffff, RZ, 0xc0, !PT ;  /* 0x0000fffffcfc7812 */ /* 0x000fe200078ec0ff */
[----:B------:R-:W-:Y:S01]  /*3460*/  @!P0 FADD.FTZ R234, -R234, -RZ ;  /* 0x800000ffeaea8221 */ /* 0x000fe20000010100 */
[----:B---3--:R-:W-:Y:S02]  /*3470*/  LOP3.LUT R251, R245, 0xff, RZ, 0xc0, !PT ;  /* 0x000000fff5fb7812 */ /* 0x008fe400078ec0ff */
[----:B------:R-:W-:Y:S01]  /*3480*/  ISETP.LE.U32.AND P0, PT, R252, UR7, PT ;  /* 0x00000007fc007c0c */ /* 0x000fe2000bf03070 */
[----:B------:R-:W-:Y:S01]  /*3490*/  FFMA.FTZ R252, R32, UR6, -R169 ;  /* 0x0000000620fc7c23 */ /* 0x000fe200080108a9 */
[----:B------:R-:W-:Y:S03]  /*34a0*/  SHF.R.U32.HI R245, RZ, 0x18, R245 ;  /* 0x00000018fff57819 */ /* 0x000fe600000116f5 */
[----:B------:R-:W3:Y:S01]  /*34b0*/  MUFU.EX2 R225, R225 ;  /* 0x000000e100e17308 */ /* 0x000ee20000000800 */
[----:B--2---:R-:W-:Y:S01]  /*34c0*/  @!P5 FADD.FTZ R236, -R236, -RZ ;  /* 0x800000ffececd221 */ /* 0x004fe20000010100 */
[----:B------:R-:W-:Y:S01]  /*34d0*/  FFMA.FTZ R169, R33, UR6, -R169 ;  /* 0x0000000621a97c23 */ /* 0x000fe200080108a9 */
[----:B------:R-:W-:Y:S02]  /*34e0*/  ISETP.LE.U32.AND P5, PT, R245, UR7, PT ;  /* 0x00000007f5007c0c */ /* 0x000fe4000bfa3070 */
[----:B------:R-:W-:Y:S02]  /*34f0*/  SHF.R.U32.HI R248, RZ, 0x10, R154 ;  /* 0x00000010fff87819 */ /* 0x000fe4000001169a */
[----:B------:R-:W-:Y:S03]  /*3500*/  LOP3.LUT R249, R154, 0xffff, RZ, 0xc0, !PT ;  /* 0x0000ffff9af97812 */ /* 0x000fe600078ec0ff */
[----:B------:R-:W2:Y:S01]  /*3510*/  MUFU.EX2 R233, R233 ;  /* 0x000000e900e97308 */ /* 0x000ea20000000800 */
[----:B------:R-:W-:Y:S01]  /*3520*/  LOP3.LUT R248, R248, 0xff, RZ, 0xc0, !PT ;  /* 0x000000fff8f87812 */ /* 0x000fe200078ec0ff */
[----:B-1----:R-:W-:Y:S01]  /*3530*/  @!P0 FADD.FTZ R238, -R238, -RZ ;  /* 0x800000ffeeee8221 */ /* 0x002fe20000010100 */
[----:B------:R-:W-:Y:S02]  /*3540*/  ISETP.LE.U32.AND P0, PT, R250, UR7, PT ;  /* 0x00000007fa007c0c */ /* 0x000fe4000bf03070 */
[----:B------:R-:W-:Y:S02]  /*3550*/  SHF.R.U32.HI R250, RZ, 0x8, R246 ;  /* 0x00000008fffa7819 */ /* 0x000fe400000116f6 */
[----:B------:R-:W-:Y:S03]  /*3560*/  SHF.R.U32.HI R249, RZ, 0x8, R249 ;  /* 0x00000008fff97819 */ /* 0x000fe600000116f9 */
[----:B------:R-:W1:Y:S01]  /*3570*/  MUFU.EX2 R235, R18 ;  /* 0x0000001200eb7308 */ /* 0x000e620000000800 */
[----:B---3--:R-:W-:Y:S01]  /*3580*/  @!P1 FADD.FTZ R225, -R225, -RZ ;  /* 0x800000ffe1e19221 */ /* 0x008fe20000010100 */
[----:B------:R-:W-:Y:S01]  /*3590*/  ISETP.LE.U32.AND P1, PT, R239, UR7, PT ;  /* 0x00000007ef007c0c */ /* 0x000fe2000bf23070 */
[----:B------:R-:W-:Y:S01]  /*35a0*/  @!P5 FADD.FTZ R240, -R240, -RZ ;  /* 0x800000fff0f0d221 */ /* 0x000fe20000010100 */
[----:B------:R-:W-:Y:S02]  /*35b0*/  LOP3.LUT R250, R250, 0xffff, RZ, 0xc0, !PT ;  /* 0x0000fffffafa7812 */ /* 0x000fe400078ec0ff */
[----:B------:R-:W-:Y:S04]  /*35c0*/  F2FP.RELU.BF16.F32.PACK_AB R21, R226, R225 ;  /* 0x000000e1e215723e */ /* 0x000fe800000018ff */
[----:B------:R3:W4:Y:S01]  /*35d0*/  MUFU.EX2 R245, R252 ;  /* 0x000000fc00f57308 */ /* 0x0007220000000800 */
[----:B--2---:R-:W-:Y:S01]  /*35e0*/  @!P4 FADD.FTZ R233, -R233, -RZ ;  /* 0x800000ffe9e9c221 */ /* 0x004fe20000010100 */
[----:B------:R-:W-:Y:S02]  /*35f0*/  ISETP.LE.U32.AND P4, PT, R251, UR7, PT ;  /* 0x00000007fb007c0c */ /* 0x000fe4000bf83070 */
[----:B------:R-:W-:Y:S02]  /*3600*/  LOP3.LUT R251, R244, 0xff, RZ, 0xc0, !PT ;  /* 0x000000fff4fb7812 */ /* 0x000fe400078ec0ff */
[----:B------:R-:W-:Y:S04]  /*3610*/  ISETP.LE.U32.AND P5, PT, R250, UR7, PT ;  /* 0x00000007fa007c0c */ /* 0x000fe8000bfa3070 */
[----:B------:R-:W2:Y:S01]  /*3620*/  MUFU.EX2 R237, R237 ;  /* 0x000000ed00ed7308 */ /* 0x000ea20000000800 */
[----:B-1----:R-:W-:Y:S01]  /*3630*/  @!P2 FADD.FTZ R235, -R235, -RZ ;  /* 0x800000ffebeba221 */ /* 0x002fe20000010100 */
[----:B------:R-:W-:Y:S02]  /*3640*/  ISETP.LE.U32.AND P2, PT, R251, UR7, PT ;  /* 0x00000007fb007c0c */ /* 0x000fe4000bf43070 */
[----:B------:R-:W-:Y:S02]  /*3650*/  LOP3.LUT R251, R182, 0xff, RZ, 0xc0, !PT ;  /* 0x000000ffb6fb7812 */ /* 0x000fe400078ec0ff */
[----:B------:R-:W-:Y:S04]  /*3660*/  F2FP.RELU.BF16.F32.PACK_AB R17, R234, R233 ;  /* 0x000000e9ea11723e */ /* 0x000fe800000018ff */
[----:B------:R-:W1:Y:S01]  /*3670*/  MUFU.EX2 R239, R22 ;  /* 0x0000001600ef7308 */ /* 0x000e620000000800 */
[--C-:B---3--:R-:W-:Y:S01]  /*3680*/  FFMA.FTZ R252, R34, UR6, -R170.reuse ;  /* 0x0000000622fc7c23 */ /* 0x108fe200080108aa */
[----:B------:R-:W-:Y:S01]  /*3690*/  FFMA.FTZ R170, R35, UR6, -R170 ;  /* 0x0000000623aa7c23 */ /* 0x000fe200080108aa */
[----:B----4-:R-:W-:Y:S01]  /*36a0*/  @!P1 FADD.FTZ R245, -R245, -RZ ;  /* 0x800000fff5f59221 */ /* 0x010fe20000010100 */
[----:B------:R-:W-:Y:S02]  /*36b0*/  ISETP.LE.U32.AND P1, PT, R248, UR7, PT ;  /* 0x00000007f8007c0c */ /* 0x000fe4000bf23070 */
[----:B------:R-:W-:Y:S04]  /*36c0*/  F2FP.RELU.BF16.F32.PACK_AB R15, R236, R235 ;  /* 0x000000ebec0f723e */ /* 0x000fe800000018ff */
[----:B------:R3:W4:Y:S01]  /*36d0*/  MUFU.EX2 R246, R169 ;  /* 0x000000a900f67308 */ /* 0x0007220000000800 */
[----:B--2---:R-:W-:Y:S01]  /*36e0*/  @!P4 FADD.FTZ R237, -R237, -RZ ;  /* 0x800000ffededc221 */ /* 0x004fe20000010100 */
[----:B------:R-:W-:Y:S02]  /*36f0*/  ISETP.LE.U32.AND P4, PT, R251, UR7, PT ;  /* 0x00000007fb007c0c */ /* 0x000fe4000bf83070 */
[--C-:B------:R-:W-:Y:S02]  /*3700*/  SHF.R.U32.HI R251, RZ, 0x18, R182.reuse ;  /* 0x00000018fffb7819 */ /* 0x100fe400000116b6 */
[----:B------:R-:W-:Y:S04]  /*3710*/  F2FP.RELU.BF16.F32.PACK_AB R19, R228, R227 ;  /* 0x000000e3e413723e */ /* 0x000fe800000018ff */
[----:B------:R-:W2:Y:S01]  /*3720*/  MUFU.EX2 R248, R170 ;  /* 0x000000aa00f87308 */ /* 0x000ea20000000800 */
[----:B-1----:R-:W-:Y:S01]  /*3730*/  @!P2 FADD.FTZ R239, -R239, -RZ ;  /* 0x800000ffefefa221 */ /* 0x002fe20000010100 */
[----:B------:R-:W-:Y:S02]  /*3740*/  ISETP.LE.U32.AND P2, PT, R247, UR7, PT ;  /* 0x00000007f7007c0c */ /* 0x000fe4000bf43070 */
[----:B------:R-:W-:Y:S01]  /*3750*/  F2FP.RELU.BF16.F32.PACK_AB R13, R230, R229 ;  /* 0x000000e5e60d723e */ /* 0x000fe200000018ff */
[----:B------:R-:W-:Y:S05]  /*3760*/  @!P4 FADD.FTZ R241, -R241, -RZ ;  /* 0x800000fff1f1c221 */ /* 0x000fea0000010100 */
[----:B------:R-:W1:Y:S01]  /*3770*/  MUFU.EX2 R247, R252 ;  /* 0x000000fc00f77308 */ /* 0x000e620000000800 */
[----:B---3--:R-:W-:Y:S01]  /*3780*/  SHF.R.U32.HI R169, RZ, 0x10, R182 ;  /* 0x00000010ffa97819 */ /* 0x008fe200000116b6 */
[----:B----4-:R-:W-:Y:S01]  /*3790*/  @!P5 FADD.FTZ R246, -R246, -RZ ;  /* 0x800000fff6f6d221 */ /* 0x010fe20000010100 */
[----:B------:R-:W-:Y:S02]  /*37a0*/  LOP3.LUT R182, R182, 0xffff, RZ, 0xc0, !PT ;  /* 0x0000ffffb6b67812 */ /* 0x000fe400078ec0ff */
[----:B------:R-:W-:Y:S02]  /*37b0*/  LOP3.LUT R169, R169, 0xff, RZ, 0xc0, !PT ;  /* 0x000000ffa9a97812 */ /* 0x000fe400078ec0ff */
[----:B------:R-:W-:Y:S03]  /*37c0*/  SHF.R.U32.HI R250, RZ, 0x8, R182 ;  /* 0x00000008fffa7819 */ /* 0x000fe600000116b6 */
[----:B------:R-:W-:Y:S01]  /*37d0*/  MUFU.EX2 R242, R25 ;  /* 0x0000001900f27308 */ /* 0x000fe20000000800 */
[----:B------:R-:W-:Y:S01]  /*37e0*/  F2FP.RELU.BF16.F32.PACK_AB R182, R220, R209 ;  /* 0x000000d1dcb6723e */ /* 0x000fe200000018ff */
[----:B--2---:R-:W-:Y:S01]  /*37f0*/  @!P6 FADD.FTZ R248, -R248, -RZ ;  /* 0x800000fff8f8e221 */ /* 0x004fe20000010100 */
[----:B------:R-:W-:Y:S02]  /*3800*/  F2FP.RELU.BF16.F32.PACK_AB R170, R224, R223 ;  /* 0x000000dfe0aa723e */ /* 0x000fe400000018ff */
[----:B------:R-:W-:Y:S01]  /*3810*/  ISETP.LE.U32.AND P5, PT, R169, UR7, PT ;  /* 0x00000007a9007c0c */ /* 0x000fe2000bfa3070 */
[----:B------:R2:W-:Y:S01]  /*3820*/  STS [R190+0x19000], R182 ;  /* 0x019000b6be007388 */ /* 0x0005e20000000800 */
[----:B------:R-:W-:Y:S03]  /*3830*/  LOP3.LUT R169, R249, 0xffff, RZ, 0xc0, !PT ;  /* 0x0000fffff9a97812 */ /* 0x000fe600078ec0ff */
[----:B------:R-:W3:Y:S01]  /*3840*/  MUFU.EX2 R243, R26 ;  /* 0x0000001a00f37308 */ /* 0x000ee20000000800 */
[----:B------:R-:W-:Y:S01]  /*3850*/  ISETP.LE.U32.AND P4, PT, R251, UR7, PT ;  /* 0x00000007fb007c0c */ /* 0x000fe2000bf83070 */
[--C-:B------:R-:W-:Y:S01]  /*3860*/  FFMA.FTZ R251, R28, UR6, -R171.reuse ;  /* 0x000000061cfb7c23 */ /* 0x100fe200080108ab */
[----:B------:R4:W-:Y:S01]  /*3870*/  STS [R190+0x19400], R170 ;  /* 0x019400aabe007388 */ /* 0x0009e20000000800 */
[----:B-1----:R-:W-:Y:S01]  /*3880*/  @!P2 FADD.FTZ R247, -R247, -RZ ;  /* 0x800000fff7f7a221 */ /* 0x002fe20000010100 */
[----:B------:R-:W-:Y:S01]  /*3890*/  FFMA.FTZ R171, R29, UR6, -R171 ;  /* 0x000000061dab7c23 */ /* 0x000fe200080108ab */
[----:B------:R-:W-:Y:S01]  /*38a0*/  ISETP.LE.U32.AND P2, PT, R169, UR7, PT ;  /* 0x00000007a9007c0c */ /* 0x000fe2000bf43070 */
[----:B------:R-:W-:Y:S01]  /*38b0*/  STS [R198+0x19000], R17 ;  /* 0x01900011c6007388 */ /* 0x000fe20000000800 */
[----:B------:R-:W-:Y:S02]  /*38c0*/  LOP3.LUT R169, R250, 0xffff, RZ, 0xc0, !PT ;  /* 0x0000fffffaa97812 */ /* 0x000fe400078ec0ff */
[----:B------:R1:W4:Y:S01]  /*38d0*/  MUFU.EX2 R249, R251 ;  /* 0x000000fb00f97308 */ /* 0x0003220000000800 */
[----:B------:R-:W-:Y:S01]  /*38e0*/  STS [R198+0x19400], R15 ;  /* 0x0194000fc6007388 */ /* 0x000fe20000000800 */
[----:B------:R-:W-:Y:S02]  /*38f0*/  ISETP.LE.U32.AND P6, PT, R169, UR7, PT ;  /* 0x00000007a9007c0c */ /* 0x000fe4000bfc3070 */
[----:B------:R-:W-:Y:S01]  /*3900*/  F2FP.RELU.BF16.F32.PACK_AB R169, R240, R239 ;  /* 0x000000eff0a9723e */ /* 0x000fe200000018ff */
[----:B------:R-:W-:Y:S05]  /*3910*/  STS [R190+0x1a000], R21 ;  /* 0x01a00015be007388 */ /* 0x000fea0000000800 */
[----:B------:R4:W4:Y:S01]  /*3920*/  MUFU.EX2 R250, R171 ;  /* 0x000000ab00fa7308 */ /* 0x0009220000000800 */
[----:B---3--:R-:W-:Y:S01]  /*3930*/  @!P5 FADD.FTZ R243, -R243, -RZ ;  /* 0x800000fff3f3d221 */ /* 0x008fe20000010100 */
[----:B------:R-:W-:Y:S01]  /*3940*/  STS [R190+0x1a400], R19 ;  /* 0x01a40013be007388 */ /* 0x000fe20000000800 */
[----:B------:R-:W-:Y:S02]  /*3950*/  FSETP.GE.FTZ.AND P5, PT, R220, RZ, PT ;  /* 0x000000ffdc00720b */ /* 0x000fe40003fb6000 */
[----:B--2---:R-:W-:Y:S01]  /*3960*/  F2FP.RELU.BF16.F32.PACK_AB R182, R232, R231 ;  /* 0x000000e7e8b6723e */ /* 0x004fe200000018ff */
[----:B------:R2:W-:Y:S04]  /*3970*/  STS [R198+0x1a000], R13 ;  /* 0x01a0000dc6007388 */ /* 0x0005e80000000800 */
[----:B------:R-:W3:Y:S01]  /*3980*/  MUFU.EX2 R244, R27 ;  /* 0x0000001b00f47308 */ /* 0x000ee20000000800 */
[--C-:B-1----:R-:W-:Y:S01]  /*3990*/  FFMA.FTZ R251, R30, UR6, -R181.reuse ;  /* 0x000000061efb7c23 */ /* 0x102fe200080108b5 */
[----:B------:R-:W-:Y:S01]  /*39a0*/  FFMA.FTZ R181, R31, UR6, -R181 ;  /* 0x000000061fb57c23 */ /* 0x000fe200080108b5 */
[----:B------:R1:W-:Y:S01]  /*39b0*/  STS [R198+0x1a400], R182 ;  /* 0x01a400b6c6007388 */ /* 0x0003e20000000800 */
[----:B----4-:R-:W-:Y:S01]  /*39c0*/  F2FP.RELU.BF16.F32.PACK_AB R170, R246, R245 ;  /* 0x000000f5f6aa723e */ /* 0x010fe200000018ff */
[----:B------:R-:W-:Y:S01]  /*39d0*/  @!P6 FADD.FTZ R242, -R242, -RZ ;  /* 0x800000fff2f2e221 */ /* 0x000fe20000010100 */
[----:B------:R-:W-:Y:S01]  /*39e0*/  @!P3 FADD.FTZ R249, -R249, -RZ ;  /* 0x800000fff9f9b221 */ /* 0x000fe20000010100 */
[----:B------:R4:W-:Y:S03]  /*39f0*/  STS [R196+0x19400], R169 ;  /* 0x019400a9c4007388 */ /* 0x0009e60000000800 */
[----:B------:R-:W1:Y:S01]  /*3a00*/  MUFU.EX2 R252, R181 ;  /* 0x000000b500fc7308 */ /* 0x000e620000000800 */
[----:B------:R-:W-:Y:S01]  /*3a10*/  F2FP.RELU.BF16.F32.PACK_AB R171, R238, R237 ;  /* 0x000000edeeab723e */ /* 0x000fe200000018ff */
[----:B------:R-:W-:Y:S01]  /*3a20*/  @!P2 FADD.FTZ R250, -R250, -RZ ;  /* 0x800000fffafaa221 */ /* 0x000fe20000010100 */
[----:B------:R-:W-:Y:S02]  /*3a30*/  FSETP.GE.FTZ.AND P3, PT, R234, RZ, PT ;  /* 0x000000ffea00720b */ /* 0x000fe40003f76000 */
[----:B------:R-:W-:Y:S01]  /*3a40*/  FSETP.GE.FTZ.AND P2, PT, R237, RZ, PT ;  /* 0x000000ffed00720b */ /* 0x000fe20003f56000 */
[----:B------:R4:W-:Y:S04]  /*3a50*/  STS [R196+0x19000], R171 ;  /* 0x019000abc4007388 */ /* 0x0009e80000000800 */
[----:B------:R-:W4:Y:S01]  /*3a60*/  MUFU.EX2 R251, R251 ;  /* 0x000000fb00fb7308 */ /* 0x000f220000000800 */
[----:B---3--:R-:W-:Y:S01]  /*3a70*/  @!P4 FADD.FTZ R244, -R244, -RZ ;  /* 0x800000fff4f4c221 */ /* 0x008fe20000010100 */
[----:B------:R3:W-:Y:S01]  /*3a80*/  STS [R199+0x19000], R170 ;  /* 0x019000aac7007388 */ /* 0x0007e20000000800 */
[----:B------:R-:W-:Y:S02]  /*3a90*/  FSETP.GE.FTZ.AND P4, PT, R233, RZ, PT ;  /* 0x000000ffe900720b */ /* 0x000fe40003f96000 */
[----:B--2---:R-:W-:Y:S01]  /*3aa0*/  F2FP.RELU.BF16.F32.PACK_AB R13, R242, R241 ;  /* 0x000000f1f20d723e */ /* 0x004fe200000018ff */
[----:B-1----:R-:W-:Y:S01]  /*3ab0*/  @!P0 FADD.FTZ R252, -R252, -RZ ;  /* 0x800000fffcfc8221 */ /* 0x002fe20000010100 */
[----:B------:R-:W-:Y:S02]  /*3ac0*/  F2FP.RELU.BF16.F32.PACK_AB R181, R248, R247 ;  /* 0x000000f7f8b5723e */ /* 0x000fe400000018ff */
[----:B------:R-:W-:Y:S02]  /*3ad0*/  LEA R182, R180, UR4, 0x1 ;  /* 0x00000004b4b67c11 */ /* 0x000fe4000f8e08ff */
[----:B------:R-:W-:Y:S01]  /*3ae0*/  FSETP.GE.FTZ.AND P0, PT, R209, RZ, PT ;  /* 0x000000ffd100720b */ /* 0x000fe20003f16000 */
[----:B------:R1:W-:Y:S01]  /*3af0*/  STS [R199+0x19400], R181 ;  /* 0x019400b5c7007388 */ /* 0x0003e20000000800 */
[----:B----4-:R-:W-:Y:S01]  /*3b00*/  F2FP.RELU.BF16.F32.PACK_AB R169, R250, R249 ;  /* 0x000000f9faa9723e */ /* 0x010fe200000018ff */
[----:B------:R-:W-:Y:S01]  /*3b10*/  @!P1 FADD.FTZ R251, -R251, -RZ ;  /* 0x800000fffbfb9221 */ /* 0x000fe20000010100 */
[----:B------:R-:W-:Y:S01]  /*3b20*/  FSETP.GE.FTZ.AND P1, PT, R238, RZ, PT ;  /* 0x000000ffee00720b */ /* 0x000fe20003f36000 */
[----:B------:R-:W-:Y:S01]  /*3b30*/  STS [R196+0x1a000], R13 ;  /* 0x01a0000dc4007388 */ /* 0x000fe20000000800 */
[----:B------:R-:W-:Y:S02]  /*3b40*/  F2FP.RELU.BF16.F32.PACK_AB R171, R244, R243 ;  /* 0x000000f3f4ab723e */ /* 0x000fe400000018ff */
[----:B---3--:R-:W-:Y:S03]  /*3b50*/  F2FP.RELU.BF16.F32.PACK_AB R170, R252, R251 ;  /* 0x000000fbfcaa723e */ /* 0x008fe600000018ff */
[----:B------:R-:W-:Y:S04]  /*3b60*/  STS [R196+0x1a400], R171 ;  /* 0x01a400abc4007388 */ /* 0x000fe80000000800 */
[----:B------:R-:W-:Y:S04]  /*3b70*/  STS [R199+0x1a000], R169 ;  /* 0x01a000a9c7007388 */ /* 0x000fe80000000800 */
[----:B------:R-:W-:Y:S04]  /*3b80*/  STS [R199+0x1a400], R170 ;  /* 0x01a400aac7007388 */ /* 0x000fe80000000800 */
[----:B------:R-:W-:Y:S01]  /*3b90*/  LDSM.16.M88.4 R132, [R182+0x6000] ;  /* 0x00600000b684783b */ /* 0x000fe20000000200 */
[----:B-1----:R-:W-:Y:S07]  /*3ba0*/  IMAD.IADD R181, R182, 0x1, R175 ;  /* 0x00000001b6b57824 */ /* 0x002fee00078e02af */
[----:B------:R-:W1:Y:S08]  /*3bb0*/  LDSM.16.M88.4 R136, [R177+0x6000] ;  /* 0x00600000b188783b */ /* 0x000e700000000200 */
[----:B------:R-:W2:Y:S08]  /*3bc0*/  LDSM.16.M88.4 R140, [R182+0x6800] ;  /* 0x00680000b68c783b */ /* 0x000eb00000000200 */
[----:B------:R-:W3:Y:S08]  /*3bd0*/  LDSM.16.M88.4 R144, [R177+0x6400] ;  /* 0x00640000b190783b */ /* 0x000ef00000000200 */
[----:B------:R-:W-:Y:S08]  /*3be0*/  LDSM.16.M88.4 R148, [R181+0x6000] ;  /* 0x00600000b594783b */ /* 0x000ff00000000200 */
        /* <DEDUP_REMOVED lines=44> */
[C---:B------:R-:W-:Y:S01]  /*3eb0*/  HMMA.16816.F32.BF16 R16, R140.reuse, R146, R16 ;  /* 0x000000928c10723c */ /* 0x040fe20000041810 */
[----:B------:R-:W-:Y:S05]  /*3ec0*/  LDSM.16.M88.4 R144, [R176+0xa400] ;  /* 0x00a40000b090783b */ /* 0x000fea0000000200 */
[-C--:B------:R-:W-:Y:S06]  /*3ed0*/  HMMA.16816.F32.BF16 R20, R140, R152.reuse, R20 ;  /* 0x000000988c14723c */ /* 0x080fec0000041814 */
[C---:B------:R-:W-:Y:S06]  /*3ee0*/  HMMA.16816.F32.BF16 R24, R148.reuse, R152, R24 ;  /* 0x000000989418723c */ /* 0x040fec0000041818 */
[-C--:B------:R-:W-:Y:S06]  /*3ef0*/  HMMA.16816.F32.BF16 R28, R148, R154.reuse, R28 ;  /* 0x0000009a941c723c */ /* 0x080fec000004181c */
[----:B------:R-:W-:Y:S01]  /*3f00*/  HMMA.16816.F32.BF16 R32, R140, R154, R32 ;  /* 0x0000009a8c20723c */ /* 0x000fe20000041820 */
[----:B------:R-:W2:Y:S05]  /*3f10*/  LDSM.16.M88.4 R140, [R181+0x8800] ;  /* 0x00880000b58c783b */ /* 0x000eaa0000000200 */
        /* <DEDUP_REMOVED lines=12> */
[-C--:B------:R-:W-:Y:S05]  /*3fe0*/  HMMA.16816.F32.BF16 R20, R164, R144.reuse, R20 ;  /* 0x00000090a414723c */ /* 0x080fea0000041814 */
[----:B------:R-:W-:Y:S01]  /*3ff0*/  FADD.FTZ R169, -R218, R4 ;  /* 0x00000004daa97221 */ /* 0x000fe20000010100 */
[C---:B------:R-:W-:Y:S05]  /*4000*/  HMMA.16816.F32.BF16 R24, R140.reuse, R144, R24 ;  /* 0x000000908c18723c */ /* 0x040fea0000041818 */
[-C--:B------:R-:W-:Y:S01]  /*4010*/  FSEL R170, R169, R218.reuse, P0 ;  /* 0x000000daa9aa7208 */ /* 0x080fe20000000000 */
[-C--:B------:R-:W-:Y:S03]  /*4020*/  HMMA.16816.F32.BF16 R28, R140, R146.reuse, R28 ;  /* 0x000000928c1c723c */ /* 0x080fe6000004181c */
[----:B------:R-:W-:Y:S02]  /*4030*/  FSETP.GE.FTZ.AND P0, PT, R246, RZ, PT ;  /* 0x000000fff600720b */ /* 0x000fe40003f16000 */
[C---:B------:R-:W-:Y:S01]  /*4040*/  FADD.FTZ R169, -R218.reuse, R5 ;  /* 0x00000005daa97221 */ /* 0x040fe20000010100 */
[----:B------:R-:W-:Y:S05]  /*4050*/  HMMA.16816.F32.BF16 R32, R164, R146, R32 ;  /* 0x00000092a420723c */ /* 0x000fea0000041820 */
[----:B------:R-:W-:Y:S01]  /*4060*/  FSEL R169, R169, R218, P5 ;  /* 0x000000daa9a97208 */ /* 0x000fe20002800000 */
[C---:B------:R-:W-:Y:S01]  /*4070*/  FADD.FTZ R181, -R218.reuse, R17 ;  /* 0x00000011dab57221 */ /* 0x040fe20000010100 */
[----:B------:R-:W-:Y:S01]  /*4080*/  FADD.FTZ R182, -R218, R21 ;  /* 0x00000015dab67221 */ /* 0x000fe20000010100 */
[----:B------:R-:W-:Y:S03]  /*4090*/  FMUL.FTZ R170, R209, R170 ;  /* 0x000000aad1aa7220 */ /* 0x000fe60000410000 */
[-C--:B------:R-:W-:Y:S01]  /*40a0*/  FSEL R181, R181, R218.reuse, P3 ;  /* 0x000000dab5b57208 */ /* 0x080fe20001800000 */
[----:B------:R-:W-:Y:S01]  /*40b0*/  FMUL.FTZ R169, R220, R169 ;  /* 0x000000a9dca97220 */ /* 0x000fe20000410000 */
[----:B------:R-:W-:Y:S01]  /*40c0*/  FSEL R182, R182, R218, P1 ;  /* 0x000000dab6b67208 */ /* 0x000fe20000800000 */
[----:B------:R-:W-:Y:S01]  /*40d0*/  FADD.FTZ R171, -R218, R16 ;  /* 0x00000010daab7221 */ /* 0x000fe20000010100 */
[----:B------:R-:W-:Y:S01]  /*40e0*/  FSETP.GE.FTZ.AND P1, PT, R245, RZ, PT ;  /* 0x000000fff500720b */ /* 0x000fe20003f36000 */
[----:B------:R-:W-:Y:S01]  /*40f0*/  FMUL.FTZ R234, R234, R181 ;  /* 0x000000b5eaea7220 */ /* 0x000fe20000410000 */
[----:B------:R-:W-:Y:S01]  /*4100*/  F2FP.BF16.F32.PACK_AB R169, R169, R170 ;  /* 0x000000aaa9a9723e */ /* 0x000fe200000010ff */
[----:B------:R-:W-:Y:S01]  /*4110*/  FADD.FTZ R209, -R218, R20 ;  /* 0x00000014dad17221 */ /* 0x000fe20000010100 */
[----:B------:R-:W-:Y:S01]  /*4120*/  FSEL R171, R171, R218, P4 ;  /* 0x000000daabab7208 */ /* 0x000fe20002000000 */
[----:B------:R-:W-:Y:S03]  /*4130*/  FMUL.FTZ R182, R238, R182 ;  /* 0x000000b6eeb67220 */ /* 0x000fe60000410000 */
[-C--:B------:R-:W-:Y:S01]  /*4140*/  FSEL R209, R209, R218.reuse, P2 ;  /* 0x000000dad1d17208 */ /* 0x080fe20001000000 */
[----:B------:R-:W-:Y:S01]  /*4150*/  FADD.FTZ R181, -R218, R32 ;  /* 0x00000020dab57221 */ /* 0x000fe20000010100 */
[----:B------:R-:W-:Y:S01]  /*4160*/  FSETP.GE.FTZ.AND P2, PT, R223, RZ, PT ;  /* 0x000000ffdf00720b */ /* 0x000fe20003f56000 */
[----:B------:R-:W-:Y:S01]  /*4170*/  FMUL.FTZ R171, R233, R171 ;  /* 0x000000abe9ab7220 */ /* 0x000fe20000410000 */
[----:B------:R-:W-:Y:S01]  /*4180*/  FADD.FTZ R233, -R222, R7 ;  /* 0x00000007dee97221 */ /* 0x000fe20000010100 */
[----:B------:R-:W-:Y:S01]  /*4190*/  FMUL.FTZ R209, R237, R209 ;  /* 0x000000d1edd17220 */ /* 0x000fe20000410000 */
[----:B------:R-:W-:Y:S01]  /*41a0*/  FSEL R170, R181, R218, P1 ;  /* 0x000000dab5aa7208 */ /* 0x000fe20000800000 */
[----:B------:R-:W-:Y:S01]  /*41b0*/  @P0 FADD.FTZ R218, -R218, R33 ;  /* 0x00000021dada0221 */ /* 0x000fe20000010100 */
[----:B------:R-:W-:Y:S01]  /*41c0*/  PLOP3.LUT P0, PT, PT, PT, UP1, 0x80, 0x0 ;  /* 0x000000000000781c */ /* 0x000fe20003f0f018 */
[----:B------:R-:W-:Y:S01]  /*41d0*/  FADD.FTZ R181, -R222, R6 ;  /* 0x00000006deb57221 */ /* 0x000fe20000010100 */
[----:B------:R-:W-:Y:S01]  /*41e0*/  FSETP.GE.FTZ.AND P1, PT, R224, RZ, PT ;  /* 0x000000ffe000720b */ /* 0x000fe20003f36000 */
[----:B------:R-:W-:Y:S01]  /*41f0*/  FMUL.FTZ R170, R245, R170 ;  /* 0x000000aaf5aa7220 */ /* 0x000fe20000410000 */
[----:B------:R-:W-:Y:S01]  /*4200*/  F2FP.BF16.F32.PACK_AB R209, R182, R209 ;  /* 0x000000d1b6d1723e */ /* 0x000fe200000010ff */
[----:B------:R-:W-:Y:S01]  /*4210*/  FMUL.FTZ R237, R246, R218 ;  /* 0x000000daf6ed7220 */ /* 0x000fe20000410000 */
[----:B------:R-:W-:Y:S02]  /*4220*/  F2FP.BF16.F32.PACK_AB R171, R234, R171 ;  /* 0x000000abeaab723e */ /* 0x000fe400000010ff */
[-C--:B------:R-:W-:Y:S02]  /*4230*/  FSEL R182, R181, R222.reuse, P2 ;  /* 0x000000deb5b67208 */ /* 0x080fe40001000000 */
[----:B------:R-:W-:Y:S03]  /*4240*/  FSEL R233, R233, R222, P1 ;  /* 0x000000dee9e97208 */ /* 0x000fe60000800000 */
[----:B------:R-:W-:Y:S05]  /*4250*/  @!P0 BRA `(.L_x_1007) ;  /* 0x0000000000408947 */ /* 0x000fea0003800000 */
        /* <DEDUP_REMOVED lines=16> */
.L_x_1007:
[C---:B------:R-:W-:Y:S01]  /*4360*/  FADD.FTZ R5, -R222.reuse, R18 ;  /* 0x00000012de057221 */ /* 0x040fe20000010100 */
[----:B------:R-:W-:Y:S01]  /*4370*/  FSETP.GE.FTZ.AND P1, PT, R235, RZ, PT ;  /* 0x000000ffeb00720b */ /* 0x000fe20003f36000 */
[C---:B------:R-:W-:Y:S01]  /*4380*/  FADD.FTZ R19, -R222.reuse, R19 ;  /* 0x00000013de137221 */ /* 0x040fe20000010100 */
[----:B------:R-:W-:Y:S01]  /*4390*/  FADD.FTZ R23, -R222, R23 ;  /* 0x00000017de177221 */ /* 0x000fe20000010100 */
[----:B------:R-:W-:Y:S01]  /*43a0*/  FSETP.GE.FTZ.AND P4, PT, R236, RZ, PT ;  /* 0x000000ffec00720b */ /* 0x000fe20003f96000 */
[C---:B------:R-:W-:Y:S01]  /*43b0*/  FADD.FTZ R7, -R222.reuse, R22 ;  /* 0x00000016de077221 */ /* 0x040fe20000010100 */
[----:B------:R-:W-:Y:S01]  /*43c0*/  FSEL R4, R5, R222, P1 ;  /* 0x000000de05047208 */ /* 0x000fe20000800000 */
[----:B------:R-:W-:Y:S01]  /*43d0*/  FADD.FTZ R5, -R222, R34 ;  /* 0x00000022de057221 */ /* 0x000fe20000010100 */
[----:B------:R-:W-:Y:S01]  /*43e0*/  FSETP.GE.FTZ.AND P1, PT, R248, RZ, PT ;  /* 0x000000fff800720b */ /* 0x000fe20003f36000 */
[----:B-----5:R-:W-:Y:S01]  /*43f0*/  FADD.FTZ R12, -R221, R12 ;  /* 0x0000000cdd0c7221 */ /* 0x020fe20000010100 */
[----:B------:R-:W-:Y:S01]  /*4400*/  FSETP.GE.FTZ.AND P2, PT, R240, RZ, PT ;  /* 0x000000fff000720b */ /* 0x000fe20003f56000 */
[----:B------:R-:W-:Y:S01]  /*4410*/  FMUL.FTZ R4, R235, R4 ;  /* 0x00000004eb047220 */ /* 0x000fe20000410000 */
[-C--:B------:R-:W-:Y:S01]  /*4420*/  FSEL R19, R19, R222.reuse, P4 ;  /* 0x000000de13137208 */ /* 0x080fe20002000000 */
[----:B------:R-:W-:Y:S01]  /*4430*/  FADD.FTZ R8, -R221, R8 ;  /* 0x00000008dd087221 */ /* 0x000fe20000010100 */
[-C--:B------:R-:W-:Y:S01]  /*4440*/  FSEL R23, R23, R222.reuse, P2 ;  /* 0x000000de17177208 */ /* 0x080fe20001000000 */
[----:B------:R-:W-:Y:S01]  /*4450*/  FADD.FTZ R24, -R221, R24 ;  /* 0x00000018dd187221 */ /* 0x000fe20000010100 */
[----:B------:R-:W-:Y:S01]  /*4460*/  FSETP.GE.FTZ.AND P3, PT, R239, RZ, PT ;  /* 0x000000ffef00720b */ /* 0x000fe20003f76000 */
[----:B------:R-:W-:Y:S01]  /*4470*/  FMUL.FTZ R19, R236, R19 ;  /* 0x00000013ec137220 */ /* 0x000fe20000410000 */
[----:B------:R-:W-:Y:S01]  /*4480*/  FSETP.GE.FTZ.AND P2, PT, R247, RZ, PT ;  /* 0x000000fff700720b */ /* 0x000fe20003f56000 */
[----:B------:R-:W-:Y:S01]  /*4490*/  FADD.FTZ R28, -R221, R28 ;  /* 0x0000001cdd1c7221 */ /* 0x000fe20000010100 */
[-C--:B------:R-:W-:Y:S01]  /*44a0*/  FSEL R6, R7, R222.reuse, P3 ;  /* 0x000000de07067208 */ /* 0x080fe20001800000 */
[----:B------:R-:W-:Y:S01]  /*44b0*/  FADD.FTZ R10, -R219, R10 ;  /* 0x0000000adb0a7221 */ /* 0x000fe20000010100 */
[----:B------:R-:W-:Y:S01]  /*44c0*/  FSEL R16, R5, R222, P2 ;  /* 0x000000de05107208 */ /* 0x000fe20001000000 */
[----:B------:R-:W-:Y:S01]  /*44d0*/  @P1 FADD.FTZ R222, -R222, R35 ;  /* 0x00000023dede1221 */ /* 0x000fe20000010100 */
[----:B------:R-:W-:Y:S01]  /*44e0*/  F2FP.BF16.F32.PACK_AB R19, R19, R4 ;  /* 0x000000041313723e */ /* 0x000fe200000010ff */
[----:B------:R-:W-:Y:S01]  /*44f0*/  FADD.FTZ R4, -R221, R9 ;  /* 0x00000009dd047221 */ /* 0x000fe20000010100 */
[----:B------:R-:W-:Y:S01]  /*4500*/  FSETP.GE.FTZ.AND P2, PT, R226, RZ, PT ;  /* 0x000000ffe200720b */ /* 0x000fe20003f56000 */
[----:B------:R-:W-:Y:S01]  /*4510*/  FMUL.FTZ R16, R247, R16 ;  /* 0x00000010f7107220 */ /* 0x000fe20000410000 */
[----:B------:R-:W-:Y:S01]  /*4520*/  FMUL.FTZ R5, R248, R222 ;  /* 0x000000def8057220 */ /* 0x000fe20000410000 */
        /* <DEDUP_REMOVED lines=8> */
[----:B------:R-:W-:Y:S01]  /*45b0*/  FSETP.GE.FTZ.AND P2, PT, R230, RZ, PT ;  /* 0x000000ffe600720b */ /* 0x000fe20003f56000 */
[----:B------:R-:W-:Y:S01]  /*45c0*/  FMUL.FTZ R6, R239, R6 ;  /* 0x00000006ef067220 */ /* 0x000fe20000410000 */
[----:B------:R-:W-:Y:S01]  /*45d0*/  FSEL R12, R12, R221, P1 ;  /* 0x000000dd0c0c7208 */ /* 0x000fe20000800000 */
[----:B------:R-:W-:Y:S01]  /*45e0*/  FMUL.FTZ R23, R240, R23 ;  /* 0x00000017f0177220 */ /* 0x000fe20000410000 */
[----:B------:R-:W-:Y:S01]  /*45f0*/  FSETP.GE.FTZ.AND P1, PT, R250, RZ, PT ;  /* 0x000000fffa00720b */ /* 0x000fe20003f36000 */
[----:B------:R-:W-:Y:S01]  /*4600*/  FMUL.FTZ R5, R226, R5 ;  /* 0x00000005e2057220 */ /* 0x000fe20000410000 */
[-C--:B------:R-:W-:Y:S01]  /*4610*/  FSEL R7, R4, R221.reuse, P2 ;  /* 0x000000dd04077208 */ /* 0x080fe20001000000 */
[----:B------:R-:W-:Y:S01]  /*4620*/  FADD.FTZ R4, -R221, R25 ;  /* 0x00000019dd047221 */ /* 0x000fe20000010100 */
[-C--:B------:R-:W-:Y:S01]  /*4630*/  FSEL R8, R8, R221.reuse, P3 ;  /* 0x000000dd08087208 */ /* 0x080fe20001800000 */
[----:B------:R-:W-:Y:S01]  /*4640*/  STS [R190+0x15000], R169 ;  /* 0x015000a9be007388 */ /* 0x000fe20000000800 */
        /* <DEDUP_REMOVED lines=13> */
[----:B------:R-:W-:Y:S01]  /*4720*/  @P1 FADD.FTZ R221, -R221, R29 ;  /* 0x0000001ddddd1221 */ /* 0x000fe20000010100 */
[----:B------:R-:W-:Y:S01]  /*4730*/  FSETP.GE.FTZ.AND P1, PT, R228, RZ, PT ;  /* 0x000000ffe400720b */ /* 0x000fe20003f36000 */
        /* <DEDUP_REMOVED lines=8> */
[----:B------:R-:W-:Y:S01]  /*47c0*/  FMUL.FTZ R221, R250, R221 ;  /* 0x000000ddfadd7220 */ /* 0x000fe20000410000 */
[----:B------:R-:W-:Y:S01]  /*47d0*/  FSETP.GE.FTZ.AND P2, PT, R231, RZ, PT ;  /* 0x000000ffe700720b */ /* 0x000fe20003f56000 */
[----:B------:R-:W-:Y:S01]  /*47e0*/  FMUL.FTZ R9, R228, R9 ;  /* 0x00000009e4097220 */ /* 0x000fe20000410000 */
[----:B------:R-:W-:Y:S01]  /*47f0*/  F2FP.BF16.F32.PACK_AB R233, R233, R182 ;  /* 0x000000b6e9e9723e */ /* 0x000fe200000010ff */
[----:B------:R-:W-:Y:S01]  /*4800*/  FMUL.FTZ R10, R227, R10 ;  /* 0x0000000ae30a7220 */ /* 0x000fe20000410000 */
[-C--:B------:R-:W-:Y:S02]  /*4810*/  FSEL R11, R4, R219.reuse, P5 ;  /* 0x000000db040b7208 */ /* 0x080fe40002800000 */
[----:B------:R-:W-:Y:S01]  /*4820*/  FSEL R14, R14, R219, P2 ;  /* 0x000000db0e0e7208 */ /* 0x000fe20001000000 */
[----:B------:R-:W-:Y:S01]  /*4830*/  STS [R190+0x15400], R233 ;  /* 0x015400e9be007388 */ /* 0x000fe20000000800 */
[----:B------:R-:W-:Y:S01]  /*4840*/  FSETP.GE.FTZ.AND P1, PT, R252, RZ, PT ;  /* 0x000000fffc00720b */ /* 0x000fe20003f36000 */
[----:B------:R-:W-:Y:S01]  /*4850*/  FMUL.FTZ R11, R232, R11 ;  /* 0x0000000be80b7220 */ /* 0x000fe20000410000 */
[----:B------:R-:W-:Y:S01]  /*4860*/  F2FP.BF16.F32.PACK_AB R23, R23, R6 ;  /* 0x000000061717723e */ /* 0x000fe200000010ff */
[----:B------:R-:W-:Y:S01]  /*4870*/  FMUL.FTZ R14, R231, R14 ;  /* 0x0000000ee70e7220 */ /* 0x000fe20000410000 */
[----:B------:R-:W-:Y:S01]  /*4880*/  F2FP.BF16.F32.PACK_AB R5, R5, R8 ;  /* 0x000000080505723e */ /* 0x000fe200000010ff */
[----:B------:R-:W-:Y:S01]  /*4890*/  STS [R198+0x15000], R171 ;  /* 0x015000abc6007388 */ /* 0x000fe20000000800 */
[----:B------:R-:W-:Y:S01]  /*48a0*/  F2FP.BF16.F32.PACK_AB R9, R9, R10 ;  /* 0x0000000a0909723e */ /* 0x000fe200000010ff */
[----:B------:R-:W-:Y:S01]  /*48b0*/  FADD.FTZ R6, -R219, R27 ;  /* 0x0000001bdb067221 */ /* 0x000fe20000010100 */
[----:B------:R-:W-:Y:S02]  /*48c0*/  FSETP.GE.FTZ.AND P3, PT, R244, RZ, PT ;  /* 0x000000fff400720b */ /* 0x000fe40003f76000 */
[----:B------:R-:W-:Y:S01]  /*48d0*/  STS [R198+0x15400], R19 ;  /* 0x01540013c6007388 */ /* 0x000fe20000000800 */
[----:B------:R-:W-:Y:S02]  /*48e0*/  FSETP.GE.FTZ.AND P4, PT, R243, RZ, PT ;  /* 0x000000fff300720b */ /* 0x000fe40003f96000 */
[----:B------:R-:W-:Y:S02]  /*48f0*/  F2FP.BF16.F32.PACK_AB R7, R7, R12 ;  /* 0x0000000c0707723e */ /* 0x000fe400000010ff */
        /* <DEDUP_REMOVED lines=14> */
[----:B------:R-:W-:Y:S01]  /*49e0*/  FMUL.FTZ R30, R251, R30 ;  /* 0x0000001efb1e7220 */ /* 0x000fe20000410000 */
[----:B------:R-:W-:Y:S01]  /*49f0*/  FMUL.FTZ R219, R252, R219 ;  /* 0x000000dbfcdb7220 */ /* 0x000fe20000410000 */
[----:B------:R-:W-:Y:S02]  /*4a00*/  F2FP.BF16.F32.PACK_AB R29, R13, R26 ;  /* 0x0000001a0d1d723e */ /* 0x000fe400000010ff */
[----:B------:R-:W-:Y:S01]  /*4a10*/  STS [R196+0x15400], R23 ;  /* 0x01540017c4007388 */ /* 0x000fe20000000800 */
[----:B------:R-:W-:Y:S02]  /*4a20*/  F2FP.BF16.F32.PACK_AB R132, R221, R28 ;  /* 0x0000001cdd84723e */ /* 0x000fe400000010ff */
[----:B------:R-:W-:Y:S02]  /*4a30*/  F2FP.BF16.F32.PACK_AB R136, R219, R30 ;  /* 0x0000001edb88723e */ /* 0x000fe400000010ff */
[----:B------:R-:W-:Y:S01]  /*4a40*/  STS [R199+0x15000], R170 ;  /* 0x015000aac7007388 */ /* 0x000fe20000000800 */
[----:B------:R-:W-:Y:S04]  /*4a50*/  LEA R160, R179, UR4, 0x1 ;  /* 0x00000004b3a07c11 */ /* 0x000fe8000f8e08ff */
[----:B------:R-:W-:Y:S05]  /*4a60*/  STS [R199+0x15400], R20 ;  /* 0x01540014c7007388 */ /* 0x000fea0000000800 */
[----:B------:R-:W-:Y:S05]  /*4a70*/  STS [R196+0x16000], R25 ;  /* 0x01600019c4007388 */ /* 0x000fea0000000800 */
[----:B------:R-:W-:Y:S05]  /*4a80*/  STS [R196+0x16400], R29 ;  /* 0x0164001dc4007388 */ /* 0x000fea0000000800 */
[----:B------:R-:W-:Y:S05]  /*4a90*/  STS [R199+0x16000], R132 ;  /* 0x01600084c7007388 */ /* 0x000fea0000000800 */
[----:B------:R-:W-:Y:S01]  /*4aa0*/  STS [R199+0x16400], R136 ;  /* 0x01640088c7007388 */ /* 0x000fe20000000800 */
[----:B------:R-:W-:Y:S06]  /*4ab0*/  BAR.SYNC.DEFER_BLOCKING 0x0 ;  /* 0x0000000000007b1d */ /* 0x000fec0000010000 */
        /* <DEDUP_REMOVED lines=57> */
[-C--:B--2---:R-:W-:Y:S05]  /*4e50*/  HMMA.16816.F32.BF16 R36, R28, R32.reuse, R36 ;  /* 0x000000201c24723c */ /* 0x084fea0000041824 */
[----:B------:R-:W-:Y:S01]  /*4e60*/  IMAD R5, R202, UR51, RZ ;  /* 0x00000033ca057c24 */ /* 0x000fe2000f8e02ff */
[C---:B------:R-:W-:Y:S05]  /*4e70*/  HMMA.16816.F32.BF16 R40, R132.reuse, R32, R40 ;  /* 0x000000208428723c */ /* 0x040fea0000041828 */
[----:B------:R-:W-:Y:S01]  /*4e80*/  IMAD.U32 R5, R5, -0x40, RZ ;  /* 0xffffffc005057824 */ /* 0x000fe200078e00ff */
[-C--:B------:R-:W-:Y:S05]  /*4e90*/  HMMA.16816.F32.BF16 R44, R132, R34.reuse, R44 ;  /* 0x00000022842c723c */ /* 0x080fea000004182c */
[C---:B------:R-:W-:Y:S01]  /*4ea0*/  LEA R212, P1, R5.reuse, R212, 0x2 ;  /* 0x000000d405d47211 */ /* 0x040fe200078210ff */
[C---:B------:R-:W-:Y:S05]  /*4eb0*/  HMMA.16816.F32.BF16 R48, R28.reuse, R34, R48 ;  /* 0x000000221c30723c */ /* 0x040fea0000041830 */
[----:B------:R-:W-:Y:S01]  /*4ec0*/  LEA.HI.X.SX32 R213, R5, R213, 0x2, P1 ;  /* 0x000000d505d57211 */ /* 0x000fe200008f16ff */
        /* <DEDUP_REMOVED lines=12> */
[----:B------:R-:W-:Y:S01]  /*4f90*/  LEA R5, R184, UR4, 0x1 ;  /* 0x00000004b8057c11 */ /* 0x000fe2000f8e08ff */
        /* <DEDUP_REMOVED lines=10> */
.L_x_1008:
[----:B------:R-:W-:Y:S01]  /*5040*/  LDSM.16.M88.4 R24, [R178] ;  /* 0x00000000b218783b */ /* 0x000fe20000000200 */
[----:B------:R-:W-:Y:S01]  /*5050*/  @P0 VIADD R162, R187, 0xffffffc0 ;  /* 0xffffffc0bba20836 */ /* 0x000fe20000000000 */
[----:B------:R-:W-:Y:S02]  /*5060*/  @UP1 UIADD3 UR16, UP0, UR8, -0x100, URZ ;  /* 0xffffff0008101890 */ /* 0x000fe4000ff1e03f */
[----:B------:R-:W1:Y:S01]  /*5070*/  LDSM.16.MT88.4 R8, [R160+0x9000] ;  /* 0x00900000a008783b */ /* 0x000e620000004200 */
[----:B------:R-:W-:Y:S01]  /*5080*/  @P0 IMAD.WIDE R162, R162, R201, UR8 ;  /* 0x00000008a2a20e25 */ /* 0x000fe2000f8e02c9 */
[----:B------:R-:W-:Y:S02]  /*5090*/  @UP1 UIADD3.X UR14, UR9, -0x1, URZ, UP0, !UPT ;  /* 0xffffffff090e1890 */ /* 0x000fe400087fe43f */
[----:B------:R-:W2:Y:S01]  /*50a0*/  LDSM.16.MT88.4 R16, [R160+0xb000] ;  /* 0x00b00000a010783b */ /* 0x000ea20000004200 */
[----:B------:R-:W-:Y:S03]  /*50b0*/  @UP1 UMOV UR8, UR16 ;  /* 0x0000001000081c82 */ /* 0x000fe60008000000 */
[----:B------:R-:W3:Y:S01]  /*50c0*/  LDSM.16.MT88.4 R28, [R160+0xd000] ;  /* 0x00d00000a01c783b */ /* 0x000ee20000004200 */
[----:B------:R-:W-:Y:S01]  /*50d0*/  @UP1 UMOV UR9, UR14 ;  /* 0x0000000e00091c82 */ /* 0x000fe20008000000 */
[----:B------:R-:W-:Y:S02]  /*50e0*/  ULOP3.LUT UR14, UR5, 0x1, URZ, 0xc0, !UPT ;  /* 0x00000001050e7892 */ /* 0x000fe4000f8ec03f */
[----:B------:R-:W-:Y:S02]  /*50f0*/  LDSM.16.M88.4 R32, [R173] ;  /* 0x00000000ad20783b */ /* 0x000fe40000000200 */
[----:B------:R-:W-:Y:S02]  /*5100*/  UISETP.NE.U32.AND UP0, UPT, UR14, 0x1, UPT ;  /* 0x000000010e00788c */ /* 0x000fe4000bf05070 */
        /* <DEDUP_REMOVED lines=20> */
[----:B------:R-:W-:Y:S05]  /*5250*/  LDSM.16.M88.4 R132, [R3] ;  /* 0x000000000384783b */ /* 0x000fea0000000200 */
        /* <DEDUP_REMOVED lines=17> */
[C---:B---3--:R-:W-:Y:S06]  /*5370*/  HMMA.16816.F32.BF16 R4, R132.reuse, R136, R4 ;  /* 0x000000888404723c */ /* 0x048fec0000041804 */
[C---:B------:R-:W-:Y:S01]  /*5380*/  HMMA.16816.F32.BF16 R8, R132.reuse, R138, R8 ;  /* 0x0000008a8408723c */ /* 0x040fe20000041808 */
[----:B------:R-:W3:Y:S05]  /*5390*/  LDSM.16.M88.4 R136, [R173+0x2000] ;  /* 0x00200000ad88783b */ /* 0x000eea0000000200 */
[C---:B------:R-:W-:Y:S06]  /*53a0*/  HMMA.16816.F32.BF16 R12, R132.reuse, R156, R12 ;  /* 0x0000009c840c723c */ /* 0x040fec000004180c */
[C---:B------:R-:W-:Y:S01]  /*53b0*/  HMMA.16816.F32.BF16 R16, R132.reuse, R158, R16 ;  /* 0x0000009e8410723c */ /* 0x040fe20000041810 */
[----:B------:R-:W3:Y:S05]  /*53c0*/  LDSM.16.MT88.4 R156, [R160+0xc400] ;  /* 0x00c40000a09c783b */ /* 0x000eea0000004200 */
[C---:B----4-:R-:W-:Y:S06]  /*53d0*/  HMMA.16816.F32.BF16 R20, R132.reuse, R32, R20 ;  /* 0x000000208414723c */ /* 0x050fec0000041814 */
        /* <DEDUP_REMOVED lines=16> */
[C---:B------:R-:W-:Y:S06]  /*54e0*/  HMMA.16816.F32.BF16 R12, R136.reuse, R156, R12 ;  /* 0x0000009c880c723c */ /* 0x040fec000004180c */
[C---:B------:R-:W-:Y:S01]  /*54f0*/  HMMA.16816.F32.BF16 R16, R136.reuse, R158, R16 ;  /* 0x0000009e8810723c */ /* 0x040fe20000041810 */
[----:B------:R-:W3:Y:S05]  /*5500*/  LDSM.16.MT88.4 R156, [R160+0xcc00] ;  /* 0x00cc0000a09c783b */ /* 0x000eea0000004200 */
[C---:B----4-:R-:W-:Y:S06]  /*5510*/  HMMA.16816.F32.BF16 R20, R136.reuse, R32, R20 ;  /* 0x000000208814723c */ /* 0x050fec0000041814 */
[----:B------:R-:W-:Y:S01]  /*5520*/  HMMA.16816.F32.BF16 R24, R136, R34, R24 ;  /* 0x000000228818723c */ /* 0x000fe20000041818 */
[----:B------:R-:W4:Y:S05]  /*5530*/  LDSM.16.MT88.4 R32, [R160+0xec00] ;  /* 0x00ec0000a020783b */ /* 0x000f2a0000004200 */
[C---:B-1----:R-:W-:Y:S01]  /*5540*/  HMMA.16816.F32.BF16 R4, R132.reuse, R148, R4 ;  /* 0x000000948404723c */ /* 0x042fe20000041804 */
[----:B------:R-:W-:Y:S04]  /*5550*/  IMAD.U32 R139, RZ, RZ, UR32 ;  /* 0x00000020ff8b7e24 */ /* 0x000fe8000f8e00ff */
[----:B------:R-:W-:Y:S01]  /*5560*/  IMAD.U32 R137, RZ, RZ, UR32 ;  /* 0x00000020ff897e24 */ /* 0x000fe2000f8e00ff */
[C---:B------:R-:W-:Y:S06]  /*5570*/  HMMA.16816.F32.BF16 R8, R132.reuse, R150, R8 ;  /* 0x000000968408723c */ /* 0x040fec0000041808 */
[C---:B------:R-:W-:Y:S06]  /*5580*/  HMMA.16816.F32.BF16 R12, R132.reuse, R152, R12 ;  /* 0x00000098840c723c */ /* 0x040fec000004180c */
[C---:B------:R-:W-:Y:S06]  /*5590*/  HMMA.16816.F32.BF16 R16, R132.reuse, R154, R16 ;  /* 0x0000009a8410723c */ /* 0x040fec0000041810 */
[C---:B--2---:R-:W-:Y:S06]  /*55a0*/  HMMA.16816.F32.BF16 R20, R132.reuse, R28, R20 ;  /* 0x0000001c8414723c */ /* 0x044fec0000041814 */
[----:B------:R-:W-:Y:S01]  /*55b0*/  HMMA.16816.F32.BF16 R24, R132, R30, R24 ;  /* 0x0000001e8418723c */ /* 0x000fe20000041818 */
[----:B------:R-:W-:Y:S05]  /*55c0*/  IMAD.U32 R29, RZ, RZ, UR15 ;  /* 0x0000000fff1d7e24 */ /* 0x000fea000f8e00ff */
[C---:B---3--:R-:W-:Y:S01]  /*55d0*/  HMMA.16816.F32.BF16 R4, R140.reuse, R144, R4 ;  /* 0x000000908c04723c */ /* 0x048fe20000041804 */
[----:B------:R-:W-:Y:S04]  /*55e0*/  IMAD.U32 R133, RZ, RZ, UR17 ;  /* 0x00000011ff857e24 */ /* 0x000fe8000f8e00ff */
[----:B------:R-:W-:Y:S01]  /*55f0*/  IMAD.U32 R135, RZ, RZ, UR15 ;  /* 0x0000000fff877e24 */ /* 0x000fe2000f8e00ff */
[C---:B------:R-:W-:Y:S01]  /*5600*/  HMMA.16816.F32.BF16 R8, R140.reuse, R146, R8 ;  /* 0x000000928c08723c */ /* 0x040fe20000041808 */
[----:B------:R-:W-:Y:S04]  /*5610*/  IMAD.U32 R31, RZ, RZ, UR17 ;  /* 0x00000011ff1f7e24 */ /* 0x000fe8000f8e00ff */
[-C--:B------:R-:W-:Y:S01]  /*5620*/  LEA R30, P1, R133, R212.reuse, 0x2 ;  /* 0x000000d4851e7211 */ /* 0x080fe200078210ff */
[C---:B------:R-:W-:Y:S05]  /*5630*/  HMMA.16816.F32.BF16 R12, R140.reuse, R156, R12 ;  /* 0x0000009c8c0c723c */ /* 0x040fea000004180c */
[-C--:B------:R-:W-:Y:S01]  /*5640*/  LEA.HI.X.SX32 R31, R31, R213.reuse, 0x2, P1 ;  /* 0x000000d51f1f7211 */ /* 0x080fe200008f16ff */
[C---:B------:R-:W-:Y:S05]  /*5650*/  HMMA.16816.F32.BF16 R16, R140.reuse, R158, R16 ;  /* 0x0000009e8c10723c */ /* 0x040fea0000041810 */
[----:B------:R-:W-:Y:S01]  /*5660*/  REDG.E.ADD.F32.FTZ.RN.STRONG.GPU desc[UR10][R212.64], R4 ;  /* 0x00000004d40079a6 */ /* 0x000fe2000c10f38a */
[C---:B----4-:R-:W-:Y:S06]  /*5670*/  HMMA.16816.F32.BF16 R20, R140.reuse, R32, R20 ;  /* 0x000000208c14723c */ /* 0x050fec0000041814 */
[----:B------:R-:W-:Y:S01]  /*5680*/  HMMA.16816.F32.BF16 R24, R140, R34, R24 ;  /* 0x000000228c18723c */ /* 0x000fe20000041818 */
[----:B------:R-:W-:Y:S04]  /*5690*/  IMAD.U32 R33, RZ, RZ, UR34 ;  /* 0x00000022ff217e24 */ /* 0x000fe8000f8e00ff */
[-C--:B------:R-:W-:Y:S01]  /*56a0*/  LEA R32, P2, R29, R212.reuse, 0x2 ;  /* 0x000000d41d207211 */ /* 0x080fe200078410ff */
[----:B------:R-:W-:Y:S01]  /*56b0*/  IMAD.U32 R29, RZ, RZ, UR34 ;  /* 0x00000022ff1d7e24 */ /* 0x000fe2000f8e00ff */
[-C--:B------:R-:W-:Y:S01]  /*56c0*/  LEA R132, P0, R33, R212.reuse, 0x2 ;  /* 0x000000d421847211 */ /* 0x080fe200078010ff */
[----:B------:R-:W-:Y:S03]  /*56d0*/  IMAD.U32 R35, RZ, RZ, UR33 ;  /* 0x00000021ff237e24 */ /* 0x000fe6000f8e00ff */
[-C--:B------:R-:W-:Y:S01]  /*56e0*/  LEA.HI.X.SX32 R33, R135, R213.reuse, 0x2, P2 ;  /* 0x000000d587217211 */ /* 0x080fe200010f16ff */
[----:B------:R-:W-:Y:S01]  /*56f0*/  IMAD.U32 R135, RZ, RZ, UR31 ;  /* 0x0000001fff877e24 */ /* 0x000fe2000f8e00ff */
[-C--:B------:R-:W-:Y:S01]  /*5700*/  LEA.HI.X.SX32 R133, R29, R213.reuse, 0x2, P0 ;  /* 0x000000d51d857211 */ /* 0x080fe200000f16ff */
[----:B------:R-:W-:Y:S01]  /*5710*/  IMAD.U32 R141, RZ, RZ, UR33 ;  /* 0x00000021ff8d7e24 */ /* 0x000fe2000f8e00ff */
[-C--:B------:R-:W-:Y:S01]  /*5720*/  LEA R134, P0, R35, R212.reuse, 0x2 ;  /* 0x000000d423867211 */ /* 0x080fe200078010ff */
[----:B------:R1:W-:Y:S01]  /*5730*/  REDG.E.ADD.F32.FTZ.RN.STRONG.GPU desc[UR10][R32.64], R5 ;  /* 0x00000005200079a6 */ /* 0x0003e2000c10f38a */
[----:B------:R-:W-:Y:S01]  /*5740*/  IMAD.U32 R29, RZ, RZ, UR30 ;  /* 0x0000001eff1d7e24 */ /* 0x000fe2000f8e00ff */
[-C--:B------:R-:W-:Y:S01]  /*5750*/  LEA R28, P2, R139, R212.reuse, 0x2 ;  /* 0x000000d48b1c7211 */ /* 0x080fe200078410ff */
[----:B------:R-:W-:Y:S01]  /*5760*/  IMAD.U32 R35, RZ, RZ, UR31 ;  /* 0x0000001fff237e24 */ /* 0x000fe2000f8e00ff */
[----:B------:R2:W-:Y:S01]  /*5770*/  REDG.E.ADD.F32.FTZ.RN.STRONG.GPU desc[UR10][R30.64], R6 ;  /* 0x000000061e0079a6 */ /* 0x0005e2000c10f38a */
[----:B------:R-:W-:Y:S03]  /*5780*/  IMAD.U32 R139, RZ, RZ, UR27 ;  /* 0x0000001bff8b7e24 */ /* 0x000fe6000f8e00ff */
[----:B------:R3:W-:Y:S01]  /*5790*/  REDG.E.ADD.F32.FTZ.RN.STRONG.GPU desc[UR10][R132.64], R7 ;  /* 0x00000007840079a6 */ /* 0x0007e2000c10f38a */
[----:B-1----:R-:W-:Y:S02]  /*57a0*/  MOV R5, UR30 ;  /* 0x0000001e00057c02 */ /* 0x002fe40008000f00 */
[-C--:B--2---:R-:W-:Y:S02]  /*57b0*/  LEA R30, P1, R135, R212.reuse, 0x2 ;  /* 0x000000d4871e7211 */ /* 0x084fe400078210ff */
[-C--:B------:R-:W-:Y:S02]  /*57c0*/  LEA.HI.X.SX32 R135, R141, R213.reuse, 0x2, P0 ;  /* 0x000000d58d877211 */ /* 0x080fe400000f16ff */
[-C--:B------:R-:W-:Y:S01]  /*57d0*/  LEA R140, P0, R29, R212.reuse, 0x2 ;  /* 0x000000d41d8c7211 */ /* 0x080fe200078010ff */
[----:B---3--:R-:W-:Y:S01]  /*57e0*/  IMAD.U32 R7, RZ, RZ, UR27 ;  /* 0x0000001bff077e24 */ /* 0x008fe2000f8e00ff */
[-C--:B------:R-:W-:Y:S01]  /*57f0*/  LEA.HI.X.SX32 R29, R137, R213.reuse, 0x2, P2 ;  /* 0x000000d5891d7211 */ /* 0x080fe200010f16ff */
[----:B------:R-:W-:Y:S01]  /*5800*/  REDG.E.ADD.F32.FTZ.RN.STRONG.GPU desc[UR10][R134.64], R8 ;  /* 0x00000008860079a6 */ /* 0x000fe2000c10f38a */
[-C--:B------:R-:W-:Y:S01]  /*5810*/  LEA.HI.X.SX32 R31, R35, R213.reuse, 0x2, P1 ;  /* 0x000000d5231f7211 */ /* 0x080fe200008f16ff */
[----:B------:R-:W-:Y:S01]  /*5820*/  IMAD.U32 R137, RZ, RZ, UR26 ;  /* 0x0000001aff897e24 */ /* 0x000fe2000f8e00ff */
[-C--:B------:R-:W-:Y:S01]  /*5830*/  LEA.HI.X.SX32 R141, R5, R213.reuse, 0x2, P0 ;  /* 0x000000d5058d7211 */ /* 0x080fe200000f16ff */
[----:B------:R1:W-:Y:S01]  /*5840*/  REDG.E.ADD.F32.FTZ.RN.STRONG.GPU desc[UR10][R28.64], R9 ;  /* 0x000000091c0079a6 */ /* 0x0003e2000c10f38a */
[----:B------:R-:W-:Y:S02]  /*5850*/  IMAD.U32 R5, RZ, RZ, UR24 ;  /* 0x00000018ff057e24 */ /* 0x000fe4000f8e00ff */
[----:B------:R-:W-:Y:S01]  /*5860*/  IMAD.U32 R35, RZ, RZ, UR25 ;  /* 0x00000019ff237e24 */ /* 0x000fe2000f8e00ff */
[----:B------:R2:W-:Y:S01]  /*5870*/  REDG.E.ADD.F32.FTZ.RN.STRONG.GPU desc[UR10][R30.64], R10 ;  /* 0x0000000a1e0079a6 */ /* 0x0005e2000c10f38a */
[----:B------:R-:W-:Y:S01]  /*5880*/  IMAD.U32 R133, RZ, RZ, UR26 ;  /* 0x0000001aff857e24 */ /* 0x000fe2000f8e00ff */
[-C--:B------:R-:W-:Y:S02]  /*5890*/  LEA R4, P2, R137, R212.reuse, 0x2 ;  /* 0x000000d489047211 */ /* 0x080fe400078410ff */
[----:B------:R3:W-:Y:S01]  /*58a0*/  REDG.E.ADD.F32.FTZ.RN.STRONG.GPU desc[UR10][R140.64], R11 ;  /* 0x0000000b8c0079a6 */ /* 0x0007e2000c10f38a */
[-C--:B------:R-:W-:Y:S01]  /*58b0*/  LEA R6, P1, R35, R212.reuse, 0x2 ;  /* 0x000000d423067211 */ /* 0x080fe200078210ff */
[----:B------:R-:W-:Y:S02]  /*58c0*/  IMAD.U32 R35, RZ, RZ, UR28 ;  /* 0x0000001cff237e24 */ /* 0x000fe4000f8e00ff */
[----:B------:R-:W-:Y:S04]  /*58d0*/  REDG.E.ADD.F32.FTZ.RN.STRONG.GPU desc[UR10][R212.64+0x80], R12 ;  /* 0x0000800cd40079a6 */ /* 0x000fe8000c10f38a */
[----:B------:R4:W-:Y:S01]  /*58e0*/  REDG.E.ADD.F32.FTZ.RN.STRONG.GPU desc[UR10][R32.64+0x80], R13 ;  /* 0x0000800d200079a6 */ /* 0x0009e2000c10f38a */
[-C--:B-1----:R-:W-:Y:S01]  /*58f0*/  LEA R28, P0, R7, R212.reuse, 0x2 ;  /* 0x000000d4071c7211 */ /* 0x082fe200078010ff */
[----:B------:R-:W-:Y:S02]  /*5900*/  IMAD.U32 R7, RZ, RZ, UR25 ;  /* 0x00000019ff077e24 */ /* 0x000fe4000f8e00ff */
[----:B------:R-:W-:Y:S01]  /*5910*/  IMAD.U32 R9, RZ, RZ, UR24 ;  /* 0x00000018ff097e24 */ /* 0x000fe2000f8e00ff */
[-C--:B------:R-:W-:Y:S01]  /*5920*/  LEA.HI.X.SX32 R29, R139, R213.reuse, 0x2, P0 ;  /* 0x000000d58b1d7211 */ /* 0x080fe200000f16ff */
[----:B--2---:R-:W-:Y:S01]  /*5930*/  IMAD.U32 R31, RZ, RZ, UR18 ;  /* 0x00000012ff1f7e24 */ /* 0x004fe2000f8e00ff */
[-C--:B------:R-:W-:Y:S02]  /*5940*/  LEA R10, P0, R5, R212.reuse, 0x2 ;  /* 0x000000d4050a7211 */ /* 0x080fe400078010ff */
[-C--:B------:R-:W-:Y:S01]  /*5950*/  LEA.HI.X.SX32 R5, R133, R213.reuse, 0x2, P2 ;  /* 0x000000d585057211 */ /* 0x080fe200010f16ff */
[----:B------:R-:W-:Y:S01]  /*5960*/  REDG.E.ADD.F32.FTZ.RN.STRONG.GPU desc[UR10][R28.64], R14 ;  /* 0x0000000e1c0079a6 */ /* 0x000fe2000c10f38a */
[-C--:B------:R-:W-:Y:S02]  /*5970*/  LEA.HI.X.SX32 R7, R7, R213.reuse, 0x2, P1 ;  /* 0x000000d507077211 */ /* 0x080fe400008f16ff */
[-C--:B---3--:R-:W-:Y:S01]  /*5980*/  LEA.HI.X.SX32 R11, R9, R213.reuse, 0x2, P0 ;  /* 0x000000d5090b7211 */ /* 0x088fe200000f16ff */
[----:B------:R1:W-:Y:S01]  /*5990*/  REDG.E.ADD.F32.FTZ.RN.STRONG.GPU desc[UR10][R4.64], R15 ;  /* 0x0000000f040079a6 */ /* 0x0003e2000c10f38a */
[----:B------:R-:W-:Y:S01]  /*59a0*/  IMAD.U32 R9, RZ, RZ, UR18 ;  /* 0x00000012ff097e24 */ /* 0x000fe2000f8e00ff */
[----:B----4-:R-:W-:Y:S02]  /*59b0*/  MOV R13, UR28 ;  /* 0x0000001c000d7c02 */ /* 0x010fe40008000f00 */
[----:B------:R2:W-:Y:S02]  /*59c0*/  REDG.E.ADD.F32.FTZ.RN.STRONG.GPU desc[UR10][R6.64], R16 ;  /* 0x00000010060079a6 */ /* 0x0005e4000c10f38a */
[-C--:B------:R-:W-:Y:S01]  /*59d0*/  LEA R132, P1, R9, R212.reuse, 0x2 ;  /* 0x000000d409847211 */ /* 0x080fe200078210ff */
[----:B------:R-:W-:Y:S01]  /*59e0*/  IMAD.U32 R9, RZ, RZ, UR23 ;  /* 0x00000017ff097e24 */ /* 0x000fe2000f8e00ff */
[-C--:B------:R-:W-:Y:S01]  /*59f0*/  LEA R12, P0, R13, R212.reuse, 0x2 ;  /* 0x000000d40d0c7211 */ /* 0x080fe200078010ff */
[----:B------:R3:W-:Y:S01]  /*5a00*/  REDG.E.ADD.F32.FTZ.RN.STRONG.GPU desc[UR10][R10.64], R17 ;  /* 0x000000110a0079a6 */ /* 0x0007e2000c10f38a */
[-C--:B------:R-:W-:Y:S02]  /*5a10*/  LEA.HI.X.SX32 R133, R31, R213.reuse, 0x2, P1 ;  /* 0x000000d51f857211 */ /* 0x080fe400008f16ff */
[-C--:B------:R-:W-:Y:S03]  /*5a20*/  LEA.HI.X.SX32 R13, R35, R213.reuse, 0x2, P0 ;  /* 0x000000d5230d7211 */ /* 0x080fe600000f16ff */
[----:B------:R-:W-:Y:S04]  /*5a30*/  REDG.E.ADD.F32.FTZ.RN.STRONG.GPU desc[UR10][R132.64], R18 ;  /* 0x00000012840079a6 */ /* 0x000fe8000c10f38a */
[----:B------:R4:W-:Y:S04]  /*5a40*/  REDG.E.ADD.F32.FTZ.RN.STRONG.GPU desc[UR10][R12.64], R19 ;  /* 0x000000130c0079a6 */ /* 0x0009e8000c10f38a */
[----:B------:R-:W-:Y:S01]  /*5a50*/  REDG.E.ADD.F32.FTZ.RN.STRONG.GPU desc[UR10][R212.64+0x100], R20 ;  /* 0x00010014d40079a6 */ /* 0x000fe2000c10f38a */
[----:B-1----:R-:W-:Y:S01]  /*5a60*/  IMAD.U32 R5, RZ, RZ, UR22 ;  /* 0x00000016ff057e24 */ /* 0x002fe2000f8e00ff */
[-C--:B------:R-:W-:Y:S02]  /*5a70*/  LEA R4, P1, R9, R212.reuse, 0x2 ;  /* 0x000000d409047211 */ /* 0x080fe400078210ff */
[----:B------:R-:W-:Y:S01]  /*5a80*/  REDG.E.ADD.F32.FTZ.RN.STRONG.GPU desc[UR10][R32.64+0x100], R21 ;  /* 0x00010015200079a6 */ /* 0x000fe2000c10f38a */
[----:B------:R-:W-:Y:S02]  /*5a90*/  IMAD.U32 R9, RZ, RZ, UR22 ;  /* 0x00000016ff097e24 */ /* 0x000fe4000f8e00ff */
[----:B--2---:R-:W-:Y:S01]  /*5aa0*/  IMAD.U32 R7, RZ, RZ, UR23 ;  /* 0x00000017ff077e24 */ /* 0x004fe2000f8e00ff */
[-C--:B------:R-:W-:Y:S01]  /*5ab0*/  LEA R28, P0, R5, R212.reuse, 0x2 ;  /* 0x000000d4051c7211 */ /* 0x080fe200078010ff */
[----:B------:R-:W-:Y:S01]  /*5ac0*/  IMAD.U32 R15, RZ, RZ, UR20 ;  /* 0x00000014ff0f7e24 */ /* 0x000fe2000f8e00ff */
[----:B------:R-:W-:Y:S01]  /*5ad0*/  LDSM.16.MT88.4 R132, [R174+0x17800] ;  /* 0x01780000ae84783b */ /* 0x000fe20000004200 */
[----:B---3--:R-:W-:Y:S01]  /*5ae0*/  IMAD.U32 R11, RZ, RZ, UR19 ;  /* 0x00000013ff0b7e24 */ /* 0x008fe2000f8e00ff */
[-C--:B------:R-:W-:Y:S01]  /*5af0*/  LEA.HI.X.SX32 R5, R7, R213.reuse, 0x2, P1 ;  /* 0x000000d507057211 */ /* 0x080fe200008f16ff */
[----:B------:R-:W-:Y:S01]  /*5b00*/  IMAD.U32 R7, RZ, RZ, UR29 ;  /* 0x0000001dff077e24 */ /* 0x000fe2000f8e00ff */
[-C--:B------:R-:W-:Y:S01]  /*5b10*/  LEA.HI.X.SX32 R29, R9, R213.reuse, 0x2, P0 ;  /* 0x000000d5091d7211 */ /* 0x080fe200000f16ff */
[----:B------:R-:W-:Y:S01]  /*5b20*/  IMAD.U32 R9, RZ, RZ, UR21 ;  /* 0x00000015ff097e24 */ /* 0x000fe2000f8e00ff */
[----:B------:R-:W-:Y:S01]  /*5b30*/  MOV R17, UR21 ;  /* 0x0000001500117c02 */ /* 0x000fe20008000f00 */
[----:B------:R1:W-:Y:S01]  /*5b40*/  REDG.E.ADD.F32.FTZ.RN.STRONG.GPU desc[UR10][R4.64], R22 ;  /* 0x00000016040079a6 */ /* 0x0003e2000c10f38a */
[-C--:B------:R-:W-:Y:S02]  /*5b50*/  LEA R140, P1, R11, R212.reuse, 0x2 ;  /* 0x000000d40b8c7211 */ /* 0x080fe400078210ff */
[-C--:B------:R-:W-:Y:S01]  /*5b60*/  LEA R34, P0, R9, R212.reuse, 0x2 ;  /* 0x000000d409227211 */ /* 0x080fe200078010ff */
[----:B------:R-:W-:Y:S01]  /*5b70*/  IMAD.U32 R9, RZ, RZ, UR19 ;  /* 0x00000013ff097e24 */ /* 0x000fe2000f8e00ff */
[-C--:B------:R-:W-:Y:S01]  /*5b80*/  LEA R136, P2, R15, R212.reuse, 0x2 ;  /* 0x000000d40f887211 */ /* 0x080fe200078410ff */
[----:B----4-:R-:W-:Y:S01]  /*5b90*/  IMAD.U32 R13, RZ, RZ, UR20 ;  /* 0x00000014ff0d7e24 */ /* 0x010fe2000f8e00ff */
[-C--:B------:R-:W-:Y:S01]  /*5ba0*/  LEA.HI.X.SX32 R35, R17, R213.reuse, 0x2, P0 ;  /* 0x000000d511237211 */ /* 0x080fe200000f16ff */
[----:B------:R-:W-:Y:S01]  /*5bb0*/  REDG.E.ADD.F32.FTZ.RN.STRONG.GPU desc[UR10][R28.64], R23 ;  /* 0x000000171c0079a6 */ /* 0x000fe2000c10f38a */
[----:B------:R-:W-:Y:S02]  /*5bc0*/  LEA R142, P0, R7, R212, 0x2 ;  /* 0x000000d4078e7211 */ /* 0x000fe400078010ff */
[-C--:B------:R-:W-:Y:S01]  /*5bd0*/  LEA.HI.X.SX32 R141, R9, R213.reuse, 0x2, P1 ;  /* 0x000000d5098d7211 */ /* 0x080fe200008f16ff */
[----:B------:R-:W-:Y:S01]  /*5be0*/  LDSM.16.MT88.4 R16, [R2+0x1000] ;  /* 0x001000000210783b */ /* 0x000fe20000004200 */
[-C--:B------:R-:W-:Y:S02]  /*5bf0*/  LEA.HI.X.SX32 R137, R13, R213.reuse, 0x2, P2 ;  /* 0x000000d50d897211 */ /* 0x080fe400010f16ff */
[----:B------:R-:W-:Y:S01]  /*5c00*/  ISETP.LT.AND P1, PT, RZ, UR5, PT ;  /* 0x00000005ff007c0c */ /* 0x000fe2000bf21270 */
[----:B------:R-:W-:Y:S01]  /*5c10*/  LDSM.16.MT88.4 R8, [R2] ;  /* 0x000000000208783b */ /* 0x000fe20000004200 */
[----:B------:R-:W-:Y:S03]  /*5c20*/  UIADD3 UR5, UR5, -0x1, URZ ;  /* 0xffffffff05057890 */ /* 0x000fe6000fffe03f */
[----:B------:R-:W-:Y:S04]  /*5c30*/  LDSM.16.MT88.4 R12, [R174+0x17000] ;  /* 0x01700000ae0c783b */ /* 0x000fe80000004200 */
[----:B------:R-:W-:Y:S01]  /*5c40*/  REDG.E.ADD.F32.FTZ.RN.STRONG.GPU desc[UR10][R34.64], R24 ;  /* 0x00000018220079a6 */ /* 0x000fe2000c10f38a */
[----:B-1----:R-:W-:Y:S03]  /*5c50*/  IMAD.U32 R5, RZ, RZ, UR29 ;  /* 0x0000001dff057e24 */ /* 0x002fe6000f8e00ff */
[----:B------:R-:W-:Y:S02]  /*5c60*/  REDG.E.ADD.F32.FTZ.RN.STRONG.GPU desc[UR10][R136.64], R25 ;  /* 0x00000019880079a6 */ /* 0x000fe4000c10f38a */
[----:B------:R-:W-:Y:S02]  /*5c70*/  LEA.HI.X.SX32 R143, R5, R213, 0x2, P0 ;  /* 0x000000d5058f7211 */ /* 0x000fe400000f16ff */
[----:B------:R-:W-:Y:S01]  /*5c80*/  REDG.E.ADD.F32.FTZ.RN.STRONG.GPU desc[UR10][R140.64], R26 ;  /* 0x0000001a8c0079a6 */ /* 0x000fe2000c10f38a */
[----:B------:R-:W-:Y:S01]  /*5c90*/  PLOP3.LUT P0, PT, PT, PT, UP0, 0x80, 0x0 ;  /* 0x000000000000781c */ /* 0x000fe20003f0f008 */
[----:B------:R-:W-:Y:S02]  /*5ca0*/  @UP1 UIADD3 UR13, UP0, UR13, -0x100, URZ ;  /* 0xffffff000d0d1890 */ /* 0x000fe4000ff1e03f */
[----:B------:R-:W1:Y:S02]  /*5cb0*/  LDSM.16.MT88.4 R4, [R174+0x15000] ;  /* 0x01500000ae04783b */ /* 0x000e640000004200 */
[----:B------:R-:W-:Y:S02]  /*5cc0*/  @UP1 UIADD3.X UR12, UR12, -0x1, URZ, UP0, !UPT ;  /* 0xffffffff0c0c1890 */ /* 0x000fe400087fe43f */
[----:B------:R-:W2:Y:S04]  /*5cd0*/  LDSM.16.MT88.4 R20, [R2+0x2000] ;  /* 0x002000000214783b */ /* 0x000ea80000004200 */
[----:B------:R-:W-:Y:S04]  /*5ce0*/  LDSM.16.MT88.4 R28, [R174+0x15800] ;  /* 0x01580000ae1c783b */ /* 0x000fe80000004200 */
[----:B------:R-:W3:Y:S04]  /*5cf0*/  LDSM.16.MT88.4 R32, [R2+0x400] ;  /* 0x000400000220783b */ /* 0x000ee80000004200 */
[----:B------:R-:W4:Y:S04]  /*5d00*/  LDSM.16.MT88.4 R136, [R2+0x1400] ;  /* 0x001400000288783b */ /* 0x000f280000004200 */
[----:B------:R-:W-:Y:S04]  /*5d10*/  REDG.E.ADD.F32.FTZ.RN.STRONG.GPU desc[UR10][R142.64], R27 ;  /* 0x0000001b8e0079a6 */ /* 0x000fe8000c10f38a */
[----:B------:R-:W4:Y:S01]  /*5d20*/  LDSM.16.MT88.4 R24, [R2+0x2400] ;  /* 0x002400000218783b */ /* 0x000f220000004200 */
        /* <DEDUP_REMOVED lines=17> */
[-C--:B---3--:R-:W-:Y:S06]  /*5e40*/  HMMA.16816.F32.BF16 R84, R28, R32.reuse, R84 ;  /* 0x000000201c54723c */ /* 0x088fec0000041854 */
[C---:B------:R-:W-:Y:S06]  /*5e50*/  HMMA.16816.F32.BF16 R88, R132.reuse, R32, R88 ;  /* 0x000000208458723c */ /* 0x040fec0000041858 */
        /* <DEDUP_REMOVED lines=14> */
[----:B------:R4:W4:Y:S01]  /*5f40*/  LDSM.16.MT88.4 R28, [R2+0x2c00] ;  /* 0x002c0000021c783b */ /* 0x0009220000004200 */
        /* <DEDUP_REMOVED lines=13> */
[C---:B------:R-:W-:Y:S01]  /*6020*/  VIADD R4, R2.reuse, 0xffffd000 ;  /* 0xffffd00002047836 */ /* 0x040fe20000000000 */
[C---:B------:R-:W-:Y:S05]  /*6030*/  HMMA.16816.F32.BF16 R88, R136.reuse, R132, R88 ;  /* 0x000000848858723c */ /* 0x040fea0000041858 */
[----:B------:R-:W-:Y:S01]  /*6040*/  @P0 VIADD R4, R2, 0x3000 ;  /* 0x0000300002040836 */ /* 0x000fe20000000000 */
[-C--:B------:R-:W-:Y:S05]  /*6050*/  HMMA.16816.F32.BF16 R92, R136, R134.reuse, R92 ;  /* 0x00000086885c723c */ /* 0x080fea000004185c */
[----:B----4-:R-:W-:Y:S01]  /*6060*/  IMAD.MOV.U32 R2, RZ, RZ, R4 ;  /* 0x000000ffff027224 */ /* 0x010fe200078e0004 */
        /* <DEDUP_REMOVED lines=12> */
.L_x_1006:
[----:B------:R-:W-:Y:S01]  /*6130*/  BAR.SYNC.DEFER_BLOCKING 0x0 ;  /* 0x0000000000007b1d */ /* 0x000fe20000010000 */
[----:B------:R-:W-:Y:S01]  /*6140*/  SHF.R.S32.HI R15, RZ, 0x1f, R188 ;  /* 0x0000001fff0f7819 */ /* 0x000fe200000114bc */
[----:B------:R-:W-:Y:S01]  /*6150*/  USHF.R.S32.HI UR8, URZ, 0x1f, UR55 ;  /* 0x0000001f3f087899 */ /* 0x000fe20008011437 */
[----:B------:R-:W-:Y:S01]  /*6160*/  MOV R14, R188 ;  /* 0x000000bc000e7202 */ /* 0x000fe20000000f00 */
[----:B------:R-:W-:-:S04]  /*6170*/  USHF.R.S32.HI UR7, URZ, 0x1f, UR56 ;  /* 0x0000001f3f077899 */ /* 0x000fc80008011438 */
[----:B------:R-:W2:Y:S01]  /*6180*/  LDC.64 R4, c[0x0][0x450] ;  /* 0x00011400ff047b82 */ /* 0x000ea20000000a00 */
        /* <DEDUP_REMOVED lines=18> */
[----:B-1----:R-:W1:Y:S01]  /*62b0*/  LDC.64 R8, c[0x0][0x438] ;  /* 0x00010e00ff087b82 */ /* 0x002e620000000a00 */
        /* <DEDUP_REMOVED lines=57> */
[----:B------:R-:W3:Y:S01]  /*6650*/  LDC.64 R6, c[0x0][0x458] ;  /* 0x00011600ff067b82 */ /* 0x000ee20000000a00 */
        /* <DEDUP_REMOVED lines=40> */
[----:B--2---:R-:W-:-:S02]  /*68e0*/  IMAD R0, R4, UR50, RZ ;  /* 0x0000003204007c24 */ /* 0x004fc4000f8e02ff */
        /* <DEDUP_REMOVED lines=32> */
[----:B------:R-:W-:-:S02]  /*6af0*/  IMAD R0, R5, UR49, R0 ;  /* 0x0000003105007c24 */ /* 0x000fc4000f8e0200 */
[----:B------:R-:W-:Y:S01]  /*6b00*/  FMUL.FTZ R72, R72, UR6 ;  /* 0x0000000648487c20 */ /* 0x000fe20008410000 */
[----:B------:R-:W-:Y:S01]  /*6b10*/  STS [R200+0x5200], R127 ;  /* 0x0052007fc8007388 */ /* 0x000fe20000000800 */
[----:B------:R-:W-:-:S04]  /*6b20*/  IMAD.WIDE.U32 R16, R4, UR49, R14 ;  /* 0x0000003104107c25 */ /* 0x000fc8000f8e000e */
[----:B------:R-:W-:Y:S01]  /*6b30*/  FMUL.FTZ R73, R73, UR6 ;  /* 0x0000000649497c20 */ /* 0x000fe20008410000 */
[----:B------:R-:W-:Y:S01]  /*6b40*/  FMUL.FTZ R74, R74, UR6 ;  /* 0x000000064a4a7c20 */ /* 0x000fe20008410000 */
[----:B------:R-:W-:Y:S01]  /*6b50*/  FMUL.FTZ R75, R75, UR6 ;  /* 0x000000064b4b7c20 */ /* 0x000fe20008410000 */
[----:B------:R-:W-:Y:S01]  /*6b60*/  F2FP.BF16.F32.PACK_AB R65, R65, R64 ;  /* 0x000000404141723e */ /* 0x000fe200000010ff */
[----:B------:R-:W-:Y:S01]  /*6b70*/  STS [R197+0x6000], R36 ;  /* 0x00600024c5007388 */ /* 0x000fe20000000800 */
[----:B------:R-:W-:Y:S01]  /*6b80*/  F2FP.BF16.F32.PACK_AB R67, R67, R66 ;  /* 0x000000424343723e */ /* 0x000fe200000010ff */
[----:B------:R-:W2:Y:S01]  /*6b90*/  LDC.64 R12, c[0x0][0x440] ;  /* 0x00011000ff0c7b82 */ /* 0x000ea20000000a00 */
        /* <DEDUP_REMOVED lines=8> */
[----:B------:R-:W4:Y:S01]  /*6c20*/  LDC.64 R10, c[0x0][0x468] ;  /* 0x00011a00ff0a7b82 */ /* 0x000f220000000a00 */
[----:B------:R-:W-:Y:S01]  /*6c30*/  F2FP.BF16.F32.PACK_AB R61, R61, R60 ;  /* 0x0000003c3d3d723e */ /* 0x000fe200000010ff */
[----:B------:R-:W-:Y:S01]  /*6c40*/  STS [R200+0x6200], R51 ;  /* 0x00620033c8007388 */ /* 0x000fe20000000800 */
[----:B------:R-:W-:Y:S01]  /*6c50*/  F2FP.BF16.F32.PACK_AB R63, R63, R62 ;  /* 0x0000003e3f3f723e */ /* 0x000fe200000010ff */
[C---:B---3--:R-:W-:Y:S01]  /*6c60*/  IMAD R2, R6.reuse, UR50, RZ ;  /* 0x0000003206027c24 */ /* 0x048fe2000f8e02ff */
[----:B------:R-:W-:Y:S01]  /*6c70*/  F2FP.BF16.F32.PACK_AB R68, R69, R68 ;  /* 0x000000444544723e */ /* 0x000fe200000010ff */
[----:B------:R-:W-:Y:S01]  /*6c80*/  STS [R197+0x7000], R40 ;  /* 0x00700028c5007388 */ /* 0x000fe20000000800 */
[----:B------:R-:W-:Y:S01]  /*6c90*/  F2FP.BF16.F32.PACK_AB R70, R71, R70 ;  /* 0x000000464746723e */ /* 0x000fe200000010ff */
[----:B------:R-:W-:Y:S01]  /*6ca0*/  IMAD.WIDE.U32 R14, R6, UR49, R14 ;  /* 0x00000031060e7c25 */ /* 0x000fe2000f8e000e */
[----:B------:R-:W-:Y:S01]  /*6cb0*/  F2FP.BF16.F32.PACK_AB R81, R81, R80 ;  /* 0x000000505151723e */ /* 0x000fe200000010ff */
[----:B------:R-:W-:Y:S01]  /*6cc0*/  STS [R197+0x7200], R42 ;  /* 0x0072002ac5007388 */ /* 0x000fe20000000800 */
[----:B------:R-:W-:Y:S01]  /*6cd0*/  F2FP.BF16.F32.PACK_AB R83, R83, R82 ;  /* 0x000000525353723e */ /* 0x000fe200000010ff */
[----:B------:R-:W-:Y:S01]  /*6ce0*/  IMAD R2, R7, UR49, R2 ;  /* 0x0000003107027c24 */ /* 0x000fe2000f8e0202 */
[----:B------:R-:W-:Y:S01]  /*6cf0*/  IADD3 R17, R17, R0, RZ ;  /* 0x0000000011117210 */ /* 0x000fe20007ffe0ff */
[----:B------:R-:W-:Y:S01]  /*6d00*/  STS [R200+0x7000], R45 ;  /* 0x0070002dc8007388 */ /* 0x000fe20000000800 */
[----:B------:R-:W-:Y:S01]  /*6d10*/  F2FP.BF16.F32.PACK_AB R72, R73, R72 ;  /* 0x000000484948723e */ /* 0x000fe200000010ff */
[C---:B-1----:R-:W-:Y:S01]  /*6d20*/  IMAD R0, R8.reuse, UR8, RZ ;  /* 0x0000000808007c24 */ /* 0x042fe2000f8e02ff */
[----:B------:R-:W-:Y:S01]  /*6d30*/  F2FP.BF16.F32.PACK_AB R74, R75, R74 ;  /* 0x0000004a4b4a723e */ /* 0x000fe200000010ff */
[----:B------:R-:W-:Y:S01]  /*6d40*/  STS [R200+0x7200], R47 ;  /* 0x0072002fc8007388 */ /* 0x000fe20000000800 */
[----:B------:R-:W-:Y:S01]  /*6d50*/  F2FP.BF16.F32.PACK_AB R77, R77, R76 ;  /* 0x0000004c4d4d723e */ /* 0x000fe200000010ff */
[----:B------:R-:W-:Y:S01]  /*6d60*/  IMAD R0, R9, UR55, R0 ;  /* 0x0000003709007c24 */ /* 0x000fe2000f8e0200 */
[----:B------:R-:W-:Y:S01]  /*6d70*/  F2FP.BF16.F32.PACK_AB R79, R79, R78 ;  /* 0x0000004e4f4f723e */ /* 0x000fe200000010ff */
[----:B------:R-:W-:Y:S01]  /*6d80*/  STS [R197+0x8000], R52 ;  /* 0x00800034c5007388 */ /* 0x000fe20000000800 */
[----:B------:R-:W-:Y:S01]  /*6d90*/  IMAD.WIDE.U32 R18, R8, UR55, R16 ;  /* 0x0000003708127c25 */ /* 0x000fe2000f8e0010 */
[----:B------:R-:W-:Y:S01]  /*6da0*/  IADD3 R15, R15, R2, RZ ;  /* 0x000000020f0f7210 */ /* 0x000fe20007ffe0ff */
[----:B------:R-:W1:Y:S01]  /*6db0*/  LDC.64 R8, c[0x0][0x470] ;  /* 0x00011c00ff087b82 */ /* 0x000e620000000a00 */
[----:B------:R-:W-:Y:S01]  /*6dc0*/  STS [R197+0x8200], R54 ;  /* 0x00820036c5007388 */ /* 0x000fe20000000800 */
[----:B----4-:R-:W-:Y:S01]  /*6dd0*/  IMAD R16, R10, UR7, RZ ;  /* 0x000000070a107c24 */ /* 0x010fe2000f8e02ff */
[----:B------:R-:W-:Y:S01]  /*6de0*/  IADD3 R19, R19, R0, RZ ;  /* 0x0000000013137210 */ /* 0x000fe20007ffe0ff */
[----:B--2---:R-:W-:Y:S01]  /*6df0*/  IMAD R0, R12, UR8, RZ ;  /* 0x000000080c007c24 */ /* 0x004fe2000f8e02ff */
[----:B------:R-:W-:Y:S01]  /*6e00*/  STS [R200+0x8000], R65 ;  /* 0x00800041c8007388 */ /* 0x000fe20000000800 */
[----:B------:R-:W-:Y:S01]  /*6e10*/  IMAD R11, R11, UR56, R16 ;  /* 0x000000380b0b7c24 */ /* 0x000fe2000f8e0210 */
[----:B------:R-:W-:Y:S01]  /*6e20*/  SHF.R.S32.HI R57, RZ, 0x1f, R186 ;  /* 0x0000001fff397819 */ /* 0x000fe200000114ba */
[----:B------:R-:W-:Y:S01]  /*6e30*/  IMAD R13, R13, UR55, R0 ;  /* 0x000000370d0d7c24 */ /* 0x000fe2000f8e0200 */
[----:B------:R-:W-:Y:S03]  /*6e40*/  STS [R200+0x8200], R67 ;  /* 0x00820043c8007388 */ /* 0x000fe60000000800 */
[C---:B------:R-:W-:Y:S01]  /*6e50*/  IMAD R2, R57.reuse, R4, RZ ;  /* 0x0000000439027224 */ /* 0x040fe200078e02ff */
[----:B------:R2:W-:Y:S01]  /*6e60*/  STS [R197+0x9000], R56 ;  /* 0x00900038c5007388 */ /* 0x0005e20000000800 */
[----:B------:R-:W-:-:S02]  /*6e70*/  IMAD R57, R57, R6, RZ ;  /* 0x0000000639397224 */ /* 0x000fc400078e02ff */
[C---:B------:R-:W-:Y:S01]  /*6e80*/  IMAD R2, R186.reuse, R5, R2 ;  /* 0x00000005ba027224 */ /* 0x040fe200078e0202 */
[----:B------:R3:W-:Y:S01]  /*6e90*/  STS [R197+0x9200], R58 ;  /* 0x0092003ac5007388 */ /* 0x0007e20000000800 */
[----:B------:R-:W-:-:S03]  /*6ea0*/  IMAD R57, R186, R7, R57 ;  /* 0x00000007ba397224 */ /* 0x000fc600078e0239 */
[----:B------:R4:W-:Y:S01]  /*6eb0*/  STS [R200+0x9000], R61 ;  /* 0x0090003dc8007388 */ /* 0x0009e20000000800 */
[----:B-1----:R-:W-:-:S03]  /*6ec0*/  IMAD R0, R8, UR7, RZ ;  /* 0x0000000708007c24 */ /* 0x002fc6000f8e02ff */
[----:B------:R1:W-:Y:S01]  /*6ed0*/  STS [R200+0x9200], R63 ;  /* 0x0092003fc8007388 */ /* 0x0003e20000000800 */
[----:B------:R-:W-:Y:S01]  /*6ee0*/  ULDC.64 UR6, c[0x0][0x3f0] ;  /* 0x0000fc0000067ab9 */ /* 0x000fe20000000a00 */
[----:B------:R-:W-:Y:S02]  /*6ef0*/  IMAD R0, R9, UR56, R0 ;  /* 0x0000003809007c24 */ /* 0x000fe4000f8e0200 */
[----:B------:R-:W-:Y:S04]  /*6f00*/  STS [R197+0xa000], R68 ;  /* 0x00a00044c5007388 */ /* 0x000fe80000000800 */
[----:B------:R-:W-:Y:S04]  /*6f10*/  STS [R197+0xa200], R70 ;  /* 0x00a20046c5007388 */ /* 0x000fe80000000800 */
[----:B------:R-:W-:Y:S01]  /*6f20*/  STS [R200+0xa000], R81 ;  /* 0x00a00051c8007388 */ /* 0x000fe20000000800 */
[----:B--2---:R-:W-:-:S03]  /*6f30*/  LEA R56, R184, UR4, 0x1 ;  /* 0x00000004b8387c11 */ /* 0x004fc6000f8e08ff */
[----:B------:R-:W-:Y:S01]  /*6f40*/  STS [R200+0xa200], R83 ;  /* 0x00a20053c8007388 */ /* 0x000fe20000000800 */
[----:B---3--:R-:W-:-:S03]  /*6f50*/  IMAD.WIDE.U32 R58, R10, UR56, R18 ;  /* 0x000000380a3a7c25 */ /* 0x008fc6000f8e0012 */
[----:B------:R-:W-:Y:S01]  /*6f60*/  STS [R197+0xb000], R72 ;  /* 0x00b00048c5007388 */ /* 0x000fe20000000800 */
[----:B----4-:R-:W-:Y:S01]  /*6f70*/  IMAD.WIDE.U32 R60, R12, UR55, R14 ;  /* 0x000000370c3c7c25 */ /* 0x010fe2000f8e000e */
[----:B------:R-:W-:Y:S02]  /*6f80*/  IADD3 R59, R59, R11, RZ ;  /* 0x0000000b3b3b7210 */ /* 0x000fe40007ffe0ff */
[----:B------:R-:W-:Y:S02]  /*6f90*/  STS [R197+0xb200], R74 ;  /* 0x00b2004ac5007388 */ /* 0x000fe40000000800 */
[----:B------:R-:W-:Y:S01]  /*6fa0*/  IADD3 R61, R61, R13, RZ ;  /* 0x0000000d3d3d7210 */ /* 0x000fe20007ffe0ff */
[----:B------:R-:W-:Y:S01]  /*6fb0*/  IMAD.WIDE.U32 R58, R186, R4, R58 ;  /* 0x00000004ba3a7225 */ /* 0x000fe200078e003a */
[----:B------:R-:W-:Y:S03]  /*6fc0*/  STS [R200+0xb000], R77 ;  /* 0x00b0004dc8007388 */ /* 0x000fe60000000800 */
[----:B------:R-:W-:Y:S01]  /*6fd0*/  IMAD.WIDE.U32 R60, R8, UR56, R60 ;  /* 0x00000038083c7c25 */ /* 0x000fe2000f8e003c */
[----:B------:R-:W-:Y:S01]  /*6fe0*/  STS [R200+0xb200], R79 ;  /* 0x00b2004fc8007388 */ /* 0x000fe20000000800 */
[----:B------:R-:W-:Y:S01]  /*6ff0*/  IADD3 R2, R59, R2, RZ ;  /* 0x000000023b027210 */ /* 0x000fe20007ffe0ff */
[----:B------:R-:W-:Y:S02]  /*7000*/  BAR.SYNC.DEFER_BLOCKING 0x0 ;  /* 0x0000000000007b1d */ /* 0x000fe40000010000 */
[----:B------:R-:W-:-:S02]  /*7010*/  IADD3 R61, R61, R0, RZ ;  /* 0x000000003d3d7210 */ /* 0x000fc40007ffe0ff */
[----:B------:R-:W-:Y:S01]  /*7020*/  LEA R62, P0, R58, UR6, 0x1 ;  /* 0x000000063a3e7c11 */ /* 0x000fe2000f8008ff */
[----:B------:R-:W-:-:S03]  /*7030*/  IMAD.WIDE.U32 R60, R186, R6, R60 ;  /* 0x00000006ba3c7225 */ /* 0x000fc600078e003c */
[----:B-1----:R-:W-:Y:S01]  /*7040*/  LEA.HI.X R63, R58, UR7, R2, 0x1, P0 ;  /* 0x000000073a3f7c11 */ /* 0x002fe200080f0c02 */
[----:B------:R-:W-:Y:S01]  /*7050*/  ULDC.64 UR6, c[0x0][0x3f8] ;  /* 0x0000fe0000067ab9 */ /* 0x000fe20000000a00 */
[C---:B------:R-:W-:Y:S02]  /*7060*/  LEA R58, P0, R4.reuse, R62, 0x7 ;  /* 0x0000003e043a7211 */ /* 0x040fe400078038ff */
[----:B------:R-:W-:Y:S02]  /*7070*/  IADD3 R57, R61, R57, RZ ;  /* 0x000000393d397210 */ /* 0x000fe40007ffe0ff */
[----:B------:R-:W-:Y:S02]  /*7080*/  LEA.HI.X R59, R4, R63, R5, 0x7, P0 ;  /* 0x0000003f043b7211 */ /* 0x000fe400000f3c05 */
[----:B------:R-:W-:-:S04]  /*7090*/  LEA R4, P0, R60, UR6, 0x1 ;  /* 0x000000063c047c11 */ /* 0x000fc8000f8008ff */
[----:B------:R-:W-:Y:S01]  /*70a0*/  LEA.HI.X R5, R60, UR7, R57, 0x1, P0 ;  /* 0x000000073c057c11 */ /* 0x000fe200080f0c39 */
[----:B------:R-:W1:Y:S04]  /*70b0*/  LDS.128 R52, [R56+0x9000] ;  /* 0x0090000038347984 */ /* 0x000e680000000c00 */
[----:B------:R-:W2:Y:S04]  /*70c0*/  LDS.128 R44, [R56+0xb000] ;  /* 0x00b00000382c7984 */ /* 0x000ea80000000c00 */
[----:B------:R-:W3:Y:S04]  /*70d0*/  LDS.128 R36, [R56+0xd000] ;  /* 0x00d0000038247984 */ /* 0x000ee80000000c00 */
[----:B------:R-:W4:Y:S04]  /*70e0*/  LDS.128 R48, [R56+0xa000] ;  /* 0x00a0000038307984 */ /* 0x000f280000000c00 */
[----:B------:R-:W4:Y:S04]  /*70f0*/  LDS.128 R40, [R56+0xc000] ;  /* 0x00c0000038287984 */ /* 0x000f280000000c00 */
[----:B------:R-:W4:Y:S04]  /*7100*/  LDS.128 R32, [R56+0xe000] ;  /* 0x00e0000038207984 */ /* 0x000f280000000c00 */
[----:B------:R-:W4:Y:S04]  /*7110*/  LDS.128 R28, [R56+0xf000] ;  /* 0x00f00000381c7984 */ /* 0x000f280000000c00 */
[----:B------:R-:W4:Y:S04]  /*7120*/  LDS.128 R20, [R56+0x11000] ;  /* 0x0110000038147984 */ /* 0x000f280000000c00 */
[----:B------:R-:W4:Y:S04]  /*7130*/  LDS.128 R12, [R56+0x13000] ;  /* 0x01300000380c7984 */ /* 0x000f280000000c00 */
[----:B------:R-:W4:Y:S04]  /*7140*/  LDS.128 R24, [R56+0x10000] ;  /* 0x0100000038187984 */ /* 0x000f280000000c00 */
[----:B------:R-:W4:Y:S04]  /*7150*/  LDS.128 R16, [R56+0x12000] ;  /* 0x0120000038107984 */ /* 0x000f280000000c00 */
[----:B------:R4:W4:Y:S04]  /*7160*/  LDS.128 R8, [R56+0x14000] ;  /* 0x0140000038087984 */ /* 0x0009280000000c00 */
[----:B-1----:R1:W-:Y:S04]  /*7170*/  STG.E.128 desc[UR10][R62.64], R52 ;  /* 0x000000343e007986 */ /* 0x0023e8000c101d0a */
[----:B--2---:R1:W-:Y:S04]  /*7180*/  STG.E.128 desc[UR10][R62.64+0x40], R44 ;  /* 0x0000402c3e007986 */ /* 0x0043e8000c101d0a */
[----:B---3--:R1:W-:Y:S04]  /*7190*/  STG.E.128 desc[UR10][R62.64+0x80], R36 ;  /* 0x000080243e007986 */ /* 0x0083e8000c101d0a */
[----:B----4-:R1:W-:Y:S04]  /*71a0*/  STG.E.128 desc[UR10][R58.64], R48 ;  /* 0x000000303a007986 */ /* 0x0103e8000c101d0a */
[----:B------:R1:W-:Y:S01]  /*71b0*/  STG.E.128 desc[UR10][R58.64+0x40], R40 ;  /* 0x000040283a007986 */ /* 0x0003e2000c101d0a */
[----:B------:R-:W-:-:S03]  /*71c0*/  LEA R56, P0, R6, R4, 0x7 ;  /* 0x0000000406387211 */ /* 0x000fc600078038ff */
[----:B------:R1:W-:Y:S01]  /*71d0*/  STG.E.128 desc[UR10][R58.64+0x80], R32 ;  /* 0x000080203a007986 */ /* 0x0003e2000c101d0a */
[----:B------:R-:W-:-:S03]  /*71e0*/  LEA.HI.X R57, R6, R5, R7, 0x7, P0 ;  /* 0x0000000506397211 */ /* 0x000fc600000f3c07 */
[----:B------:R1:W-:Y:S04]  /*71f0*/  STG.E.128 desc[UR10][R4.64], R28 ;  /* 0x0000001c04007986 */ /* 0x0003e8000c101d0a */
[----:B------:R1:W-:Y:S04]  /*7200*/  STG.E.128 desc[UR10][R4.64+0x40], R20 ;  /* 0x0000401404007986 */ /* 0x0003e8000c101d0a */
[----:B------:R1:W-:Y:S04]  /*7210*/  STG.E.128 desc[UR10][R4.64+0x80], R12 ;  /* 0x0000800c04007986 */ /* 0x0003e8000c101d0a */
[----:B------:R1:W-:Y:S04]  /*7220*/  STG.E.128 desc[UR10][R56.64], R24 ;  /* 0x0000001838007986 */ /* 0x0003e8000c101d0a */
[----:B------:R1:W-:Y:S04]  /*7230*/  STG.E.128 desc[UR10][R56.64+0x40], R16 ;  /* 0x0000401038007986 */ /* 0x0003e8000c101d0a */
[----:B------:R1:W-:Y:S02]  /*7240*/  STG.E.128 desc[UR10][R56.64+0x80], R8 ;  /* 0x0000800838007986 */ /* 0x0003e4000c101d0a */
.L_x_1003:
        /* <DEDUP_REMOVED lines=11> */
.L_x_1010:
[----:B------:R-:W-:Y:S05]  /*7300*/  EXIT ;  /* 0x000000000000794d */ /* 0x000fea0003800000 */
.L_x_1012:
        /* <DEDUP_REMOVED lines=15> */
.L_x_1309:


//--------------------- .text._ZN5flash44flash_bwd_dq_dk_dv_loop_seqk_parallel_kernelI23Flash_bwd_kernel_traitsILi96ELi64ELi128ELi8ELi2ELi4ELi4ELb0ELb0EN7cutlass10bfloat16_tE19Flash_kernel_traitsILi96ELi64ELi128ELi8ES3_EELb0ELb0ELb0ELb0ELb1ELb1ELb1EEEvNS_16Flash_bwd_paramsE --------------------------
	.section	.text._ZN5flash44flash_bwd_dq_dk_dv_loop_seqk_parallel_kernelI23Flash_bwd_kernel_traitsILi96ELi64ELi128ELi8ELi2ELi4ELi4ELb0ELb0EN7cutlass10bfloat16_tE19Flash_kernel_traitsILi96ELi64ELi128ELi8ES3_EELb0ELb0ELb0ELb0ELb1ELb1ELb1EEEvNS_16Flash_bwd_paramsE,"ax",@progbits
	.align	128
        .global         _ZN5flash44flash_bwd_dq_dk_dv_loop_seqk_parallel_kernelI23Flash_bwd_kernel_traitsILi96ELi64ELi128ELi8ELi2ELi4ELi4ELb0ELb0EN7cutlass10bfloat16_tE19Flash_kernel_traitsILi96ELi64ELi128ELi8ES3_EELb0ELb0ELb0ELb0ELb1ELb1ELb1EEEvNS_16Flash_bwd_paramsE
        .type           _ZN5flash44flash_bwd_dq_dk_dv_loop_seqk_parallel_kernelI23Flash_bwd_kernel_traitsILi96ELi64ELi128ELi8ELi2ELi4ELi4ELb0ELb0EN7cutlass10bfloat16_tE19Flash_kernel_traitsILi96ELi64ELi128ELi8ES3_EELb0ELb0ELb0ELb0ELb1ELb1ELb1EEEvNS_16Flash_bwd_paramsE,@function
        .size           _ZN5flash44flash_bwd_dq_dk_dv_loop_seqk_parallel_kernelI23Flash_bwd_kernel_traitsILi96ELi64ELi128ELi8ELi2ELi4ELi4ELb0ELb0EN7cutlass10bfloat16_tE19Flash_kernel_traitsILi96ELi64ELi128ELi8ES3_EELb0ELb0ELb0ELb0ELb1ELb1ELb1EEEvNS_16Flash_bwd_paramsE,(.L_x_1310 - _ZN5flash44flash_bwd_dq_dk_dv_loop_seqk_parallel_kernelI23Flash_bwd_kernel_traitsILi96ELi64ELi128ELi8ELi2ELi4ELi4ELb0ELb0EN7cutlass10bfloat16_tE19Flash_kernel_traitsILi96ELi64ELi128ELi8ES3_EELb0ELb0ELb0ELb0ELb1ELb1ELb1EEEvNS_16Flash_bwd_paramsE)
        .other          _ZN5flash44flash_bwd_dq_dk_dv_loop_seqk_parallel_kernelI23Flash_bwd_kernel_traitsILi96ELi64ELi128ELi8ELi2ELi4ELi4ELb0ELb0EN7cutlass10bfloat16_tE19Flash_kernel_traitsILi96ELi64ELi128ELi8ES3_EELb0ELb0ELb0ELb0ELb1ELb1ELb1EEEvNS_16Flash_bwd_paramsE,@"STO_CUDA_ENTRY STV_DEFAULT"
_ZN5flash44flash_bwd_dq_dk_dv_loop_seqk_parallel_kernelI23Flash_bwd_kernel_traitsILi96ELi64ELi128ELi8ELi2ELi4ELi4ELb0ELb0EN7cutlass10bfloat16_tE19Flash_kernel_traitsILi96ELi64ELi128ELi8ES3_EELb0ELb0ELb0ELb0ELb1ELb1ELb1EEEvNS_16Flash_bwd_paramsE:
.text._ZN5flash44flash_bwd_dq_dk_dv_loop_seqk_parallel_kernelI23Flash_bwd_kernel_traitsILi96ELi64ELi128ELi8ELi2ELi4ELi4ELb0ELb0EN7cutlass10bfloat16_tE19Flash_kernel_traitsILi96ELi64ELi128ELi8ES3_EELb0ELb0ELb0ELb0ELb1ELb1ELb1EEEvNS_16Flash_bwd_paramsE:
        /* <DEDUP_REMOVED lines=36> */
[CC--:B------:R-:W-:Y:S02]  /*0240*/  LEA.HI R19, R3.reuse, R9.reuse, RZ, 0x3 ;  /* 0x0000000903137211 */ /* 0x0c0fe400078f18ff */
[CC--:B------:R-:W-:Y:S02]  /*0250*/  LEA.HI R12, R3.reuse, R9.reuse, RZ, 0x6 ;  /* 0x00000009030c7211 */ /* 0x0c0fe400078f30ff */
[----:B------:R-:W-:Y:S01]  /*0260*/  LEA.HI R14, R3, R9, RZ, 0x7 ;  /* 0x00000009030e7211 */ /* 0x000fe200078f38ff */
[----:B-----5:R-:W-:Y:S01]  /*0270*/  USHF.R.S32.HI UR25, URZ, 0x1f, UR17 ;  /* 0x0000001f3f197899 */ /* 0x020fe20008011411 */
[----:B------:R-:W-:Y:S02]  /*0280*/  LOP3.LUT R3, R2, 0xffffffe0, RZ, 0xc0, !PT ;  /* 0xffffffe002037812 */ /* 0x000fe400078ec0ff */
[C---:B------:R-:W-:Y:S02]  /*0290*/  LOP3.LUT R6, R4.reuse, 0xfffffff0, RZ, 0xc0, !PT ;  /* 0xfffffff004067812 */ /* 0x040fe400078ec0ff */
[----:B------:R-:W-:Y:S01]  /*02a0*/  LEA.HI R4, R4, R0, RZ, 0x1 ;  /* 0x0000000004047211 */ /* 0x000fe200078f08ff */
[----:B------:R-:W-:Y:S01]  /*02b0*/  IMAD.IADD R3, R9, 0x1, -R3 ;  /* 0x0000000109037824 */ /* 0x000fe200078e0a03 */
[----:B------:R-:W-:Y:S01]  /*02c0*/  LOP3.LUT R7, R19, 0xfffffff8, RZ, 0xc0, !PT ;  /* 0xfffffff813077812 */ /* 0x000fe200078ec0ff */
[----:B-1----:R-:W-:Y:S01]  /*02d0*/  USHF.R.S32.HI UR24, URZ, 0x1f, UR16 ;  /* 0x0000001f3f187899 */ /* 0x002fe20008011410 */
[----:B------:R-:W-:-:S02]  /*02e0*/  LOP3.LUT R4, R4, 0xfffffffe, RZ, 0xc0, !PT ;  /* 0xfffffffe04047812 */ /* 0x000fc400078ec0ff */
        /* <DEDUP_REMOVED lines=8> */
[----:B------:R-:W-:Y:S02]  /*0370*/  SHF.R.S32.HI R4, RZ, 0x1f, R2 ;  /* 0x0000001fff047819 */ /* 0x000fe40000011402 */
[----:B------:R-:W-:Y:S01]  /*0380*/  LEA.HI R8, R5, R251, RZ, 0x1 ;  /* 0x000000fb05087211 */ /* 0x000fe200078f08ff */
[----:B------:R-:W-:Y:S01]  /*0390*/  IMAD.SHL.U32 R16, R20, 0x8, RZ ;  /* 0x0000000814107824 */ /* 0x000fe200078e00ff */
[----:B------:R-:W-:-:S02]  /*03a0*/  LEA.HI R22, R6, R3, RZ, 0x2 ;  /* 0x0000000306167211 */ /* 0x000fc400078f10ff */
[-C--:B------:R-:W-:Y:S02]  /*03b0*/  LEA.HI R3, R2, R0.reuse, RZ, 0x1 ;  /* 0x0000000002037211 */ /* 0x080fe400078f08ff */
[----:B------:R-:W-:Y:S01]  /*03c0*/  LEA.HI R2, R4, R0, RZ, 0x2 ;  /* 0x0000000004027211 */ /* 0x000fe200078f10ff */
[----:B------:R1:W-:Y:S01]  /*03d0*/  STL [R1], R16 ;  /* 0x0000001001007387 */ /* 0x0003e20000100800 */
[----:B------:R-:W-:Y:S02]  /*03e0*/  LOP3.LUT R4, R8, 0x7fffffe, RZ, 0xc0, !PT ;  /* 0x07fffffe08047812 */ /* 0x000fe400078ec0ff */
[----:B------:R-:W-:Y:S02]  /*03f0*/  SHF.R.S32.HI R8, RZ, 0x3, R19 ;  /* 0x00000003ff087819 */ /* 0x000fe40000011413 */
        /* <DEDUP_REMOVED lines=16> */
[----:B------:R-:W-:Y:S02]  /*0500*/  SHF.R.S32.HI R8, RZ, 0x1f, R7 ;  /* 0x0000001fff087819 */ /* 0x000fe40000011407 */
[----:B------:R-:W-:Y:S01]  /*0510*/  LEA.HI R3, R3, R251, RZ, 0x3 ;  /* 0x000000fb03037211 */ /* 0x000fe200078f18ff */
[----:B------:R-:W-:Y:S01]  /*0520*/  IMAD R173, R0, 0x8, R4 ;  /* 0x0000000800ad7824 */ /* 0x000fe200078e0204 */
[----:B------:R-:W-:-:S02]  /*0530*/  LEA.HI R2, R7, R7, RZ, 0x1 ;  /* 0x0000000707027211 */ /* 0x000fc400078f08ff */
[----:B------:R-:W-:Y:S02]  /*0540*/  LEA.HI R8, R8, R7, RZ, 0x3 ;  /* 0x0000000708087211 */ /* 0x000fe400078f18ff */
[----:B------:R-:W-:Y:S02]  /*0550*/  LOP3.LUT R0, R3, 0xfffffff8, RZ, 0xc0, !PT ;  /* 0xfffffff803007812 */ /* 0x000fe400078ec0ff */
[----:B------:R-:W-:Y:S02]  /*0560*/  LOP3.LUT R5, R5, R6, RZ, 0x3c, !PT ;  /* 0x0000000605057212 */ /* 0x000fe400078e3cff */
[----:B------:R-:W-:Y:S01]  /*0570*/  SHF.R.S32.HI R6, RZ, 0x1, R2 ;  /* 0x00000001ff067819 */ /* 0x000fe20000011402 */
[----:B------:R-:W-:Y:S01]  /*0580*/  IMAD.IADD R0, R251, 0x1, -R0 ;  /* 0x00000001fb007824 */ /* 0x000fe200078e0a00 */
[----:B------:R-:W-:Y:S01]  /*0590*/  SHF.R.S32.HI R3, RZ, 0x1f, R2 ;  /* 0x0000001fff037819 */ /* 0x000fe20000011402 */
[----:B------:R-:W-:Y:S01]  /*05a0*/  IMAD.U32 R246, R246, 0x20, R5 ;  /* 0x00000020f6f67824 */ /* 0x000fe200078e0005 */
[----:B------:R-:W-:-:S02]  /*05b0*/  LOP3.LUT R4, R2, 0x7fffffe, RZ, 0xc0, !PT ;  /* 0x07fffffe02047812 */ /* 0x000fc400078ec0ff */
[----:B------:R-:W-:Y:S02]  /*05c0*/  LOP3.LUT R2, R8, 0xfffffff8, RZ, 0xc0, !PT ;  /* 0xfffffff808027812 */ /* 0x000fe400078ec0ff */
[----:B------:R-:W-:Y:S01]  /*05d0*/  LEA.HI R5, R3, R6, RZ, 0x2 ;  /* 0x0000000603057211 */ /* 0x000fe200078f10ff */
[C---:B------:R-:W-:Y:S01]  /*05e0*/  IMAD.IADD R15, R7.reuse, 0x1, -R4 ;  /* 0x00000001070f7824 */ /* 0x040fe200078e0a04 */
[----:B------:R-:W-:Y:S01]  /*05f0*/  LOP3.LUT R3, R0, 0x1, RZ, 0xc0, !PT ;  /* 0x0000000100037812 */ /* 0x000fe200078ec0ff */
[----:B------:R-:W-:Y:S01]  /*0600*/  IMAD.IADD R17, R7, 0x1, -R2 ;  /* 0x0000000107117824 */ /* 0x000fe200078e0a02 */
[----:B------:R-:W-:Y:S01]  /*0610*/  SHF.R.S32.HI R2, RZ, 0x1, R10 ;  /* 0x00000001ff027819 */ /* 0x000fe2000001140a */
[----:B------:R-:W-:Y:S01]  /*0620*/  IMAD.SHL.U32 R7, R20, 0x2, RZ ;  /* 0x0000000214077824 */ /* 0x000fe200078e00ff */
[----:B------:R-:W-:Y:S02]  /*0630*/  LEA.HI R10, R0, R0, RZ, 0x1 ;  /* 0x00000000000a7211 */ /* 0x000fe400078f08ff */
[----:B------:R-:W-:Y:S01]  /*0640*/  LOP3.LUT R5, R5, 0xfffffffc, RZ, 0xc0, !PT ;  /* 0xfffffffc05057812 */ /* 0x000fe200078ec0ff */
[C---:B------:R-:W-:Y:S01]  /*0650*/  IMAD.SHL.U32 R4, R2.reuse, 0x40, RZ ;  /* 0x0000004002047824 */ /* 0x040fe200078e00ff */
[----:B------:R-:W-:Y:S01]  /*0660*/  ISETP.NE.U32.AND P5, PT, R3, 0x1, PT ;  /* 0x000000010300780c */ /* 0x000fe20003fa5070 */
[----:B------:R-:W-:Y:S01]  /*0670*/  IMAD.SHL.U32 R3, R13, 0x40, RZ ;  /* 0x000000400d037824 */ /* 0x000fe200078e00ff */
[----:B------:R-:W-:Y:S01]  /*0680*/  LOP3.LUT P6, RZ, R2, 0x2, RZ, 0xc0, !PT ;  /* 0x0000000202ff7812 */ /* 0x000fe200078cc0ff */
[----:B-1----:R-:W-:Y:S01]  /*0690*/  IMAD.IADD R16, R6, 0x1, -R5 ;  /* 0x0000000106107824 */ /* 0x002fe200078e0a05 */
[----:B------:R-:W-:Y:S01]  /*06a0*/  LOP3.LUT R2, R10, 0x3fffffe, RZ, 0xc0, !PT ;  /* 0x03fffffe0a027812 */ /* 0x000fe200078ec0ff */
[----:B------:R-:W-:Y:S01]  /*06b0*/  IMAD.SHL.U32 R5, R11, 0x10, RZ ;  /* 0x000000100b057824 */ /* 0x000fe200078e00ff */
[----:B------:R-:W-:-:S02]  /*06c0*/  LOP3.LUT R6, R3, 0x1c0, RZ, 0xc0, !PT ;  /* 0x000001c003067812 */ /* 0x000fc400078ec0ff */
[C---:B------:R-:W-:Y:S01]  /*06d0*/  LOP3.LUT P4, RZ, R0.reuse, 0x2, RZ, 0xc0, !PT ;  /* 0x0000000200ff7812 */ /* 0x040fe2000788c0ff */
[----:B------:R-:W-:Y:S01]  /*06e0*/  IMAD.IADD R13, R0, 0x1, -R2 ;  /* 0x00000001000d7824 */ /* 0x000fe200078e0a02 */
[----:B------:R-:W-:Y:S01]  /*06f0*/  LOP3.LUT R2, R4, 0xc0, RZ, 0xc0, !PT ;  /* 0x000000c004027812 */ /* 0x000fe200078ec0ff */
[----:B------:R-:W-:Y:S01]  /*0700*/  IMAD.SHL.U32 R0, R0, 0x40, RZ ;  /* 0x0000004000007824 */ /* 0x000fe200078e00ff */
[----:B------:R-:W-:Y:S01]  /*0710*/  SHF.R.S32.HI R12, RZ, 0x7, R14 ;  /* 0x00000007ff0c7819 */ /* 0x000fe2000001140e */
[----:B------:R-:W-:Y:S01]  /*0720*/  IMAD.SHL.U32 R14, R9, 0x20, RZ ;  /* 0x00000020090e7824 */ /* 0x000fe200078e00ff */
[----:B------:R-:W-:Y:S01]  /*0730*/  SHF.R.S32.HI R3, RZ, 0x3, R8 ;  /* 0x00000003ff037819 */ /* 0x000fe20000011408 */
[----:B------:R-:W-:Y:S01]  /*0740*/  IMAD R9, R11, 0x200, R7 ;  /* 0x000002000b097824 */ /* 0x000fe200078e0207 */
[----:B------:R-:W-:Y:S02]  /*0750*/  LOP3.LUT R4, R6, 0x30, R5, 0xf8, !PT ;  /* 0x0000003006047812 */ /* 0x000fe400078ef805 */
[----:B------:R-:W-:Y:S01]  /*0760*/  LOP3.LUT R0, R0, 0x1c0, RZ, 0xc0, !PT ;  /* 0x000001c000007812 */ /* 0x000fe200078ec0ff */
[----:B------:R-:W-:Y:S01]  /*0770*/  IMAD R15, R3, 0x8, R15 ;  /* 0x00000008030f7824 */ /* 0x000fe200078e020f */
[----:B------:R-:W-:Y:S01]  /*0780*/  LOP3.LUT R8, R4, 0x8, R19, 0xf8, !PT ;  /* 0x0000000804087812 */ /* 0x000fe200078ef813 */
[----:B------:R-:W-:Y:S01]  /*0790*/  IMAD R176, R11, 0x2, R3 ;  /* 0x000000020bb07824 */ /* 0x000fe200078e0203 */
        /* <DEDUP_REMOVED lines=9> */
[----:B------:R-:W-:Y:S01]  /*0830*/  R2P PR, R17, 0x6 ;  /* 0x0000000611007804 */ /* 0x000fe20000000000 */
[----:B------:R-:W-:Y:S01]  /*0840*/  IMAD.U32 R173, R173, 0x20, R4 ;  /* 0x00000020adad7824 */ /* 0x000fe200078e0004 */
[----:B------:R-:W-:Y:S01]  /*0850*/  SHF.R.U32.HI R6, RZ, 0x3, R6 ;  /* 0x00000003ff067819 */ /* 0x000fe20000011606 */
[----:B------:R-:W-:Y:S01]  /*0860*/  IMAD.IADD R218, R2, 0x1, R0 ;  /* 0x0000000102da7824 */ /* 0x000fe200078e0200 */
[----:B------:R-:W-:Y:S01]  /*0870*/  SEL R215, R215, 0x10, !P5 ;  /* 0x00000010d7d77807 */ /* 0x000fe20006800000 */
[----:B------:R-:W-:Y:S01]  /*0880*/  IMAD.SHL.U32 R0, R12, 0x8, RZ ;  /* 0x000000080c007824 */ /* 0x000fe200078e00ff */
[----:B------:R-:W-:Y:S01]  /*0890*/  LOP3.LUT R5, R8, R6, RZ, 0x3c, !PT ;  /* 0x0000000608057212 */ /* 0x000fe200078e3cff */
        /* <DEDUP_REMOVED lines=19> */
[----:B------:R-:W-:-:S02]  /*09d0*/  SHF.R.U32.HI R8, RZ, 0x3, R0 ;  /* 0x00000003ff087819 */ /* 0x000fc40000011600 */
[----:B------:R-:W-:Y:S02]  /*09e0*/  SHF.R.U32.HI R6, RZ, 0x3, R2 ;  /* 0x00000003ff067819 */ /* 0x000fe40000011602 */
[----:B------:R-:W-:Y:S02]  /*09f0*/  LOP3.LUT R10, R7, 0x10, R10, 0xf8, !PT ;  /* 0x00000010070a7812 */ /* 0x000fe400078ef80a */
[----:B------:R-:W-:Y:S02]  /*0a00*/  LOP3.LUT R9, R9, R4, R3, 0x1e, !PT ;  /* 0x0000000409097212 */ /* 0x000fe400078e1e03 */
[----:B------:R-:W-:Y:S02]  /*0a10*/  SHF.R.S32.HI R4, RZ, 0x2, R22 ;  /* 0x00000002ff047819 */ /* 0x000fe40000011416 */
[----:B------:R-:W-:Y:S01]  /*0a20*/  LOP3.LUT R8, R8, R0, R7, 0x1e, !PT ;  /* 0x0000000008087212 */ /* 0x000fe200078e1e07 */
[----:B------:R-:W-:Y:S01]  /*0a30*/  IMAD.U32 R176, R176, 0x200, R9 ;  /* 0x00000200b0b07824 */ /* 0x000fe200078e0009 */
[C---:B------:R-:W-:Y:S01]  /*0a40*/  LOP3.LUT R3, R6.reuse, R2, R3, 0x1e, !PT ;  /* 0x0000000206037212 */ /* 0x040fe200078e1e03 */
[----:B------:R-:W-:Y:S01]  /*0a50*/  IMAD.SHL.U32 R0, R15, 0x20, RZ ;  /* 0x000000200f007824 */ /* 0x000fe200078e00ff */
[----:B------:R-:W-:Y:S01]  /*0a60*/  LOP3.LUT R2, R6, R10, R2, 0x1e, !PT ;  /* 0x0000000a06027212 */ /* 0x000fe200078e1e02 */
[C---:B------:R-:W-:Y:S01]  /*0a70*/  IMAD R252, R21.reuse, 0x10, R4 ;  /* 0x0000001015fc7824 */ /* 0x040fe200078e0204 */
[----:B------:R-:W-:Y:S01]  /*0a80*/  SEL R177, R180, 0xffffffe0, !P1 ;  /* 0xffffffe0b4b17807 */ /* 0x000fe20004800000 */
[----:B------:R-:W-:Y:S01]  /*0a90*/  IMAD.IADD R8, R8, 0x1, R13 ;  /* 0x0000000108087824 */ /* 0x000fe200078e020d */
[----:B------:R-:W-:Y:S01]  /*0aa0*/  LEA R176, R176, UR4, 0x1 ;  /* 0x00000004b0b07c11 */ /* 0x000fe2000f8e08ff */
[----:B------:R-:W-:Y:S01]  /*0ab0*/  IMAD R4, R21, 0x200, R0 ;  /* 0x0000020015047824 */ /* 0x000fe200078e0200 */
[----:B------:R-:W-:Y:S01]  /*0ac0*/  SEL R178, R178, 0x40, P2 ;  /* 0x00000040b2b27807 */ /* 0x000fe20001000000 */
[----:B------:R-:W-:Y:S01]  /*0ad0*/  IMAD.IADD R181, R0, 0x1, R2 ;  /* 0x0000000100b57824 */ /* 0x000fe200078e0202 */
[----:B------:R-:W-:Y:S01]  /*0ae0*/  LEA R244, R8, UR6, 0x1 ;  /* 0x0000000608f47c11 */ /* 0x000fe2000f8e08ff */
[----:B------:R-:W-:Y:S01]  /*0af0*/  VIADD R0, R252, 0xffffffc0 ;  /* 0xffffffc0fc007836 */ /* 0x000fe20000000000 */
[----:B------:R-:W-:Y:S01]  /*0b00*/  SEL R174, R180, 0xffffffe0, !P6 ;  /* 0xffffffe0b4ae7807 */ /* 0x000fe20007000000 */
[----:B------:R-:W-:Y:S01]  /*0b10*/  IMAD.IADD R177, R176, 0x1, R177 ;  /* 0x00000001b0b17824 */ /* 0x000fe200078e02b1 */
[----:B------:R-:W-:Y:S01]  /*0b20*/  LEA R173, R173, UR5, 0x1 ;  /* 0x00000005adad7c11 */ /* 0x000fe2000f8e08ff */
[----:B------:R-:W-:Y:S01]  /*0b30*/  IMAD.IADD R182, R4, 0x1, R3 ;  /* 0x0000000104b67824 */ /* 0x000fe200078e0203 */
[----:B------:R-:W-:Y:S01]  /*0b40*/  LOP3.LUT P0, RZ, R16, 0x2, RZ, 0xc0, !PT ;  /* 0x0000000210ff7812 */ /* 0x000fe2000780c0ff */
[----:B------:R-:W-:Y:S01]  /*0b50*/  VIADD R245, R244, 0x20 ;  /* 0x00000020f4f57836 */ /* 0x000fe20000000000 */
[----:B------:R-:W-:Y:S01]  /*0b60*/  SHF.R.S32.HI R2, RZ, 0x1f, R0 ;  /* 0x0000001fff027819 */ /* 0x000fe20000011400 */
[----:B------:R-:W-:Y:S01]  /*0b70*/  IMAD.IADD R179, R176, 0x1, R178 ;  /* 0x00000001b0b37824 */ /* 0x000fe200078e02b2 */
[----:B------:R-:W-:Y:S01]  /*0b80*/  SEL R180, R180, 0xffffffe0, !P0 ;  /* 0xffffffe0b4b47807 */ /* 0x000fe20004000000 */
[C---:B------:R-:W-:Y:S01]  /*0b90*/  IMAD.SHL.U32 R249, R0.reuse, 0x4, RZ ;  /* 0x0000000400f97824 */ /* 0x040fe200078e00ff */
[----:B------:R-:W-:Y:S01]  /*0ba0*/  SHF.L.U64.HI R250, R0, 0x2, R2 ;  /* 0x0000000200fa7819 */ /* 0x000fe20000010202 */
[----:B------:R-:W-:Y:S01]  /*0bb0*/  IMAD.IADD R174, R174, 0x1, R173 ;  /* 0x00000001aeae7824 */ /* 0x000fe200078e02ad */
[----:B------:R-:W-:Y:S01]  /*0bc0*/  LEA R3, R5, UR5, 0x1 ;  /* 0x0000000505037c11 */ /* 0x000fe2000f8e08ff */
[----:B------:R-:W-:-:S02]  /*0bd0*/  IMAD.IADD R178, R177, 0x1, R178 ;  /* 0x00000001b1b27824 */ /* 0x000fc400078e02b2 */
[----:B------:R-:W-:-:S07]  /*0be0*/  @P3 VIADD R245, R244, 0xffffffe0 ;  /* 0xffffffe0f4f53836 */ /* 0x000fce0000000000 */
.L_x_1021:
        /* <DEDUP_REMOVED lines=50> */
[----:B------:R-:W-:Y:S01]  /*0f10*/  @UP0 UIMAD UR35, UR20, UR35, UR29 ;  /* 0x00000023142302a4 */ /* 0x000fe2000f8e021d */
[----:B------:R-:W-:Y:S01]  /*0f20*/  ISETP.NE.AND P4, PT, RZ, UR9, PT ;  /* 0x00000009ff007c0c */ /* 0x000fe2000bf85270 */
[----:B------:R-:W-:-:S02]  /*0f30*/  USHF.R.S32.HI UR7, URZ, 0x1f, UR4 ;  /* 0x0000001f3f077899 */ /* 0x000fc40008011404 */
[----:B------:R-:W-:Y:S02]  /*0f40*/  USHF.R.S32.HI UR6, URZ, 0x1f, UR28 ;  /* 0x0000001f3f067899 */ /* 0x000fe4000801141c */
[----:B------:R-:W-:Y:S02]  /*0f50*/  USHF.R.S32.HI UR40, URZ, 0x1f, UR11 ;  /* 0x0000001f3f287899 */ /* 0x000fe4000801140b */
[----:B------:R-:W-:Y:S01]  /*0f60*/  USHF.R.S32.HI UR42, URZ, 0x1f, UR43 ;  /* 0x0000001f3f2a7899 */ /* 0x000fe2000801142b */
[----:B-1----:R-:W1:Y:S01]  /*0f70*/  MUFU.RCP R4, R4 ;  /* 0x0000000400047308 */ /* 0x002e620000001000 */
[----:B------:R-:W-:Y:S02]  /*0f80*/  USEL UR39, UR30, URZ, UP1 ;  /* 0x0000003f1e277287 */ /* 0x000fe40008800000 */
[----:B------:R-:W-:Y:S02]  /*0f90*/  USEL UR38, UR31, URZ, UP1 ;  /* 0x0000003f1f267287 */ /* 0x000fe40008800000 */
[----:B------:R-:W-:-:S02]  /*0fa0*/  @!UP0 UIMAD UR35, UR8, UR33, URZ ;  /* 0x00000021082382a4 */ /* 0x000fc4000f8e023f */
        /* <DEDUP_REMOVED lines=13> */
[----:B------:R-:W-:Y:S01]  /*1080*/  IMAD R7, R10, R7, R5 ;  /* 0x000000070a077224 */ /* 0x000fe200078e0205 */
[----:B------:R-:W-:-:S04]  /*1090*/  SEL R11, R4, RZ, P4 ;  /* 0x000000ff040b7207 */ /* 0x000fc80002000000 */
[----:B------:R-:W-:-:S07]  /*10a0*/  SEL R16, R7, RZ, P4 ;  /* 0x000000ff07107207 */ /* 0x000fce0002000000 */
[----:B------:R-:W-:Y:S02]  /*10b0*/  @!P2 IMAD.IADD R2, R2, 0x1, -R8 ;  /* 0x000000010202a824 */ /* 0x000fe400078e0a08 */
[----:B------:R-:W-:-:S03]  /*10c0*/  @!P2 VIADD R0, R0, 0x1 ;  /* 0x000000010000a836 */ /* 0x000fc60000000000 */
[----:B------:R-:W-:Y:S02]  /*10d0*/  ISETP.GE.U32.AND P3, PT, R2, R8, PT ;  /* 0x000000080200720c */ /* 0x000fe40003f66070 */
[----:B------:R-:W-:-:S04]  /*10e0*/  LOP3.LUT R2, R9, UR20, RZ, 0x3c, !PT ;  /* 0x0000001409027c12 */ /* 0x000fc8000f8e3cff */
[----:B------:R-:W-:-:S07]  /*10f0*/  ISETP.GE.AND P0, PT, R2, RZ, PT ;  /* 0x000000ff0200720c */ /* 0x000fce0003f06270 */
        /* <DEDUP_REMOVED lines=14> */
.L_x_1014:
[----:B------:R-:W-:Y:S01]  /*11e0*/  UIMAD UR34, UR18, UR11, UR20 ;  /* 0x0000000b122272a4 */ /* 0x000fe2000f8e0214 */
[----:B------:R-:W-:-:S03]  /*11f0*/  ULDC UR41, c[0x0][0x2d4] ;  /* 0x0000b50000297ab9 */ /* 0x000fc60000000800 */
[----:B------:R-:W-:-:S12]  /*1200*/  UIMAD UR34, UR34, UR41, URZ ;  /* 0x00000029222272a4 */ /* 0x000fd8000f8e023f */
.L_x_1015:
[----:B------:R-:W2:Y:S01]  /*1210*/  LDL.64 R4, [R1] ;  /* 0x0000000001047983 */ /* 0x000ea20000100a00 */
[----:B------:R-:W1:Y:S03]  /*1220*/  LDC.64 R14, c[0x0][0x248] ;  /* 0x00009200ff0e7b82 */ /* 0x000e660000000a00 */
[----:B------:R-:W2:Y:S01]  /*1230*/  LDL.64 R30, [R1] ;  /* 0x00000000011e7983 */ /* 0x000ea20000100a00 */
[----:B------:R-:W-:Y:S01]  /*1240*/  UIADD3 UR28, UP0, UR28, UR4, URZ ;  /* 0x000000041c1c7290 */ /* 0x000fe2000ff1e03f */
[----:B------:R-:W-:Y:S01]  /*1250*/  SHF.R.S32.HI R28, RZ, 0x1f, R251 ;  /* 0x0000001fff1c7819 */ /* 0x000fe200000114fb */
[----:B------:R-:W-:Y:S01]  /*1260*/  UIMAD UR29, UR11, UR10, URZ ;  /* 0x0000000a0b1d72a4 */ /* 0x000fe2000f8e023f */
[----:B------:R-:W3:Y:S01]  /*1270*/  S2R R12, SR_TID.X ;  /* 0x00000000000c7919 */ /* 0x000ee20000002100 */
[----:B------:R-:W4:Y:S01]  /*1280*/  LDC.64 R6, c[0x0][0x230] ;  /* 0x00008c00ff067b82 */ /* 0x000f220000000a00 */
[----:B------:R-:W-:Y:S01]  /*1290*/  UIADD3.X UR4, UR7, UR6, URZ, UP0, !UPT ;  /* 0x0000000607047290 */ /* 0x000fe200087fe43f */
[----:B------:R-:W-:Y:S01]  /*12a0*/  IADD3 R18, P0, R251, UR36, RZ ;  /* 0x00000024fb127c10 */ /* 0x000fe2000ff1e0ff */
[----:B------:R-:W-:Y:S01]  /*12b0*/  ULDC.64 UR8, c[0x0][0x240] ;  /* 0x0000900000087ab9 */ /* 0x000fe20000000a00 */
[----:B------:R-:W-:Y:S01]  /*12c0*/  ULDC.64 UR6, c[0x0][0x260] ;  /* 0x0000980000067ab9 */ /* 0x000fe20000000a00 */
[----:B------:R-:W-:Y:S01]  /*12d0*/  IMAD.U32 R17, RZ, RZ, UR42 ;  /* 0x0000002aff117e24 */ /* 0x000fe2000f8e00ff */
[----:B------:R-:W-:Y:S01]  /*12e0*/  IADD3.X R24, R28, UR37, RZ, P0, !PT ;  /* 0x000000251c187c10 */ /* 0x000fe200087fe4ff */
[----:B------:R-:W-:Y:S01]  /*12f0*/  UIMAD.WIDE UR44, UR18, UR41, UR36 ;  /* 0x00000029122c72a5 */ /* 0x000fe2000f8e0224 */
[----:B------:R-:W5:Y:S01]  /*1300*/  LDC.64 R20, c[0x0][0x418] ;  /* 0x00010600ff147b82 */ /* 0x000f620000000a00 */
[----:B------:R-:W-:Y:S01]  /*1310*/  ULEA.HI.SX32 UR32, UR32, 0xffffffff, 0x1a ;  /* 0xffffffff20207891 */ /* 0x000fe2000f8fd23f */
[----:B------:R-:W-:Y:S01]  /*1320*/  CS2R R126, SRZ ;  /* 0x00000000007e7805 */ /* 0x000fe2000001ff00 */
[----:B------:R-:W-:Y:S01]  /*1330*/  UIADD3 UR39, UP0, UR44, UR39, URZ ;  /* 0x000000272c277290 */ /* 0x000fe2000ff1e03f */
[----:B------:R-:W-:Y:S01]  /*1340*/  CS2R R124, SRZ ;  /* 0x00000000007c7805 */ /* 0x000fe2000001ff00 */
[----:B------:R-:W-:Y:S01]  /*1350*/  UIADD3 UR35, UR36, UR35, URZ ;  /* 0x0000002324237290 */ /* 0x000fe2000fffe03f */
[----:B------:R-:W-:Y:S01]  /*1360*/  CS2R R130, SRZ ;  /* 0x0000000000827805 */ /* 0x000fe2000001ff00 */
[----:B------:R-:W-:Y:S01]  /*1370*/  UIADD3.X UR38, UR45, UR38, URZ, UP0, !UPT ;  /* 0x000000262d267290 */ /* 0x000fe200087fe43f */
[----:B-1----:R-:W-:Y:S01]  /*1380*/  IMAD R2, R14, UR4, RZ ;  /* 0x000000040e027c24 */ /* 0x002fe2000f8e02ff */
[----:B------:R-:W1:Y:S01]  /*1390*/  LDC.64 R22, c[0x0][0x238] ;  /* 0x00008e00ff167b82 */ /* 0x000e620000000a00 */
[----:B------:R-:W-:Y:S01]  /*13a0*/  UIADD3 UR34, UR36, UR34, URZ ;  /* 0x0000002224227290 */ /* 0x000fe2000fffe03f */
[----:B------:R-:W-:Y:S01]  /*13b0*/  CS2R R128, SRZ ;  /* 0x0000000000807805 */ /* 0x000fe2000001ff00 */
[----:B------:R-:W-:Y:S01]  /*13c0*/  IMAD R2, R15, UR28, R2 ;  /* 0x0000001c0f027c24 */ /* 0x000fe2000f8e0202 */
[----:B------:R-:W-:-:S02]  /*13d0*/  CS2R R122, SRZ ;  /* 0x00000000007a7805 */ /* 0x000fc4000001ff00 */
[----:B------:R-:W-:Y:S02]  /*13e0*/  CS2R R120, SRZ ;  /* 0x0000000000787805 */ /* 0x000fe4000001ff00 */
[----:B------:R-:W-:Y:S01]  /*13f0*/  CS2R R118, SRZ ;  /* 0x0000000000767805 */ /* 0x000fe2000001ff00 */
[----:B----4-:R-:W-:Y:S01]  /*1400*/  IMAD R9, R6, UR27, RZ ;  /* 0x0000001b06097c24 */ /* 0x010fe2000f8e02ff */
[----:B------:R-:W-:Y:S02]  /*1410*/  CS2R R116, SRZ ;  /* 0x0000000000747805 */ /* 0x000fe4000001ff00 */
[----:B------:R-:W-:Y:S02]  /*1420*/  CS2R R110, SRZ ;  /* 0x00000000006e7805 */ /* 0x000fe4000001ff00 */
[----:B------:R-:W-:Y:S01]  /*1430*/  CS2R R108, SRZ ;  /* 0x00000000006c7805 */ /* 0x000fe2000001ff00 */
[----:B------:R-:W-:Y:S01]  /*1440*/  IMAD R7, R7, UR18, R9 ;  /* 0x0000001207077c24 */ /* 0x000fe2000f8e0209 */
[----:B------:R-:W-:-:S02]  /*1450*/  CS2R R114, SRZ ;  /* 0x0000000000727805 */ /* 0x000fc4000001ff00 */
[----:B------:R-:W-:Y:S02]  /*1460*/  CS2R R112, SRZ ;  /* 0x0000000000707805 */ /* 0x000fe4000001ff00 */
[----:B---3--:R-:W-:Y:S02]  /*1470*/  SHF.R.S32.HI R8, RZ, 0x1f, R12 ;  /* 0x0000001fff087819 */ /* 0x008fe4000001140c */
[----:B------:R-:W-:Y:S02]  /*1480*/  CS2R R106, SRZ ;  /* 0x00000000006a7805 */ /* 0x000fe4000001ff00 */
[----:B------:R-:W-:Y:S02]  /*1490*/  CS2R R104, SRZ ;  /* 0x0000000000687805 */ /* 0x000fe4000001ff00 */
[----:B------:R-:W-:Y:S02]  /*14a0*/  CS2R R102, SRZ ;  /* 0x0000000000667805 */ /* 0x000fe4000001ff00 */
[----:B------:R-:W-:-:S02]  /*14b0*/  LEA.HI R8, R8, R12, RZ, 0x5 ;  /* 0x0000000c08087211 */ /* 0x000fc400078f28ff */
[----:B------:R-:W-:Y:S02]  /*14c0*/  CS2R R100, SRZ ;  /* 0x0000000000647805 */ /* 0x000fe4000001ff00 */
[----:B------:R-:W-:Y:S02]  /*14d0*/  CS2R R94, SRZ ;  /* 0x00000000005e7805 */ /* 0x000fe4000001ff00 */
[----:B------:R-:W-:Y:S02]  /*14e0*/  CS2R R92, SRZ ;  /* 0x00000000005c7805 */ /* 0x000fe4000001ff00 */
[----:B------:R-:W-:Y:S02]  /*14f0*/  LOP3.LUT R10, R8, 0xffffffe0, RZ, 0xc0, !PT ;  /* 0xffffffe0080a7812 */ /* 0x000fe400078ec0ff */
[----:B------:R-:W-:Y:S02]  /*1500*/  CS2R R98, SRZ ;  /* 0x0000000000627805 */ /* 0x000fe4000001ff00 */
[----:B------:R-:W-:-:S02]  /*1510*/  CS2R R96, SRZ ;  /* 0x0000000000607805 */ /* 0x000fc4000001ff00 */
[----:B------:R-:W-:Y:S02]  /*1520*/  CS2R R90, SRZ ;  /* 0x00000000005a7805 */ /* 0x000fe4000001ff00 */
[----:B------:R-:W-:Y:S01]  /*1530*/  CS2R R88, SRZ ;  /* 0x0000000000587805 */ /* 0x000fe2000001ff00 */
[----:B------:R-:W-:Y:S01]  /*1540*/  IMAD.IADD R9, R12, 0x1, -R10 ;  /* 0x000000010c097824 */ /* 0x000fe200078e0a0a */
[----:B------:R-:W-:Y:S01]  /*1550*/  CS2R R86, SRZ ;  /* 0x0000000000567805 */ /* 0x000fe2000001ff00 */
[----:B------:R-:W-:Y:S01]  /*1560*/  IMAD.U32 R10, RZ, RZ, UR43 ;  /* 0x0000002bff0a7e24 */ /* 0x000fe2000f8e00ff */
[----:B------:R-:W3:Y:S01]  /*1570*/  LDC.64 R12, c[0x0][0x228] ;  /* 0x00008a00ff0c7b82 */ /* 0x000ee20000000a00 */
[----:B------:R-:W-:Y:S01]  /*1580*/  UIMAD.WIDE.U32 UR42, UR10, UR11, URZ ;  /* 0x0000000b0a2a72a5 */ /* 0x000fe2000f8e003f */
[----:B------:R-:W-:Y:S02]  /*1590*/  CS2R R84, SRZ ;  /* 0x0000000000547805 */ /* 0x000fe4000001ff00 */
[----:B------:R-:W-:-:S02]  /*15a0*/  CS2R R78, SRZ ;  /* 0x00000000004e7805 */ /* 0x000fc4000001ff00 */
[----:B------:R-:W-:Y:S02]  /*15b0*/  CS2R R76, SRZ ;  /* 0x00000000004c7805 */ /* 0x000fe4000001ff00 */
[----:B------:R-:W-:Y:S02]  /*15c0*/  CS2R R82, SRZ ;  /* 0x0000000000527805 */ /* 0x000fe4000001ff00 */
[----:B------:R-:W-:Y:S01]  /*15d0*/  CS2R R80, SRZ ;  /* 0x0000000000507805 */ /* 0x000fe2000001ff00 */
[----:B------:R-:W-:Y:S01]  /*15e0*/  IMAD.U32 R26, RZ, RZ, UR42 ;  /* 0x0000002aff1a7e24 */ /* 0x000fe2000f8e00ff */
[----:B------:R-:W-:Y:S01]  /*15f0*/  CS2R R74, SRZ ;  /* 0x00000000004a7805 */ /* 0x000fe2000001ff00 */
[----:B------:R-:W-:Y:S01]  /*1600*/  IMAD.U32 R27, RZ, RZ, UR43 ;  /* 0x0000002bff1b7e24 */ /* 0x000fe2000f8e00ff */
        /* <DEDUP_REMOVED lines=14> */
[----:B---3--:R-:W-:Y:S01]  /*16f0*/  IMAD R19, R12, UR27, RZ ;  /* 0x0000001b0c137c24 */ /* 0x008fe2000f8e02ff */
[----:B------:R-:W-:-:S02]  /*1700*/  CS2R R48, SRZ ;  /* 0x0000000000307805 */ /* 0x000fc4000001ff00 */
[----:B------:R-:W-:Y:S02]  /*1710*/  CS2R R42, SRZ ;  /* 0x00000000002a7805 */ /* 0x000fe4000001ff00 */
[----:B------:R-:W-:Y:S01]  /*1720*/  CS2R R40, SRZ ;  /* 0x0000000000287805 */ /* 0x000fe2000001ff00 */
[----:B------:R-:W-:Y:S01]  /*1730*/  IMAD R13, R13, UR18, R19 ;  /* 0x000000120d0d7c24 */ /* 0x000fe2000f8e0213 */
[----:B------:R-:W-:Y:S01]  /*1740*/  CS2R R38, SRZ ;  /* 0x0000000000267805 */ /* 0x000fe2000001ff00 */
[----:B-1----:R-:W-:Y:S01]  /*1750*/  IMAD R19, R22, UR27, RZ ;  /* 0x0000001b16137c24 */ /* 0x002fe2000f8e02ff */
[----:B------:R-:W-:-:S03]  /*1760*/  CS2R R36, SRZ ;  /* 0x0000000000247805 */ /* 0x000fc6000001ff00 */
[----:B------:R-:W-:Y:S01]  /*1770*/  IMAD R19, R23, UR18, R19 ;  /* 0x0000001217137c24 */ /* 0x000fe2000f8e0213 */
[----:B------:R-:W-:Y:S01]  /*1780*/  @P4 BAR.SYNC.DEFER_BLOCKING 0x0 ;  /* 0x0000000000004b1d */ /* 0x000fe20000010000 */
[----:B--2---:R-:W-:-:S05]  /*1790*/  IMAD.MOV.U32 R30, RZ, RZ, R4 ;  /* 0x000000ffff1e7224 */ /* 0x004fca00078e0004 */
[----:B------:R-:W-:-:S03]  /*17a0*/  SHF.R.S32.HI R31, RZ, 0x1f, R30 ;  /* 0x0000001fff1f7819 */ /* 0x000fc6000001141e */
[----:B------:R-:W-:Y:S02]  /*17b0*/  IMAD.WIDE.U32 R4, R14, UR28, R30 ;  /* 0x0000001c0e047c25 */ /* 0x000fe4000f8e001e */
[----:B------:R1:W-:Y:S02]  /*17c0*/  STL [R1+0x4], R31 ;  /* 0x0000041f01007387 */ /* 0x0003e40000100800 */
[----:B------:R-:W-:Y:S01]  /*17d0*/  IMAD.IADD R5, R5, 0x1, R2 ;  /* 0x0000000105057824 */ /* 0x000fe200078e0202 */
[----:B------:R-:W-:Y:S01]  /*17e0*/  SHF.R.S32.HI R2, RZ, 0x5, R8 ;  /* 0x00000005ff027819 */ /* 0x000fe20000011408 */
[----:B------:R-:W-:-:S04]  /*17f0*/  IMAD.WIDE.U32 R4, R6, UR18, R4 ;  /* 0x0000001206047c25 */ /* 0x000fc8000f8e0004 */
[----:B------:R-:W-:Y:S02]  /*1800*/  IMAD.IADD R5, R5, 0x1, R7 ;  /* 0x0000000105057824 */ /* 0x000fe400078e0207 */
[----:B------:R-:W-:Y:S02]  /*1810*/  IMAD R2, R2, UR29, R9 ;  /* 0x0000001d02027c24 */ /* 0x000fe4000f8e0209 */
[----:B------:R-:W-:Y:S02]  /*1820*/  IMAD R7, R24, UR8, RZ ;  /* 0x0000000818077c24 */ /* 0x000fe4000f8e02ff */
[----:B------:R-:W-:Y:S01]  /*1830*/  IMAD.WIDE.U32 R8, R18, UR8, R30 ;  /* 0x0000000812087c25 */ /* 0x000fe2000f8e001e */
[----:B------:R-:W-:-:S03]  /*1840*/  USHF.L.U32 UR8, UR29, 0x6, URZ ;  /* 0x000000061d087899 */ /* 0x000fc6000800063f */
[----:B------:R-:W-:Y:S02]  /*1850*/  IMAD R6, R25, UR6, RZ ;  /* 0x0000000619067c24 */ /* 0x000fe4000f8e02ff */
[----:B------:R-:W-:Y:S01]  /*1860*/  IMAD.WIDE.U32 R4, R0, UR6, R4 ;  /* 0x0000000600047c25 */ /* 0x000fe2000f8e0004 */
[----:B------:R-:W-:Y:S01]  /*1870*/  USHF.R.S32.HI UR6, URZ, 0x1f, UR8 ;  /* 0x0000001f3f067899 */ /* 0x000fe20008011408 */
[----:B------:R-:W-:Y:S01]  /*1880*/  IADD3 R10, P1, P0, R2, UR8, R10 ;  /* 0x00000008020a7c10 */ /* 0x000fe2000f83e00a */
[----:B------:R-:W-:Y:S01]  /*1890*/  USHF.R.S32.HI UR8, URZ, 0x1f, UR10 ;  /* 0x0000001f3f087899 */ /* 0x000fe2000801140a */
[----:B------:R-:W-:Y:S01]  /*18a0*/  SHF.R.S32.HI R2, RZ, 0x1f, R2 ;  /* 0x0000001fff027819 */ /* 0x000fe20000011402 */
[----:B------:R-:W-:Y:S02]  /*18b0*/  IMAD R6, R0, UR7, R6 ;  /* 0x0000000700067c24 */ /* 0x000fe4000f8e0206 */
[----:B------:R-:W-:Y:S01]  /*18c0*/  UIMAD UR8, UR8, UR11, URZ ;  /* 0x0000000b080872a4 */ /* 0x000fe2000f8e023f */
[----:B------:R-:W-:Y:S01]  /*18d0*/  IADD3.X R2, R2, UR6, R17, P1, P0 ;  /* 0x0000000602027c10 */ /* 0x000fe20008fe0411 */
[----:B------:R-:W-:Y:S01]  /*18e0*/  IMAD.IADD R5, R5, 0x1, R6 ;  /* 0x0000000105057824 */ /* 0x000fe200078e0206 */
[----:B------:R-:W-:Y:S01]  /*18f0*/  IADD3 R10, P0, R10, R11, RZ ;  /* 0x0000000b0a0a7210 */ /* 0x000fe20007f1e0ff */
[----:B------:R-:W-:Y:S01]  /*1900*/  UIMAD UR8, UR40, UR10, UR8 ;  /* 0x0000000a280872a4 */ /* 0x000fe2000f8e0208 */
[----:B------:R-:W-:Y:S01]  /*1910*/  IMAD R7, R18, UR9, R7 ;  /* 0x0000000912077c24 */ /* 0x000fe2000f8e0207 */
[----:B------:R-:W-:Y:S01]  /*1920*/  ULDC.64 UR6, c[0x0][0x218] ;  /* 0x0000860000067ab9 */ /* 0x000fe20000000a00 */
[----:B------:R-:W-:Y:S01]  /*1930*/  IMAD.WIDE.U32 R4, R251, R14, R4 ;  /* 0x0000000efb047225 */ /* 0x000fe200078e0004 */
[----:B------:R-:W-:Y:S01]  /*1940*/  UIADD3 UR8, UR43, UR8, URZ ;  /* 0x000000082b087290 */ /* 0x000fe2000fffe03f */
[----:B------:R-:W-:-:S02]  /*1950*/  ULDC.64 UR10, c[0x0][0x258] ;  /* 0x00009600000a7ab9 */ /* 0x000fc40000000a00 */
[----:B------:R-:W-:Y:S01]  /*1960*/  IMAD.X R11, R2, 0x1, R16, P0 ;  /* 0x00000001020b7824 */ /* 0x000fe200000e0610 */
[----:B------:R-:W-:Y:S01]  /*1970*/  UIMAD UR8, UR8, UR39, URZ ;  /* 0x00000027080872a4 */ /* 0x000fe2000f8e023f */
[----:B------:R-:W2:Y:S01]  /*1980*/  LDC.64 R16, c[0x0][0x250] ;  /* 0x00009400ff107b82 */ /* 0x000ea20000000a00 */
[----:B------:R-:W-:Y:S01]  /*1990*/  IMAD R2, R28, R14, RZ ;  /* 0x0000000e1c027224 */ /* 0x000fe200078e02ff */
[----:B------:R-:W-:Y:S01]  /*19a0*/  LEA R6, P0, R4, UR6, 0x1 ;  /* 0x0000000604067c11 */ /* 0x000fe2000f8008ff */
[----:B------:R-:W-:Y:S01]  /*19b0*/  UIMAD UR8, UR38, UR42, UR8 ;  /* 0x0000002a260872a4 */ /* 0x000fe2000f8e0208 */
[----:B------:R-:W-:Y:S01]  /*19c0*/  IMAD.WIDE.U32 R10, R26, UR39, R10 ;  /* 0x000000271a0a7c25 */ /* 0x000fe2000f8e000a */
[----:B------:R-:W-:-:S03]  /*19d0*/  UIMAD UR37, UR26, UR10, URZ ;  /* 0x0000000a1a2572a4 */ /* 0x000fc6000f8e023f */
[----:B------:R-:W-:Y:S01]  /*19e0*/  IMAD R2, R251, R15, R2 ;  /* 0x0000000ffb027224 */ /* 0x000fe200078e0202 */
[----:B------:R-:W-:Y:S01]  /*19f0*/  UIMAD UR37, UR20, UR11, UR37 ;  /* 0x0000000b142572a4 */ /* 0x000fe2000f8e0225 */
[----:B------:R-:W-:Y:S02]  /*1a00*/  IMAD.IADD R9, R9, 0x1, R7 ;  /* 0x0000000109097824 */ /* 0x000fe400078e0207 */
[----:B------:R-:W-:Y:S02]  /*1a10*/  IMAD.IADD R2, R5, 0x1, R2 ;  /* 0x0000000105027824 */ /* 0x000fe400078e0202 */
[----:B------:R-:W-:Y:S01]  /*1a20*/  VIADD R11, R11, UR8 ;  /* 0x000000080b0b7c36 */ /* 0x000fe20008000000 */
[----:B------:R-:W-:Y:S01]  /*1a30*/  ULDC.64 UR8, c[0x0][0x420] ;  /* 0x0001080000087ab9 */ /* 0x000fe20000000a00 */
[----:B------:R-:W-:Y:S01]  /*1a40*/  IMAD.WIDE.U32 R8, R12, UR18, R8 ;  /* 0x000000120c087c25 */ /* 0x000fe2000f8e0008 */
[----:B------:R-:W-:Y:S01]  /*1a50*/  LEA.HI.X R7, R4, UR7, R2, 0x1, P0 ;  /* 0x0000000704077c11 */ /* 0x000fe200080f0c02 */
[----:B------:R-:W-:Y:S01]  /*1a60*/  ULDC.64 UR6, c[0x0][0x400] ;  /* 0x0001000000067ab9 */ /* 0x000fe20000000a00 */
[----:B------:R-:W-:Y:S01]  /*1a70*/  LEA R12, P0, R14, R6, 0x7 ;  /* 0x000000060e0c7211 */ /* 0x000fe200078038ff */
[----:B------:R-:W-:Y:S01]  /*1a80*/  IMAD.IADD R9, R9, 0x1, R13 ;  /* 0x0000000109097824 */ /* 0x000fe200078e020d */
[----:B------:R-:W-:-:S02]  /*1a90*/  LEA R184, P1, R10, UR6, 0x2 ;  /* 0x000000060ab87c11 */ /* 0x000fc4000f8210ff */
[----:B------:R-:W-:Y:S01]  /*1aa0*/  LEA.HI.X R13, R14, R7, R15, 0x7, P0 ;  /* 0x000000070e0d7211 */ /* 0x000fe200000f3c0f */
[----:B--2---:R-:W-:Y:S01]  /*1ab0*/  IMAD R2, R16, UR4, RZ ;  /* 0x0000000410027c24 */ /* 0x004fe2000f8e02ff */
[----:B------:R-:W-:Y:S01]  /*1ac0*/  LEA.HI.X R185, R10, UR7, R11, 0x2, P1 ;  /* 0x000000070ab97c11 */ /* 0x000fe200088f140b */
[----:B------:R-:W-:Y:S01]  /*1ad0*/  IMAD.WIDE.U32 R4, R16, UR28, R30 ;  /* 0x0000001c10047c25 */ /* 0x000fe2000f8e001e */
[----:B------:R-:W-:-:S03]  /*1ae0*/  ULDC.64 UR6, c[0x0][0x268] ;  /* 0x00009a0000067ab9 */ /* 0x000fc60000000a00 */
[----:B------:R-:W-:Y:S02]  /*1af0*/  IMAD R2, R17, UR28, R2 ;  /* 0x0000001c11027c24 */ /* 0x000fe4000f8e0202 */
[C---:B-----5:R-:W-:Y:S02]  /*1b00*/  IMAD R10, R20.reuse, UR27, RZ ;  /* 0x0000001b140a7c24 */ /* 0x060fe4000f8e02ff */
[----:B------:R-:W-:Y:S02]  /*1b10*/  IMAD.IADD R5, R5, 0x1, R2 ;  /* 0x0000000105057824 */ /* 0x000fe400078e0202 */
[----:B------:R-:W-:Y:S02]  /*1b20*/  IMAD R2, R21, UR18, R10 ;  /* 0x0000001215027c24 */ /* 0x000fe4000f8e020a */
[----:B------:R-:W-:-:S04]  /*1b30*/  IMAD.WIDE.U32 R10, R20, UR18, R30 ;  /* 0x00000012140a7c25 */ /* 0x000fc8000f8e001e */
[----:B------:R-:W-:-:S04]  /*1b40*/  IMAD.WIDE.U32 R4, R22, UR18, R4 ;  /* 0x0000001216047c25 */ /* 0x000fc8000f8e0004 */
[----:B------:R-:W-:Y:S02]  /*1b50*/  IMAD.IADD R11, R11, 0x1, R2 ;  /* 0x000000010b0b7824 */ /* 0x000fe400078e0202 */
[----:B------:R-:W-:Y:S02]  /*1b60*/  IMAD R2, R24, UR8, RZ ;  /* 0x0000000818027c24 */ /* 0x000fe4000f8e02ff */
[----:B------:R-:W-:Y:S02]  /*1b70*/  IMAD.IADD R5, R5, 0x1, R19 ;  /* 0x0000000105057824 */ /* 0x000fe400078e0213 */
[----:B------:R-:W-:Y:S01]  /*1b80*/  IMAD.U32 R14, RZ, RZ, UR10 ;  /* 0x0000000aff0e7e24 */ /* 0x000fe2000f8e00ff */
[----:B------:R-:W-:Y:S01]  /*1b90*/  ULDC.64 UR10, c[0x0][0x210] ;  /* 0x00008400000a7ab9 */ /* 0x000fe20000000a00 */
[----:B------:R-:W-:Y:S02]  /*1ba0*/  IMAD R20, R18, UR9, R2 ;  /* 0x0000000912147c24 */ /* 0x000fe4000f8e0202 */
[----:B------:R-:W-:-:S02]  /*1bb0*/  IMAD R2, R25, UR6, RZ ;  /* 0x0000000619027c24 */ /* 0x000fc4000f8e02ff */
[----:B------:R-:W-:Y:S01]  /*1bc0*/  IMAD.WIDE.U32 R4, R0, UR6, R4 ;  /* 0x0000000600047c25 */ /* 0x000fe2000f8e0004 */
[----:B------:R-:W-:-:S03]  /*1bd0*/  ULEA.HI UR6, UR32, UR32, URZ, 0x1 ;  /* 0x0000002020067291 */ /* 0x000fc6000f8f083f */
[----:B------:R-:W-:Y:S01]  /*1be0*/  IMAD.WIDE.U32 R14, R14, UR20, R8 ;  /* 0x000000140e0e7c25 */ /* 0x000fe2000f8e0008 */
[----:B------:R-:W-:-:S03]  /*1bf0*/  ULOP3.LUT UR6, UR6, 0xfffffffe, URZ, 0xc0, !UPT ;  /* 0xfffffffe06067892 */ /* 0x000fc6000f8ec03f */
[----:B------:R-:W-:Y:S01]  /*1c00*/  IMAD.WIDE.U32 R8, R18, UR8, R10 ;  /* 0x0000000812087c25 */ /* 0x000fe2000f8e000a */
[----:B------:R-:W-:Y:S01]  /*1c10*/  ULDC.64 UR8, c[0x0][0x428] ;  /* 0x00010a0000087ab9 */ /* 0x000fe20000000a00 */
[----:B------:R-:W-:Y:S01]  /*1c20*/  UIADD3 UR6, UR32, -UR6, URZ ;  /* 0x8000000620067290 */ /* 0x000fe2000fffe03f */
[----:B------:R-:W-:Y:S01]  /*1c30*/  LEA R222, P3, R14, UR10, 0x1 ;  /* 0x0000000a0ede7c11 */ /* 0x000fe2000f8608ff */
[----:B------:R-:W-:Y:S01]  /*1c40*/  IMAD R2, R0, UR7, R2 ;  /* 0x0000000700027c24 */ /* 0x000fe2000f8e0202 */
[----:B------:R-:W-:Y:S01]  /*1c50*/  UIMAD UR38, UR26, UR8, URZ ;  /* 0x000000081a2672a4 */ /* 0x000fe2000f8e023f */
[----:B------:R-:W-:Y:S01]  /*1c60*/  IMAD.IADD R9, R9, 0x1, R20 ;  /* 0x0000000109097824 */ /* 0x000fe200078e0214 */
[----:B------:R-:W-:Y:S01]  /*1c70*/  UISETP.NE.AND UP0, UPT, UR6, 0x1, UPT ;  /* 0x000000010600788c */ /* 0x000fe2000bf05270 */
[----:B------:R-:W-:Y:S01]  /*1c80*/  IMAD.U32 R10, RZ, RZ, UR8 ;  /* 0x00000008ff0a7e24 */ /* 0x000fe2000f8e00ff */
[----:B------:R-:W-:Y:S01]  /*1c90*/  UIMAD UR38, UR20, UR9, UR38 ;  /* 0x00000009142672a4 */ /* 0x000fe2000f8e0226 */
[----:B------:R-:W-:Y:S01]  /*1ca0*/  IMAD.IADD R5, R5, 0x1, R2 ;  /* 0x0000000105057824 */ /* 0x000fe200078e0202 */
[----:B------:R-:W-:Y:S01]  /*1cb0*/  ULDC.64 UR6, c[0x0][0x220] ;  /* 0x0000880000067ab9 */ /* 0x000fe20000000a00 */
[----:B------:R-:W-:Y:S01]  /*1cc0*/  IMAD R0, R28, R16, RZ ;  /* 0x000000101c007224 */ /* 0x000fe200078e02ff */
[----:B------:R-:W-:Y:S01]  /*1cd0*/  ULDC.64 UR8, c[0x0][0x3e0] ;  /* 0x0000f80000087ab9 */ /* 0x000fe20000000a00 */
[----:B------:R-:W-:Y:S01]  /*1ce0*/  IMAD.WIDE.U32 R10, R10, UR20, R8 ;  /* 0x000000140a0a7c25 */ /* 0x000fe2000f8e0008 */
[----:B------:R-:W-:Y:S01]  /*1cf0*/  PLOP3.LUT P0, PT, PT, PT, UP0, 0x80, 0x0 ;  /* 0x000000000000781c */ /* 0x000fe20003f0f008 */
[----:B------:R-:W-:-:S02]  /*1d00*/  UISETP.GE.AND UP0, UPT, UR33, 0x1, UPT ;  /* 0x000000012100788c */ /* 0x000fc4000bf06270 */
[C---:B------:R-:W-:Y:S01]  /*1d10*/  IMAD R0, R251.reuse, R17, R0 ;  /* 0x00000011fb007224 */ /* 0x040fe200078e0200 */
[----:B------:R-:W-:Y:S01]  /*1d20*/  LEA R220, P2, R10, UR8, 0x1 ;  /* 0x000000080adc7c11 */ /* 0x000fe2000f8408ff */
[----:B------:R-:W-:-:S04]  /*1d30*/  IMAD.WIDE.U32 R8, R251, R16, R4 ;  /* 0x00000010fb087225 */ /* 0x000fc800078e0004 */
[----:B------:R-:W-:Y:S01]  /*1d40*/  VIADD R5, R11, UR38 ;  /* 0x000000260b057c36 */ /* 0x000fe20008000000 */
[----:B------:R-:W-:Y:S01]  /*1d50*/  LEA R4, P1, R8, UR6, 0x1 ;  /* 0x0000000608047c11 */ /* 0x000fe2000f8208ff */
[----:B------:R-:W-:Y:S02]  /*1d60*/  VIADD R2, R15, UR37 ;  /* 0x000000250f027c36 */ /* 0x000fe40008000000 */
[----:B------:R-:W-:Y:S01]  /*1d70*/  VIADD R18, R246, 0x1800 ;  /* 0x00001800f6127836 */ /* 0x000fe20000000000 */
[----:B------:R-:W-:Y:S01]  /*1d80*/  LEA.HI.X R221, R10, UR9, R5, 0x1, P2 ;  /* 0x000000090add7c11 */ /* 0x000fe200090f0c05 */
[----:B------:R-:W-:Y:S01]  /*1d90*/  IMAD.IADD R0, R9, 0x1, R0 ;  /* 0x0000000109007824 */ /* 0x000fe200078e0200 */
[----:B------:R-:W-:Y:S01]  /*1da0*/  LEA.HI.X R223, R14, UR11, R2, 0x1, P3 ;  /* 0x0000000b0edf7c11 */ /* 0x000fe200098f0c02 */
[----:B------:R-:W-:Y:S01]  /*1db0*/  ULDC.64 UR8, c[0x0][0x478] ;  /* 0x00011e0000087ab9 */ /* 0x000fe20000000a00 */
[----:B------:R-:W-:Y:S01]  /*1dc0*/  SEL R2, R18, R246, !P0 ;  /* 0x000000f612027207 */ /* 0x000fe20004000000 */
[----:B------:R-:W-:Y:S01]  /*1dd0*/  UIMAD.WIDE UR8, UR34, 0x4, UR8 ;  /* 0x00000004220878a5 */ /* 0x000fe2000f8e0208 */
[----:B------:R-:W-:Y:S01]  /*1de0*/  LEA.HI.X R5, R8, UR7, R0, 0x1, P1 ;  /* 0x0000000708057c11 */ /* 0x000fe200088f0c00 */
[----:B------:R-:W-:Y:S01]  /*1df0*/  ULDC.64 UR6, c[0x0][0x2b0] ;  /* 0x0000ac0000067ab9 */ /* 0x000fe20000000a00 */
[----:B------:R-:W-:Y:S01]  /*1e00*/  LEA R0, R246, UR5, 0x1 ;  /* 0x00000005f6007c11 */ /* 0x000fe2000f8e08ff */
[----:B------:R-:W-:Y:S01]  /*1e10*/  UIMAD.WIDE UR6, UR35, 0x4, UR6 ;  /* 0x00000004230678a5 */ /* 0x000fe2000f8e0206 */
[----:B------:R-:W-:-:S02]  /*1e20*/  LEA R2, R2, UR5, 0x1 ;  /* 0x0000000502027c11 */ /* 0x000fc4000f8e08ff */
[C---:B------:R-:W-:Y:S01]  /*1e30*/  LEA R8, P1, R16.reuse, R4, 0x7 ;  /* 0x0000000410087211 */ /* 0x040fe200078238ff */
[----:B------:R-:W-:Y:S01]  /*1e40*/  @!PT LDS RZ, [RZ] ;  /* 0x00000000fffff984 */ /* 0x000fe20000000800 */
[----:B------:R-:W-:Y:S01]  /*1e50*/  @!PT LDS RZ, [RZ] ;  /* 0x00000000fffff984 */ /* 0x000fe20000000800 */
[----:B------:R-:W-:Y:S01]  /*1e60*/  @!PT LDS RZ, [RZ] ;  /* 0x00000000fffff984 */ /* 0x000fe20000000800 */
[----:B------:R-:W-:Y:S03]  /*1e70*/  LDGSTS.E.BYPASS.LTC128B.128 [R0+0x6000], desc[UR22][R220.64] ;  /* 0x06000000dc007fae */ /* 0x000fe6000b901d56 */
[----:B------:R-:W-:Y:S01]  /*1e80*/  LEA.HI.X R9, R16, R5, R17, 0x7, P1 ;  /* 0x0000000510097211 */ /* 0x000fe200008f3c11 */
[----:B------:R-:W-:Y:S01]  /*1e90*/  LDGSTS.E.BYPASS.LTC128B.128 [R0+0x7000], desc[UR22][R220.64+0x40] ;  /* 0x07000040dc007fae */ /* 0x000fe2000b901d56 */
[----:B------:R-:W-:-:S03]  /*1ea0*/  PLOP3.LUT P1, PT, PT, PT, UP0, 0x80, 0x0 ;  /* 0x000000000000781c */ /* 0x000fc60003f2f008 */
[----:B------:R-:W-:Y:S04]  /*1eb0*/  LDGSTS.E.BYPASS.LTC128B.128 [R0+0x8000], desc[UR22][R220.64+0x80] ;  /* 0x08000080dc007fae */ /* 0x000fe8000b901d56 */
[----:B------:R-:W-:Y:S04]  /*1ec0*/  LDGSTS.E.BYPASS.LTC128B.128 [R2], desc[UR22][R222.64] ;  /* 0x00000000de027fae */ /* 0x000fe8000b901d56 */
[----:B------:R-:W-:Y:S04]  /*1ed0*/  LDGSTS.E.BYPASS.LTC128B.128 [R2+0x1000], desc[UR22][R222.64+0x40] ;  /* 0x01000040de027fae */ /* 0x000fe8000b901d56 */
        /* <DEDUP_REMOVED lines=14> */
[----:B--2---:R-:W-:-:S05]  /*1fc0*/  IMAD.SHL.U32 R4, R252, 0x4, RZ ;  /* 0x00000004fc047824 */ /* 0x004fca00078e00ff */
[----:B------:R-:W-:Y:S02]  /*1fd0*/  IADD3 R4, P2, R4, UR6, RZ ;  /* 0x0000000604047c10 */ /* 0x000fe4000ff5e0ff */
[----:B---3--:R-:W-:-:S04]  /*1fe0*/  SHF.R.S32.HI R0, RZ, 0x1f, R252 ;  /* 0x0000001fff007819 */ /* 0x008fc800000114fc */
[----:B------:R-:W-:-:S04]  /*1ff0*/  SHF.L.U64.HI R5, R252, 0x2, R0 ;  /* 0x00000002fc057819 */ /* 0x000fc80000010200 */
[----:B------:R-:W-:Y:S01]  /*2000*/  IADD3.X R5, R5, UR7, RZ, P2, !PT ;  /* 0x0000000705057c10 */ /* 0x000fe200097fe4ff */
[----:B-1----:R-:W-:Y:S06]  /*2010*/  @!P1 BRA `(.L_x_1016) ;  /* 0x0000003800b09947 */ /* 0x002fec0003800000 */
[----:B------:R1:W5:Y:S04]  /*2020*/  LDG.E R243, desc[UR22][R4.64] ;  /* 0x0000001604f37981 */ /* 0x000368000c1e1900 */
[----:B------:R1:W5:Y:S04]  /*2030*/  LDG.E R242, desc[UR22][R4.64+0x20] ;  /* 0x0000201604f27981 */ /* 0x000368000c1e1900 */
[----:B------:R1:W5:Y:S04]  /*2040*/  LDG.E R241, desc[UR22][R4.64+0x80] ;  /* 0x0000801604f17981 */ /* 0x000368000c1e1900 */
[----:B------:R1:W5:Y:S01]  /*2050*/  LDG.E R240, desc[UR22][R4.64+0xa0] ;  /* 0x0000a01604f07981 */ /* 0x000362000c1e1900 */
[----:B------:R-:W-:Y:S01]  /*2060*/  USHF.L.U32 UR35, UR29, 0x4, URZ ;  /* 0x000000041d237899 */ /* 0x000fe2000800063f */
[----:B------:R-:W-:Y:S01]  /*2070*/  IMAD.MOV.U32 R225, RZ, RZ, R2 ;  /* 0x000000ffffe17224 */ /* 0x000fe200078e0002 */
[----:B------:R-:W-:Y:S01]  /*2080*/  USHF.L.U32 UR36, UR29, 0x3, URZ ;  /* 0x000000031d247899 */ /* 0x000fe2000800063f */
[----:B------:R-:W-:Y:S01]  /*2090*/  SHF.L.U64.HI R247, R252, 0x2, R0 ;  /* 0x00000002fcf77819 */ /* 0x000fe20000010200 */
[----:B------:R-:W-:Y:S01]  /*20a0*/  UIADD3 UR47, UR35, 0x20, URZ ;  /* 0x00000020232f7890 */ /* 0x000fe2000fffe03f */
[----:B------:R-:W-:Y:S01]  /*20b0*/  VIADD R2, R181, 0x1800 ;  /* 0x00001800b5027836 */ /* 0x000fe20000000000 */
[----:B------:R-:W-:Y:S01]  /*20c0*/  UIADD3 UR44, UR35, 0x40, URZ ;  /* 0x00000040232c7890 */ /* 0x000fe2000fffe03f */
[----:B------:R-:W-:Y:S01]  /*20d0*/  IADD3 R0, R182, 0x1800, RZ ;  /* 0x00001800b6007810 */ /* 0x000fe20007ffe0ff */
[----:B------:R-:W-:Y:S01]  /*20e0*/  UIADD3 UR46, UR36, UR47, URZ ;  /* 0x0000002f242e7290 */ /* 0x000fe2000fffe03f */
[----:B------:R-:W-:Y:S01]  /*20f0*/  IMAD.SHL.U32 R248, R252, 0x4, RZ ;  /* 0x00000004fcf87824 */ /* 0x000fe200078e00ff */
[----:B------:R-:W-:Y:S01]  /*2100*/  UIADD3 UR43, UR36, UR44, URZ ;  /* 0x0000002c242b7290 */ /* 0x000fe2000fffe03f */
[----:B------:R-:W-:Y:S01]  /*2110*/  SEL R2, R2, R181, !P0 ;  /* 0x000000b502027207 */ /* 0x000fe20004000000 */
[----:B------:R-:W-:Y:S01]  /*2120*/  UIADD3 UR45, UR36, UR46, URZ ;  /* 0x0000002e242d7290 */ /* 0x000fe2000fffe03f */
[----:B------:R-:W-:Y:S01]  /*2130*/  SEL R0, R0, R182, !P0 ;  /* 0x000000b600007207 */ /* 0x000fe20004000000 */
[----:B------:R-:W-:Y:S01]  /*2140*/  UIADD3 UR42, UR36, UR43, URZ ;  /* 0x0000002b242a7290 */ /* 0x000fe2000fffe03f */
[----:B------:R-:W-:Y:S01]  /*2150*/  MOV R127, RZ ;  /* 0x000000ff007f7202 */ /* 0x000fe20000000f00 */
[----:B------:R-:W-:-:S02]  /*2160*/  UIADD3 UR39, UR36, UR45, URZ ;  /* 0x0000002d24277290 */ /* 0x000fc4000fffe03f */
[----:B------:R-:W-:Y:S02]  /*2170*/  UIADD3 UR41, UR36, UR42, URZ ;  /* 0x0000002a24297290 */ /* 0x000fe4000fffe03f */
[----:B------:R-:W-:Y:S02]  /*2180*/  UIADD3 UR38, UR36, UR39, URZ ;  /* 0x0000002724267290 */ /* 0x000fe4000fffe03f */
[----:B------:R-:W-:Y:S02]  /*2190*/  UIADD3 UR40, UR36, UR41, URZ ;  /* 0x0000002924287290 */ /* 0x000fe4000fffe03f */
[----:B------:R-:W-:Y:S02]  /*21a0*/  UIMAD UR34, UR29, 0x18, URZ ;  /* 0x000000181d2278a4 */ /* 0x000fe4000f8e023f */
[----:B------:R-:W-:Y:S02]  /*21b0*/  USHF.L.U32 UR33, UR29, 0x5, URZ ;  /* 0x000000051d217899 */ /* 0x000fe4000800063f */
[----:B------:R-:W-:-:S02]  /*21c0*/  UIMAD UR11, UR29, 0x28, URZ ;  /* 0x000000281d0b78a4 */ /* 0x000fc4000f8e023f */
[----:B------:R-:W-:Y:S02]  /*21d0*/  UIMAD UR10, UR29, 0x30, URZ ;  /* 0x000000301d0a78a4 */ /* 0x000fe4000f8e023f */
[----:B------:R-:W-:Y:S01]  /*21e0*/  UIMAD UR52, UR29, 0x38, URZ ;  /* 0x000000381d3478a4 */ /* 0x000fe2000f8e023f */
[----:B------:R-:W-:Y:S01]  /*21f0*/  ULDC UR49, c[0x0][0x270] ;  /* 0x00009c0000317ab9 */ /* 0x000fe20000000800 */
[----:B------:R-:W-:Y:S02]  /*2200*/  UIADD3 UR37, UR36, UR38, URZ ;  /* 0x0000002624257290 */ /* 0x000fe4000fffe03f */
[----:B------:R-:W-:Y:S01]  /*2210*/  UIADD3 UR29, UR36, UR40, URZ ;  /* 0x00000028241d7290 */ /* 0x000fe2000fffe03f */
[----:B------:R-:W-:Y:S01]  /*2220*/  LEA R172, R2, UR5, 0x1 ;  /* 0x0000000502ac7c11 */ /* 0x000fe2000f8e08ff */
[----:B------:R-:W-:Y:S01]  /*2230*/  ULDC UR51, c[0x0][0x39c] ;  /* 0x0000e70000337ab9 */ /* 0x000fe20000000800 */
[----:B------:R-:W-:Y:S01]  /*2240*/  LEA R175, R0, UR5, 0x1 ;  /* 0x0000000500af7c11 */ /* 0x000fe2000f8e08ff */
[----:B-1----:R-:W-:-:S08]  /*2250*/  ULDC UR50, c[0x0][0x2ec] ;  /* 0x0000bb0000327ab9 */ /* 0x002fd00000000800 */
.L_x_1019:
[----:B------:R-:W0:Y:S01]  /*2260*/  LDGDEPBAR ;  /* 0x00000000000079af */ /* 0x000e220000000000 */
[----:B------:R-:W-:Y:S01]  /*2270*/  IADD3 R0, R180, R175, RZ ;  /* 0x000000afb4007210 */ /* 0x000fe20007ffe0ff */
[----:B-----5:R-:W-:Y:S01]  /*2280*/  FMUL.FTZ R2, R241, 1.4426950216293334961 ;  /* 0x3fb8aa3bf1027820 */ /* 0x020fe20000410000 */
[----:B------:R-:W-:Y:S01]  /*2290*/  FSETP.NEU.FTZ.AND P0, PT, R243, -INF , PT ;  /* 0xff800000f300780b */ /* 0x000fe20003f1d000 */
[----:B------:R-:W-:Y:S06]  /*22a0*/  UISETP.GE.AND UP2, UPT, UR32, 0x1, UPT ;  /* 0x000000012000788c */ /* 0x000fec000bf46270 */
        /* <DEDUP_REMOVED lines=89> */
[----:B------:R-:W4:Y:S01]  /*2840*/  MUFU.TANH R239, R6 ;  /* 0x0000000600ef7308 */ /* 0x000f220000002400 */
[----:B--2---:R-:W-:Y:S05]  /*2850*/  FMUL.FTZ R9, R243, 1.4426950216293334961 ;  /* 0x3fb8aa3bf3097820 */ /* 0x004fea0000410000 */
[----:B------:R-:W-:Y:S04]  /*2860*/  FSEL R9, R9, RZ, P0 ;  /* 0x000000ff09097208 */ /* 0x000fe80000000000 */
[----:B------:R2:W-:Y:S01]  /*2870*/  MUFU.TANH R238, R7 ;  /* 0x0000000700ee7308 */ /* 0x0005e20000002400 */
[----:B------:R-:W-:Y:S01]  /*2880*/  FSETP.NEU.FTZ.AND P0, PT, R242, -INF , PT ;  /* 0xff800000f200780b */ /* 0x000fe20003f1d000 */
[--C-:B-1----:R-:W-:Y:S08]  /*2890*/  FFMA.FTZ R0, R233, UR50, -R9.reuse ;  /* 0x00000032e9007c23 */ /* 0x102ff00008010809 */
[----:B------:R3:W-:Y:S10]  /*28a0*/  MUFU.EX2 R167, R0 ;  /* 0x0000000000a77308 */ /* 0x0007f40000000800 */
[----:B------:R1:W-:Y:S01]  /*28b0*/  MUFU.TANH R208, R8 ;  /* 0x0000000800d07308 */ /* 0x0003e20000002400 */
[----:B--2---:R-:W2:Y:S09]  /*28c0*/  LDSM.16.M88.4 R4, [R174+0xd400] ;  /* 0x00d40000ae04783b */ /* 0x004eb20000000200 */
[----:B------:R-:W2:Y:S01]  /*28d0*/  MUFU.TANH R203, R12 ;  /* 0x0000000c00cb7308 */ /* 0x000ea20000002400 */
[--C-:B---3--:R-:W-:Y:S09]  /*28e0*/  FFMA.FTZ R0, R232, UR50, -R9.reuse ;  /* 0x00000032e8007c23 */ /* 0x108ff20008010809 */
[----:B------:R4:W3:Y:S01]  /*28f0*/  MUFU.EX2 R166, R0 ;  /* 0x0000000000a67308 */ /* 0x0008e20000000800 */
[----:B-1----:R-:W-:Y:S05]  /*2900*/  FMUL.FTZ R8, R242, 1.4426950216293334961 ;  /* 0x3fb8aa3bf2087820 */ /* 0x002fea0000410000 */
[----:B------:R-:W-:Y:S04]  /*2910*/  FSEL R8, R8, RZ, P0 ;  /* 0x000000ff08087208 */ /* 0x000fe80000000000 */
[----:B------:R-:W1:Y:S01]  /*2920*/  MUFU.TANH R202, R13 ;  /* 0x0000000d00ca7308 */ /* 0x000e620000002400 */
[----:B------:R-:W-:Y:S04]  /*2930*/  FSETP.NEU.FTZ.AND P0, PT, R241, -INF , PT ;  /* 0xff800000f100780b */ /* 0x000fe80003f1d000 */
[----:B------:R-:W-:Y:S02]  /*2940*/  FSEL R2, R2, RZ, P0 ;  /* 0x000000ff02027208 */ /* 0x000fe40000000000 */
[----:B------:R-:W-:Y:S03]  /*2950*/  FSETP.NEU.FTZ.AND P0, PT, R240, -INF , PT ;  /* 0xff800000f000780b */ /* 0x000fe60003f1d000 */
[----:B------:R-:W1:Y:S01]  /*2960*/  MUFU.TANH R212, R14 ;  /* 0x0000000e00d47308 */ /* 0x000e620000002400 */
[----:B----4-:R-:W-:Y:S09]  /*2970*/  FFMA.FTZ R0, R239, UR50, -R8 ;  /* 0x00000032ef007c23 */ /* 0x010ff20008010808 */
[----:B------:R4:W-:Y:S01]  /*2980*/  MUFU.EX2 R183, R0 ;  /* 0x0000000000b77308 */ /* 0x0009e20000000800 */
[-C--:B--2---:R-:W-:Y:S06]  /*2990*/  HMMA.16816.F32.BF16 R20, R156, R4.reuse, R20 ;  /* 0x000000049c14723c */ /* 0x084fec0000041814 */
[C---:B------:R-:W-:Y:S03]  /*29a0*/  HMMA.16816.F32.BF16 R24, R136.reuse, R4, R24 ;  /* 0x000000048818723c */ /* 0x040fe60000041818 */
[----:B------:R-:W2:Y:S03]  /*29b0*/  MUFU.TANH R211, R15 ;  /* 0x0000000f00d37308 */ /* 0x000ea60000002400 */
[-C--:B------:R-:W-:Y:S07]  /*29c0*/  HMMA.16816.F32.BF16 R28, R136, R6.reuse, R28 ;  /* 0x00000006881c723c */ /* 0x080fee000004181c */
[----:B------:R-:W2:Y:S01]  /*29d0*/  MUFU.TANH R231, R16 ;  /* 0x0000001000e77308 */ /* 0x000ea20000002400 */
[----:B------:R-:W-:Y:S03]  /*29e0*/  FFMA.FTZ R4, R203, UR50, -R2 ;  /* 0x00000032cb047c23 */ /* 0x000fe60008010802 */
[----:B---3--:R-:W-:Y:S01]  /*29f0*/  F2FP.BF16.F32.PACK_AB R5, R166, R167 ;  /* 0x000000a7a605723e */ /* 0x008fe200000010ff */
[----:B------:R-:W-:Y:S05]  /*2a00*/  HMMA.16816.F32.BF16 R32, R156, R6, R32 ;  /* 0x000000069c20723c */ /* 0x000fea0000041820 */
[----:B------:R1:W-:Y:S01]  /*2a10*/  MUFU.EX2 R192, R4 ;  /* 0x0000000400c07308 */ /* 0x0003e20000000800 */
[----:B----4-:R-:W-:Y:S01]  /*2a20*/  FFMA.FTZ R0, R238, UR50, -R8 ;  /* 0x00000032ee007c23 */ /* 0x010fe20008010808 */
[----:B------:R3:W-:Y:S01]  /*2a30*/  STS [R218+0x19000], R5 ;  /* 0x01900005da007388 */ /* 0x0007e20000000800 */
[----:B------:R-:W-:Y:S03]  /*2a40*/  FMUL.FTZ R20, R20, UR51 ;  /* 0x0000003314147c20 */ /* 0x000fe60008410000 */
[----:B------:R-:W-:Y:S01]  /*2a50*/  FMUL.FTZ R21, R21, UR51 ;  /* 0x0000003315157c20 */ /* 0x000fe20008410000 */
[----:B------:R-:W-:Y:S03]  /*2a60*/  FMUL.FTZ R22, R22, UR51 ;  /* 0x0000003316167c20 */ /* 0x000fe60008410000 */
[----:B------:R4:W-:Y:S01]  /*2a70*/  MUFU.EX2 R186, R0 ;  /* 0x0000000000ba7308 */ /* 0x0009e20000000800 */
[----:B------:R-:W-:Y:S01]  /*2a80*/  FMUL.FTZ R23, R23, UR51 ;  /* 0x0000003317177c20 */ /* 0x000fe20008410000 */
[----:B------:R-:W-:Y:S01]  /*2a90*/  FMUL.FTZ R24, R24, UR51 ;  /* 0x0000003318187c20 */ /* 0x000fe20008410000 */
[----:B------:R-:W-:Y:S01]  /*2aa0*/  FMUL.FTZ R25, R25, UR51 ;  /* 0x0000003319197c20 */ /* 0x000fe20008410000 */
[----:B------:R-:W-:Y:S01]  /*2ab0*/  FMUL.FTZ R26, R26, UR51 ;  /* 0x000000331a1a7c20 */ /* 0x000fe20008410000 */
[----:B------:R-:W-:Y:S01]  /*2ac0*/  FMUL.FTZ R28, R28, UR51 ;  /* 0x000000331c1c7c20 */ /* 0x000fe20008410000 */
[----:B------:R-:W-:Y:S01]  /*2ad0*/  FMUL.FTZ R29, R29, UR51 ;  /* 0x000000331d1d7c20 */ /* 0x000fe20008410000 */
[----:B------:R-:W-:Y:S03]  /*2ae0*/  FMUL.FTZ R30, R30, UR51 ;  /* 0x000000331e1e7c20 */ /* 0x000fe60008410000 */
[----:B------:R-:W3:Y:S01]  /*2af0*/  MUFU.TANH R230, R17 ;  /* 0x0000001100e67308 */ /* 0x000ee20000002400 */
[----:B-1----:R-:W-:Y:S01]  /*2b00*/  FFMA.FTZ R4, R202, UR50, -R2 ;  /* 0x00000032ca047c23 */ /* 0x002fe20008010802 */
[----:B------:R-:W-:Y:S01]  /*2b10*/  FMUL.FTZ R31, R31, UR51 ;  /* 0x000000331f1f7c20 */ /* 0x000fe20008410000 */
[----:B------:R-:W-:Y:S01]  /*2b20*/  FMUL.FTZ R27, R27, UR51 ;  /* 0x000000331b1b7c20 */ /* 0x000fe20008410000 */
[----:B------:R-:W-:Y:S01]  /*2b30*/  FMUL.FTZ R32, R32, UR51 ;  /* 0x0000003320207c20 */ /* 0x000fe20008410000 */
[----:B------:R-:W-:Y:S01]  /*2b40*/  FMUL.FTZ R34, R34, UR51 ;  /* 0x0000003322227c20 */ /* 0x000fe20008410000 */
[----:B------:R-:W-:Y:S01]  /*2b50*/  FMUL.FTZ R33, R33, UR51 ;  /* 0x0000003321217c20 */ /* 0x000fe20008410000 */
[----:B------:R-:W-:Y:S03]  /*2b60*/  FMUL.FTZ R35, R35, UR51 ;  /* 0x0000003323237c20 */ /* 0x000fe60008410000 */
[----:B------:R1:W-:Y:S01]  /*2b70*/  MUFU.EX2 R191, R4 ;  /* 0x0000000400bf7308 */ /* 0x0003e20000000800 */
[----:B----4-:R-:W-:Y:S05]  /*2b80*/  FMUL.FTZ R0, R240, 1.4426950216293334961 ;  /* 0x3fb8aa3bf0007820 */ /* 0x010fea0000410000 */
[----:B------:R-:W-:Y:S04]  /*2b90*/  FSEL R0, R0, RZ, P0 ;  /* 0x000000ff00007208 */ /* 0x000fe80000000000 */
[----:B------:R-:W4:Y:S01]  /*2ba0*/  MUFU.TANH R237, R18 ;  /* 0x0000001200ed7308 */ /* 0x000f220000002400 */
[----:B------:R-:W-:Y:S04]  /*2bb0*/  IADD3 R152, P0, R248, UR8, RZ ;  /* 0x00000008f8987c10 */ /* 0x000fe8000ff1e0ff */
[----:B------:R-:W-:Y:S05]  /*2bc0*/  IADD3.X R153, R247, UR9, RZ, P0, !PT ;  /* 0x00000009f7997c10 */ /* 0x000fea00087fe4ff */
[----:B------:R-:W4:Y:S01]  /*2bd0*/  MUFU.TANH R236, R19 ;  /* 0x0000001300ec7308 */ /* 0x000f220000002400 */
[--C-:B-1----:R-:W-:Y:S01]  /*2be0*/  FFMA.FTZ R4, R212, UR50, -R0.reuse ;  /* 0x00000032d4047c23 */ /* 0x102fe20008010800 */
[----:B------:R-:W4:Y:S04]  /*2bf0*/  LDG.E R151, desc[UR22][R152.64] ;  /* 0x0000001698977981 */ /* 0x000f28000c1e1900 */
[----:B------:R-:W4:Y:S04]  /*2c00*/  LDG.E R150, desc[UR22][R152.64+0x20] ;  /* 0x0000201698967981 */ /* 0x000f28000c1e1900 */
[----:B------:R2:W-:Y:S01]  /*2c10*/  MUFU.EX2 R205, R4 ;  /* 0x0000000400cd7308 */ /* 0x0005e20000000800 */
[----:B------:R1:W5:Y:S04]  /*2c20*/  LDG.E R149, desc[UR22][R152.64+0x80] ;  /* 0x0000801698957981 */ /* 0x000368000c1e1900 */
[----:B------:R1:W5:Y:S05]  /*2c30*/  LDG.E R148, desc[UR22][R152.64+0xa0] ;  /* 0x0000a01698947981 */ /* 0x00036a000c1e1900 */
[----:B------:R-:W1:Y:S10]  /*2c40*/  MUFU.TANH R228, R20 ;  /* 0x0000001400e47308 */ /* 0x000e740000002400 */
[----:B------:R-:W-:Y:S01]  /*2c50*/  MUFU.TANH R229, R21 ;  /* 0x0000001500e57308 */ /* 0x000fe20000002400 */
[----:B--2---:R-:W-:Y:S09]  /*2c60*/  FFMA.FTZ R4, R211, UR50, -R0 ;  /* 0x00000032d3047c23 */ /* 0x004ff20008010800 */
[----:B------:R2:W-:Y:S10]  /*2c70*/  MUFU.EX2 R204, R4 ;  /* 0x0000000400cc7308 */ /* 0x0005f40000000800 */
[----:B------:R-:W-:Y:S10]  /*2c80*/  MUFU.TANH R235, R22 ;  /* 0x0000001600eb7308 */ /* 0x000ff40000002400 */
[----:B------:R-:W-:Y:S01]  /*2c90*/  MUFU.TANH R234, R23 ;  /* 0x0000001700ea7308 */ /* 0x000fe20000002400 */
[--C-:B--2---:R-:W-:Y:S09]  /*2ca0*/  FFMA.FTZ R4, R231, UR50, -R9.reuse ;  /* 0x00000032e7047c23 */ /* 0x104ff20008010809 */
[----:B------:R3:W-:Y:S10]  /*2cb0*/  MUFU.EX2 R161, R4 ;  /* 0x0000000400a17308 */ /* 0x0007f40000000800 */
[----:B------:R-:W-:Y:S10]  /*2cc0*/  MUFU.TANH R194, R24 ;  /* 0x0000001800c27308 */ /* 0x000ff40000002400 */
[----:B------:R-:W-:Y:S01]  /*2cd0*/  MUFU.TANH R193, R25 ;  /* 0x0000001900c17308 */ /* 0x000fe20000002400 */
[--C-:B---3--:R-:W-:Y:S09]  /*2ce0*/  FFMA.FTZ R4, R230, UR50, -R9.reuse ;  /* 0x00000032e6047c23 */ /* 0x108ff20008010809 */
[----:B------:R4:W-:Y:S10]  /*2cf0*/  MUFU.EX2 R160, R4 ;  /* 0x0000000400a07308 */ /* 0x0009f40000000800 */
[----:B------:R-:W-:Y:S10]  /*2d00*/  MUFU.TANH R206, R26 ;  /* 0x0000001a00ce7308 */ /* 0x000ff40000002400 */
[----:B------:R-:W-:Y:S01]  /*2d10*/  MUFU.TANH R201, R27 ;  /* 0x0000001b00c97308 */ /* 0x000fe20000002400 */
[--C-:B----4-:R-:W-:Y:S09]  /*2d20*/  FFMA.FTZ R4, R237, UR50, -R8.reuse ;  /* 0x00000032ed047c23 */ /* 0x110ff20008010808 */
[----:B------:R2:W-:Y:S10]  /*2d30*/  MUFU.EX2 R165, R4 ;  /* 0x0000000400a57308 */ /* 0x0005f40000000800 */
[----:B------:R3:W-:Y:S10]  /*2d40*/  MUFU.TANH R214, R10 ;  /* 0x0000000a00d67308 */ /* 0x0007f40000002400 */
[----:B------:R-:W-:Y:S01]  /*2d50*/  MUFU.TANH R187, R28 ;  /* 0x0000001c00bb7308 */ /* 0x000fe20000002400 */
[----:B--2---:R-:W-:Y:S09]  /*2d60*/  FFMA.FTZ R4, R236, UR50, -R8 ;  /* 0x00000032ec047c23 */ /* 0x004ff20008010808 */
[----:B------:R1:W2:Y:S01]  /*2d70*/  MUFU.EX2 R164, R4 ;  /* 0x0000000400a47308 */ /* 0x0002a20000000800 */
[--C-:B---3--:R-:W-:Y:S09]  /*2d80*/  FFMA.FTZ R10, R208, UR50, -R2.reuse ;  /* 0x00000032d00a7c23 */ /* 0x108ff20008010802 */
[----:B------:R3:W-:Y:S10]  /*2d90*/  MUFU.EX2 R198, R10 ;  /* 0x0000000a00c67308 */ /* 0x0007f40000000800 */
[----:B------:R-:W-:Y:S01]  /*2da0*/  MUFU.TANH R190, R29 ;  /* 0x0000001d00be7308 */ /* 0x000fe20000002400 */
[--C-:B-1----:R-:W-:Y:S01]  /*2db0*/  FFMA.FTZ R4, R228, UR50, -R9.reuse ;  /* 0x00000032e4047c23 */ /* 0x102fe20008010809 */
[----:B--2---:R-:W-:Y:S08]  /*2dc0*/  F2FP.BF16.F32.PACK_AB R5, R164, R165 ;  /* 0x000000a5a405723e */ /* 0x004ff000000010ff */
[----:B------:R1:W-:Y:S01]  /*2dd0*/  MUFU.EX2 R156, R4 ;  /* 0x00000004009c7308 */ /* 0x0003e20000000800 */
[----:B---3--:R-:W-:Y:S09]  /*2de0*/  FFMA.FTZ R10, R207, UR50, -R2 ;  /* 0x00000032cf0a7c23 */ /* 0x008ff20008010802 */
[----:B------:R-:W-:Y:S10]  /*2df0*/  MUFU.TANH R219, R32 ;  /* 0x0000002000db7308 */ /* 0x000ff40000002400 */
[----:B------:R-:W-:Y:S01]  /*2e00*/  MUFU.TANH R227, R34 ;  /* 0x0000002200e37308 */ /* 0x000fe20000002400 */
[--C-:B-1----:R-:W-:Y:S09]  /*2e10*/  FFMA.FTZ R4, R229, UR50, -R9.reuse ;  /* 0x00000032e5047c23 */ /* 0x102ff20008010809 */
[----:B------:R1:W-:Y:S10]  /*2e20*/  MUFU.EX2 R157, R4 ;  /* 0x00000004009d7308 */ /* 0x0003f40000000800 */
[----:B------:R2:W-:Y:S10]  /*2e30*/  MUFU.EX2 R197, R10 ;  /* 0x0000000a00c57308 */ /* 0x0005f40000000800 */
[----:B------:R-:W3:Y:S01]  /*2e40*/  MUFU.TANH R199, R30 ;  /* 0x0000001e00c77308 */ /* 0x000ee20000002400 */
[----:B-1----:R-:W-:Y:S09]  /*2e50*/  FFMA.FTZ R4, R235, UR50, -R8 ;  /* 0x00000032eb047c23 */ /* 0x002ff20008010808 */
[----:B------:R1:W-:Y:S01]  /*2e60*/  MUFU.EX2 R162, R4 ;  /* 0x0000000400a27308 */ /* 0x0003e20000000800 */
[--C-:B--2---:R-:W-:Y:S09]  /*2e70*/  FFMA.FTZ R10, R214, UR50, -R0.reuse ;  /* 0x00000032d60a7c23 */ /* 0x104ff20008010800 */
[----:B------:R-:W-:Y:S01]  /*2e80*/  MUFU.EX2 R210, R10 ;  /* 0x0000000a00d27308 */ /* 0x000fe20000000800 */
[----:B---3--:R-:W-:Y:S09]  /*2e90*/  FFMA.FTZ R6, R199, UR50, -R0 ;  /* 0x00000032c7067c23 */ /* 0x008ff20008010800 */
[----:B------:R-:W2:Y:S01]  /*2ea0*/  MUFU.TANH R213, R11 ;  /* 0x0000000b00d57308 */ /* 0x000ea20000002400 */
[----:B-1----:R-:W-:Y:S09]  /*2eb0*/  FFMA.FTZ R4, R234, UR50, -R8 ;  /* 0x00000032ea047c23 */ /* 0x002ff20008010808 */
[----:B------:R1:W-:Y:S10]  /*2ec0*/  MUFU.EX2 R163, R4 ;  /* 0x0000000400a37308 */ /* 0x0003f40000000800 */
[----:B------:R3:W-:Y:S01]  /*2ed0*/  MUFU.EX2 R189, R6 ;  /* 0x0000000600bd7308 */ /* 0x0007e20000000800 */
[----:B--2---:R-:W-:Y:S09]  /*2ee0*/  FFMA.FTZ R10, R213, UR50, -R0 ;  /* 0x00000032d50a7c23 */ /* 0x004ff20008010800 */
[----:B------:R-:W-:Y:S01]  /*2ef0*/  MUFU.EX2 R209, R10 ;  /* 0x0000000a00d17308 */ /* 0x000fe20000000800 */
[--C-:B-1----:R-:W-:Y:S09]  /*2f00*/  FFMA.FTZ R4, R194, UR50, -R2.reuse ;  /* 0x00000032c2047c23 */ /* 0x102ff20008010802 */
[----:B------:R1:W-:Y:S01]  /*2f10*/  MUFU.EX2 R171, R4 ;  /* 0x0000000400ab7308 */ /* 0x0003e20000000800 */
[----:B---3--:R-:W-:Y:S09]  /*2f20*/  F2FP.BF16.F32.PACK_AB R6, R197, R198 ;  /* 0x000000c6c506723e */ /* 0x008ff200000010ff */
[----:B------:R-:W-:Y:S10]  /*2f30*/  MUFU.TANH R224, R33 ;  /* 0x0000002100e07308 */ /* 0x000ff40000002400 */
[----:B------:R-:W2:Y:S01]  /*2f40*/  MUFU.TANH R200, R31 ;  /* 0x0000001f00c87308 */ /* 0x000ea20000002400 */
[----:B-1----:R-:W-:Y:S09]  /*2f50*/  FFMA.FTZ R4, R193, UR50, -R2 ;  /* 0x00000032c1047c23 */ /* 0x002ff20008010802 */
[----:B------:R1:W-:Y:S10]  /*2f60*/  MUFU.EX2 R170, R4 ;  /* 0x0000000400aa7308 */ /* 0x0003f40000000800 */
[----:B------:R-:W3:Y:S01]  /*2f70*/  MUFU.TANH R226, R35 ;  /* 0x0000002300e27308 */ /* 0x000ee20000002400 */
[--C-:B-1----:R-:W-:Y:S09]  /*2f80*/  FFMA.FTZ R4, R206, UR50, -R0.reuse ;  /* 0x00000032ce047c23 */ /* 0x102ff20008010800 */
[----:B------:R1:W-:Y:S02]  /*2f90*/  MUFU.EX2 R196, R4 ;  /* 0x0000000400c47308 */ /* 0x0003e40000000800 */
[--C-:B-1----:R-:W-:Y:S01]  /*2fa0*/  FFMA.FTZ R4, R201, UR50, -R0.reuse ;  /* 0x00000032c9047c23 */ /* 0x102fe20008010800 */
[----:B--2---:R-:W-:Y:S07]  /*2fb0*/  FFMA.FTZ R0, R200, UR50, -R0 ;  /* 0x00000032c8007c23 */ /* 0x004fee0008010800 */
        /* <DEDUP_REMOVED lines=8> */
[--C-:B--2---:R-:W-:Y:S03]  /*3040*/  FFMA.FTZ R2, R219, UR50, -R9.reuse ;  /* 0x00000032db027c23 */ /* 0x104fe60008010809 */
[----:B------:R2:W-:Y:S01]  /*3050*/  STS [R217+0x19400], R5 ;  /* 0x01940005d9007388 */ /* 0x0005e20000000800 */
[----:B------:R-:W-:Y:S01]  /*3060*/  FFMA.FTZ R9, R224, UR50, -R9 ;  /* 0x00000032e0097c23 */ /* 0x000fe20008010809 */
[----:B------:R4:W-:Y:S10]  /*3070*/  MUFU.EX2 R154, R2 ;  /* 0x00000002009a7308 */ /* 0x0009f40000000800 */
[----:B------:R-:W-:Y:S01]  /*3080*/  MUFU.EX2 R155, R9 ;  /* 0x00000009009b7308 */ /* 0x000fe20000000800 */
[--C-:B----4-:R-:W-:Y:S01]  /*3090*/  FFMA.FTZ R2, R227, UR50, -R8.reuse ;  /* 0x00000032e3027c23 */ /* 0x110fe20008010808 */
[----:B-1----:R-:W-:Y:S01]  /*30a0*/  F2FP.BF16.F32.PACK_AB R4, R209, R210 ;  /* 0x000000d2d104723e */ /* 0x002fe200000010ff */
[----:B---3--:R-:W-:Y:S07]  /*30b0*/  FFMA.FTZ R8, R226, UR50, -R8 ;  /* 0x00000032e2087c23 */ /* 0x008fee0008010808 */
[----:B------:R1:W-:Y:S01]  /*30c0*/  MUFU.EX2 R159, R2 ;  /* 0x00000002009f7308 */ /* 0x0003e20000000800 */
[----:B--2---:R-:W-:Y:S09]  /*30d0*/  F2FP.BF16.F32.PACK_AB R5, R157, R156 ;  /* 0x0000009c9d05723e */ /* 0x004ff200000010ff */
[----:B------:R-:W2:Y:S01]  /*30e0*/  MUFU.EX2 R158, R8 ;  /* 0x00000008009e7308 */ /* 0x000ea20000000800 */
[----:B-1----:R-:W-:Y:S05]  /*30f0*/  F2FP.BF16.F32.PACK_AB R2, R160, R161 ;  /* 0x000000a1a002723e */ /* 0x002fea00000010ff */
[----:B------:R1:W-:Y:S01]  /*3100*/  STS [R217+0x19000], R2 ;  /* 0x01900002d9007388 */ /* 0x0003e20000000800 */
[----:B--2---:R-:W-:Y:S03]  /*3110*/  F2FP.BF16.F32.PACK_AB R0, R158, R159 ;  /* 0x0000009f9e00723e */ /* 0x004fe600000010ff */
[----:B------:R2:W-:Y:S04]  /*3120*/  STS [R218+0x1a000], R6 ;  /* 0x01a00006da007388 */ /* 0x0005e80000000800 */
[----:B------:R3:W-:Y:S01]  /*3130*/  STS [R218+0x1a400], R4 ;  /* 0x01a40004da007388 */ /* 0x0007e20000000800 */
[----:B-1----:R-:W-:Y:S02]  /*3140*/  F2FP.BF16.F32.PACK_AB R2, R191, R192 ;  /* 0x000000c0bf02723e */ /* 0x002fe400000010ff */
[----:B--2---:R-:W-:Y:S03]  /*3150*/  F2FP.BF16.F32.PACK_AB R6, R204, R205 ;  /* 0x000000cdcc06723e */ /* 0x004fe600000010ff */
[----:B------:R1:W-:Y:S01]  /*3160*/  STS [R217+0x1a000], R2 ;  /* 0x01a00002d9007388 */ /* 0x0003e20000000800 */
[----:B---3--:R-:W-:Y:S03]  /*3170*/  F2FP.BF16.F32.PACK_AB R4, R163, R162 ;  /* 0x000000a2a304723e */ /* 0x008fe600000010ff */
[----:B------:R2:W-:Y:S04]  /*3180*/  STS [R217+0x1a400], R6 ;  /* 0x01a40006d9007388 */ /* 0x0005e80000000800 */
[----:B------:R3:W-:Y:S04]  /*3190*/  STS [R216+0x19000], R5 ;  /* 0x01900005d8007388 */ /* 0x0007e80000000800 */
[----:B------:R4:W-:Y:S04]  /*31a0*/  STS [R216+0x19400], R4 ;  /* 0x01940004d8007388 */ /* 0x0009e80000000800 */
[----:B------:R4:W-:Y:S01]  /*31b0*/  STS [R215+0x19400], R0 ;  /* 0x01940000d7007388 */ /* 0x0009e20000000800 */
[----:B-1----:R-:W-:Y:S02]  /*31c0*/  F2FP.BF16.F32.PACK_AB R2, R155, R154 ;  /* 0x0000009a9b02723e */ /* 0x002fe400000010ff */
[----:B--2---:R-:W-:Y:S03]  /*31d0*/  F2FP.BF16.F32.PACK_AB R6, R170, R171 ;  /* 0x000000abaa06723e */ /* 0x004fe600000010ff */
[----:B------:R1:W-:Y:S01]  /*31e0*/  STS [R215+0x19000], R2 ;  /* 0x01900002d7007388 */ /* 0x0003e20000000800 */
[----:B---3--:R-:W-:Y:S03]  /*31f0*/  F2FP.BF16.F32.PACK_AB R5, R195, R196 ;  /* 0x000000c4c305723e */ /* 0x008fe600000010ff */
[----:B------:R-:W-:Y:S01]  /*3200*/  STS [R216+0x1a000], R6 ;  /* 0x01a00006d8007388 */ /* 0x000fe20000000800 */
[----:B----4-:R-:W-:Y:S03]  /*3210*/  F2FP.BF16.F32.PACK_AB R4, R168, R169 ;  /* 0x000000a9a804723e */ /* 0x010fe600000010ff */
[----:B------:R-:W-:Y:S01]  /*3220*/  STS [R216+0x1a400], R5 ;  /* 0x01a40005d8007388 */ /* 0x000fe20000000800 */
[----:B------:R-:W-:Y:S03]  /*3230*/  LEA R0, R182, UR5, 0x1 ;  /* 0x00000005b6007c11 */ /* 0x000fe6000f8e08ff */
[----:B------:R-:W-:Y:S01]  /*3240*/  STS [R215+0x1a000], R4 ;  /* 0x01a00004d7007388 */ /* 0x000fe20000000800 */
[----:B-1----:R-:W-:Y:S05]  /*3250*/  F2FP.BF16.F32.PACK_AB R2, R188, R189 ;  /* 0x000000bdbc02723e */ /* 0x002fea00000010ff */
        /* <DEDUP_REMOVED lines=52> */
[----:B------:R-:W-:Y:S08]  /*35a0*/  LDSM.16.M88.4 R132, [R0+0x8000] ;  /* 0x008000000084783b */ /* 0x000ff00000000200 */
[----:B------:R-:W1:Y:S02]  /*35b0*/  LDSM.16.M88.4 R136, [R173+0x13000] ;  /* 0x01300000ad88783b */ /* 0x000e640000000200 */
[-C--:B-1----:R-:W-:Y:S06]  /*35c0*/  HMMA.16816.F32.BF16 R4, R132, R136.reuse, R4 ;  /* 0x000000888404723c */ /* 0x082fec0000041804 */
[C---:B------:R-:W-:Y:S06]  /*35d0*/  HMMA.16816.F32.BF16 R8, R140.reuse, R136, R8 ;  /* 0x000000888c08723c */ /* 0x040fec0000041808 */
        /* <DEDUP_REMOVED lines=17> */
[----:B------:R-:W-:Y:S01]  /*36f0*/  FADD.FTZ R0, -R151, R5 ;  /* 0x0000000597007221 */ /* 0x000fe20000010100 */
[-C--:B------:R-:W-:Y:S05]  /*3700*/  HMMA.16816.F32.BF16 R28, R140, R146.reuse, R28 ;  /* 0x000000928c1c723c */ /* 0x080fea000004181c */
[----:B------:R-:W-:Y:S01]  /*3710*/  FFMA.FTZ R4, -R233, R233, 1 ;  /* 0x3f800000e9047423 */ /* 0x000fe200000101e9 */
[----:B------:R-:W-:Y:S01]  /*3720*/  FFMA.FTZ R5, -R232, R232, 1 ;  /* 0x3f800000e8057423 */ /* 0x000fe200000101e8 */
[----:B------:R-:W-:Y:S04]  /*3730*/  HMMA.16816.F32.BF16 R32, R132, R146, R32 ;  /* 0x000000928420723c */ /* 0x000fe80000041820 */
[----:B------:R-:W-:Y:S01]  /*3740*/  FMUL.FTZ R2, R167, R2 ;  /* 0x00000002a7027220 */ /* 0x000fe20000410000 */
[----:B------:R-:W-:Y:S01]  /*3750*/  FMUL.FTZ R0, R166, R0 ;  /* 0x00000000a6007220 */ /* 0x000fe20000410000 */
[----:B------:R-:W-:Y:S01]  /*3760*/  FMUL.FTZ R4, R4, UR51 ;  /* 0x0000003304047c20 */ /* 0x000fe20008410000 */
[----:B------:R-:W-:Y:S01]  /*3770*/  FMUL.FTZ R5, R5, UR51 ;  /* 0x0000003305057c20 */ /* 0x000fe20008410000 */
[----:B------:R-:W-:Y:S03]  /*3780*/  FADD.FTZ R20, -R151, R20 ;  /* 0x0000001497147221 */ /* 0x000fe60000010100 */
[----:B------:R-:W-:Y:S01]  /*3790*/  FMUL.FTZ R2, R4, R2 ;  /* 0x0000000204027220 */ /* 0x000fe20000410000 */
[----:B------:R-:W-:Y:S01]  /*37a0*/  FMUL.FTZ R0, R5, R0 ;  /* 0x0000000005007220 */ /* 0x000fe20000410000 */
[C---:B------:R-:W-:Y:S01]  /*37b0*/  FADD.FTZ R5, -R151.reuse, R17 ;  /* 0x0000001197057221 */ /* 0x040fe20000010100 */
[----:B------:R-:W-:Y:S01]  /*37c0*/  FADD.FTZ R16, -R151, R16 ;  /* 0x0000001097107221 */ /* 0x000fe20000010100 */
[----:B------:R-:W-:Y:S01]  /*37d0*/  FFMA.FTZ R17, -R231, R231, 1 ;  /* 0x3f800000e7117423 */ /* 0x000fe200000101e7 */
[----:B------:R-:W-:Y:S01]  /*37e0*/  FFMA.FTZ R132, -R228, R228, 1 ;  /* 0x3f800000e4847423 */ /* 0x000fe200000101e4 */
[----:B------:R-:W-:Y:S01]  /*37f0*/  F2FP.BF16.F32.PACK_AB R0, R0, R2 ;  /* 0x000000020000723e */ /* 0x000fe200000010ff */
[----:B------:R-:W-:Y:S01]  /*3800*/  FMUL.FTZ R2, R156, R20 ;  /* 0x000000149c027220 */ /* 0x000fe20000410000 */
[----:B------:R-:W-:Y:S01]  /*3810*/  FFMA.FTZ R20, -R230, R230, 1 ;  /* 0x3f800000e6147423 */ /* 0x000fe200000101e6 */
[----:B------:R-:W-:Y:S01]  /*3820*/  FMUL.FTZ R16, R161, R16 ;  /* 0x00000010a1107220 */ /* 0x000fe20000410000 */
[----:B------:R-:W-:Y:S01]  /*3830*/  FMUL.FTZ R17, R17, UR51 ;  /* 0x0000003311117c20 */ /* 0x000fe20008410000 */
[----:B------:R-:W-:Y:S01]  /*3840*/  FMUL.FTZ R5, R160, R5 ;  /* 0x00000005a0057220 */ /* 0x000fe20000410000 */
[----:B------:R-:W-:Y:S01]  /*3850*/  FMUL.FTZ R20, R20, UR51 ;  /* 0x0000003314147c20 */ /* 0x000fe20008410000 */
[----:B------:R-:W-:Y:S01]  /*3860*/  FMUL.FTZ R132, R132, UR51 ;  /* 0x0000003384847c20 */ /* 0x000fe20008410000 */
[----:B------:R-:W-:Y:S01]  /*3870*/  FMUL.FTZ R17, R17, R16 ;  /* 0x0000001011117220 */ /* 0x000fe20000410000 */
[C---:B------:R-:W-:Y:S01]  /*3880*/  FADD.FTZ R4, -R151.reuse, R21 ;  /* 0x0000001597047221 */ /* 0x040fe20000010100 */
[----:B------:R-:W-:Y:S01]  /*3890*/  FMUL.FTZ R16, R20, R5 ;  /* 0x0000000514107220 */ /* 0x000fe20000410000 */
[----:B------:R-:W-:Y:S01]  /*38a0*/  FMUL.FTZ R132, R132, R2 ;  /* 0x0000000284847220 */ /* 0x000fe20000410000 */
[----:B------:R-:W-:Y:S01]  /*38b0*/  FADD.FTZ R2, -R151, R32 ;  /* 0x0000002097027221 */ /* 0x000fe20000010100 */
[----:B------:R-:W-:Y:S01]  /*38c0*/  FFMA.FTZ R5, -R219, R219, 1 ;  /* 0x3f800000db057423 */ /* 0x000fe200000101db */
[----:B------:R-:W-:Y:S01]  /*38d0*/  FADD.FTZ R32, -R150, R6 ;  /* 0x0000000696207221 */ /* 0x000fe20000010100 */
[----:B------:R-:W-:Y:S01]  /*38e0*/  FFMA.FTZ R21, -R229, R229, 1 ;  /* 0x3f800000e5157423 */ /* 0x000fe200000101e5 */
[----:B------:R-:W-:Y:S01]  /*38f0*/  FMUL.FTZ R2, R154, R2 ;  /* 0x000000029a027220 */ /* 0x000fe20000410000 */
[----:B------:R-:W-:Y:S01]  /*3900*/  FMUL.FTZ R5, R5, UR51 ;  /* 0x0000003305057c20 */ /* 0x000fe20008410000 */
[----:B------:R-:W-:Y:S01]  /*3910*/  FMUL.FTZ R4, R157, R4 ;  /* 0x000000049d047220 */ /* 0x000fe20000410000 */
[----:B------:R-:W-:Y:S01]  /*3920*/  FMUL.FTZ R21, R21, UR51 ;  /* 0x0000003315157c20 */ /* 0x000fe20008410000 */
[----:B------:R-:W-:Y:S01]  /*3930*/  FADD.FTZ R33, -R151, R33 ;  /* 0x0000002197217221 */ /* 0x000fe20000010100 */
[----:B------:R-:W-:Y:S01]  /*3940*/  FMUL.FTZ R6, R5, R2 ;  /* 0x0000000205067220 */ /* 0x000fe20000410000 */
[----:B------:R-:W-:Y:S01]  /*3950*/  FADD.FTZ R2, -R150, R7 ;  /* 0x0000000796027221 */ /* 0x000fe20000010100 */
[----:B------:R-:W-:Y:S01]  /*3960*/  FMUL.FTZ R5, R183, R32 ;  /* 0x00000020b7057220 */ /* 0x000fe20000410000 */
[----:B------:R-:W-:Y:S01]  /*3970*/  FFMA.FTZ R7, -R239, R239, 1 ;  /* 0x3f800000ef077423 */ /* 0x000fe200000101ef */
[----:B------:R-:W-:Y:S01]  /*3980*/  FFMA.FTZ R32, -R238, R238, 1 ;  /* 0x3f800000ee207423 */ /* 0x000fe200000101ee */
[----:B------:R-:W-:Y:S01]  /*3990*/  FFMA.FTZ R20, -R224, R224, 1 ;  /* 0x3f800000e0147423 */ /* 0x000fe200000101e0 */
        /* <DEDUP_REMOVED lines=8> */
[----:B------:R-:W-:Y:S01]  /*3a20*/  FADD.FTZ R19, -R150, R19 ;  /* 0x0000001396137221 */ /* 0x000fe20000010100 */
[----:B------:R-:W-:Y:S01]  /*3a30*/  FMUL.FTZ R20, R20, R4 ;  /* 0x0000000414147220 */ /* 0x000fe20000410000 */
[----:B------:R-:W-:Y:S01]  /*3a40*/  FADD.FTZ R7, -R150, R22 ;  /* 0x0000001696077221 */ /* 0x000fe20000010100 */
[----:B------:R-:W-:Y:S01]  /*3a50*/  FFMA.FTZ R22, -R237, R237, 1 ;  /* 0x3f800000ed167423 */ /* 0x000fe200000101ed */
[----:B------:R-:W-:Y:S01]  /*3a60*/  F2FP.BF16.F32.PACK_AB R2, R2, R5 ;  /* 0x000000050202723e */ /* 0x000fe200000010ff */
[----:B------:R-:W-:Y:S01]  /*3a70*/  FMUL.FTZ R5, R164, R19 ;  /* 0x00000013a4057220 */ /* 0x000fe20000410000 */
[----:B------:R-:W-:Y:S01]  /*3a80*/  F2FP.BF16.F32.PACK_AB R20, R20, R6 ;  /* 0x000000061414723e */ /* 0x000fe200000010ff */
[----:B------:R-:W-:Y:S01]  /*3a90*/  FADD.FTZ R6, -R150, R18 ;  /* 0x0000001296067221 */ /* 0x000fe20000010100 */
[----:B------:R-:W-:Y:S01]  /*3aa0*/  FFMA.FTZ R19, -R236, R236, 1 ;  /* 0x3f800000ec137423 */ /* 0x000fe200000101ec */
[----:B------:R-:W-:Y:S01]  /*3ab0*/  F2FP.BF16.F32.PACK_AB R4, R16, R17 ;  /* 0x000000111004723e */ /* 0x000fe200000010ff */
[----:B------:R-:W-:Y:S01]  /*3ac0*/  FADD.FTZ R17, -R150, R23 ;  /* 0x0000001796117221 */ /* 0x000fe20000010100 */
[----:B------:R-:W-:Y:S01]  /*3ad0*/  FMUL.FTZ R6, R165, R6 ;  /* 0x00000006a5067220 */ /* 0x000fe20000410000 */
[----:B------:R-:W-:Y:S01]  /*3ae0*/  FMUL.FTZ R22, R22, UR51 ;  /* 0x0000003316167c20 */ /* 0x000fe20008410000 */
[----:B------:R-:W-:Y:S01]  /*3af0*/  FMUL.FTZ R19, R19, UR51 ;  /* 0x0000003313137c20 */ /* 0x000fe20008410000 */
[----:B------:R-:W-:Y:S01]  /*3b00*/  FFMA.FTZ R18, -R235, R235, 1 ;  /* 0x3f800000eb127423 */ /* 0x000fe200000101eb */
[----:B------:R-:W-:Y:S01]  /*3b10*/  FFMA.FTZ R16, -R234, R234, 1 ;  /* 0x3f800000ea107423 */ /* 0x000fe200000101ea */
[C---:B------:R-:W-:Y:S01]  /*3b20*/  FADD.FTZ R34, -R150.reuse, R34 ;  /* 0x0000002296227221 */ /* 0x040fe20000010100 */
[----:B------:R-:W-:Y:S01]  /*3b30*/  FADD.FTZ R35, -R150, R35 ;  /* 0x0000002396237221 */ /* 0x000fe20000010100 */
        /* <DEDUP_REMOVED lines=36> */
.L_x_1017:
[----:B------:R2:W-:Y:S01]  /*3d80*/  STS [R218+0x15000], R0 ;  /* 0x01500000da007388 */ /* 0x0005e20000000800 */
[----:B-----5:R-:W-:Y:S01]  /*3d90*/  FADD.FTZ R9, -R149, R9 ;  /* 0x0000000995097221 */ /* 0x020fe20000010100 */
[----:B------:R-:W-:Y:S01]  /*3da0*/  FFMA.FTZ R6, -R207, R207, 1 ;  /* 0x3f800000cf067423 */ /* 0x000fe200000101cf */
[----:B------:R-:W-:Y:S01]  /*3db0*/  F2FP.BF16.F32.PACK_AB R16, R16, R7 ;  /* 0x000000071010723e */ /* 0x000fe200000010ff */
[----:B------:R3:W-:Y:S01]  /*3dc0*/  STS [R218+0x15400], R2 ;  /* 0x01540002da007388 */ /* 0x0007e20000000800 */
[----:B------:R-:W-:Y:S01]  /*3dd0*/  FADD.FTZ R12, -R149, R12 ;  /* 0x0000000c950c7221 */ /* 0x000fe20000010100 */
[----:B------:R-:W-:Y:S01]  /*3de0*/  FFMA.FTZ R5, -R203, R203, 1 ;  /* 0x3f800000cb057423 */ /* 0x000fe200000101cb */
[----:B------:R-:W-:Y:S01]  /*3df0*/  FADD.FTZ R8, -R149, R8 ;  /* 0x0000000895087221 */ /* 0x000fe20000010100 */
[----:B------:R4:W-:Y:S01]  /*3e00*/  STS [R217+0x15000], R4 ;  /* 0x01500004d9007388 */ /* 0x0009e20000000800 */
[----:B------:R-:W-:Y:S01]  /*3e10*/  FFMA.FTZ R7, -R208, R208, 1 ;  /* 0x3f800000d0077423 */ /* 0x000fe200000101d0 */
[----:B------:R-:W-:Y:S01]  /*3e20*/  FMUL.FTZ R9, R197, R9 ;  /* 0x00000009c5097220 */ /* 0x000fe20000410000 */
[----:B------:R-:W-:Y:S01]  /*3e30*/  FMUL.FTZ R6, R6, UR51 ;  /* 0x0000003306067c20 */ /* 0x000fe20008410000 */
[----:B------:R-:W-:Y:S01]  /*3e40*/  FMUL.FTZ R12, R192, R12 ;  /* 0x0000000cc00c7220 */ /* 0x000fe20000410000 */
[----:B------:R-:W-:Y:S01]  /*3e50*/  FMUL.FTZ R5, R5, UR51 ;  /* 0x0000003305057c20 */ /* 0x000fe20008410000 */
[----:B------:R-:W-:Y:S01]  /*3e60*/  FMUL.FTZ R8, R198, R8 ;  /* 0x00000008c6087220 */ /* 0x000fe20000410000 */
[----:B------:R-:W-:Y:S01]  /*3e70*/  FMUL.FTZ R7, R7, UR51 ;  /* 0x0000003307077c20 */ /* 0x000fe20008410000 */
[----:B------:R-:W-:Y:S01]  /*3e80*/  F2FP.BF16.F32.PACK_AB R17, R17, R18 ;  /* 0x000000121111723e */ /* 0x000fe200000010ff */
[----:B------:R-:W-:Y:S01]  /*3e90*/  FMUL.FTZ R12, R5, R12 ;  /* 0x0000000c050c7220 */ /* 0x000fe20000410000 */
[----:B------:R-:W-:Y:S01]  /*3ea0*/  FADD.FTZ R28, -R149, R28 ;  /* 0x0000001c951c7221 */ /* 0x000fe20000010100 */
[----:B------:R-:W-:Y:S01]  /*3eb0*/  FMUL.FTZ R18, R7, R8 ;  /* 0x0000000807127220 */ /* 0x000fe20000410000 */
[----:B------:R-:W-:Y:S01]  /*3ec0*/  FFMA.FTZ R5, -R187, R187, 1 ;  /* 0x3f800000bb057423 */ /* 0x000fe200000101bb */
[----:B------:R-:W-:Y:S01]  /*3ed0*/  FADD.FTZ R24, -R149, R24 ;  /* 0x0000001895187221 */ /* 0x000fe20000010100 */
[----:B------:R-:W-:Y:S01]  /*3ee0*/  FFMA.FTZ R7, -R194, R194, 1 ;  /* 0x3f800000c2077423 */ /* 0x000fe200000101c2 */
[----:B------:R-:W-:Y:S01]  /*3ef0*/  FMUL.FTZ R28, R169, R28 ;  /* 0x0000001ca91c7220 */ /* 0x000fe20000410000 */
[----:B------:R-:W-:Y:S01]  /*3f00*/  FMUL.FTZ R5, R5, UR51 ;  /* 0x0000003305057c20 */ /* 0x000fe20008410000 */
[----:B--2---:R-:W-:Y:S01]  /*3f10*/  F2FP.BF16.F32.PACK_AB R0, R19, R22 ;  /* 0x000000161300723e */ /* 0x004fe200000010ff */
[----:B------:R-:W-:Y:S01]  /*3f20*/  FMUL.FTZ R24, R171, R24 ;  /* 0x00000018ab187220 */ /* 0x000fe20000410000 */
[----:B------:R-:W-:Y:S01]  /*3f30*/  FMUL.FTZ R7, R7, UR51 ;  /* 0x0000003307077c20 */ /* 0x000fe20008410000 */
[----:B------:R-:W-:Y:S01]  /*3f40*/  FADD.FTZ R10, -R148, R10 ;  /* 0x0000000a940a7221 */ /* 0x000fe20000010100 */
[----:B---3--:R-:W-:Y:S01]  /*3f50*/  FADD.FTZ R2, -R149, R13 ;  /* 0x0000000d95027221 */ /* 0x008fe20000010100 */
[----:B------:R2:W-:Y:S01]  /*3f60*/  STS [R217+0x15400], R0 ;  /* 0x01540000d9007388 */ /* 0x0005e20000000800 */
[----:B------:R-:W-:Y:S01]  /*3f70*/  FMUL.FTZ R13, R6, R9 ;  /* 0x00000009060d7220 */ /* 0x000fe20000410000 */
[----:B------:R-:W-:Y:S01]  /*3f80*/  FMUL.FTZ R8, R5, R28 ;  /* 0x0000001c05087220 */ /* 0x000fe20000410000 */
[----:B----4-:R-:W-:Y:S01]  /*3f90*/  FFMA.FTZ R4, -R202, R202, 1 ;  /* 0x3f800000ca047423 */ /* 0x010fe200000101ca */
[----:B------:R-:W-:Y:S01]  /*3fa0*/  FMUL.FTZ R2, R191, R2 ;  /* 0x00000002bf027220 */ /* 0x000fe20000410000 */
[----:B------:R-:W-:Y:S01]  /*3fb0*/  FMUL.FTZ R24, R7, R24 ;  /* 0x0000001807187220 */ /* 0x000fe20000410000 */
[----:B------:R-:W-:Y:S01]  /*3fc0*/  FADD.FTZ R11, -R148, R11 ;  /* 0x0000000b940b7221 */ /* 0x000fe20000010100 */
[----:B------:R-:W-:Y:S01]  /*3fd0*/  FMUL.FTZ R4, R4, UR51 ;  /* 0x0000003304047c20 */ /* 0x000fe20008410000 */
[----:B------:R-:W-:Y:S01]  /*3fe0*/  FADD.FTZ R14, -R148, R14 ;  /* 0x0000000e940e7221 */ /* 0x000fe20000010100 */
[----:B------:R-:W-:Y:S01]  /*3ff0*/  FFMA.FTZ R5, -R212, R212, 1 ;  /* 0x3f800000d4057423 */ /* 0x000fe200000101d4 */
[----:B------:R-:W-:Y:S01]  /*4000*/  FMUL.FTZ R11, R209, R11 ;  /* 0x0000000bd10b7220 */ /* 0x000fe20000410000 */
[----:B------:R-:W-:Y:S01]  /*4010*/  FMUL.FTZ R9, R4, R2 ;  /* 0x0000000204097220 */ /* 0x000fe20000410000 */
[----:B------:R-:W-:Y:S01]  /*4020*/  FADD.FTZ R2, -R149, R29 ;  /* 0x0000001d95027221 */ /* 0x000fe20000010100 */
[----:B------:R-:W-:Y:S01]  /*4030*/  FFMA.FTZ R4, -R190, R190, 1 ;  /* 0x3f800000be047423 */ /* 0x000fe200000101be */
[----:B------:R-:W-:Y:S01]  /*4040*/  FMUL.FTZ R14, R205, R14 ;  /* 0x0000000ecd0e7220 */ /* 0x000fe20000410000 */
[----:B------:R-:W-:Y:S01]  /*4050*/  FMUL.FTZ R5, R5, UR51 ;  /* 0x0000003305057c20 */ /* 0x000fe20008410000 */
[----:B------:R-:W-:Y:S01]  /*4060*/  FMUL.FTZ R2, R168, R2 ;  /* 0x00000002a8027220 */ /* 0x000fe20000410000 */
[----:B------:R-:W-:Y:S01]  /*4070*/  FMUL.FTZ R4, R4, UR51 ;  /* 0x0000003304047c20 */ /* 0x000fe20008410000 */
[----:B------:R-:W-:Y:S01]  /*4080*/  F2FP.BF16.F32.PACK_AB R7, R9, R12 ;  /* 0x0000000c0907723e */ /* 0x000fe200000010ff */
[----:B------:R-:W-:Y:S01]  /*4090*/  FMUL.FTZ R12, R210, R10 ;  /* 0x0000000ad20c7220 */ /* 0x000fe20000410000 */
[----:B------:R-:W-:Y:S01]  /*40a0*/  FFMA.FTZ R10, -R214, R214, 1 ;  /* 0x3f800000d60a7423 */ /* 0x000fe200000101d6 */
[----:B------:R-:W-:Y:S01]  /*40b0*/  FMUL.FTZ R2, R4, R2 ;  /* 0x0000000204027220 */ /* 0x000fe20000410000 */
[----:B------:R-:W-:Y:S01]  /*40c0*/  FFMA.FTZ R9, -R213, R213, 1 ;  /* 0x3f800000d5097423 */ /* 0x000fe200000101d5 */
[----:B------:R-:W-:Y:S01]  /*40d0*/  FFMA.FTZ R4, -R211, R211, 1 ;  /* 0x3f800000d3047423 */ /* 0x000fe200000101d3 */
[----:B------:R-:W-:Y:S01]  /*40e0*/  FMUL.FTZ R10, R10, UR51 ;  /* 0x000000330a0a7c20 */ /* 0x000fe20008410000 */
[----:B--2---:R-:W-:Y:S01]  /*40f0*/  F2FP.BF16.F32.PACK_AB R0, R13, R18 ;  /* 0x000000120d00723e */ /* 0x004fe200000010ff */
[----:B------:R-:W-:Y:S01]  /*4100*/  FMUL.FTZ R9, R9, UR51 ;  /* 0x0000003309097c20 */ /* 0x000fe20008410000 */
[----:B------:R-:W-:Y:S01]  /*4110*/  F2FP.BF16.F32.PACK_AB R8, R2, R8 ;  /* 0x000000080208723e */ /* 0x000fe200000010ff */
[----:B------:R-:W-:Y:S01]  /*4120*/  FADD.FTZ R2, -R148, R15 ;  /* 0x0000000f94027221 */ /* 0x000fe20000010100 */
[----:B------:R-:W-:Y:S01]  /*4130*/  FMUL.FTZ R4, R4, UR51 ;  /* 0x0000003304047c20 */ /* 0x000fe20008410000 */
[----:B------:R-:W-:Y:S01]  /*4140*/  FMUL.FTZ R13, R10, R12 ;  /* 0x0000000c0a0d7220 */ /* 0x000fe20000410000 */
[----:B------:R-:W-:Y:S01]  /*4150*/  FMUL.FTZ R12, R9, R11 ;  /* 0x0000000b090c7220 */ /* 0x000fe20000410000 */
[----:B------:R-:W-:Y:S01]  /*4160*/  FMUL.FTZ R2, R204, R2 ;  /* 0x00000002cc027220 */ /* 0x000fe20000410000 */
[----:B------:R-:W-:Y:S01]  /*4170*/  FMUL.FTZ R14, R5, R14 ;  /* 0x0000000e050e7220 */ /* 0x000fe20000410000 */
[----:B------:R-:W-:Y:S01]  /*4180*/  FADD.FTZ R30, -R148, R30 ;  /* 0x0000001e941e7221 */ /* 0x000fe20000010100 */
[----:B------:R-:W-:Y:S01]  /*4190*/  FFMA.FTZ R5, -R199, R199, 1 ;  /* 0x3f800000c7057423 */ /* 0x000fe200000101c7 */
[----:B------:R-:W-:Y:S01]  /*41a0*/  FMUL.FTZ R11, R4, R2 ;  /* 0x00000002040b7220 */ /* 0x000fe20000410000 */
[----:B------:R2:W-:Y:S01]  /*41b0*/  STS [R218+0x16000], R0 ;  /* 0x01600000da007388 */ /* 0x0005e20000000800 */
        /* <DEDUP_REMOVED lines=8> */
[----:B------:R-:W-:Y:S01]  /*4240*/  FFMA.FTZ R10, -R206, R206, 1 ;  /* 0x3f800000ce0a7423 */ /* 0x000fe200000101ce */
[----:B------:R-:W-:Y:S01]  /*4250*/  FMUL.FTZ R5, R4, R2 ;  /* 0x0000000204057220 */ /* 0x000fe20000410000 */
[----:B------:R-:W-:Y:S01]  /*4260*/  F2FP.BF16.F32.PACK_AB R4, R12, R13 ;  /* 0x0000000d0c04723e */ /* 0x000fe200000010ff */
[----:B------:R-:W-:Y:S01]  /*4270*/  FFMA.FTZ R9, -R201, R201, 1 ;  /* 0x3f800000c9097423 */ /* 0x000fe200000101c9 */
[----:B------:R-:W-:Y:S01]  /*4280*/  FFMA.FTZ R6, -R193, R193, 1 ;  /* 0x3f800000c1067423 */ /* 0x000fe200000101c1 */
[C---:B------:R-:W-:Y:S01]  /*4290*/  FADD.FTZ R26, -R148.reuse, R26 ;  /* 0x0000001a941a7221 */ /* 0x040fe20000010100 */
[----:B------:R-:W-:Y:S01]  /*42a0*/  FADD.FTZ R27, -R148, R27 ;  /* 0x0000001b941b7221 */ /* 0x000fe20000010100 */
[----:B------:R-:W-:Y:S01]  /*42b0*/  F2FP.BF16.F32.PACK_AB R2, R11, R14 ;  /* 0x0000000e0b02723e */ /* 0x000fe200000010ff */
[----:B------:R-:W-:Y:S01]  /*42c0*/  STS [R218+0x16400], R4 ;  /* 0x01640004da007388 */ /* 0x000fe20000000800 */
[----:B------:R-:W-:Y:S01]  /*42d0*/  FMUL.FTZ R25, R170, R25 ;  /* 0x00000019aa197220 */ /* 0x000fe20000410000 */
[----:B------:R-:W-:Y:S01]  /*42e0*/  FMUL.FTZ R10, R10, UR51 ;  /* 0x000000330a0a7c20 */ /* 0x000fe20008410000 */
[----:B------:R-:W-:Y:S01]  /*42f0*/  FMUL.FTZ R9, R9, UR51 ;  /* 0x0000003309097c20 */ /* 0x000fe20008410000 */
[----:B------:R-:W-:Y:S01]  /*4300*/  FMUL.FTZ R6, R6, UR51 ;  /* 0x0000003306067c20 */ /* 0x000fe20008410000 */
[----:B------:R-:W-:Y:S01]  /*4310*/  FMUL.FTZ R26, R196, R26 ;  /* 0x0000001ac41a7220 */ /* 0x000fe20000410000 */
[----:B------:R-:W-:Y:S01]  /*4320*/  FMUL.FTZ R27, R195, R27 ;  /* 0x0000001bc31b7220 */ /* 0x000fe20000410000 */
[----:B------:R-:W-:Y:S01]  /*4330*/  STS [R217+0x16000], R7 ;  /* 0x01600007d9007388 */ /* 0x000fe20000000800 */
[----:B------:R-:W-:Y:S01]  /*4340*/  FMUL.FTZ R6, R6, R25 ;  /* 0x0000001906067220 */ /* 0x000fe20000410000 */
[----:B------:R-:W-:Y:S01]  /*4350*/  FMUL.FTZ R26, R10, R26 ;  /* 0x0000001a0a1a7220 */ /* 0x000fe20000410000 */
[----:B------:R-:W-:Y:S01]  /*4360*/  FMUL.FTZ R27, R9, R27 ;  /* 0x0000001b091b7220 */ /* 0x000fe20000410000 */
[----:B------:R3:W-:Y:S01]  /*4370*/  STS [R217+0x16400], R2 ;  /* 0x01640002d9007388 */ /* 0x0007e20000000800 */
[----:B------:R-:W-:Y:S01]  /*4380*/  F2FP.BF16.F32.PACK_AB R5, R5, R30 ;  /* 0x0000001e0505723e */ /* 0x000fe200000010ff */
[----:B------:R-:W3:Y:S01]  /*4390*/  LDC R140, c[0x0][0x2dc] ;  /* 0x0000b700ff8c7b82 */ /* 0x000ee20000000800 */
[----:B------:R-:W-:Y:S01]  /*43a0*/  F2FP.BF16.F32.PACK_AB R6, R6, R24 ;  /* 0x000000180606723e */ /* 0x000fe200000010ff */
[----:B------:R-:W-:Y:S01]  /*43b0*/  STS [R216+0x15000], R21 ;  /* 0x01500015d8007388 */ /* 0x000fe20000000800 */
[----:B--2---:R-:W-:Y:S03]  /*43c0*/  F2FP.BF16.F32.PACK_AB R0, R27, R26 ;  /* 0x0000001a1b00723e */ /* 0x004fe600000010ff */
        /* <DEDUP_REMOVED lines=99> */
.L_x_1018:
[----:B------:R-:W-:Y:S01]  /*4a00*/  LDSM.16.M88.4 R24, [R176] ;  /* 0x00000000b018783b */ /* 0x000fe20000000200 */
[----:B-1----:R-:W-:Y:S01]  /*4a10*/  IMAD.U32 R2, RZ, RZ, UR34 ;  /* 0x00000022ff027e24 */ /* 0x002fe2000f8e00ff */
[----:B------:R-:W-:Y:S02]  /*4a20*/  ULOP3.LUT UR48, UR32, 0x1, URZ, 0xc0, !UPT ;  /* 0x0000000120307892 */ /* 0x000fe4000f8ec03f */
[----:B------:R-:W1:Y:S02]  /*4a30*/  LDSM.16.MT88.4 R8, [R0+0x9000] ;  /* 0x009000000008783b */ /* 0x000e640000004200 */
        /* <DEDUP_REMOVED lines=21> */
[----:B------:R-:W2:Y:S05]  /*4b90*/  LDSM.16.MT88.4 R132, [R0+0xd800] ;  /* 0x00d800000084783b */ /* 0x000eaa0000004200 */
[C---:B------:R-:W-:Y:S06]  /*4ba0*/  HMMA.16816.F32.BF16 R12, R32.reuse, R136, R12 ;  /* 0x00000088200c723c */ /* 0x040fec000004180c */
[C---:B------:R-:W-:Y:S01]  /*4bb0*/  HMMA.16816.F32.BF16 R16, R32.reuse, R138, R16 ;  /* 0x0000008a2010723c */ /* 0x040fe20000041810 */
[----:B------:R-:W-:Y:S05]  /*4bc0*/  LDSM.16.MT88.4 R136, [R0+0xdc00] ;  /* 0x00dc00000088783b */ /* 0x000fea0000004200 */
[C---:B------:R-:W-:Y:S06]  /*4bd0*/  HMMA.16816.F32.BF16 R20, R32.reuse, R140, R20 ;  /* 0x0000008c2014723c */ /* 0x040fec0000041814 */
[----:B------:R-:W-:Y:S01]  /*4be0*/  HMMA.16816.F32.BF16 R24, R32, R142, R24 ;  /* 0x0000008e2018723c */ /* 0x000fe20000041818 */
[----:B------:R-:W3:Y:S04]  /*4bf0*/  LDSM.16.MT88.4 R32, [R0+0xbc00] ;  /* 0x00bc00000020783b */ /* 0x000ee80000004200 */
[----:B------:R-:W-:Y:S01]  /*4c00*/  LDSM.16.M88.4 R140, [R176+0x2000] ;  /* 0x00200000b08c783b */ /* 0x000fe20000000200 */
[C---:B------:R-:W-:Y:S06]  /*4c10*/  HMMA.16816.F32.BF16 R4, R144.reuse, R148, R4 ;  /* 0x000000949004723c */ /* 0x040fec0000041804 */
[C---:B------:R-:W-:Y:S01]  /*4c20*/  HMMA.16816.F32.BF16 R8, R144.reuse, R150, R8 ;  /* 0x000000969008723c */ /* 0x040fe20000041808 */
[----:B------:R-:W4:Y:S05]  /*4c30*/  LDSM.16.MT88.4 R148, [R0+0xa000] ;  /* 0x00a000000094783b */ /* 0x000f2a0000004200 */
[C---:B-1----:R-:W-:Y:S06]  /*4c40*/  HMMA.16816.F32.BF16 R12, R144.reuse, R28, R12 ;  /* 0x0000001c900c723c */ /* 0x042fec000004180c */
        /* <DEDUP_REMOVED lines=9> */
[C---:B---3--:R-:W-:Y:S06]  /*4ce0*/  HMMA.16816.F32.BF16 R12, R152.reuse, R32, R12 ;  /* 0x00000020980c723c */ /* 0x048fec000004180c */
[C---:B------:R-:W-:Y:S01]  /*4cf0*/  HMMA.16816.F32.BF16 R16, R152.reuse, R34, R16 ;  /* 0x000000229810723c */ /* 0x040fe20000041810 */
[----:B------:R-:W3:Y:S05]  /*4d00*/  LDSM.16.MT88.4 R32, [R0+0xc400] ;  /* 0x00c400000020783b */ /* 0x000eea0000004200 */
[C---:B------:R-:W-:Y:S06]  /*4d10*/  HMMA.16816.F32.BF16 R20, R152.reuse, R136, R20 ;  /* 0x000000889814723c */ /* 0x040fec0000041814 */
[----:B------:R-:W-:Y:S01]  /*4d20*/  HMMA.16816.F32.BF16 R24, R152, R138, R24 ;  /* 0x0000008a9818723c */ /* 0x000fe20000041818 */
[----:B------:R-:W3:Y:S04]  /*4d30*/  LDSM.16.MT88.4 R136, [R0+0xe400] ;  /* 0x00e400000088783b */ /* 0x000ee80000004200 */
[----:B------:R-:W-:Y:S01]  /*4d40*/  LDSM.16.MT88.4 R152, [R0+0xa800] ;  /* 0x00a800000098783b */ /* 0x000fe20000004200 */
[C---:B----4-:R-:W-:Y:S06]  /*4d50*/  HMMA.16816.F32.BF16 R4, R140.reuse, R148, R4 ;  /* 0x000000948c04723c */ /* 0x050fec0000041804 */
[C---:B------:R-:W-:Y:S01]  /*4d60*/  HMMA.16816.F32.BF16 R8, R140.reuse, R150, R8 ;  /* 0x000000968c08723c */ /* 0x040fe20000041808 */
[----:B------:R-:W4:Y:S05]  /*4d70*/  LDSM.16.M88.4 R148, [R179+0x2000] ;  /* 0x00200000b394783b */ /* 0x000f2a0000000200 */
        /* <DEDUP_REMOVED lines=15> */
[----:B------:R2:W3:Y:S04]  /*4e70*/  LDSM.16.MT88.4 R136, [R0+0xec00] ;  /* 0x00ec00000088783b */ /* 0x0004e80000004200 */
[----:B------:R-:W-:Y:S01]  /*4e80*/  LDSM.16.MT88.4 R144, [R172+0x1c00] ;  /* 0x001c0000ac90783b */ /* 0x000fe20000004200 */
[C---:B----4-:R-:W-:Y:S06]  /*4e90*/  HMMA.16816.F32.BF16 R4, R148.reuse, R152, R4 ;  /* 0x000000989404723c */ /* 0x050fec0000041804 */
[C---:B------:R-:W-:Y:S06]  /*4ea0*/  HMMA.16816.F32.BF16 R8, R148.reuse, R154, R8 ;  /* 0x0000009a9408723c */ /* 0x040fec0000041808 */
[C---:B-1----:R-:W-:Y:S06]  /*4eb0*/  HMMA.16816.F32.BF16 R12, R148.reuse, R28, R12 ;  /* 0x0000001c940c723c */ /* 0x042fec000004180c */
[C---:B------:R-:W-:Y:S01]  /*4ec0*/  HMMA.16816.F32.BF16 R16, R148.reuse, R30, R16 ;  /* 0x0000001e9410723c */ /* 0x040fe20000041810 */
[----:B--2---:R-:W-:Y:S04]  /*4ed0*/  IMAD.U32 R0, RZ, RZ, UR36 ;  /* 0x00000024ff007e24 */ /* 0x004fe8000f8e00ff */
[----:B------:R-:W-:Y:S01]  /*4ee0*/  @P1 IADD3 R28, P0, R249, UR6, RZ ;  /* 0x00000006f91c1c10 */ /* 0x000fe2000ff1e0ff */
[C---:B------:R-:W-:Y:S01]  /*4ef0*/  HMMA.16816.F32.BF16 R20, R148.reuse, R132, R20 ;  /* 0x000000849414723c */ /* 0x040fe20000041814 */
[----:B------:R-:W-:Y:S01]  /*4f00*/  IMAD.U32 R30, RZ, RZ, UR34 ;  /* 0x00000022ff1e7e24 */ /* 0x000fe2000f8e00ff */
[----:B------:R-:W-:Y:S03]  /*4f10*/  @UP2 UIADD3 UR6, UP1, UR6, -0x100, URZ ;  /* 0xffffff0006062890 */ /* 0x000fe6000ff3e03f */
[----:B------:R-:W-:Y:S01]  /*4f20*/  @P1 IADD3.X R29, R250, UR7, RZ, P0, !PT ;  /* 0x00000007fa1d1c10 */ /* 0x000fe200087fe4ff */
[----:B------:R-:W-:Y:S01]  /*4f30*/  HMMA.16816.F32.BF16 R24, R148, R134, R24 ;  /* 0x000000869418723c */ /* 0x000fe20000041818 */
[----:B------:R-:W-:Y:S01]  /*4f40*/  LDSM.16.MT88.4 R132, [R172+0x1400] ;  /* 0x00140000ac84783b */ /* 0x000fe20000004200 */
[----:B------:R-:W-:Y:S01]  /*4f50*/  IMAD.U32 R31, RZ, RZ, UR35 ;  /* 0x00000023ff1f7e24 */ /* 0x000fe2000f8e00ff */
[----:B------:R-:W-:Y:S02]  /*4f60*/  @UP2 UIADD3.X UR7, UR7, -0x1, URZ, UP1, !UPT ;  /* 0xffffffff07072890 */ /* 0x000fe40008ffe43f */
[----:B------:R-:W5:Y:S01]  /*4f70*/  @P1 LDG.E R243, desc[UR22][R28.64] ;  /* 0x000000161cf31981 */ /* 0x000f62000c1e1900 */
[C---:B------:R-:W-:Y:S03]  /*4f80*/  HMMA.16816.F32.BF16 R4, R140.reuse, R156, R4 ;  /* 0x0000009c8c04723c */ /* 0x040fe60000041804 */
[----:B------:R-:W5:Y:S02]  /*4f90*/  @P1 LDG.E R242, desc[UR22][R28.64+0x20] ;  /* 0x000020161cf21981 */ /* 0x000f64000c1e1900 */
[-C--:B------:R-:W-:Y:S01]  /*4fa0*/  LEA R30, P0, R30, R184.reuse, 0x2 ;  /* 0x000000b81e1e7211 */ /* 0x080fe200078010ff */
[C---:B------:R-:W-:Y:S01]  /*4fb0*/  HMMA.16816.F32.BF16 R8, R140.reuse, R158, R8 ;  /* 0x0000009e8c08723c */ /* 0x040fe20000041808 */
[----:B------:R-:W5:Y:S04]  /*4fc0*/  @P1 LDG.E R241, desc[UR22][R28.64+0x80] ;  /* 0x000080161cf11981 */ /* 0x000f68000c1e1900 */
[----:B------:R1:W5:Y:S01]  /*4fd0*/  @P1 LDG.E R240, desc[UR22][R28.64+0xa0] ;  /* 0x0000a0161cf01981 */ /* 0x000362000c1e1900 */
[C---:B---3--:R-:W-:Y:S06]  /*4fe0*/  HMMA.16816.F32.BF16 R12, R140.reuse, R32, R12 ;  /* 0x000000208c0c723c */ /* 0x048fec000004180c */
[C---:B------:R-:W-:Y:S01]  /*4ff0*/  HMMA.16816.F32.BF16 R16, R140.reuse, R34, R16 ;  /* 0x000000228c10723c */ /* 0x040fe20000041810 */
[----:B------:R-:W-:Y:S04]  /*5000*/  IMAD.U32 R32, RZ, RZ, UR35 ;  /* 0x00000023ff207e24 */ /* 0x000fe8000f8e00ff */
[----:B------:R2:W-:Y:S01]  /*5010*/  REDG.E.ADD.F32.FTZ.RN.STRONG.GPU desc[UR22][R184.64], R4 ;  /* 0x00000004b80079a6 */ /* 0x0005e2000c10f396 */
[C---:B------:R-:W-:Y:S05]  /*5020*/  HMMA.16816.F32.BF16 R20, R140.reuse, R136, R20 ;  /* 0x000000888c14723c */ /* 0x040fea0000041814 */
[-C--:B------:R-:W-:Y:S01]  /*5030*/  LEA R32, P1, R32, R184.reuse, 0x2 ;  /* 0x000000b820207211 */ /* 0x080fe200078210ff */
[----:B------:R-:W-:Y:S01]  /*5040*/  HMMA.16816.F32.BF16 R24, R140, R138, R24 ;  /* 0x0000008a8c18723c */ /* 0x000fe20000041818 */
[----:B------:R-:W-:Y:S04]  /*5050*/  LDSM.16.MT88.4 R136, [R172+0x2400] ;  /* 0x00240000ac88783b */ /* 0x000fe80000004200 */
[-C--:B------:R-:W-:Y:S01]  /*5060*/  LEA.HI.X.SX32 R33, R31, R185.reuse, 0x2, P1 ;  /* 0x000000b91f217211 */ /* 0x080fe200008f16ff */
[----:B-1----:R-:W-:Y:S01]  /*5070*/  IMAD.U32 R28, RZ, RZ, UR36 ;  /* 0x00000024ff1c7e24 */ /* 0x002fe2000f8e00ff */
[-C--:B------:R-:W-:Y:S01]  /*5080*/  LEA.HI.X.SX32 R31, R2, R185.reuse, 0x2, P0 ;  /* 0x000000b9021f7211 */ /* 0x080fe200000f16ff */
[----:B------:R-:W-:Y:S01]  /*5090*/  IMAD.U32 R2, RZ, RZ, UR10 ;  /* 0x0000000aff027e24 */ /* 0x000fe2000f8e00ff */
[----:B------:R-:W-:Y:S02]  /*50a0*/  LDSM.16.MT88.4 R140, [R172+0x1800] ;  /* 0x00180000ac8c783b */ /* 0x000fe40000004200 */
[-C--:B------:R-:W-:Y:S04]  /*50b0*/  LEA R28, P2, R28, R184.reuse, 0x2 ;  /* 0x000000b81c1c7211 */ /* 0x080fe800078410ff */
[-C--:B------:R-:W-:Y:S01]  /*50c0*/  LEA.HI.X.SX32 R29, R0, R185.reuse, 0x2, P2 ;  /* 0x000000b9001d7211 */ /* 0x080fe200010f16ff */
[----:B------:R-:W-:Y:S04]  /*50d0*/  IMAD.U32 R0, RZ, RZ, UR33 ;  /* 0x00000021ff007e24 */ /* 0x000fe8000f8e00ff */
[----:B------:R1:W-:Y:S01]  /*50e0*/  REDG.E.ADD.F32.FTZ.RN.STRONG.GPU desc[UR22][R28.64], R5 ;  /* 0x000000051c0079a6 */ /* 0x0003e2000c10f396 */
[----:B--2---:R-:W-:Y:S03]  /*50f0*/  IMAD.U32 R4, RZ, RZ, UR52 ;  /* 0x00000034ff047e24 */ /* 0x004fe6000f8e00ff */
        /* <DEDUP_REMOVED lines=158> */
.L_x_1016:
[----:B------:R-:W2:Y:S01]  /*5ae0*/  LDL.64 R26, [R1] ;  /* 0x00000000011a7983 */ /* 0x000ea20000100a00 */
        /* <DEDUP_REMOVED lines=45> */
[----:B------:R-:W-:Y:S01]  /*5dc0*/  FMUL.FTZ R9, R117, UR6 ;  /* 0x0000000675097c20 */ /* 0x000fe20008410000 */
[----:B------:R-:W-:Y:S01]  /*5dd0*/  FMUL.FTZ R118, R118, UR6 ;  /* 0x0000000676767c20 */ /* 0x000fe20008410000 */
[----:B------:R-:W-:Y:S01]  /*5de0*/  STS [R244+0x200], R24 ;  /* 0x00020018f4007388 */ /* 0x000fe20000000800 */
[----:B------:R-:W-:Y:S01]  /*5df0*/  FMUL.FTZ R8, R119, UR6 ;  /* 0x0000000677087c20 */ /* 0x000fe20008410000 */
[----:B------:R-:W-:Y:S01]  /*5e00*/  F2FP.BF16.F32.PACK_AB R17, R17, R100 ;  /* 0x000000641111723e */ /* 0x000fe200000010ff */
[----:B------:R-:W-:Y:S01]  /*5e10*/  FMUL.FTZ R128, R128, UR6 ;  /* 0x0000000680807c20 */ /* 0x000fe20008410000 */
[----:B------:R-:W-:Y:S01]  /*5e20*/  STS [R245], R21 ;  /* 0x00000015f5007388 */ /* 0x000fe20000000800 */
        /* <DEDUP_REMOVED lines=18> */
[----:B------:R-:W-:Y:S01]  /*5f50*/  FMUL.FTZ R122, R122, UR6 ;  /* 0x000000067a7a7c20 */ /* 0x000fe20008410000 */
[----:B------:R1:W-:Y:S01]  /*5f60*/  STS [R245+0x1200], R18 ;  /* 0x00120012f5007388 */ /* 0x0003e20000000800 */
[----:B------:R-:W-:Y:S01]  /*5f70*/  FMUL.FTZ R6, R123, UR6 ;  /* 0x000000067b067c20 */ /* 0x000fe20008410000 */
[----:B------:R-:W-:Y:S01]  /*5f80*/  FMUL.FTZ R124, R124, UR6 ;  /* 0x000000067c7c7c20 */ /* 0x000fe20008410000 */
[----:B------:R-:W-:Y:S01]  /*5f90*/  FMUL.FTZ R2, R125, UR6 ;  /* 0x000000067d027c20 */ /* 0x000fe20008410000 */
[----:B------:R-:W-:Y:S01]  /*5fa0*/  STS [R244+0x2000], R17 ;  /* 0x00200011f4007388 */ /* 0x000fe20000000800 */
[----:B------:R-:W-:Y:S01]  /*5fb0*/  FMUL.FTZ R126, R126, UR6 ;  /* 0x000000067e7e7c20 */ /* 0x000fe20008410000 */
[----:B------:R-:W-:Y:S01]  /*5fc0*/  FMUL.FTZ R0, R127, UR6 ;  /* 0x000000067f007c20 */ /* 0x000fe20008410000 */
[----:B------:R-:W-:Y:S01]  /*5fd0*/  F2FP.BF16.F32.PACK_AB R5, R5, R128 ;  /* 0x000000800505723e */ /* 0x000fe200000010ff */
[----:B------:R3:W-:Y:S01]  /*5fe0*/  STS [R244+0x2200], R16 ;  /* 0x00220010f4007388 */ /* 0x0007e20000000800 */
[----:B------:R-:W-:Y:S01]  /*5ff0*/  F2FP.BF16.F32.PACK_AB R4, R4, R130 ;  /* 0x000000820404723e */ /* 0x000fe200000010ff */
[----:B------:R-:W-:Y:S01]  /*6000*/  ULDC.64 UR6, c[0x0][0x3f0] ;  /* 0x0000fc0000067ab9 */ /* 0x000fe20000000a00 */
[----:B------:R-:W-:Y:S01]  /*6010*/  F2FP.BF16.F32.PACK_AB R7, R7, R120 ;  /* 0x000000780707723e */ /* 0x000fe200000010ff */
[----:B------:R-:W-:Y:S01]  /*6020*/  STS [R245+0x2000], R13 ;  /* 0x0020000df5007388 */ /* 0x000fe20000000800 */
[----:B------:R-:W-:-:S02]  /*6030*/  F2FP.BF16.F32.PACK_AB R6, R6, R122 ;  /* 0x0000007a0606723e */ /* 0x000fc400000010ff */
[----:B------:R-:W-:Y:S01]  /*6040*/  F2FP.BF16.F32.PACK_AB R2, R2, R124 ;  /* 0x0000007c0202723e */ /* 0x000fe200000010ff */
[----:B------:R4:W-:Y:S01]  /*6050*/  STS [R245+0x2200], R12 ;  /* 0x0022000cf5007388 */ /* 0x0009e20000000800 */
[----:B------:R-:W-:Y:S02]  /*6060*/  F2FP.BF16.F32.PACK_AB R0, R0, R126 ;  /* 0x0000007e0000723e */ /* 0x000fe400000010ff */
[----:B------:R-:W-:Y:S01]  /*6070*/  F2FP.BF16.F32.PACK_AB R38, R39, R38 ;  /* 0x000000262726723e */ /* 0x000fe200000010ff */
[----:B------:R-:W-:Y:S01]  /*6080*/  STS [R244+0x3000], R15 ;  /* 0x0030000ff4007388 */ /* 0x000fe20000000800 */
[----:B------:R-:W-:Y:S02]  /*6090*/  F2FP.BF16.F32.PACK_AB R48, R49, R48 ;  /* 0x000000303130723e */ /* 0x000fe400000010ff */
[----:B------:R-:W-:Y:S01]  /*60a0*/  F2FP.BF16.F32.PACK_AB R50, R51, R50 ;  /* 0x000000323332723e */ /* 0x000fe200000010ff */
[----:B------:R4:W-:Y:S01]  /*60b0*/  STS [R244+0x3200], R14 ;  /* 0x0032000ef4007388 */ /* 0x0009e20000000800 */
[----:B-1----:R-:W1:Y:S01]  /*60c0*/  LDC.64 R18, c[0x0][0x450] ;  /* 0x00011400ff127b82 */ /* 0x002e620000000a00 */
[----:B------:R-:W-:-:S02]  /*60d0*/  F2FP.BF16.F32.PACK_AB R40, R41, R40 ;  /* 0x000000282928723e */ /* 0x000fc400000010ff */
[----:B------:R-:W-:Y:S01]  /*60e0*/  STS [R245+0x3000], R11 ;  /* 0x0030000bf5007388 */ /* 0x000fe20000000800 */
[----:B------:R-:W-:Y:S02]  /*60f0*/  F2FP.BF16.F32.PACK_AB R42, R43, R42 ;  /* 0x0000002a2b2a723e */ /* 0x000fe400000010ff */
[----:B------:R-:W-:Y:S01]  /*6100*/  F2FP.BF16.F32.PACK_AB R44, R45, R44 ;  /* 0x0000002c2d2c723e */ /* 0x000fe200000010ff */
[----:B------:R1:W-:Y:S01]  /*6110*/  STS [R245+0x3200], R10 ;  /* 0x0032000af5007388 */ /* 0x0003e20000000800 */
[----:B---3--:R-:W3:Y:S01]  /*6120*/  LDC.64 R16, c[0x0][0x458] ;  /* 0x00011600ff107b82 */ /* 0x008ee20000000a00 */
[----:B------:R-:W-:Y:S02]  /*6130*/  F2FP.BF16.F32.PACK_AB R46, R47, R46 ;  /* 0x0000002e2f2e723e */ /* 0x000fe400000010ff */
[----:B------:R-:W-:Y:S01]  /*6140*/  STS [R244+0x4000], R9 ;  /* 0x00400009f4007388 */ /* 0x000fe20000000800 */
[----:B------:R-:W-:Y:S02]  /*6150*/  F2FP.BF16.F32.PACK_AB R52, R53, R52 ;  /* 0x000000343534723e */ /* 0x000fe400000010ff */
[----:B------:R-:W-:Y:S01]  /*6160*/  F2FP.BF16.F32.PACK_AB R54, R55, R54 ;  /* 0x000000363736723e */ /* 0x000fe200000010ff */
[----:B------:R1:W-:Y:S01]  /*6170*/  STS [R244+0x4200], R8 ;  /* 0x00420008f4007388 */ /* 0x0003e20000000800 */
[----:B------:R-:W-:Y:S01]  /*6180*/  F2FP.BF16.F32.PACK_AB R64, R65, R64 ;  /* 0x000000404140723e */ /* 0x000fe200000010ff */
[----:B----4-:R-:W4:Y:S01]  /*6190*/  LDC.64 R12, c[0x0][0x470] ;  /* 0x00011c00ff0c7b82 */ /* 0x010f220000000a00 */
[----:B------:R-:W-:Y:S01]  /*61a0*/  F2FP.BF16.F32.PACK_AB R66, R67, R66 ;  /* 0x000000424342723e */ /* 0x000fe200000010ff */
[----:B------:R-:W-:Y:S01]  /*61b0*/  STS [R245+0x4000], R5 ;  /* 0x00400005f5007388 */ /* 0x000fe20000000800 */
[----:B------:R-:W-:-:S02]  /*61c0*/  F2FP.BF16.F32.PACK_AB R56, R57, R56 ;  /* 0x000000383938723e */ /* 0x000fc400000010ff */
[----:B------:R-:W-:Y:S01]  /*61d0*/  F2FP.BF16.F32.PACK_AB R58, R59, R58 ;  /* 0x0000003a3b3a723e */ /* 0x000fe200000010ff */
[----:B------:R-:W-:Y:S01]  /*61e0*/  STS [R245+0x4200], R4 ;  /* 0x00420004f5007388 */ /* 0x000fe20000000800 */
[----:B------:R-:W-:Y:S01]  /*61f0*/  F2FP.BF16.F32.PACK_AB R60, R61, R60 ;  /* 0x0000003c3d3c723e */ /* 0x000fe200000010ff */
[----:B------:R-:W4:Y:S01]  /*6200*/  LDC.64 R14, c[0x0][0x440] ;  /* 0x00011000ff0e7b82 */ /* 0x000f220000000a00 */
[----:B------:R-:W-:Y:S01]  /*6210*/  F2FP.BF16.F32.PACK_AB R62, R63, R62 ;  /* 0x0000003e3f3e723e */ /* 0x000fe200000010ff */
[----:B------:R-:W-:Y:S01]  /*6220*/  STS [R244+0x5000], R7 ;  /* 0x00500007f4007388 */ /* 0x000fe20000000800 */
[----:B------:R-:W-:Y:S02]  /*6230*/  F2FP.BF16.F32.PACK_AB R68, R69, R68 ;  /* 0x000000444544723e */ /* 0x000fe400000010ff */
[----:B------:R-:W-:Y:S01]  /*6240*/  F2FP.BF16.F32.PACK_AB R70, R71, R70 ;  /* 0x000000464746723e */ /* 0x000fe200000010ff */
[----:B------:R-:W-:Y:S01]  /*6250*/  STS [R244+0x5200], R6 ;  /* 0x00520006f4007388 */ /* 0x000fe20000000800 */
[----:B------:R-:W-:Y:S01]  /*6260*/  F2FP.BF16.F32.PACK_AB R80, R81, R80 ;  /* 0x000000505150723e */ /* 0x000fe200000010ff */
[----:B-1----:R-:W1:Y:S01]  /*6270*/  LDC.64 R10, c[0x0][0x468] ;  /* 0x00011a00ff0a7b82 */ /* 0x002e620000000a00 */
[----:B------:R-:W-:Y:S01]  /*6280*/  F2FP.BF16.F32.PACK_AB R82, R83, R82 ;  /* 0x000000525352723e */ /* 0x000fe200000010ff */
[----:B------:R1:W-:Y:S01]  /*6290*/  STS [R245+0x5000], R2 ;  /* 0x00500002f5007388 */ /* 0x0003e20000000800 */
[----:B------:R-:W-:-:S02]  /*62a0*/  F2FP.BF16.F32.PACK_AB R72, R73, R72 ;  /* 0x000000484948723e */ /* 0x000fc400000010ff */
[----:B------:R-:W-:Y:S01]  /*62b0*/  F2FP.BF16.F32.PACK_AB R74, R75, R74 ;  /* 0x0000004a4b4a723e */ /* 0x000fe200000010ff */
[----:B------:R3:W-:Y:S01]  /*62c0*/  STS [R245+0x5200], R0 ;  /* 0x00520000f5007388 */ /* 0x0007e20000000800 */
[----:B------:R-:W-:Y:S01]  /*62d0*/  F2FP.BF16.F32.PACK_AB R76, R77, R76 ;  /* 0x0000004c4d4c723e */ /* 0x000fe200000010ff */
[----:B------:R-:W4:Y:S01]  /*62e0*/  LDC.64 R8, c[0x0][0x438] ;  /* 0x00010e00ff087b82 */ /* 0x000f220000000a00 */
[----:B------:R-:W-:Y:S01]  /*62f0*/  F2FP.BF16.F32.PACK_AB R78, R79, R78 ;  /* 0x0000004e4f4e723e */ /* 0x000fe200000010ff */
[----:B------:R-:W-:Y:S04]  /*6300*/  STS [R244+0x6000], R36 ;  /* 0x00600024f4007388 */ /* 0x000fe80000000800 */
[----:B------:R-:W-:Y:S04]  /*6310*/  STS [R244+0x6200], R38 ;  /* 0x00620026f4007388 */ /* 0x000fe80000000800 */
[----:B------:R-:W-:Y:S04]  /*6320*/  STS [R245+0x6000], R48 ;  /* 0x00600030f5007388 */ /* 0x000fe80000000800 */
[----:B------:R-:W-:Y:S04]  /*6330*/  STS [R245+0x6200], R50 ;  /* 0x00620032f5007388 */ /* 0x000fe80000000800 */
[----:B------:R-:W-:Y:S01]  /*6340*/  STS [R244+0x7000], R40 ;  /* 0x00700028f4007388 */ /* 0x000fe20000000800 */
[----:B-1----:R-:W-:-:S03]  /*6350*/  IMAD R2, R10, UR25, RZ ;  /* 0x000000190a027c24 */ /* 0x002fc6000f8e02ff */
[----:B------:R-:W-:Y:S01]  /*6360*/  STS [R244+0x7200], R42 ;  /* 0x0072002af4007388 */ /* 0x000fe20000000800 */
[----:B---3--:R-:W-:Y:S02]  /*6370*/  IMAD R0, R18, UR4, RZ ;  /* 0x0000000412007c24 */ /* 0x008fe4000f8e02ff */
[----:B------:R-:W-:Y:S01]  /*6380*/  IMAD R2, R11, UR17, R2 ;  /* 0x000000110b027c24 */ /* 0x000fe2000f8e0202 */
[----:B------:R-:W-:Y:S01]  /*6390*/  STS [R245+0x7000], R44 ;  /* 0x0070002cf5007388 */ /* 0x000fe20000000800 */
[----:B------:R-:W-:-:S03]  /*63a0*/  IMAD R0, R19, UR28, R0 ;  /* 0x0000001c13007c24 */ /* 0x000fc6000f8e0200 */
        /* <DEDUP_REMOVED lines=17> */
[----:B--2---:R-:W-:-:S02]  /*64c0*/  SHF.R.S32.HI R5, RZ, 0x1f, R26 ;  /* 0x0000001fff057819 */ /* 0x004fc4000001141a */
[----:B------:R-:W-:-:S05]  /*64d0*/  MOV R4, R26 ;  /* 0x0000001a00047202 */ /* 0x000fca0000000f00 */
[----:B------:R-:W-:-:S04]  /*64e0*/  IMAD.WIDE.U32 R6, R18, UR28, R4 ;  /* 0x0000001c12067c25 */ /* 0x000fc8000f8e0004 */
[----:B------:R-:W-:Y:S01]  /*64f0*/  IMAD.WIDE.U32 R4, R16, UR28, R4 ;  /* 0x0000001c10047c25 */ /* 0x000fe2000f8e0004 */
[----:B------:R-:W-:-:S03]  /*6500*/  IADD3 R7, R7, R0, RZ ;  /* 0x0000000007077210 */ /* 0x000fc60007ffe0ff */
[C---:B----4-:R-:W-:Y:S02]  /*6510*/  IMAD R0, R8.reuse, UR24, RZ ;  /* 0x0000001808007c24 */ /* 0x050fe4000f8e02ff */
[----:B------:R-:W-:-:S04]  /*6520*/  IMAD.WIDE.U32 R6, R8, UR16, R6 ;  /* 0x0000001008067c25 */ /* 0x000fc8000f8e0006 */
[----:B------:R-:W-:Y:S02]  /*6530*/  IMAD R9, R9, UR16, R0 ;  /* 0x0000001009097c24 */ /* 0x000fe4000f8e0200 */
[----:B------:R-:W-:Y:S02]  /*6540*/  IMAD R0, R16, UR4, RZ ;  /* 0x0000000410007c24 */ /* 0x000fe4000f8e02ff */
[----:B------:R-:W-:Y:S01]  /*6550*/  IMAD R8, R12, UR25, RZ ;  /* 0x000000190c087c24 */ /* 0x000fe2000f8e02ff */
[----:B------:R-:W-:Y:S01]  /*6560*/  IADD3 R7, R7, R9, RZ ;  /* 0x0000000907077210 */ /* 0x000fe20007ffe0ff */
[----:B------:R-:W-:Y:S01]  /*6570*/  IMAD R0, R17, UR28, R0 ;  /* 0x0000001c11007c24 */ /* 0x000fe2000f8e0200 */
[----:B------:R-:W-:Y:S01]  /*6580*/  SHF.R.S32.HI R9, RZ, 0x1f, R251 ;  /* 0x0000001fff097819 */ /* 0x000fe200000114fb */
[----:B------:R-:W-:Y:S02]  /*6590*/  IMAD R8, R13, UR17, R8 ;  /* 0x000000110d087c24 */ /* 0x000fe4000f8e0208 */
[----:B------:R-:W-:Y:S01]  /*65a0*/  IMAD.WIDE.U32 R6, R10, UR17, R6 ;  /* 0x000000110a067c25 */ /* 0x000fe2000f8e0006 */
[----:B------:R-:W-:-:S03]  /*65b0*/  IADD3 R5, R5, R0, RZ ;  /* 0x0000000005057210 */ /* 0x000fc60007ffe0ff */
[C---:B------:R-:W-:Y:S01]  /*65c0*/  IMAD R0, R14.reuse, UR24, RZ ;  /* 0x000000180e007c24 */ /* 0x040fe2000f8e02ff */
[----:B------:R-:W-:Y:S01]  /*65d0*/  IADD3 R7, R7, R2, RZ ;  /* 0x0000000207077210 */ /* 0x000fe20007ffe0ff */
[----:B------:R-:W-:-:S04]  /*65e0*/  IMAD.WIDE.U32 R4, R14, UR16, R4 ;  /* 0x000000100e047c25 */ /* 0x000fc8000f8e0004 */
[----:B------:R-:W-:Y:S01]  /*65f0*/  IMAD R2, R15, UR16, R0 ;  /* 0x000000100f027c24 */ /* 0x000fe2000f8e0200 */
[----:B------:R-:W-:Y:S01]  /*6600*/  LEA R0, R246, UR5, 0x1 ;  /* 0x00000005f6007c11 */ /* 0x000fe2000f8e08ff */
[----:B------:R-:W-:Y:S03]  /*6610*/  BAR.SYNC.DEFER_BLOCKING 0x0 ;  /* 0x0000000000007b1d */ /* 0x000fe60000010000 */
[----:B------:R-:W-:Y:S01]  /*6620*/  IADD3 R5, R5, R2, RZ ;  /* 0x0000000205057210 */ /* 0x000fe20007ffe0ff */
[----:B------:R-:W-:Y:S02]  /*6630*/  IMAD R2, R9, R18, RZ ;  /* 0x0000001209027224 */ /* 0x000fe400078e02ff */
[----:B------:R-:W-:-:S04]  /*6640*/  IMAD.WIDE.U32 R10, R12, UR17, R4 ;  /* 0x000000110c0a7c25 */ /* 0x000fc8000f8e0004 */
[----:B------:R-:W-:Y:S01]  /*6650*/  IMAD R2, R251, R19, R2 ;  /* 0x00000013fb027224 */ /* 0x000fe200078e0202 */
[----:B------:R-:W-:Y:S01]  /*6660*/  IADD3 R11, R11, R8, RZ ;  /* 0x000000080b0b7210 */ /* 0x000fe20007ffe0ff */
[----:B------:R-:W-:-:S04]  /*6670*/  IMAD.WIDE.U32 R4, R251, R18, R6 ;  /* 0x00000012fb047225 */ /* 0x000fc800078e0006 */
[----:B------:R-:W-:Y:S01]  /*6680*/  IMAD.WIDE.U32 R10, R251, R16, R10 ;  /* 0x00000010fb0a7225 */ /* 0x000fe200078e000a */
[----:B------:R-:W-:Y:S02]  /*6690*/  IADD3 R2, R5, R2, RZ ;  /* 0x0000000205027210 */ /* 0x000fe40007ffe0ff */
[C---:B------:R-:W-:Y:S01]  /*66a0*/  LEA R6, P0, R4.reuse, UR6, 0x1 ;  /* 0x0000000604067c11 */ /* 0x040fe2000f8008ff */
[----:B------:R-:W1:Y:S03]  /*66b0*/  LDS.128 R60, [R0+0x9000] ;  /* 0x00900000003c7984 */ /* 0x000e660000000c00 */
[----:B------:R-:W-:Y:S01]  /*66c0*/  LEA.HI.X R7, R4, UR7, R2, 0x1, P0 ;  /* 0x0000000704077c11 */ /* 0x000fe200080f0c02 */
[----:B------:R-:W-:Y:S01]  /*66d0*/  ULDC.64 UR6, c[0x0][0x3f8] ;  /* 0x0000fe0000067ab9 */ /* 0x000fe20000000a00 */
[C---:B------:R-:W-:Y:S01]  /*66e0*/  LEA R8, P0, R18.reuse, R6, 0x7 ;  /* 0x0000000612087211 */ /* 0x040fe200078038ff */
        /* <DEDUP_REMOVED lines=11> */
[----:B-1----:R-:W-:Y:S04]  /*67a0*/  STG.E.128 desc[UR22][R6.64], R60 ;  /* 0x0000003c06007986 */ /* 0x002fe8000c101d16 */
[----:B--2---:R-:W-:Y:S04]  /*67b0*/  STG.E.128 desc[UR22][R6.64+0x40], R56 ;  /* 0x0000403806007986 */ /* 0x004fe8000c101d16 */
[----:B---3--:R1:W-:Y:S01]  /*67c0*/  STG.E.128 desc[UR22][R6.64+0x80], R52 ;  /* 0x0000803406007986 */ /* 0x0083e2000c101d16 */
[----:B----4-:R-:W-:Y:S01]  /*67d0*/  IMAD R0, R9, R16, RZ ;  /* 0x0000001009007224 */ /* 0x010fe200078e02ff */
[----:B------:R-:W-:-:S02]  /*67e0*/  LEA.HI.X R9, R18, R7, R19, 0x7, P0 ;  /* 0x0000000712097211 */ /* 0x000fc400000f3c13 */
[C---:B------:R-:W-:Y:S01]  /*67f0*/  LEA R4, P0, R10.reuse, UR6, 0x1 ;  /* 0x000000060a047c11 */ /* 0x040fe2000f8008ff */
[----:B------:R-:W-:Y:S02]  /*6800*/  IMAD R0, R251, R17, R0 ;  /* 0x00000011fb007224 */ /* 0x000fe400078e0200 */
[----:B------:R2:W-:Y:S03]  /*6810*/  STG.E.128 desc[UR22][R8.64], R48 ;  /* 0x0000003008007986 */ /* 0x0005e6000c101d16 */
[----:B------:R-:W-:Y:S01]  /*6820*/  IADD3 R0, R11, R0, RZ ;  /* 0x000000000b007210 */ /* 0x000fe20007ffe0ff */
[----:B------:R2:W-:Y:S03]  /*6830*/  STG.E.128 desc[UR22][R8.64+0x40], R44 ;  /* 0x0000402c08007986 */ /* 0x0005e6000c101d16 */
[----:B------:R-:W-:Y:S01]  /*6840*/  LEA.HI.X R5, R10, UR7, R0, 0x1, P0 ;  /* 0x000000070a057c11 */ /* 0x000fe200080f0c00 */
[----:B------:R2:W-:Y:S04]  /*6850*/  STG.E.128 desc[UR22][R8.64+0x80], R40 ;  /* 0x0000802808007986 */ /* 0x0005e8000c101d16 */
[----:B------:R2:W-:Y:S01]  /*6860*/  STG.E.128 desc[UR22][R4.64], R36 ;  /* 0x0000002404007986 */ /* 0x0005e2000c101d16 */
[----:B-1----:R-:W-:-:S03]  /*6870*/  LEA R6, P0, R16, R4, 0x7 ;  /* 0x0000000410067211 */ /* 0x002fc600078038ff */
[----:B------:R2:W-:Y:S01]  /*6880*/  STG.E.128 desc[UR22][R4.64+0x40], R28 ;  /* 0x0000401c04007986 */ /* 0x0005e2000c101d16 */
[----:B------:R-:W-:-:S03]  /*6890*/  LEA.HI.X R7, R16, R5, R17, 0x7, P0 ;  /* 0x0000000510077211 */ /* 0x000fc600000f3c11 */
[----:B------:R2:W-:Y:S04]  /*68a0*/  STG.E.128 desc[UR22][R4.64+0x80], R20 ;  /* 0x0000801404007986 */ /* 0x0005e8000c101d16 */
[----:B------:R2:W-:Y:S04]  /*68b0*/  STG.E.128 desc[UR22][R6.64], R32 ;  /* 0x0000002006007986 */ /* 0x0005e8000c101d16 */
[----:B------:R2:W-:Y:S04]  /*68c0*/  STG.E.128 desc[UR22][R6.64+0x40], R24 ;  /* 0x0000401806007986 */ /* 0x0005e8000c101d16 */
[----:B------:R2:W-:Y:S02]  /*68d0*/  STG.E.128 desc[UR22][R6.64+0x80], R12 ;  /* 0x0000800c06007986 */ /* 0x0005e4000c101d16 */
.L_x_1013:
        /* <DEDUP_REMOVED lines=11> */
.L_x_1020:
[----:B------:R-:W-:Y:S05]  /*6990*/  EXIT ;  /* 0x000000000000794d */ /* 0x000fea0003800000 */
.L_x_1022:
        /* <DEDUP_REMOVED lines=14> */
.L_x_1310:


//--------------------- .text._ZN5flash44flash_bwd_dq_dk_dv_loop_seqk_parallel_kernelI23Flash_bwd_kernel_traitsILi96ELi64ELi128ELi8ELi2ELi4ELi4ELb0ELb0EN7cutlass10bfloat16_tE19Flash_kernel_traitsILi96ELi64ELi128ELi8ES3_EELb1ELb0ELb0ELb1ELb0ELb0ELb0EEEvNS_16Flash_bwd_paramsE --------------------------
	.section	.text._ZN5flash44flash_bwd_dq_dk_dv_loop_seqk_parallel_kernelI23Flash_bwd_kernel_traitsILi96ELi64ELi128ELi8ELi2ELi4ELi4ELb0ELb0EN7cutlass10bfloat16_tE19Flash_kernel_traitsILi96ELi64ELi128ELi8ES3_EELb1ELb0ELb0ELb1ELb0ELb0ELb0EEEvNS_16Flash_bwd_paramsE,"ax",@progbits
	.align	128
        .global         _ZN5flash44flash_bwd_dq_dk_dv_loop_seqk_parallel_kernelI23Flash_bwd_kernel_traitsILi96ELi64ELi128ELi8ELi2ELi4ELi4ELb0ELb0EN7cutlass10bfloat16_tE19Flash_kernel_traitsILi96ELi64ELi128ELi8ES3_EELb1ELb0ELb0ELb1ELb0ELb0ELb0EEEvNS_16Flash_bwd_paramsE
        .type           _ZN5flash44flash_bwd_dq_dk_dv_loop_seqk_parallel_kernelI23Flash_bwd_kernel_traitsILi96ELi64ELi128ELi8ELi2ELi4ELi4ELb0ELb0EN7cutlass10bfloat16_tE19Flash_kernel_traitsILi96ELi64ELi128ELi8ES3_EELb1ELb0ELb0ELb1ELb0ELb0ELb0EEEvNS_16Flash_bwd_paramsE,@function
        .size           _ZN5flash44flash_bwd_dq_dk_dv_loop_seqk_parallel_kernelI23Flash_bwd_kernel_traitsILi96ELi64ELi128ELi8ELi2ELi4ELi4ELb0ELb0EN7cutlass10bfloat16_tE19Flash_kernel_traitsILi96ELi64ELi128ELi8ES3_EELb1ELb0ELb0ELb1ELb0ELb0ELb0EEEvNS_16Flash_bwd_paramsE,(.L_x_1311 - _ZN5flash44flash_bwd_dq_dk_dv_loop_seqk_parallel_kernelI23Flash_bwd_kernel_traitsILi96ELi64ELi128ELi8ELi2ELi4ELi4ELb0ELb0EN7cutlass10bfloat16_tE19Flash_kernel_traitsILi96ELi64ELi128ELi8ES3_EELb1ELb0ELb0ELb1ELb0ELb0ELb0EEEvNS_16Flash_bwd_paramsE)
        .other          _ZN5flash44flash_bwd_dq_dk_dv_loop_seqk_parallel_kernelI23Flash_bwd_kernel_traitsILi96ELi64ELi128ELi8ELi2ELi4ELi4ELb0ELb0EN7cutlass10bfloat16_tE19Flash_kernel_traitsILi96ELi64ELi128ELi8ES3_EELb1ELb0ELb0ELb1ELb0ELb0ELb0EEEvNS_16Flash_bwd_paramsE,@"STO_CUDA_ENTRY STV_DEFAULT"
_ZN5flash44flash_bwd_dq_dk_dv_loop_seqk_parallel_kernelI23Flash_bwd_kernel_traitsILi96ELi64ELi128ELi8ELi2ELi4ELi4ELb0ELb0EN7cutlass10bfloat16_tE19Flash_kernel_traitsILi96ELi64ELi128ELi8ES3_EELb1ELb0ELb0ELb1ELb0ELb0ELb0EEEvNS_16Flash_bwd_paramsE:
.text._ZN5flash44flash_bwd_dq_dk_dv_loop_seqk_parallel_kernelI23Flash_bwd_kernel_traitsILi96ELi64ELi128ELi8ELi2ELi4ELi4ELb0ELb0EN7cutlass10bfloat16_tE19Flash_kernel_traitsILi96ELi64ELi128ELi8ES3_EELb1ELb0ELb0ELb1ELb0ELb0ELb0EEEvNS_16Flash_bwd_paramsE:
        /* <DEDUP_REMOVED lines=12> */
[----:B------:R-:W2:Y:S01]  /*00c0*/  S2UR UR55, SR_CTAID.Y ;  /* 0x00000000003779c3 */ /* 0x000ea20000002600 */
[----:B------:R-:W-:Y:S01]  /*00d0*/  UMOV UR5, 0x400 ;  /* 0x0000040000057882 */ /* 0x000fe20000000000 */
[----:B------:R-:W-:Y:S01]  /*00e0*/  IMAD.MOV.U32 R180, RZ, RZ, 0x20 ;  /* 0x00000020ffb47424 */ /* 0x000fe200078e00ff */
[----:B------:R-:W-:Y:S01]  /*00f0*/  ULDC.64 UR8, c[0x0][0x208] ;  /* 0x0000820000087ab9 */ /* 0x000fe20000000a00 */
[----:B------:R-:W-:Y:S01]  /*0100*/  IMAD.MOV.U32 R221, RZ, RZ, -0x10 ;  /* 0xfffffff0ffdd7424 */ /* 0x000fe200078e00ff */
[----:B------:R-:W-:Y:S01]  /*0110*/  UMOV UR60, 0xffffd000 ;  /* 0xffffd000003c7882 */ /* 0x000fe20000000000 */
[----:B------:R-:W-:Y:S02]  /*0120*/  IMAD.MOV.U32 R178, RZ, RZ, 0x40 ;  /* 0x00000040ffb27424 */ /* 0x000fe400078e00ff */
[----:B------:R-:W3:Y:S08]  /*0130*/  S2UR UR4, SR_CgaCtaId ;  /* 0x00000000000479c3 */ /* 0x000ef00000008800 */
[----:B------:R-:W4:Y:S01]  /*0140*/  S2UR UR56, SR_CTAID.Z ;  /* 0x00000000003879c3 */ /* 0x000f220000002700 */
[----:B--2---:R-:W-:Y:S01]  /*0150*/  USHF.L.U32 UR6, UR55, 0x7, URZ ;  /* 0x0000000737067899 */ /* 0x004fe2000800063f */
[----:B-1----:R-:W-:Y:S01]  /*0160*/  SHF.R.S32.HI R0, RZ, 0x1f, R4 ;  /* 0x0000001fff007819 */ /* 0x002fe20000011404 */
[----:B---3--:R-:W-:-:S03]  /*0170*/  ULEA UR4, UR4, UR5, 0x18 ;  /* 0x0000000504047291 */ /* 0x008fc6000f8ec03f */
[CC--:B------:R-:W-:Y:S02]  /*0180*/  LEA.HI R2, R0.reuse, R4.reuse, RZ, 0x5 ;  /* 0x0000000400027211 */ /* 0x0c0fe400078f28ff */
[CC--:B------:R-:W-:Y:S02]  /*0190*/  LEA.HI R17, R0.reuse, R4.reuse, RZ, 0x3 ;  /* 0x0000000400117211 */ /* 0x0c0fe400078f18ff */
[CC--:B------:R-:W-:Y:S01]  /*01a0*/  LEA.HI R5, R0.reuse, R4.reuse, RZ, 0x2 ;  /* 0x0000000400057211 */ /* 0x0c0fe200078f10ff */
[----:B----4-:R-:W-:Y:S01]  /*01b0*/  USHF.R.S32.HI UR5, URZ, 0x1f, UR56 ;  /* 0x0000001f3f057899 */ /* 0x010fe20008011438 */
        /* <DEDUP_REMOVED lines=23> */
[----:B------:R-:W-:Y:S01]  /*0330*/  IMAD.SHL.U32 R4, R11, 0x40, RZ ;  /* 0x000000400b047824 */ /* 0x000fe200078e00ff */
[----:B------:R-:W-:Y:S01]  /*0340*/  SHF.R.S32.HI R249, RZ, 0x6, R249 ;  /* 0x00000006fff97819 */ /* 0x000fe200000114f9 */
[----:B------:R-:W-:-:S02]  /*0350*/  IMAD.IADD R250, R0, 0x1, -R6 ;  /* 0x0000000100fa7824 */ /* 0x000fc400078e0a06 */
[----:B------:R-:W-:Y:S01]  /*0360*/  IMAD.IADD R14, R0, 0x1, -R2 ;  /* 0x00000001000e7824 */ /* 0x000fe200078e0a02 */
[----:B------:R-:W-:Y:S01]  /*0370*/  LOP3.LUT R2, R4, 0xc0, RZ, 0xc0, !PT ;  /* 0x000000c004027812 */ /* 0x000fe200078ec0ff */
[----:B------:R-:W-:Y:S01]  /*0380*/  IMAD R248, R0, 0x8, R3 ;  /* 0x0000000800f87824 */ /* 0x000fe200078e0203 */
[----:B------:R-:W-:Y:S02]  /*0390*/  SHF.R.S32.HI R0, RZ, 0x1f, R5 ;  /* 0x0000001fff007819 */ /* 0x000fe40000011405 */
[----:B------:R-:W-:Y:S02]  /*03a0*/  SHF.R.S32.HI R5, RZ, 0x4, R7 ;  /* 0x00000004ff057819 */ /* 0x000fe40000011407 */
[----:B------:R-:W-:Y:S02]  /*03b0*/  SHF.R.U32.HI R6, RZ, 0x3, R2 ;  /* 0x00000003ff067819 */ /* 0x000fe40000011602 */
[----:B------:R-:W-:Y:S02]  /*03c0*/  LEA.HI R3, R7, R5, RZ, 0x1 ;  /* 0x0000000507037211 */ /* 0x000fe400078f08ff */
[----:B------:R-:W-:-:S02]  /*03d0*/  LOP3.LUT R4, R2, 0x18, R232, 0xf8, !PT ;  /* 0x0000001802047812 */ /* 0x000fc400078ef8e8 */
[----:B------:R-:W-:Y:S02]  /*03e0*/  LOP3.LUT R2, R3, 0xfffffffe, RZ, 0xc0, !PT ;  /* 0xfffffffe03027812 */ /* 0x000fe400078ec0ff */
[----:B------:R-:W-:Y:S02]  /*03f0*/  LEA.HI R0, R0, R9, RZ, 0x3 ;  /* 0x0000000900007211 */ /* 0x000fe400078f18ff */
[----:B------:R-:W-:Y:S01]  /*0400*/  SHF.R.S32.HI R7, RZ, 0x1f, R10 ;  /* 0x0000001fff077819 */ /* 0x000fe2000001140a */
[----:B------:R-:W-:Y:S01]  /*0410*/  IMAD.IADD R12, R5, 0x1, -R2 ;  /* 0x00000001050c7824 */ /* 0x000fe200078e0a02 */
[----:B------:R-:W-:Y:S02]  /*0420*/  LOP3.LUT R3, R4, R6, RZ, 0x3c, !PT ;  /* 0x0000000604037212 */ /* 0x000fe400078e3cff */
[----:B------:R-:W-:Y:S02]  /*0430*/  LEA.HI R2, R8, R8, RZ, 0x1 ;  /* 0x0000000808027211 */ /* 0x000fe400078f08ff */
[----:B------:R-:W-:Y:S01]  /*0440*/  LOP3.LUT R0, R0, 0xfffffff8, RZ, 0xc0, !PT ;  /* 0xfffffff800007812 */ /* 0x000fe200078ec0ff */
[----:B------:R-:W-:Y:S01]  /*0450*/  IMAD.U32 R248, R248, 0x20, R3 ;  /* 0x00000020f8f87824 */ /* 0x000fe200078e0003 */
[----:B------:R-:W-:-:S02]  /*0460*/  LEA.HI R238, R7, R10, RZ, 0x2 ;  /* 0x0000000a07ee7211 */ /* 0x000fc400078f10ff */
[----:B------:R-:W-:Y:S01]  /*0470*/  LEA.HI R7, R13, R13, RZ, 0x1 ;  /* 0x0000000d0d077211 */ /* 0x000fe200078f08ff */
[----:B------:R-:W-:Y:S01]  /*0480*/  IMAD.IADD R0, R9, 0x1, -R0 ;  /* 0x0000000109007824 */ /* 0x000fe200078e0a00 */
[--C-:B------:R-:W-:Y:S02]  /*0490*/  SHF.R.S32.HI R6, RZ, 0x1, R2.reuse ;  /* 0x00000001ff067819 */ /* 0x100fe40000011402 */
[----:B------:R-:W-:Y:S02]  /*04a0*/  SHF.R.S32.HI R4, RZ, 0x1f, R2 ;  /* 0x0000001fff047819 */ /* 0x000fe40000011402 */
[----:B------:R-:W-:Y:S02]  /*04b0*/  LOP3.LUT R2, R2, 0x7fffffe, RZ, 0xc0, !PT ;  /* 0x07fffffe02027812 */ /* 0x000fe400078ec0ff */
[----:B------:R-:W-:Y:S02]  /*04c0*/  LOP3.LUT R3, R7, 0x7fffffe, RZ, 0xc0, !PT ;  /* 0x07fffffe07037812 */ /* 0x000fe400078ec0ff */
[----:B------:R-:W-:Y:S01]  /*04d0*/  SHF.R.S32.HI R9, RZ, 0x1f, R8 ;  /* 0x0000001fff097819 */ /* 0x000fe20000011408 */
[----:B------:R-:W-:Y:S01]  /*04e0*/  IMAD.IADD R19, R8, 0x1, -R2 ;  /* 0x0000000108137824 */ /* 0x000fe200078e0a02 */
[----:B------:R-:W-:Y:S01]  /*04f0*/  LEA.HI R5, R4, R6, RZ, 0x2 ;  /* 0x0000000604057211 */ /* 0x000fe200078f10ff */
[----:B------:R-:W-:Y:S01]  /*0500*/  IMAD.IADD R10, R13, 0x1, -R3 ;  /* 0x000000010d0a7824 */ /* 0x000fe200078e0a03 */
[----:B------:R-:W-:Y:S01]  /*0510*/  LEA.HI R9, R9, R8, RZ, 0x3 ;  /* 0x0000000809097211 */ /* 0x000fe200078f18ff */
[----:B------:R-:W-:Y:S01]  /*0520*/  IMAD R2, R249, 0x4, R12 ;  /* 0x00000004f9027824 */ /* 0x000fe200078e020c */
[----:B------:R-:W-:-:S02]  /*0530*/  LOP3.LUT R3, R0, 0x1, RZ, 0xc0, !PT ;  /* 0x0000000100037812 */ /* 0x000fc400078ec0ff */
[----:B------:R-:W-:Y:S01]  /*0540*/  LOP3.LUT R4, R9, 0xfffffff8, RZ, 0xc0, !PT ;  /* 0xfffffff809047812 */ /* 0x000fe200078ec0ff */
[----:B------:R-:W-:Y:S01]  /*0550*/  IMAD R172, R2, 0x8, R10 ;  /* 0x0000000802ac7824 */ /* 0x000fe200078e020a */
[----:B------:R-:W-:Y:S01]  /*0560*/  ISETP.NE.U32.AND P3, PT, R3, 0x1, PT ;  /* 0x000000010300780c */ /* 0x000fe20003f65070 */
[----:B------:R-:W-:Y:S01]  /*0570*/  IMAD.SHL.U32 R3, R13, 0x40, RZ ;  /* 0x000000400d037824 */ /* 0x000fe200078e00ff */
[----:B------:R-:W-:Y:S01]  /*0580*/  SHF.R.S32.HI R2, RZ, 0x1, R7 ;  /* 0x00000001ff027819 */ /* 0x000fe20000011407 */
[----:B------:R-:W-:Y:S01]  /*0590*/  IMAD.IADD R11, R8, 0x1, -R4 ;  /* 0x00000001080b7824 */ /* 0x000fe200078e0a04 */
[----:B------:R-:W-:Y:S01]  /*05a0*/  LEA.HI R13, R0, R0, RZ, 0x1 ;  /* 0x00000000000d7211 */ /* 0x000fe200078f08ff */
[----:B------:R-:W-:Y:S01]  /*05b0*/  IMAD.SHL.U32 R7, R18, 0x2, RZ ;  /* 0x0000000212077824 */ /* 0x000fe200078e00ff */
        /* <DEDUP_REMOVED lines=9> */
[----:B------:R-:W-:Y:S01]  /*0650*/  SHF.R.S32.HI R3, RZ, 0x3, R9 ;  /* 0x00000003ff037819 */ /* 0x000fe20000011409 */
[----:B------:R-:W-:Y:S01]  /*0660*/  IMAD.SHL.U32 R0, R0, 0x40, RZ ;  /* 0x0000004000007824 */ /* 0x000fe200078e00ff */
[----:B------:R-:W-:Y:S01]  /*0670*/  LOP3.LUT R2, R4, 0xc0, RZ, 0xc0, !PT ;  /* 0x000000c004027812 */ /* 0x000fe200078ec0ff */
[----:B------:R-:W-:Y:S01]  /*0680*/  IMAD R9, R14, 0x200, R7 ;  /* 0x000002000e097824 */ /* 0x000fe200078e0207 */
[----:B------:R-:W-:Y:S01]  /*0690*/  SHF.R.S32.HI R10, RZ, 0x7, R16 ;  /* 0x00000007ff0a7819 */ /* 0x000fe20000011410 */
[----:B------:R-:W-:Y:S01]  /*06a0*/  IMAD.SHL.U32 R16, R249, 0x20, RZ ;  /* 0x00000020f9107824 */ /* 0x000fe200078e00ff */
[----:B------:R-:W-:Y:S01]  /*06b0*/  LOP3.LUT R4, R6, 0x30, R5, 0xf8, !PT ;  /* 0x0000003006047812 */ /* 0x000fe200078ef805 */
[----:B------:R-:W-:Y:S01]  /*06c0*/  IMAD R20, R3, 0x8, R19 ;  /* 0x0000000803147824 */ /* 0x000fe200078e0213 */
[----:B------:R-:W-:Y:S01]  /*06d0*/  LOP3.LUT R0, R0, 0x1c0, RZ, 0xc0, !PT ;  /* 0x000001c000007812 */ /* 0x000fe200078ec0ff */
[----:B------:R-:W-:Y:S01]  /*06e0*/  IMAD R19, R14, 0x2, R3 ;  /* 0x000000020e137824 */ /* 0x000fe200078e0203 */
[----:B------:R-:W-:Y:S01]  /*06f0*/  LOP3.LUT R8, R4, 0x8, R17, 0xf8, !PT ;  /* 0x0000000804087812 */ /* 0x000fe200078ef811 */
[----:B------:R-:W-:Y:S01]  /*0700*/  IMAD R18, R18, 0x20, R9 ;  /* 0x0000002012127824 */ /* 0x000fe200078e0209 */
[----:B------:R-:W-:Y:S01]  /*0710*/  LOP3.LUT R5, R2, 0x8, R17, 0xf8, !PT ;  /* 0x0000000802057812 */ /* 0x000fe200078ef811 */
[----:B------:R-:W-:Y:S01]  /*0720*/  IMAD.SHL.U32 R9, R12, 0x10, RZ ;  /* 0x000000100c097824 */ /* 0x000fe200078e00ff */
        /* <DEDUP_REMOVED lines=9> */
[C---:B------:R-:W-:Y:S01]  /*07c0*/  LOP3.LUT P5, RZ, R11.reuse, 0x2, RZ, 0xc0, !PT ;  /* 0x000000020bff7812 */ /* 0x040fe200078ac0ff */
[----:B------:R-:W-:Y:S01]  /*07d0*/  IMAD.IADD R224, R2, 0x1, R0 ;  /* 0x0000000102e07824 */ /* 0x000fe200078e0200 */
[----:B------:R-:W-:Y:S01]  /*07e0*/  LOP3.LUT R3, R8, R6, RZ, 0x3c, !PT ;  /* 0x0000000608037212 */ /* 0x000fe200078e3cff */
[----:B------:R-:W-:Y:S01]  /*07f0*/  IMAD.SHL.U32 R0, R10, 0x8, RZ ;  /* 0x000000080a007824 */ /* 0x000fe200078e00ff */
[C---:B------:R-:W-:Y:S01]  /*0800*/  LOP3.LUT P6, RZ, R11.reuse, 0x4, RZ, 0xc0, !PT ;  /* 0x000000040bff7812 */ /* 0x040fe200078cc0ff */
        /* <DEDUP_REMOVED lines=11> */
[----:B------:R-:W-:Y:S01]  /*08c0*/  LOP3.LUT R2, R2, 0xc0, RZ, 0xc0, !PT ;  /* 0x000000c002027812 */ /* 0x000fe200078ec0ff */
[----:B------:R-:W-:Y:S01]  /*08d0*/  VIADD R222, R224, 0x20 ;  /* 0x00000020e0de7836 */ /* 0x000fe20000000000 */
[----:B------:R-:W-:Y:S01]  /*08e0*/  LOP3.LUT R6, R6, 0x8, RZ, 0xc0, !PT ;  /* 0x0000000806067812 */ /* 0x000fe200078ec0ff */
[----:B------:R-:W-:Y:S01]  /*08f0*/  @P2 VIADD R222, R224, 0xffffffe0 ;  /* 0xffffffe0e0de2836 */ /* 0x000fe20000000000 */
[----:B------:R-:W-:-:S02]  /*0900*/  LOP3.LUT R0, R0, 0xc0, RZ, 0xc0, !PT ;  /* 0x000000c000007812 */ /* 0x000fc400078ec0ff */
[----:B------:R-:W-:Y:S02]  /*0910*/  SHF.R.U32.HI R176, RZ, 0x3, R4 ;  /* 0x00000003ffb07819 */ /* 0x000fe40000011604 */
[----:B------:R-:W-:Y:S02]  /*0920*/  SHF.R.U32.HI R5, RZ, 0x3, R2 ;  /* 0x00000003ff057819 */ /* 0x000fe40000011602 */
[----:B------:R-:W-:Y:S02]  /*0930*/  SHF.R.U32.HI R8, RZ, 0x3, R0 ;  /* 0x00000003ff087819 */ /* 0x000fe40000011600 */
[----:B------:R-:W-:Y:S02]  /*0940*/  LOP3.LUT R9, R7, 0x10, R9, 0xf8, !PT ;  /* 0x0000001007097812 */ /* 0x000fe400078ef809 */
[--C-:B------:R-:W-:Y:S01]  /*0950*/  LOP3.LUT R176, R176, R4, R6.reuse, 0x1e, !PT ;  /* 0x00000004b0b07212 */ /* 0x100fe200078e1e06 */
[----:B------:R-:W-:Y:S01]  /*0960*/  IMAD.U32 R4, RZ, RZ, UR5 ;  /* 0x00000005ff047e24 */ /* 0x000fe2000f8e00ff */
[C---:B------:R-:W-:Y:S01]  /*0970*/  LOP3.LUT R6, R5.reuse, R2, R6, 0x1e, !PT ;  /* 0x0000000205067212 */ /* 0x040fe200078e1e06 */
[----:B------:R-:W-:Y:S01]  /*0980*/  USHF.R.S32.HI UR5, URZ, 0x1f, UR55 ;  /* 0x0000001f3f057899 */ /* 0x000fe20008011437 */
[----:B------:R-:W-:Y:S01]  /*0990*/  LOP3.LUT R8, R8, R0, R7, 0x1e, !PT ;  /* 0x0000000008087212 */ /* 0x000fe200078e1e07 */
[----:B------:R-:W-:Y:S01]  /*09a0*/  IMAD.SHL.U32 R0, R20, 0x20, RZ ;  /* 0x0000002014007824 */ /* 0x000fe200078e00ff */
[----:B------:R-:W-:Y:S01]  /*09b0*/  LOP3.LUT R2, R5, R9, R2, 0x1e, !PT ;  /* 0x0000000905027212 */ /* 0x000fe200078e1e02 */
[----:B------:R-:W-:Y:S01]  /*09c0*/  IMAD.U32 R176, R19, 0x200, R176 ;  /* 0x0000020013b07824 */ /* 0x000fe200078e00b0 */
[----:B------:R-:W-:Y:S01]  /*09d0*/  SEL R177, R180, 0xffffffe0, !P5 ;  /* 0xffffffe0b4b17807 */ /* 0x000fe20006800000 */
[----:B------:R-:W-:Y:S01]  /*09e0*/  IMAD R182, R250, 0x200, R0 ;  /* 0x00000200fab67824 */ /* 0x000fe200078e0200 */
[----:B------:R-:W-:Y:S01]  /*09f0*/  SEL R221, R221, 0x10, !P3 ;  /* 0x00000010dddd7807 */ /* 0x000fe20005800000 */
[----:B------:R-:W-:Y:S01]  /*0a00*/  IMAD.IADD R181, R0, 0x1, R2 ;  /* 0x0000000100b57824 */ /* 0x000fe200078e0202 */
[----:B------:R-:W-:Y:S01]  /*0a10*/  SEL R178, R178, 0xffffffc0, !P6 ;  /* 0xffffffc0b2b27807 */ /* 0x000fe20007000000 */
[----:B------:R-:W-:Y:S01]  /*0a20*/  IMAD.U32 R0, RZ, RZ, UR6 ;  /* 0x00000006ff007e24 */ /* 0x000fe2000f8e00ff */
[----:B------:R-:W-:Y:S01]  /*0a30*/  USHF.R.S32.HI UR6, URZ, 0x1f, UR56 ;  /* 0x0000001f3f067899 */ /* 0x000fe20008011438 */
[----:B------:R-:W-:Y:S01]  /*0a40*/  IMAD.U32 R2, RZ, RZ, UR5 ;  /* 0x00000005ff027e24 */ /* 0x000fe2000f8e00ff */
[----:B------:R-:W-:Y:S01]  /*0a50*/  SHF.R.S32.HI R238, RZ, 0x2, R238 ;  /* 0x00000002ffee7819 */ /* 0x000fe200000114ee */
[----:B------:R-:W-:Y:S01]  /*0a60*/  IMAD.IADD R8, R8, 0x1, R18 ;  /* 0x0000000108087824 */ /* 0x000fe200078e0212 */
[----:B------:R-:W-:Y:S01]  /*0a70*/  LOP3.LUT P0, RZ, R15, 0x2, RZ, 0xc0, !PT ;  /* 0x000000020fff7812 */ /* 0x000fe2000780c0ff */
[----:B------:R-:W-:Y:S01]  /*0a80*/  IMAD.IADD R223, R224, 0x1, R221 ;  /* 0x00000001e0df7824 */ /* 0x000fe200078e02dd */
[C---:B------:R-:W-:Y:S01]  /*0a90*/  SEL R173, R180.reuse, 0xffffffe0, !P4 ;  /* 0xffffffe0b4ad7807 */ /* 0x040fe20006000000 */
[----:B------:R-:W-:Y:S01]  /*0aa0*/  IMAD.U32 R0, RZ, RZ, UR6 ;  /* 0x00000006ff007e24 */ /* 0x000fe2000f8e00ff */
[----:B------:R-:W-:Y:S01]  /*0ab0*/  SEL R180, R180, 0xffffffe0, !P0 ;  /* 0xffffffe0b4b47807 */ /* 0x000fe20004000000 */
[----:B------:R-:W-:Y:S01]  /*0ac0*/  IMAD.U32 R0, RZ, RZ, UR5 ;  /* 0x00000005ff007e24 */ /* 0x000fe2000f8e00ff */
[----:B------:R-:W-:Y:S01]  /*0ad0*/  UIADD3 UR5, UR4, 0x9000, URZ ;  /* 0x0000900004057890 */ /* 0x000fe2000fffe03f */
[----:B------:R-:W-:Y:S01]  /*0ae0*/  IMAD.U32 R0, RZ, RZ, UR6 ;  /* 0x00000006ff007e24 */ /* 0x000fe2000f8e00ff */
[----:B------:R-:W-:Y:S01]  /*0af0*/  UIADD3 UR6, UR4, 0x15000, URZ ;  /* 0x0001500004067890 */ /* 0x000fe2000fffe03f */
[----:B------:R-:W-:Y:S01]  /*0b00*/  IMAD.IADD R182, R182, 0x1, R6 ;  /* 0x00000001b6b67824 */ /* 0x000fe200078e0206 */
[----:B------:R-:W-:Y:S01]  /*0b10*/  LEA R2, R3, UR4, 0x1 ;  /* 0x0000000403027c11 */ /* 0x000fe2000f8e08ff */
[----:B------:R-:W-:Y:S01]  /*0b20*/  IMAD R238, R250, 0x10, R238 ;  /* 0x00000010faee7824 */ /* 0x000fe200078e02ee */
[----:B------:R-:W-:Y:S01]  /*0b30*/  LEA R245, R8, UR5, 0x1 ;  /* 0x0000000508f57c11 */ /* 0x000fe2000f8e08ff */
[----:B------:R-:W-:Y:S01]  /*0b40*/  IMAD.IADD R221, R221, 0x1, R222 ;  /* 0x00000001dddd7824 */ /* 0x000fe200078e02de */
[----:B------:R-:W-:-:S02]  /*0b50*/  LEA R176, R176, UR6, 0x1 ;  /* 0x00000006b0b07c11 */ /* 0x000fc4000f8e08ff */
[----:B------:R-:W-:Y:S01]  /*0b60*/  IADD3 R173, R173, UR5, R172 ;  /* 0x00000005adad7c10 */ /* 0x000fe2000fffe0ac */
[----:B------:R-:W-:Y:S02]  /*0b70*/  VIADD R246, R245, 0x20 ;  /* 0x00000020f5f67836 */ /* 0x000fe40000000000 */
[C---:B------:R-:W-:Y:S02]  /*0b80*/  IMAD.IADD R177, R176.reuse, 0x1, R177 ;  /* 0x00000001b0b17824 */ /* 0x040fe400078e02b1 */
[--C-:B------:R-:W-:Y:S02]  /*0b90*/  IMAD.IADD R179, R176, 0x1, R178.reuse ;  /* 0x00000001b0b37824 */ /* 0x100fe400078e02b2 */
[----:B------:R-:W-:Y:S02]  /*0ba0*/  IMAD.IADD R178, R177, 0x1, R178 ;  /* 0x00000001b1b27824 */ /* 0x000fe400078e02b2 */
[----:B------:R-:W-:-:S07]  /*0bb0*/  @P1 VIADD R246, R245, 0xffffffe0 ;  /* 0xffffffe0f5f61836 */ /* 0x000fce0000000000 */
.L_x_1064:
        /* <DEDUP_REMOVED lines=67> */
.L_x_1023:
        /* <DEDUP_REMOVED lines=131> */
.L_x_1025:
        /* <DEDUP_REMOVED lines=13> */
.L_x_1026:
        /* <DEDUP_REMOVED lines=11> */
.L_x_1027:
[----:B------:R-:W-:-:S04]  /*19a0*/  UIMAD UR6, UR55, UR61, UR56 ;  /* 0x0000003d370672a4 */ /* 0x000fc8000f8e0238 */
[----:B------:R-:W-:-:S12]  /*19b0*/  UIMAD UR6, UR6, UR59, URZ ;  /* 0x0000003b060672a4 */ /* 0x000fd8000f8e023f */
.L_x_1028:
[----:B------:R-:W1:Y:S01]  /*19c0*/  S2R R20, SR_TID.X ;  /* 0x0000000000147919 */ /* 0x000e620000002100 */
[----:B------:R-:W-:Y:S01]  /*19d0*/  SHF.R.S32.HI R233, RZ, 0x1f, R232 ;  /* 0x0000001fffe97819 */ /* 0x000fe200000114e8 */
[----:B------:R-:W-:Y:S01]  /*19e0*/  ULDC.64 UR10, c[0x0][0x420] ;  /* 0x00010800000a7ab9 */ /* 0x000fe20000000a00 */
[----:B------:R-:W-:Y:S01]  /*19f0*/  IADD3 R4, P0, R232, UR5, RZ ;  /* 0x00000005e8047c10 */ /* 0x000fe2000ff1e0ff */
[----:B------:R-:W-:Y:S01]  /*1a00*/  IMAD.U32 R0, RZ, RZ, UR10 ;  /* 0x0000000aff007e24 */ /* 0x000fe2000f8e00ff */
[----:B------:R-:W-:Y:S01]  /*1a10*/  UIMAD UR5, UR16, UR10, URZ ;  /* 0x0000000a100572a4 */ /* 0x000fe2000f8e023f */
[----:B------:R-:W-:Y:S01]  /*1a20*/  BSSY B1, `(.L_x_1024) ;  /* 0x0000906000017945 */ /* 0x000fe20003800000 */
[----:B------:R-:W-:Y:S01]  /*1a30*/  IADD3.X R5, R233, UR43, RZ, P0, !PT ;  /* 0x0000002be9057c10 */ /* 0x000fe200087fe4ff */
[----:B------:R-:W-:Y:S01]  /*1a40*/  ULDC UR12, c[0x0][0x2dc] ;  /* 0x0000b700000c7ab9 */ /* 0x000fe20000000800 */
[----:B------:R-:W-:Y:S02]  /*1a50*/  UIMAD UR5, UR14, UR11, UR5 ;  /* 0x0000000b0e0572a4 */ /* 0x000fe4000f8e0205 */
[----:B------:R-:W-:Y:S01]  /*1a60*/  UIMAD UR32, UR12, UR61, URZ ;  /* 0x0000003d0c2072a4 */ /* 0x000fe2000f8e023f */
[----:B------:R-:W-:Y:S01]  /*1a70*/  IMAD.WIDE.U32 R4, R0, UR14, R4 ;  /* 0x0000000e00047c25 */ /* 0x000fe2000f8e0004 */
[----:B------:R-:W-:Y:S01]  /*1a80*/  USHF.R.S32.HI UR33, URZ, 0x1f, UR56 ;  /* 0x0000001f3f217899 */ /* 0x000fe20008011438 */
[----:B------:R-:W-:-:S02]  /*1a90*/  ULDC.64 UR12, c[0x0][0x428] ;  /* 0x00010a00000c7ab9 */ /* 0x000fc40000000a00 */
[----:B------:R-:W-:Y:S01]  /*1aa0*/  VIADD R5, R5, UR5 ;  /* 0x0000000505057c36 */ /* 0x000fe20008000000 */
[----:B------:R-:W-:Y:S01]  /*1ab0*/  UIMAD UR5, UR33, UR12, URZ ;  /* 0x0000000c210572a4 */ /* 0x000fe2000f8e023f */
[----:B------:R-:W-:Y:S01]  /*1ac0*/  IMAD.U32 R9, RZ, RZ, UR12 ;  /* 0x0000000cff097e24 */ /* 0x000fe2000f8e00ff */
[----:B------:R-:W-:Y:S02]  /*1ad0*/  UIADD3 UR6, UR14, UR6, URZ ;  /* 0x000000060e067290 */ /* 0x000fe4000fffe03f */
[----:B------:R-:W-:Y:S01]  /*1ae0*/  USHF.L.U32 UR24, UR32, 0x6, URZ ;  /* 0x0000000620187899 */ /* 0x000fe2000800063f */
[----:B------:R-:W-:Y:S01]  /*1af0*/  IMAD.WIDE.U32 R4, R9, UR56, R4 ;  /* 0x0000003809047c25 */ /* 0x000fe2000f8e0004 */
[----:B------:R-:W-:Y:S01]  /*1b00*/  ULDC.64 UR18, c[0x0][0x478] ;  /* 0x00011e0000127ab9 */ /* 0x000fe20000000a00 */
[----:B------:R-:W-:Y:S02]  /*1b10*/  UIMAD UR15, UR56, UR13, UR5 ;  /* 0x0000000d380f72a4 */ /* 0x000fe4000f8e0205 */
[----:B------:R-:W-:Y:S01]  /*1b20*/  UIADD3 UR28, UR14, UR17, URZ ;  /* 0x000000110e1c7290 */ /* 0x000fe2000fffe03f */
[----:B------:R-:W-:Y:S01]  /*1b30*/  ULDC.64 UR12, c[0x0][0x258] ;  /* 0x00009600000c7ab9 */ /* 0x000fe20000000a00 */
[----:B------:R-:W-:-:S02]  /*1b40*/  UISETP.GE.AND UP2, UPT, UR54, 0x1, UPT ;  /* 0x000000013600788c */ /* 0x000fc4000bf46270 */
[----:B------:R-:W-:Y:S01]  /*1b50*/  VIADD R5, R5, UR15 ;  /* 0x0000000f05057c36 */ /* 0x000fe20008000000 */
[----:B------:R-:W-:Y:S01]  /*1b60*/  UIMAD UR5, UR33, UR12, URZ ;  /* 0x0000000c210572a4 */ /* 0x000fe2000f8e023f */
[----:B-1----:R-:W-:Y:S01]  /*1b70*/  SHF.R.S32.HI R8, RZ, 0x1f, R20 ;  /* 0x0000001fff087819 */ /* 0x002fe20000011414 */
[----:B------:R-:W-:Y:S01]  /*1b80*/  ULDC.64 UR36, c[0x0][0x210] ;  /* 0x0000840000247ab9 */ /* 0x000fe20000000a00 */
[----:B------:R-:W-:Y:S02]  /*1b90*/  ULEA.HI.SX32 UR31, UR39, 0xffffffff, 0x1a ;  /* 0xffffffff271f7891 */ /* 0x000fe4000f8fd23f */
[CC--:B------:R-:W-:Y:S01]  /*1ba0*/  LEA.HI R3, R8.reuse, R20.reuse, RZ, 0x2 ;  /* 0x0000001408037211 */ /* 0x0c0fe200078f10ff */
[----:B------:R-:W-:Y:S01]  /*1bb0*/  UIMAD UR13, UR56, UR13, UR5 ;  /* 0x0000000d380d72a4 */ /* 0x000fe2000f8e0205 */
[----:B------:R-:W-:Y:S02]  /*1bc0*/  LEA.HI R8, R8, R20, RZ, 0x5 ;  /* 0x0000001408087211 */ /* 0x000fe400078f28ff */
[----:B------:R-:W-:-:S02]  /*1bd0*/  SHF.R.S32.HI R3, RZ, 0x2, R3 ;  /* 0x00000002ff037819 */ /* 0x000fc40000011403 */
[----:B------:R-:W-:Y:S02]  /*1be0*/  LOP3.LUT R9, R8, 0xffffffe0, RZ, 0xc0, !PT ;  /* 0xffffffe008097812 */ /* 0x000fe400078ec0ff */
[----:B------:R-:W-:Y:S01]  /*1bf0*/  SHF.R.S32.HI R25, RZ, 0x1f, R3 ;  /* 0x0000001fff197819 */ /* 0x000fe20000011403 */
[C---:B------:R-:W-:Y:S01]  /*1c00*/  IMAD.WIDE.U32 R4, R3.reuse, UR10, R4 ;  /* 0x0000000a03047c25 */ /* 0x040fe2000f8e0004 */
[----:B------:R-:W-:Y:S01]  /*1c10*/  IADD3 R6, P0, R3, UR14, RZ ;  /* 0x0000000e03067c10 */ /* 0x000fe2000ff1e0ff */
[----:B------:R-:W-:Y:S01]  /*1c20*/  UIADD3 UR14, UP1, UP0, UR34, UR24, UR46 ;  /* 0x00000018220e7290 */ /* 0x000fe2000f83e02e */
[----:B------:R-:W-:Y:S01]  /*1c30*/  SHF.R.S32.HI R8, RZ, 0x5, R8 ;  /* 0x00000005ff087819 */ /* 0x000fe20000011408 */
[----:B------:R-:W-:Y:S01]  /*1c40*/  IMAD.IADD R20, R20, 0x1, -R9 ;  /* 0x0000000114147824 */ /* 0x000fe200078e0a09 */
[C---:B------:R-:W-:Y:S01]  /*1c50*/  IADD3.X R0, R25.reuse, UR16, RZ, P0, !PT ;  /* 0x0000001019007c10 */ /* 0x040fe200087fe4ff */
[----:B------:R-:W-:Y:S01]  /*1c60*/  UIMAD.WIDE UR16, UR6, 0x4, UR18 ;  /* 0x00000004061078a5 */ /* 0x000fe2000f8e0212 */
[----:B------:R-:W-:Y:S01]  /*1c70*/  IMAD R9, R25, UR10, RZ ;  /* 0x0000000a19097c24 */ /* 0x000fe2000f8e02ff */
[----:B------:R-:W-:Y:S01]  /*1c80*/  USHF.R.S32.HI UR6, URZ, 0x1f, UR24 ;  /* 0x0000001f3f067899 */ /* 0x000fe20008011418 */
[----:B------:R-:W-:Y:S01]  /*1c90*/  IMAD R8, R8, UR32, R20 ;  /* 0x0000002008087c24 */ /* 0x000fe2000f8e0214 */
[----:B------:R-:W-:Y:S01]  /*1ca0*/  ULDC.64 UR34, c[0x0][0x3e0] ;  /* 0x0000f80000227ab9 */ /* 0x000fe20000000a00 */
[----:B------:R-:W-:Y:S01]  /*1cb0*/  IMAD R0, R0, UR40, RZ ;  /* 0x0000002800007c24 */ /* 0x000fe2000f8e02ff */
[----:B------:R-:W-:Y:S01]  /*1cc0*/  UIADD3.X UR6, UR44, UR6, UR49, UP1, UP0 ;  /* 0x000000062c067290 */ /* 0x000fe20008fe0431 */
[----:B------:R-:W-:Y:S01]  /*1cd0*/  IMAD R9, R3, UR11, R9 ;  /* 0x0000000b03097c24 */ /* 0x000fe2000f8e0209 */
[----:B------:R-:W-:Y:S01]  /*1ce0*/  UIADD3 UR5, UP1, UP0, UR48, UR14, UR50 ;  /* 0x0000000e30057290 */ /* 0x000fe2000f83e032 */
[C---:B------:R-:W-:Y:S01]  /*1cf0*/  IMAD R0, R6.reuse, UR41, R0 ;  /* 0x0000002906007c24 */ /* 0x040fe2000f8e0200 */
[----:B------:R-:W-:Y:S01]  /*1d00*/  ULDC.64 UR18, c[0x0][0x400] ;  /* 0x0001000000127ab9 */ /* 0x000fe20000000a00 */
[----:B------:R-:W-:Y:S01]  /*1d10*/  IMAD.WIDE.U32 R6, R6, UR40, R232 ;  /* 0x0000002806067c25 */ /* 0x000fe2000f8e00e8 */
[----:B------:R-:W-:Y:S01]  /*1d20*/  UIADD3.X UR6, UR47, UR6, UR42, UP1, UP0 ;  /* 0x000000062f067290 */ /* 0x000fe20008fe042a */
[----:B------:R-:W-:Y:S01]  /*1d30*/  LEA R11, P2, R4, UR34, 0x1 ;  /* 0x00000022040b7c11 */ /* 0x000fe2000f8408ff */
[----:B------:R-:W-:Y:S01]  /*1d40*/  ULDC.64 UR40, c[0x0][0x2b0] ;  /* 0x0000ac0000287ab9 */ /* 0x000fe20000000a00 */
[----:B------:R-:W-:Y:S01]  /*1d50*/  IMAD.IADD R5, R5, 0x1, R9 ;  /* 0x0000000105057824 */ /* 0x000fe200078e0209 */
[----:B------:R-:W-:Y:S01]  /*1d60*/  IADD3 R6, P0, R6, UR57, RZ ;  /* 0x0000003906067c10 */ /* 0x000fe2000ff1e0ff */
[----:B------:R-:W-:-:S03]  /*1d70*/  UIMAD.WIDE UR14, UR28, 0x4, UR40 ;  /* 0x000000041c0e78a5 */ /* 0x000fc6000f8e0228 */
[----:B------:R-:W-:Y:S01]  /*1d80*/  IADD3.X R7, R7, UR45, R0, P0, !PT ;  /* 0x0000002d07077c10 */ /* 0x000fe200087fe400 */
[----:B------:R-:W-:Y:S01]  /*1d90*/  IMAD.U32 R0, RZ, RZ, UR12 ;  /* 0x0000000cff007e24 */ /* 0x000fe2000f8e00ff */
[----:B------:R-:W-:Y:S02]  /*1da0*/  PLOP3.LUT P0, PT, PT, PT, UP2, 0x80, 0x0 ;  /* 0x000000000000781c */ /* 0x000fe40003f0f028 */
[----:B------:R-:W-:Y:S01]  /*1db0*/  LEA.HI.X R5, R4, UR35, R5, 0x1, P2 ;  /* 0x0000002304057c11 */ /* 0x000fe200090f0c05 */
[----:B------:R-:W-:Y:S01]  /*1dc0*/  IMAD.WIDE.U32 R6, R0, UR56, R6 ;  /* 0x0000003800067c25 */ /* 0x000fe2000f8e0006 */
[----:B------:R-:W-:-:S03]  /*1dd0*/  IADD3 R0, P1, R8, UR5, RZ ;  /* 0x0000000508007c10 */ /* 0x000fc6000ff3e0ff */
[----:B------:R-:W-:Y:S01]  /*1de0*/  VIADD R7, R7, UR13 ;  /* 0x0000000d07077c36 */ /* 0x000fe20008000000 */
[----:B------:R-:W-:Y:S02]  /*1df0*/  LEA.HI.X.SX32 R8, R8, UR6, 0x1, P1 ;  /* 0x0000000608087c11 */ /* 0x000fe400088f0eff */
[----:B------:R-:W-:Y:S02]  /*1e00*/  LEA R12, P1, R0, UR18, 0x2 ;  /* 0x00000012000c7c11 */ /* 0x000fe4000f8210ff */
[----:B------:R-:W-:Y:S02]  /*1e10*/  LEA R10, P3, R6, UR36, 0x1 ;  /* 0x00000024060a7c11 */ /* 0x000fe4000f8608ff */
[----:B------:R-:W-:Y:S02]  /*1e20*/  LEA.HI.X R8, R0, UR19, R8, 0x2, P1 ;  /* 0x0000001300087c11 */ /* 0x000fe400088f1408 */
[----:B------:R-:W-:Y:S01]  /*1e30*/  LEA.HI.X R6, R6, UR37, R7, 0x1, P3 ;  /* 0x0000002506067c11 */ /* 0x000fe200098f0c07 */
[----:B------:R-:W-:Y:S08]  /*1e40*/  @!P0 BRA `(.L_x_1029) ;  /* 0x0000008000908947 */ /* 0x000ff00003800000 */
        /* <DEDUP_REMOVED lines=8> */
[----:B------:R-:W-:Y:S01]  /*1ed0*/  IMAD.MOV.U32 R228, RZ, RZ, R10 ;  /* 0x000000ffffe47224 */ /* 0x000fe200078e000a */
[----:B------:R-:W-:Y:S01]  /*1ee0*/  ISETP.GE.AND P1, PT, R3, UR5, PT ;  /* 0x0000000503007c0c */ /* 0x000fe2000bf26270 */
[----:B------:R-:W-:Y:S01]  /*1ef0*/  ULOP3.LUT UR10, UR10, 0xfffffffe, URZ, 0xc0, !UPT ;  /* 0xfffffffe0a0a7892 */ /* 0x000fe2000f8ec03f */
[----:B------:R-:W-:Y:S01]  /*1f00*/  IMAD.MOV.U32 R227, RZ, RZ, R6 ;  /* 0x000000ffffe37224 */ /* 0x000fe200078e0006 */
[----:B------:R-:W-:Y:S01]  /*1f10*/  MOV R226, R11 ;  /* 0x0000000b00e27202 */ /* 0x000fe20000000f00 */
[----:B------:R-:W-:Y:S01]  /*1f20*/  @P0 BAR.SYNC.DEFER_BLOCKING 0x0 ;  /* 0x0000000000000b1d */ /* 0x000fe20000010000 */
[----:B------:R-:W-:Y:S01]  /*1f30*/  UIADD3 UR10, UR6, -UR10, URZ ;  /* 0x8000000a060a7290 */ /* 0x000fe2000fffe03f */
[----:B------:R-:W-:Y:S01]  /*1f40*/  IMAD.MOV.U32 R225, RZ, RZ, R5 ;  /* 0x000000ffffe17224 */ /* 0x000fe200078e0005 */
[----:B------:R-:W-:Y:S01]  /*1f50*/  MOV R230, R12 ;  /* 0x0000000c00e67202 */ /* 0x000fe20000000f00 */
[C---:B------:R-:W-:Y:S01]  /*1f60*/  VIADD R15, R232.reuse, 0x20 ;  /* 0x00000020e80f7836 */ /* 0x040fe20000000000 */
[----:B------:R-:W-:Y:S01]  /*1f70*/  UISETP.NE.AND UP0, UPT, UR10, 0x1, UPT ;  /* 0x000000010a00788c */ /* 0x000fe2000bf05270 */
[----:B------:R-:W-:-:S05]  /*1f80*/  IADD3 R18, R232, 0x40, RZ ;  /* 0x00000040e8127810 */ /* 0x000fca0007ffe0ff */
        /* <DEDUP_REMOVED lines=36> */
.L_x_1031:
[----:B------:R-:W-:Y:S05]  /*21d0*/  BSYNC B0 ;  /* 0x0000000000007941 */ /* 0x000fea0003800000 */
.L_x_1030:
        /* <DEDUP_REMOVED lines=17> */
.L_x_1033:
        /* <DEDUP_REMOVED lines=35> */
.L_x_1034:
[----:B------:R-:W-:Y:S05]  /*2520*/  BSYNC B0 ;  /* 0x0000000000007941 */ /* 0x000fea0003800000 */
.L_x_1032:
[----:B------:R-:W-:Y:S01]  /*2530*/  UIMAD UR10, UR38, UR22, URZ ;  /* 0x00000016260a72a4 */ /* 0x000fe2000f8e023f */
[----:B--23--:R-:W-:Y:S01]  /*2540*/  IMAD.U32 R4, RZ, RZ, UR22 ;  /* 0x00000016ff047e24 */ /* 0x00cfe2000f8e00ff */
[----:B------:R-:W-:Y:S01]  /*2550*/  ULDC.64 UR18, c[0x0][0x260] ;  /* 0x0000980000127ab9 */ /* 0x000fe20000000a00 */
[----:B------:R-:W-:Y:S01]  /*2560*/  VIADD R8, R238, 0x20 ;  /* 0x00000020ee087836 */ /* 0x000fe20000000000 */
[----:B------:R-:W-:Y:S01]  /*2570*/  UIMAD UR11, UR26, UR23, UR10 ;  /* 0x000000171a0b72a4 */ /* 0x000fe2000f8e020a */
[----:B------:R-:W-:Y:S01]  /*2580*/  IMAD.WIDE.U32 R4, R4, UR26, R232 ;  /* 0x0000001a04047c25 */ /* 0x000fe2000f8e00e8 */
[----:B------:R-:W-:Y:S01]  /*2590*/  UIMAD UR10, UR51, -0x80, UR7 ;  /* 0xffffff80330a78a4 */ /* 0x000fe2000f8e0207 */
[----:B------:R-:W-:Y:S02]  /*25a0*/  BSSY B0, `(.L_x_1035) ;  /* 0x000003d000007945 */ /* 0x000fe40003800000 */
[----:B------:R-:W-:Y:S01]  /*25b0*/  VIADD R9, R238, 0x8 ;  /* 0x00000008ee097836 */ /* 0x000fe20000000000 */
[----:B------:R-:W-:Y:S01]  /*25c0*/  IADD3 R6, P1, R4, UR27, RZ ;  /* 0x0000001b04067c10 */ /* 0x000fe2000ff3e0ff */
[----:B------:R-:W-:Y:S01]  /*25d0*/  IMAD.U32 R7, RZ, RZ, UR11 ;  /* 0x0000000bff077e24 */ /* 0x000fe2000f8e00ff */
[----:B------:R-:W-:Y:S01]  /*25e0*/  ISETP.GE.AND P5, PT, R3, UR10, PT ;  /* 0x0000000a03007c0c */ /* 0x000fe2000bfa6270 */
[----:B------:R-:W-:Y:S01]  /*25f0*/  IMAD R4, R21, UR18, RZ ;  /* 0x0000001215047c24 */ /* 0x000fe2000f8e02ff */
[----:B------:R-:W-:Y:S01]  /*2600*/  ISETP.GE.AND P2, PT, R9, UR5, PT ;  /* 0x0000000509007c0c */ /* 0x000fe2000bf46270 */
[----:B------:R-:W-:Y:S01]  /*2610*/  VIADD R19, R238, 0x28 ;  /* 0x00000028ee137836 */ /* 0x000fe20000000000 */
[----:B------:R-:W-:Y:S01]  /*2620*/  IADD3.X R7, R5, UR30, R7, P1, !PT ;  /* 0x0000001e05077c10 */ /* 0x000fe20008ffe407 */
[----:B------:R-:W-:Y:S01]  /*2630*/  IMAD R4, R14, UR19, R4 ;  /* 0x000000130e047c24 */ /* 0x000fe2000f8e0204 */
[----:B------:R-:W-:-:S02]  /*2640*/  ISETP.GE.AND P1, PT, R8, UR5, PT ;  /* 0x0000000508007c0c */ /* 0x000fc4000bf26270 */
[----:B------:R-:W-:Y:S01]  /*2650*/  P2R R24, PR, RZ, 0x4 ;  /* 0x00000004ff187803 */ /* 0x000fe20000000000 */
[----:B------:R-:W-:Y:S01]  /*2660*/  IMAD.WIDE.U32 R6, R14, UR18, R6 ;  /* 0x000000120e067c25 */ /* 0x000fe2000f8e0006 */
[----:B------:R-:W-:Y:S02]  /*2670*/  P2R R23, PR, RZ, 0x2 ;  /* 0x00000002ff177803 */ /* 0x000fe40000000000 */
[----:B------:R-:W-:Y:S01]  /*2680*/  ISETP.GE.AND P1, PT, R238, UR5, PT ;  /* 0x00000005ee007c0c */ /* 0x000fe2000bf26270 */
[----:B------:R2:W-:Y:S01]  /*2690*/  @P5 STS [R0+0x9000], RZ ;  /* 0x009000ff00005388 */ /* 0x0005e20000000800 */
[----:B------:R-:W-:Y:S01]  /*26a0*/  ISETP.GE.AND P6, PT, R19, UR5, PT ;  /* 0x0000000513007c0c */ /* 0x000fe2000bfc6270 */
        /* <DEDUP_REMOVED lines=44> */
.L_x_1036:
[----:B------:R-:W-:Y:S05]  /*2970*/  BSYNC B0 ;  /* 0x0000000000007941 */ /* 0x000fea0003800000 */
.L_x_1035:
[----:B------:R-:W-:Y:S01]  /*2980*/  IADD3 R4, R3, 0x40, RZ ;  /* 0x0000004003047810 */ /* 0x000fe20007ffe0ff */
        /* <DEDUP_REMOVED lines=12> */
[----:B-1-3--:R-:W-:Y:S02]  /*2a50*/  IMAD R8, R4, UR22, RZ ;  /* 0x0000001604087c24 */ /* 0x00afe4000f8e02ff */
[----:B------:R-:W-:-:S04]  /*2a60*/  IMAD.MOV.U32 R4, RZ, RZ, R6 ;  /* 0x000000ffff047224 */ /* 0x000fc800078e0006 */
[C---:B------:R-:W-:Y:S01]  /*2a70*/  IMAD.WIDE.U32 R4, R7.reuse, UR22, R4 ;  /* 0x0000001607047c25 */ /* 0x040fe2000f8e0004 */
[----:B------:R-:W1:Y:S01]  /*2a80*/  @!P3 LDC.64 R16, c[0x0][0x218] ;  /* 0x00008600ff10bb82 */ /* 0x000e620000000a00 */
[----:B------:R3:W-:Y:S02]  /*2a90*/  @P3 STS.128 [R0+0xa000], RZ ;  /* 0x00a000ff00003388 */ /* 0x0007e40000000c00 */
[----:B------:R-:W-:-:S04]  /*2aa0*/  IMAD R7, R7, UR23, R8 ;  /* 0x0000001707077c24 */ /* 0x000fc8000f8e0208 */
[----:B------:R-:W-:Y:S02]  /*2ab0*/  IMAD.IADD R10, R5, 0x1, R7 ;  /* 0x00000001050a7824 */ /* 0x000fe400078e0207 */
        /* <DEDUP_REMOVED lines=24> */
.L_x_1038:
[----:B------:R-:W-:Y:S05]  /*2c40*/  BSYNC B0 ;  /* 0x0000000000007941 */ /* 0x000fea0003800000 */
.L_x_1037:
        /* <DEDUP_REMOVED lines=9> */
[----:B-1-3--:R-:W-:Y:S02]  /*2ce0*/  MOV R7, UR5 ;  /* 0x0000000500077c02 */ /* 0x00afe40008000f00 */
        /* <DEDUP_REMOVED lines=46> */
.L_x_1040:
[----:B------:R-:W-:Y:S05]  /*2fd0*/  BSYNC B0 ;  /* 0x0000000000007941 */ /* 0x000fea0003800000 */
.L_x_1039:
        /* <DEDUP_REMOVED lines=41> */
.L_x_1042:
[----:B------:R-:W-:Y:S05]  /*3270*/  BSYNC B0 ;  /* 0x0000000000007941 */ /* 0x000fea0003800000 */
.L_x_1041:
[----:B------:R-:W-:Y:S01]  /*3280*/  ULDC.64 UR18, c[0x0][0x3c8] ;  /* 0x0000f20000127ab9 */ /* 0x000fe20000000a00 */
[----:B------:R-:W-:Y:S01]  /*3290*/  USHF.R.S32.HI UR10, URZ, 0x1f, UR56 ;  /* 0x0000001f3f0a7899 */ /* 0x000fe20008011438 */
[----:B------:R-:W4:Y:S01]  /*32a0*/  LDC.64 R12, c[0x0][0x3b8] ;  /* 0x0000ee00ff0c7b82 */ /* 0x000f220000000a00 */
[----:B------:R-:W-:Y:S01]  /*32b0*/  UISETP.NE.U32.AND UP1, UPT, UR18, URZ, UPT ;  /* 0x0000003f1200728c */ /* 0x000fe2000bf25070 */
[----:B-123--:R-:W-:Y:S01]  /*32c0*/  IMAD.MOV.U32 R8, RZ, RZ, 0x4 ;  /* 0x00000004ff087424 */ /* 0x00efe200078e00ff */
[----:B------:R-:W-:Y:S01]  /*32d0*/  ISETP.NE.AND P4, PT, R22, RZ, PT ;  /* 0x000000ff1600720c */ /* 0x000fe20003f85270 */
[----:B------:R-:W-:Y:S01]  /*32e0*/  IMAD.MOV.U32 R235, RZ, RZ, 0x7f800000 ;  /* 0x7f800000ffeb7424 */ /* 0x000fe200078e00ff */
[----:B------:R-:W-:Y:S01]  /*32f0*/  UISETP.NE.AND.EX UP1, UPT, UR19, URZ, UPT, UP1 ;  /* 0x0000003f1300728c */ /* 0x000fe2000bf25310 */
[----:B------:R-:W1:Y:S01]  /*3300*/  S2R R3, SR_TID.X ;  /* 0x0000000000037919 */ /* 0x000e620000002100 */
[----:B------:R-:W-:Y:S02]  /*3310*/  ISETP.NE.AND P3, PT, R24, RZ, PT ;  /* 0x000000ff1800720c */ /* 0x000fe40003f65270 */
[----:B------:R-:W-:Y:S01]  /*3320*/  ISETP.NE.AND P2, PT, R23, RZ, PT ;  /* 0x000000ff1700720c */ /* 0x000fe20003f45270 */
[----:B------:R-:W-:Y:S01]  /*3330*/  IMAD.MOV.U32 R236, RZ, RZ, 0x7f800000 ;  /* 0x7f800000ffec7424 */ /* 0x000fe200078e00ff */
[----:B------:R-:W-:Y:S01]  /*3340*/  PLOP3.LUT P1, PT, PT, PT, UP1, 0x80, 0x0 ;  /* 0x000000000000781c */ /* 0x000fe20003f2f018 */
[----:B------:R-:W-:Y:S01]  /*3350*/  IMAD.MOV.U32 R237, RZ, RZ, 0x7f800000 ;  /* 0x7f800000ffed7424 */ /* 0x000fe200078e00ff */
[----:B------:R-:W0:Y:S01]  /*3360*/  LDGDEPBAR ;  /* 0x00000000000079af */ /* 0x000e220000000000 */
[----:B------:R-:W-:Y:S01]  /*3370*/  IMAD.MOV.U32 R234, RZ, RZ, 0x7f800000 ;  /* 0x7f800000ffea7424 */ /* 0x000fe200078e00ff */
[----:B------:R-:W-:Y:S01]  /*3380*/  ULDC UR50, c[0x0][0x2d0] ;  /* 0x0000b40000327ab9 */ /* 0x000fe20000000800 */
[----:B------:R-:W-:Y:S01]  /*3390*/  @UP1 ULDC.64 UR20, c[0x0][0x3d0] ;  /* 0x0000f40000141ab9 */ /* 0x000fe20000000a00 */
[----:B------:R-:W-:Y:S01]  /*33a0*/  @UP1 UMOV UR11, UR10 ;  /* 0x0000000a000b1c82 */ /* 0x000fe20008000000 */
[----:B------:R-:W-:Y:S01]  /*33b0*/  @UP1 UIMAD UR5, UR58, UR20, URZ ;  /* 0x000000143a0512a4 */ /* 0x000fe2000f8e023f */
[----:B------:R-:W-:-:S02]  /*33c0*/  @UP1 UMOV UR10, UR56 ;  /* 0x00000038000a1c82 */ /* 0x000fc40008000000 */
[----:B------:R-:W-:Y:S02]  /*33d0*/  @UP1 UIMAD.WIDE.U32 UR10, UR55, UR20, UR10 ;  /* 0x00000014370a12a5 */ /* 0x000fe4000f8e000a */
[----:B------:R-:W-:Y:S01]  /*33e0*/  @UP1 UIMAD UR5, UR55, UR21, UR5 ;  /* 0x00000015370512a4 */ /* 0x000fe2000f8e0205 */
[----:B----4-:R-:W2:Y:S01]  /*33f0*/  LDG.E.64 R6, desc[UR8][R12.64+0x8] ;  /* 0x000008080c067981 */ /* 0x010ea2000c1e1b00 */
[----:B------:R-:W-:Y:S02]  /*3400*/  @UP1 ULEA UR18, UP0, UR10, UR18, 0x2 ;  /* 0x000000120a121291 */ /* 0x000fe4000f80103f */
[----:B------:R-:W-:-:S04]  /*3410*/  @UP1 UIADD3 UR5, UR11, UR5, URZ ;  /* 0x000000050b051290 */ /* 0x000fc8000fffe03f */
[----:B------:R-:W-:Y:S01]  /*3420*/  @UP1 ULEA.HI.X UR19, UR10, UR19, UR5, 0x2, UP0 ;  /* 0x000000130a131291 */ /* 0x000fe200080f1405 */
[----:B------:R-:W-:Y:S02]  /*3430*/  IMAD.U32 R4, RZ, RZ, UR18 ;  /* 0x00000012ff047e24 */ /* 0x000fe4000f8e00ff */
[----:B------:R-:W-:Y:S01]  /*3440*/  @!P6 IMAD.WIDE R8, R19, R8, UR14 ;  /* 0x0000000e1308ee25 */ /* 0x000fe2000f8e0208 */
[----:B------:R-:W-:-:S03]  /*3450*/  @UP1 ULDC UR5, c[0x0][0x2e8] ;  /* 0x0000ba0000051ab9 */ /* 0x000fc60000000800 */
[----:B------:R-:W-:Y:S01]  /*3460*/  IMAD.U32 R5, RZ, RZ, UR19 ;  /* 0x00000013ff057e24 */ /* 0x000fe2000f8e00ff */
[----:B------:R-:W5:Y:S04]  /*3470*/  @!P6 LDG.E R235, desc[UR8][R8.64] ;  /* 0x0000000808ebe981 */ /* 0x000f68000c1e1900 */
[----:B------:R3:W4:Y:S04]  /*3480*/  @P1 LDG.E R10, desc[UR8][R4.64] ;  /* 0x00000008040a1981 */ /* 0x000728000c1e1900 */
[----:B------:R-:W4:Y:S01]  /*3490*/  LDG.E.64 R12, desc[UR8][R12.64] ;  /* 0x000000080c0c7981 */ /* 0x000f22000c1e1b00 */
[----:B------:R-:W4:Y:S01]  /*34a0*/  @P1 MUFU.RCP R0, UR5 ;  /* 0x0000000500001d08 */ /* 0x000f220008001000 */
[----:B-1----:R-:W-:Y:S01]  /*34b0*/  IMAD.SHL.U32 R3, R3, 0x2, RZ ;  /* 0x0000000203037824 */ /* 0x002fe200078e00ff */
[----:B------:R-:W-:-:S02]  /*34c0*/  UIMAD UR5, UR55, UR61, UR56 ;  /* 0x0000003d370572a4 */ /* 0x000fc4000f8e0238 */
[----:B------:R-:W-:Y:S01]  /*34d0*/  USHF.L.U32 UR19, UR32, 0x4, URZ ;  /* 0x0000000420137899 */ /* 0x000fe2000800063f */
[----:B---3--:R-:W-:-:S04]  /*34e0*/  IMAD.MOV.U32 R4, RZ, RZ, 0x4 ;  /* 0x00000004ff047424 */ /* 0x008fc800078e00ff */
[----:B------:R-:W-:-:S05]  /*34f0*/  IMAD.WIDE R4, R238, R4, UR14 ;  /* 0x0000000eee047e25 */ /* 0x000fca000f8e0204 */
[----:B------:R-:W5:Y:S04]  /*3500*/  @!P4 LDG.E R236, desc[UR8][R4.64] ;  /* 0x0000000804ecc981 */ /* 0x000f68000c1e1900 */
[----:B------:R-:W5:Y:S04]  /*3510*/  @!P3 LDG.E R237, desc[UR8][R4.64+0x20] ;  /* 0x0000200804edb981 */ /* 0x000f68000c1e1900 */
[----:B------:R1:W5:Y:S01]  /*3520*/  @!P2 LDG.E R234, desc[UR8][R4.64+0x80] ;  /* 0x0000800804eaa981 */ /* 0x000362000c1e1900 */
[----:B------:R-:W-:Y:S01]  /*3530*/  USHF.L.U32 UR5, UR5, 0x5, URZ ;  /* 0x0000000505057899 */ /* 0x000fe2000800063f */
[----:B------:R-:W-:Y:S01]  /*3540*/  IMAD R243, RZ, RZ, -UR24 ;  /* 0x80000018fff37e24 */ /* 0x000fe2000f8e02ff */
[----:B------:R-:W-:-:S02]  /*3550*/  USHF.L.U32 UR18, UR32, 0x3, URZ ;  /* 0x0000000320127899 */ /* 0x000fc4000800063f */
[----:B------:R-:W-:Y:S02]  /*3560*/  UIADD3 UR29, UR19, 0x20, URZ ;  /* 0x00000020131d7890 */ /* 0x000fe4000fffe03f */
[----:B------:R-:W-:Y:S02]  /*3570*/  UIADD3 UR24, UR19, 0x40, URZ ;  /* 0x0000004013187890 */ /* 0x000fe4000fffe03f */
[----:B------:R-:W-:Y:S02]  /*3580*/  USHF.R.S32.HI UR11, URZ, 0x1f, UR5 ;  /* 0x0000001f3f0b7899 */ /* 0x000fe40008011405 */
[----:B------:R-:W-:Y:S02]  /*3590*/  UIADD3 UR28, UR18, UR29, URZ ;  /* 0x0000001d121c7290 */ /* 0x000fe4000fffe03f */
[----:B------:R-:W-:Y:S01]  /*35a0*/  UIADD3 UR23, UR18, UR24, URZ ;  /* 0x0000001812177290 */ /* 0x000fe2000fffe03f */
[----:B-1----:R-:W-:-:S05]  /*35b0*/  IMAD.SHL.U32 R4, R249, 0x20, RZ ;  /* 0x00000020f9047824 */ /* 0x002fca00078e00ff */
[----:B------:R-:W-:Y:S01]  /*35c0*/  LOP3.LUT R4, R4, 0x6, R3, 0xf8, !PT ;  /* 0x0000000604047812 */ /* 0x000fe200078ef803 */
[----:B------:R-:W-:-:S04]  /*35d0*/  IMAD.U32 R3, RZ, RZ, UR51 ;  /* 0x00000033ff037e24 */ /* 0x000fc8000f8e00ff */
[----:B------:R-:W-:Y:S01]  /*35e0*/  IMAD R220, R3, 0x80, R4 ;  /* 0x0000008003dc7824 */ /* 0x000fe200078e0204 */
[----:B------:R-:W-:Y:S01]  /*35f0*/  SHF.R.S32.HI R3, RZ, 0x1f, R20 ;  /* 0x0000001fff037819 */ /* 0x000fe20000011414 */
[----:B------:R-:W-:Y:S02]  /*3600*/  UIADD3 UR27, UR18, UR28, URZ ;  /* 0x0000001c121b7290 */ /* 0x000fe4000fffe03f */
[----:B------:R-:W-:Y:S01]  /*3610*/  UIADD3 UR22, UR18, UR23, URZ ;  /* 0x0000001712167290 */ /* 0x000fe2000fffe03f */
[----:B------:R-:W-:Y:S01]  /*3620*/  IADD3 R4, R238, -UR54, -R220 ;  /* 0x80000036ee047c10 */ /* 0x000fe2000fffe8dc */
[----:B------:R-:W-:Y:S02]  /*3630*/  UIADD3 UR26, UR18, UR27, URZ ;  /* 0x0000001b121a7290 */ /* 0x000fe4000fffe03f */
[----:B------:R-:W-:Y:S01]  /*3640*/  UIADD3 UR21, UR18, UR22, URZ ;  /* 0x0000001612157290 */ /* 0x000fe2000fffe03f */
[----:B------:R-:W-:Y:S01]  /*3650*/  IMAD.MOV.U32 R231, RZ, RZ, R219 ;  /* 0x000000ffffe77224 */ /* 0x000fe200078e00db */
[----:B------:R-:W-:Y:S01]  /*3660*/  UIADD3 UR25, UR18, UR26, URZ ;  /* 0x0000001a12197290 */ /* 0x000fe2000fffe03f */
[----:B------:R-:W-:Y:S01]  /*3670*/  IMAD.SHL.U32 R175, R182, 0x2, RZ ;  /* 0x00000002b6af7824 */ /* 0x000fe200078e00ff */
[----:B------:R-:W-:Y:S01]  /*3680*/  UIADD3 UR20, UR18, UR21, URZ ;  /* 0x0000001512147290 */ /* 0x000fe2000fffe03f */
[C---:B------:R-:W-:Y:S01]  /*3690*/  VIADD R242, R232.reuse, 0x40 ;  /* 0x00000040e8f27836 */ /* 0x040fe20000000000 */
[----:B------:R-:W-:Y:S01]  /*36a0*/  CS2R R126, SRZ ;  /* 0x00000000007e7805 */ /* 0x000fe2000001ff00 */
[----:B------:R-:W-:Y:S01]  /*36b0*/  VIADD R239, R232, 0x20 ;  /* 0x00000020e8ef7836 */ /* 0x000fe20000000000 */
[----:B------:R-:W-:Y:S01]  /*36c0*/  CS2R R124, SRZ ;  /* 0x00000000007c7805 */ /* 0x000fe2000001ff00 */
[----:B------:R-:W-:Y:S01]  /*36d0*/  IMAD.MOV.U32 R252, RZ, RZ, 0x4 ;  /* 0x00000004fffc7424 */ /* 0x000fe200078e00ff */
        /* <DEDUP_REMOVED lines=46> */
[----:B------:R-:W-:Y:S01]  /*39c0*/  VIADD R247, R4, UR7 ;  /* 0x0000000704f77c36 */ /* 0x000fe20008000000 */
[----:B------:R-:W-:Y:S02]  /*39d0*/  UIMAD UR36, UR32, 0x18, URZ ;  /* 0x00000018202478a4 */ /* 0x000fe4000f8e023f */
[----:B------:R-:W-:Y:S02]  /*39e0*/  USHF.L.U32 UR35, UR32, 0x5, URZ ;  /* 0x0000000520237899 */ /* 0x000fe4000800063f */
[----:B------:R-:W-:-:S02]  /*39f0*/  UIMAD UR34, UR32, 0x28, URZ ;  /* 0x00000028202278a4 */ /* 0x000fc4000f8e023f */
[----:B------:R-:W-:Y:S02]  /*3a00*/  UIMAD UR33, UR32, 0x30, URZ ;  /* 0x00000030202178a4 */ /* 0x000fe4000f8e023f */
[----:B------:R-:W-:Y:S02]  /*3a10*/  UIMAD UR32, UR32, 0x38, URZ ;  /* 0x00000038202078a4 */ /* 0x000fe4000f8e023f */
[----:B------:R-:W-:Y:S02]  /*3a20*/  UIADD3 UR31, UR18, UR25, URZ ;  /* 0x00000019121f7290 */ /* 0x000fe4000fffe03f */
[----:B------:R-:W-:Y:S01]  /*3a30*/  UIADD3 UR30, UR18, UR20, URZ ;  /* 0x00000014121e7290 */ /* 0x000fe2000fffe03f */
[----:B--2---:R-:W-:-:S04]  /*3a40*/  IADD3 R240, P3, P2, R6, UR5, R20 ;  /* 0x0000000506f07c10 */ /* 0x004fc8000fa7e014 */
[----:B------:R-:W-:Y:S01]  /*3a50*/  IADD3.X R244, R7, UR11, R3, P3, P2 ;  /* 0x0000000b07f47c10 */ /* 0x000fe20009fe4403 */
[----:B------:R-:W-:Y:S02]  /*3a60*/  VIADD R3, R182, 0x1800 ;  /* 0x00001800b6037836 */ /* 0x000fe40000000000 */
[----:B----4-:R-:W-:Y:S01]  /*3a70*/  @P1 FMUL.FTZ R0, R10, R0 ;  /* 0x000000000a001220 */ /* 0x010fe20000410000 */
[----:B------:R-:W-:Y:S02]  /*3a80*/  R2UR UR10, R12 ;  /* 0x000000000c0a72ca */ /* 0x000fe400000e0000 */
[----:B------:R-:W-:Y:S01]  /*3a90*/  R2UR UR47, R13 ;  /* 0x000000000d2f72ca */ /* 0x000fe200000e0000 */
[----:B------:R-:W-:Y:S01]  /*3aa0*/  IMAD.WIDE.U32 R240, R240, -0x2daee0ad, RZ ;  /* 0xd2511f53f0f07825 */ /* 0x000fe200078e00ff */
[----:B------:R-:W-:Y:S01]  /*3ab0*/  @P1 R2UR UR12, R0 ;  /* 0x00000000000c12ca */ /* 0x000fe200000e0000 */
[----:B------:R-:W-:Y:S01]  /*3ac0*/  UMOV UR5, URZ ;  /* 0x0000003f00057c82 */ /* 0x000fe20008000000 */
[----:B------:R-:W-:Y:S01]  /*3ad0*/  ULDC UR11, c[0x0][0x2ec] ;  /* 0x0000bb00000b7ab9 */ /* 0x000fe20000000800 */
[----:B------:R-:W-:Y:S01]  /*3ae0*/  VIADD R0, R181, 0x1800 ;  /* 0x00001800b5007836 */ /* 0x000fe20000000000 */
[----:B------:R-:W-:-:S04]  /*3af0*/  SEL R174, R3, R182, !P0 ;  /* 0x000000b603ae7207 */ /* 0x000fc80004000000 */
[----:B------:R-:W-:Y:S02]  /*3b00*/  SEL R0, R0, R181, !P0 ;  /* 0x000000b500007207 */ /* 0x000fe40004000000 */
[----:B------:R-:W-:Y:S02]  /*3b10*/  LOP3.LUT R244, R244, UR10, RZ, 0x3c, !PT ;  /* 0x0000000af4f47c12 */ /* 0x000fe4000f8e3cff */
[----:B------:R-:W-:Y:S02]  /*3b20*/  LEA R3, R0, UR4, 0x1 ;  /* 0x0000000400037c11 */ /* 0x000fe4000f8e08ff */
[----:B------:R-:W-:Y:S01]  /*3b30*/  LEA R174, R174, UR4, 0x1 ;  /* 0x00000004aeae7c11 */ /* 0x000fe2000f8e08ff */
        /* <DEDUP_REMOVED lines=12> */
[----:B------:R-:W-:Y:S01]  /*3c00*/  UIADD3 UR37, UR10, -0x61c88647, URZ ;  /* 0x9e3779b90a257890 */ /* 0x000fe2000fffe03f */
[----:B------:R-:W-:-:S11]  /*3c10*/  ULDC.U8 UR12, c[0x0][0x388] ;  /* 0x0000e200000c7ab9 */ /* 0x000fd60000000000 */
.L_x_1045:
[----:B------:R-:W0:Y:S01]  /*3c20*/  LDGDEPBAR ;  /* 0x00000000000079af */ /* 0x000e220000000000 */
[----:B------:R-:W-:Y:S01]  /*3c30*/  IMAD.IADD R0, R180, 0x1, R174 ;  /* 0x00000001b4007824 */ /* 0x000fe200078e02ae */
[----:B------:R-:W-:Y:S02]  /*3c40*/  USHF.L.U32 UR10, UR51, 0x7, URZ ;  /* 0x00000007330a7899 */ /* 0x000fe4000800063f */
[----:B------:R-:W-:Y:S02]  /*3c50*/  UISETP.GE.AND UP1, UPT, UR6, 0x1, UPT ;  /* 0x000000010600788c */ /* 0x000fe4000bf26270 */
[----:B------:R-:W-:Y:S04]  /*3c60*/  UIADD3 UR10, UR10, 0x80, URZ ;  /* 0x000000800a0a7890 */ /* 0x000fe8000fffe03f */
[----:B------:R-:W-:Y:S01]  /*3c70*/  UISETP.GE.AND UP0, UPT, UR10, UR7, UPT ;  /* 0x000000070a00728c */ /* 0x000fe2000bf06270 */
        /* <DEDUP_REMOVED lines=20> */
[----:B------:R-:W3:Y:S03]  /*3dc0*/  LDSM.16.M88.4 R164, [R172+UR4+0xb400] ;  /* 0x00b40004aca4783b */ /* 0x000ee60008000200 */
[----:B------:R-:W-:Y:S05]  /*3dd0*/  HMMA.16816.F32.BF16 R32, R32, R134, RZ ;  /* 0x000000862020723c */ /* 0x000fea00000418ff */
[----:B------:R-:W-:Y:S01]  /*3de0*/  LDSM.16.M88.4 R132, [R0+0x1000] ;  /* 0x001000000084783b */ /* 0x000fe20000000200 */
        /* <DEDUP_REMOVED lines=9> */
[----:B------:R-:W2:Y:S05]  /*3e80*/  LDSM.16.M88.4 R144, [R173+0x2400] ;  /* 0x00240000ad90783b */ /* 0x000eaa0000000200 */
[----:B------:R-:W-:Y:S03]  /*3e90*/  HMMA.16816.F32.BF16 R32, R136, R150, R32 ;  /* 0x000000968820723c */ /* 0x000fe60000041820 */
[----:B------:R-:W-:Y:S03]  /*3ea0*/  LDSM.16.M88.4 R136, [R174+0x2000] ;  /* 0x00200000ae88783b */ /* 0x000fe60000000200 */
[-C--:B------:R-:W-:Y:S05]  /*3eb0*/  HMMA.16816.F32.BF16 R4, R152, R156.reuse, R4 ;  /* 0x0000009c9804723c */ /* 0x080fea0000041804 */
[----:B------:R-:W4:Y:S01]  /*3ec0*/  LDSM.16.M88.4 R148, [R172+UR4+0xd000] ;  /* 0x00d00004ac94783b */ /* 0x000f220008000200 */
[C---:B---3--:R-:W-:Y:S06]  /*3ed0*/  HMMA.16816.F32.BF16 R8, R160.reuse, R156, R8 ;  /* 0x0000009ca008723c */ /* 0x048fec0000041808 */
[-C--:B------:R-:W-:Y:S06]  /*3ee0*/  HMMA.16816.F32.BF16 R12, R160, R158.reuse, R12 ;  /* 0x0000009ea00c723c */ /* 0x080fec000004180c */
[C---:B------:R-:W-:Y:S01]  /*3ef0*/  HMMA.16816.F32.BF16 R16, R152.reuse, R158, R16 ;  /* 0x0000009e9810723c */ /* 0x040fe20000041810 */
[----:B------:R-:W3:Y:S05]  /*3f00*/  LDSM.16.M88.4 R156, [R174+0x2800] ;  /* 0x00280000ae9c783b */ /* 0x000eea0000000200 */
[-C--:B------:R-:W-:Y:S06]  /*3f10*/  HMMA.16816.F32.BF16 R20, R152, R164.reuse, R20 ;  /* 0x000000a49814723c */ /* 0x080fec0000041814 */
[C---:B------:R-:W-:Y:S06]  /*3f20*/  HMMA.16816.F32.BF16 R24, R160.reuse, R164, R24 ;  /* 0x000000a4a018723c */ /* 0x040fec0000041818 */
[-C--:B------:R-:W-:Y:S01]  /*3f30*/  HMMA.16816.F32.BF16 R28, R160, R166.reuse, R28 ;  /* 0x000000a6a01c723c */ /* 0x080fe2000004181c */
[----:B------:R-:W3:Y:S05]  /*3f40*/  LDSM.16.M88.4 R160, [R172+UR4+0xd400] ;  /* 0x00d40004aca0783b */ /* 0x000eea0008000200 */
[----:B------:R-:W-:Y:S06]  /*3f50*/  HMMA.16816.F32.BF16 R32, R152, R166, R32 ;  /* 0x000000a69820723c */ /* 0x000fec0000041820 */
[-C--:B-1----:R-:W-:Y:S06]  /*3f60*/  HMMA.16816.F32.BF16 R4, R132, R140.reuse, R4 ;  /* 0x0000008c8404723c */ /* 0x082fec0000041804 */
[C---:B------:R-:W-:Y:S06]  /*3f70*/  HMMA.16816.F32.BF16 R8, R168.reuse, R140, R8 ;  /* 0x0000008ca808723c */ /* 0x040fec0000041808 */
[-C--:B------:R-:W-:Y:S06]  /*3f80*/  HMMA.16816.F32.BF16 R12, R168, R142.reuse, R12 ;  /* 0x0000008ea80c723c */ /* 0x080fec000004180c */
[C---:B------:R-:W-:Y:S01]  /*3f90*/  HMMA.16816.F32.BF16 R16, R132.reuse, R142, R16 ;  /* 0x0000008e8410723c */ /* 0x040fe20000041810 */
[----:B------:R-:W-:Y:S05]  /*3fa0*/  LDSM.16.M88.4 R140, [R0+0x2800] ;  /* 0x00280000008c783b */ /* 0x000fea0000000200 */
[-C--:B--2---:R-:W-:Y:S06]  /*3fb0*/  HMMA.16816.F32.BF16 R20, R132, R144.reuse, R20 ;  /* 0x000000908414723c */ /* 0x084fec0000041814 */
[C---:B------:R-:W-:Y:S06]  /*3fc0*/  HMMA.16816.F32.BF16 R24, R168.reuse, R144, R24 ;  /* 0x00000090a818723c */ /* 0x040fec0000041818 */
[-C--:B------:R-:W-:Y:S01]  /*3fd0*/  HMMA.16816.F32.BF16 R28, R168, R146.reuse, R28 ;  /* 0x00000092a81c723c */ /* 0x080fe2000004181c */
[----:B------:R-:W-:Y:S04]  /*3fe0*/  IMAD.U32 R144, RZ, RZ, UR6 ;  /* 0x00000006ff907e24 */ /* 0x000fe8000f8e00ff */
[----:B------:R-:W-:Y:S01]  /*3ff0*/  IMAD R144, R144, 0x40, R247 ;  /* 0x0000004090907824 */ /* 0x000fe200078e02f7 */
[----:B------:R-:W-:Y:S05]  /*4000*/  HMMA.16816.F32.BF16 R32, R132, R146, R32 ;  /* 0x000000928420723c */ /* 0x000fea0000041820 */
[C---:B------:R-:W-:Y:S01]  /*4010*/  VIADD R153, R144.reuse, 0xffffffff ;  /* 0xffffffff90997836 */ /* 0x040fe20000000000 */
[-C--:B----4-:R-:W-:Y:S01]  /*4020*/  HMMA.16816.F32.BF16 R4, R136, R148.reuse, R4 ;  /* 0x000000948804723c */ /* 0x090fe20000041804 */
[----:B------:R-:W-:Y:S04]  /*4030*/  IMAD.U32 R132, RZ, RZ, UR16 ;  /* 0x00000010ff847e24 */ /* 0x000fe8000f8e00ff */
[----:B------:R-:W-:Y:S01]  /*4040*/  ISETP.GE.AND P1, PT, R153, RZ, PT ;  /* 0x000000ff9900720c */ /* 0x000fe20003f26270 */
[C---:B---3--:R-:W-:Y:S01]  /*4050*/  HMMA.16816.F32.BF16 R8, R156.reuse, R148, R8 ;  /* 0x000000949c08723c */ /* 0x048fe20000041808 */
[----:B------:R-:W-:Y:S04]  /*4060*/  IMAD.U32 R133, RZ, RZ, UR13 ;  /* 0x0000000dff857e24 */ /* 0x000fe8000f8e00ff */
[----:B------:R-:W-:Y:S01]  /*4070*/  VIADD R170, R144, 0xfffffff0 ;  /* 0xfffffff090aa7836 */ /* 0x000fe20000000000 */
[-C--:B------:R-:W-:Y:S05]  /*4080*/  HMMA.16816.F32.BF16 R12, R156, R150.reuse, R12 ;  /* 0x000000969c0c723c */ /* 0x080fea000004180c */
[----:B------:R-:W-:Y:S01]  /*4090*/  LEA R148, P0, R238, R132, 0x2 ;  /* 0x00000084ee947211 */ /* 0x000fe200078010ff */
[C---:B------:R-:W-:Y:S05]  /*40a0*/  HMMA.16816.F32.BF16 R16, R136.reuse, R150, R16 ;  /* 0x000000968810723c */ /* 0x040fea0000041810 */
[----:B------:R-:W-:Y:S01]  /*40b0*/  @!P1 IADD3 R153, -R144, 0x1, RZ ;  /* 0x0000000190999810 */ /* 0x000fe20007ffe1ff */
[-C--:B------:R-:W-:Y:S05]  /*40c0*/  HMMA.16816.F32.BF16 R20, R136, R160.reuse, R20 ;  /* 0x000000a08814723c */ /* 0x080fea0000041814 */
[----:B------:R-:W-:Y:S01]  /*40d0*/  LEA.HI.X.SX32 R149, R238, R133, 0x2, P0 ;  /* 0x00000085ee957211 */ /* 0x000fe200000f16ff */
[C---:B------:R-:W-:Y:S01]  /*40e0*/  HMMA.16816.F32.BF16 R24, R156.reuse, R160, R24 ;  /* 0x000000a09c18723c */ /* 0x040fe20000041818 */
[----:B------:R1:W-:Y:S04]  /*40f0*/  LDSM.16.M88.4 R132, [R0+0x2000] ;  /* 0x002000000084783b */ /* 0x0003e80000000200 */
[----:B------:R-:W-:Y:S01]  /*4100*/  I2FP.F32.S32 R194, R153 ;  /* 0x0000009900c27245 */ /* 0x000fe20000201400 */
[-C--:B------:R-:W-:Y:S03]  /*4110*/  HMMA.16816.F32.BF16 R28, R156, R162.reuse, R28 ;  /* 0x000000a29c1c723c */ /* 0x080fe6000004181c */
[----:B------:R-:W2:Y:S02]  /*4120*/  LDG.E R186, desc[UR8][R148.64] ;  /* 0x0000000894ba7981 */ /* 0x000ea4000c1e1900 */
[----:B------:R-:W-:Y:S01]  /*4130*/  LOP3.LUT R161, R240, UR48, RZ, 0x3c, !PT ;  /* 0x00000030f0a17c12 */ /* 0x000fe2000f8e3cff */
[----:B------:R-:W-:Y:S01]  /*4140*/  HMMA.16816.F32.BF16 R32, R136, R162, R32 ;  /* 0x000000a28820723c */ /* 0x000fe20000041820 */
[----:B------:R-:W3:Y:S04]  /*4150*/  LDSM.16.M88.4 R136, [R173+0x4000] ;  /* 0x00400000ad88783b */ /* 0x000ee80000000200 */
[C---:B------:R-:W-:Y:S02]  /*4160*/  VIADD R151, R144.reuse, 0x7 ;  /* 0x0000000790977836 */ /* 0x040fe40000000000 */
[C---:B------:R-:W-:Y:S02]  /*4170*/  VIADD R152, R144.reuse, 0x8 ;  /* 0x0000000890987836 */ /* 0x040fe40000000000 */
[----:B------:R-:W4:Y:S01]  /*4180*/  LDG.E R185, desc[UR8][R148.64+0x20] ;  /* 0x0000200894b97981 */ /* 0x000f22000c1e1900 */
[----:B------:R-:W-:Y:S01]  /*4190*/  ISETP.GE.AND P5, PT, R151, RZ, PT ;  /* 0x000000ff9700720c */ /* 0x000fe20003fa6270 */
[----:B------:R-:W-:Y:S01]  /*41a0*/  VIADD R164, R144, 0xfffffff8 ;  /* 0xfffffff890a47836 */ /* 0x000fe20000000000 */
[----:B------:R-:W-:Y:S01]  /*41b0*/  ISETP.GE.AND P0, PT, R152, RZ, PT ;  /* 0x000000ff9800720c */ /* 0x000fe20003f06270 */
[----:B------:R-:W-:Y:S01]  /*41c0*/  VIADD R147, R144, 0x1f ;  /* 0x0000001f90937836 */ /* 0x000fe20000000000 */
[----:B-1----:R-:W-:Y:S01]  /*41d0*/  IABS R0, R144 ;  /* 0x0000009000007213 */ /* 0x002fe20000000000 */
[----:B-----5:R-:W5:Y:S01]  /*41e0*/  LDG.E R184, desc[UR8][R148.64+0x80] ;  /* 0x0000800894b87981 */ /* 0x020f62000c1e1900 */
[----:B------:R-:W-:Y:S01]  /*41f0*/  ISETP.GE.AND P1, PT, R164, RZ, PT ;  /* 0x000000ffa400720c */ /* 0x000fe20003f26270 */
[C---:B------:R-:W-:Y:S01]  /*4200*/  VIADD R169, R144.reuse, 0xfffffff7 ;  /* 0xfffffff790a97836 */ /* 0x040fe20000000000 */
[----:B------:R-:W-:Y:S01]  /*4210*/  ISETP.GE.AND P6, PT, R147, RZ, PT ;  /* 0x000000ff9300720c */ /* 0x000fe20003fc6270 */
[C---:B------:R-:W-:Y:S01]  /*4220*/  VIADD R168, R144.reuse, 0x17 ;  /* 0x0000001790a87836 */ /* 0x040fe20000000000 */
[----:B------:R-:W-:Y:S01]  /*4230*/  I2FP.F32.S32 R193, R0 ;  /* 0x0000000000c17245 */ /* 0x000fe20000201400 */
[----:B------:R1:W5:Y:S01]  /*4240*/  LDG.E R183, desc[UR8][R148.64+0xa0] ;  /* 0x0000a00894b77981 */ /* 0x000362000c1e1900 */
[C---:B------:R-:W-:Y:S01]  /*4250*/  VIADD R171, R144.reuse, 0x10 ;  /* 0x0000001090ab7836 */ /* 0x040fe20000000000 */
[C---:B------:R-:W-:Y:S01]  /*4260*/  @!P5 IADD3 R151, -R144.reuse, -0x7, RZ ;  /* 0xfffffff99097d810 */ /* 0x040fe20007ffe1ff */
[----:B------:R-:W-:Y:S01]  /*4270*/  VIADD R154, R144, 0x18 ;  /* 0x00000018909a7836 */ /* 0x000fe20000000000 */
[----:B------:R-:W-:Y:S01]  /*4280*/  ISETP.GE.AND P5, PT, R168, RZ, PT ;  /* 0x000000ffa800720c */ /* 0x000fe20003fa6270 */
[C---:B------:R-:W-:Y:S01]  /*4290*/  VIADD R188, R144.reuse, 0xf ;  /* 0x0000000f90bc7836 */ /* 0x040fe20000000000 */
[C---:B------:R-:W-:Y:S01]  /*42a0*/  @!P0 IADD3 R152, -R144.reuse, -0x8, RZ ;  /* 0xfffffff890988810 */ /* 0x040fe20007ffe1ff */
[----:B------:R-:W-:Y:S01]  /*42b0*/  VIADD R145, R144, 0x27 ;  /* 0x0000002790917836 */ /* 0x000fe20000000000 */
[----:B------:R-:W-:Y:S01]  /*42c0*/  ISETP.GE.AND P0, PT, R154, RZ, PT ;  /* 0x000000ff9a00720c */ /* 0x000fe20003f06270 */
[C---:B------:R-:W-:Y:S01]  /*42d0*/  VIADD R187, R144.reuse, 0xffffffef ;  /* 0xffffffef90bb7836 */ /* 0x040fe20000000000 */
[C---:B------:R-:W-:Y:S01]  /*42e0*/  @!P1 IADD3 R164, -R144.reuse, 0x8, RZ ;  /* 0x0000000890a49810 */ /* 0x040fe20007ffe1ff */
[C---:B------:R-:W-:Y:S01]  /*42f0*/  VIADD R189, R144.reuse, 0xffffffe8 ;  /* 0xffffffe890bd7836 */ /* 0x040fe20000000000 */
[----:B------:R-:W-:Y:S01]  /*4300*/  ISETP.GE.AND P3, PT, R145, RZ, PT ;  /* 0x000000ff9100720c */ /* 0x000fe20003f66270 */
[----:B------:R-:W-:Y:S01]  /*4310*/  VIADD R190, R144, 0xffffffe7 ;  /* 0xffffffe790be7836 */ /* 0x000fe20000000000 */
[----:B------:R-:W-:Y:S01]  /*4320*/  ISETP.GE.AND P1, PT, R188, RZ, PT ;  /* 0x000000ffbc00720c */ /* 0x000fe20003f26270 */
[C---:B------:R-:W-:Y:S01]  /*4330*/  VIADD R146, R144.reuse, 0x28 ;  /* 0x0000002890927836 */ /* 0x040fe20000000000 */
[C---:B------:R-:W-:Y:S01]  /*4340*/  @!P6 IADD3 R147, -R144.reuse, -0x1f, RZ ;  /* 0xffffffe19093e810 */ /* 0x040fe20007ffe1ff */
[----:B------:R-:W-:Y:S01]  /*4350*/  VIADD R150, R144, 0x20 ;  /* 0x0000002090967836 */ /* 0x000fe20000000000 */
[----:B------:R-:W-:Y:S01]  /*4360*/  ISETP.GE.AND P6, PT, R187, RZ, PT ;  /* 0x000000ffbb00720c */ /* 0x000fe20003fc6270 */
[----:B------:R-:W-:Y:S01]  /*4370*/  IMAD.U32 R0, RZ, RZ, UR6 ;  /* 0x00000006ff007e24 */ /* 0x000fe2000f8e00ff */
[----:B------:R-:W-:Y:S01]  /*4380*/  ISETP.GE.AND P4, PT, R146, RZ, PT ;  /* 0x000000ff9200720c */ /* 0x000fe20003f86270 */
[-C--:B---3--:R-:W-:Y:S05]  /*4390*/  HMMA.16816.F32.BF16 R4, R132, R136.reuse, R4 ;  /* 0x000000888404723c */ /* 0x088fea0000041804 */
[----:B------:R-:W-:Y:S01]  /*43a0*/  @!P5 IADD3 R168, -R144, -0x17, RZ ;  /* 0xffffffe990a8d810 */ /* 0x000fe20007ffe1ff */
[C---:B------:R-:W-:Y:S04]  /*43b0*/  HMMA.16816.F32.BF16 R8, R140.reuse, R136, R8 ;  /* 0x000000888c08723c */ /* 0x040fe80000041808 */
[----:B------:R-:W-:Y:S01]  /*43c0*/  ISETP.GE.AND P5, PT, R189, RZ, PT ;  /* 0x000000ffbd00720c */ /* 0x000fe20003fa6270 */
[----:B------:R-:W-:Y:S01]  /*43d0*/  IMAD R0, R0, 0x4, R250 ;  /* 0x0000000400007824 */ /* 0x000fe200078e02fa */
[----:B------:R-:W-:Y:S01]  /*43e0*/  @!P0 IADD3 R154, -R144, -0x18, RZ ;  /* 0xffffffe8909a8810 */ /* 0x000fe20007ffe1ff */
[-C--:B------:R-:W-:Y:S01]  /*43f0*/  HMMA.16816.F32.BF16 R12, R140, R138.reuse, R12 ;  /* 0x0000008a8c0c723c */ /* 0x080fe2000004180c */
[----:B------:R-:W-:Y:S02]  /*4400*/  PLOP3.LUT P0, PT, PT, PT, UP0, 0x80, 0x0 ;  /* 0x000000000000781c */ /* 0x000fe40003f0f008 */
[----:B------:R-:W-:Y:S02]  /*4410*/  ISETP.GE.AND P2, PT, R150, RZ, PT ;  /* 0x000000ff9600720c */ /* 0x000fe40003f46270 */
[----:B------:R-:W-:Y:S01]  /*4420*/  @!P3 IADD3 R145, -R144, -0x27, RZ ;  /* 0xffffffd99091b810 */ /* 0x000fe20007ffe1ff */
[C---:B------:R-:W-:Y:S04]  /*4430*/  HMMA.16816.F32.BF16 R16, R132.reuse, R138, R16 ;  /* 0x0000008a8410723c */ /* 0x040fe80000041810 */
[----:B------:R-:W-:Y:S01]  /*4440*/  ISETP.GE.AND P3, PT, R170, RZ, PT ;  /* 0x000000ffaa00720c */ /* 0x000fe20003f66270 */
[----:B------:R-:W-:Y:S01]  /*4450*/  FFMA.FTZ R4, R193, -UR5, R4 ;  /* 0x80000005c1047c23 */ /* 0x000fe20008010004 */
[----:B------:R-:W-:Y:S01]  /*4460*/  @!P1 IADD3 R188, -R144, -0xf, RZ ;  /* 0xfffffff190bc9810 */ /* 0x000fe20007ffe1ff */
[----:B------:R-:W-:Y:S01]  /*4470*/  FFMA.FTZ R5, R194, -UR5, R5 ;  /* 0x80000005c2057c23 */ /* 0x000fe20008010005 */
[----:B------:R-:W-:Y:S03]  /*4480*/  PLOP3.LUT P1, PT, PT, PT, UP0, 0x80, 0x0 ;  /* 0x000000000000781c */ /* 0x000fe60003f2f008 */
[----:B------:R-:W-:Y:S01]  /*4490*/  @!P6 IADD3 R187, -R144, 0x11, RZ ;  /* 0x0000001190bbe810 */ /* 0x000fe20007ffe1ff */
[----:B------:R-:W-:Y:S01]  /*44a0*/  @P0 VIADD R136, R220, 0x1 ;  /* 0x00000001dc880836 */ /* 0x000fe20000000000 */
[----:B------:R-:W-:Y:S02]  /*44b0*/  PLOP3.LUT P6, PT, PT, PT, UP0, 0x80, 0x0 ;  /* 0x000000000000781c */ /* 0x000fe40003fcf008 */
[C---:B------:R-:W-:Y:S02]  /*44c0*/  @!P4 IADD3 R146, -R144.reuse, -0x28, RZ ;  /* 0xffffffd89092c810 */ /* 0x040fe40007ffe1ff */
[----:B------:R-:W-:Y:S02]  /*44d0*/  ISETP.GE.AND P4, PT, R169, RZ, PT ;  /* 0x000000ffa900720c */ /* 0x000fe40003f86270 */
[----:B------:R-:W-:Y:S02]  /*44e0*/  I2FP.F32.S32 R195, R152 ;  /* 0x0000009800c37245 */ /* 0x000fe40000201400 */
[C---:B------:R-:W-:Y:S02]  /*44f0*/  @!P5 IADD3 R189, -R144.reuse, 0x18, RZ ;  /* 0x0000001890bdd810 */ /* 0x040fe40007ffe1ff */
[----:B------:R-:W-:Y:S01]  /*4500*/  PLOP3.LUT P5, PT, PT, PT, UP0, 0x80, 0x0 ;  /* 0x000000000000781c */ /* 0x000fe20003faf008 */
[----:B------:R-:W-:Y:S01]  /*4510*/  FFMA.FTZ R6, R195, -UR5, R6 ;  /* 0x80000005c3067c23 */ /* 0x000fe20008010006 */
[C---:B------:R-:W-:Y:S01]  /*4520*/  @!P2 IADD3 R150, -R144.reuse, -0x20, RZ ;  /* 0xffffffe09096a810 */ /* 0x040fe20007ffe1ff */
[----:B------:R-:W-:Y:S01]  /*4530*/  FFMA.FTZ R18, R193, -UR5, R18 ;  /* 0x80000005c1127c23 */ /* 0x000fe20008010012 */
[----:B------:R-:W-:Y:S01]  /*4540*/  @!P3 IADD3 R170, -R144, 0x10, RZ ;  /* 0x0000001090aab810 */ /* 0x000fe20007ffe1ff */
[----:B------:R-:W-:Y:S01]  /*4550*/  FFMA.FTZ R19, R194, -UR5, R19 ;  /* 0x80000005c2137c23 */ /* 0x000fe20008010013 */
[----:B------:R-:W-:Y:S02]  /*4560*/  PLOP3.LUT P0, PT, PT, PT, UP0, 0x80, 0x0 ;  /* 0x000000000000781c */ /* 0x000fe40003f0f008 */
[----:B------:R-:W-:Y:S02]  /*4570*/  @P1 ISETP.GE.AND P1, PT, R220, UR7, PT ;  /* 0x00000007dc001c0c */ /* 0x000fe4000bf26270 */
[----:B------:R-:W-:Y:S02]  /*4580*/  ISETP.GE.AND P2, PT, R171, RZ, PT ;  /* 0x000000ffab00720c */ /* 0x000fe40003f46270 */
[----:B------:R-:W-:Y:S02]  /*4590*/  PLOP3.LUT P3, PT, PT, PT, UP0, 0x80, 0x0 ;  /* 0x000000000000781c */ /* 0x000fe40003f6f008 */
[----:B------:R-:W-:Y:S02]  /*45a0*/  I2FP.F32.S32 R146, R146 ;  /* 0x0000009200927245 */ /* 0x000fe40000201400 */
[----:B------:R-:W-:Y:S02]  /*45b0*/  @P6 FSEL R6, R6, -INF , !P1 ;  /* 0xff80000006066808 */ /* 0x000fe40004800000 */
[----:B------:R-:W-:Y:S01]  /*45c0*/  PLOP3.LUT P6, PT, PT, PT, UP0, 0x80, 0x0 ;  /* 0x000000000000781c */ /* 0x000fe20003fcf008 */
[----:B------:R-:W-:Y:S01]  /*45d0*/  FFMA.FTZ R10, R146, -UR5, R10 ;  /* 0x80000005920a7c23 */ /* 0x000fe2000801000a */
[----:B------:R-:W-:Y:S02]  /*45e0*/  @!P4 IADD3 R169, -R144, 0x9, RZ ;  /* 0x0000000990a9c810 */ /* 0x000fe40007ffe1ff */
[----:B------:R-:W-:Y:S02]  /*45f0*/  ISETP.GE.AND P4, PT, R190, RZ, PT ;  /* 0x000000ffbe00720c */ /* 0x000fe40003f86270 */
[----:B------:R-:W-:Y:S01]  /*4600*/  I2FP.F32.S32 R192, R147 ;  /* 0x0000009300c07245 */ /* 0x000fe20000201400 */
[----:B------:R-:W-:Y:S01]  /*4610*/  IMAD.WIDE.U32 R146, R0, -0x326172a9, RZ ;  /* 0xcd9e8d5700927825 */ /* 0x000fe200078e00ff */
[----:B------:R-:W-:Y:S02]  /*4620*/  @P5 FSEL R4, R4, -INF , !P1 ;  /* 0xff80000004045808 */ /* 0x000fe40004800000 */
[----:B------:R-:W-:Y:S01]  /*4630*/  PLOP3.LUT P5, PT, PT, PT, UP0, 0x80, 0x0 ;  /* 0x000000000000781c */ /* 0x000fe20003faf008 */
[C---:B------:R-:W-:Y:S01]  /*4640*/  FFMA.FTZ R9, R192.reuse, -UR5, R9 ;  /* 0x80000005c0097c23 */ /* 0x040fe20008010009 */
[----:B------:R-:W-:Y:S01]  /*4650*/  I2FP.F32.S32 R197, R151 ;  /* 0x0000009700c57245 */ /* 0x000fe20000201400 */
[----:B------:R-:W-:Y:S01]  /*4660*/  FFMA.FTZ R15, R192, -UR5, R15 ;  /* 0x80000005c00f7c23 */ /* 0x000fe2000801000f */
[----:B------:R-:W-:Y:S02]  /*4670*/  @P0 FSEL R10, R10, -INF , !P1 ;  /* 0xff8000000a0a0808 */ /* 0x000fe40004800000 */
[----:B------:R-:W-:Y:S01]  /*4680*/  @!P2 IADD3 R171, -R144, -0x10, RZ ;  /* 0xfffffff090aba810 */ /* 0x000fe20007ffe1ff */
[----:B------:R-:W-:Y:S01]  /*4690*/  FFMA.FTZ R7, R197, -UR5, R7 ;  /* 0x80000005c5077c23 */ /* 0x000fe20008010007 */
[----:B------:R-:W-:Y:S01]  /*46a0*/  @P3 ISETP.GE.AND P3, PT, R136, UR7, PT ;  /* 0x0000000788003c0c */ /* 0x000fe2000bf66270 */
[----:B------:R-:W-:Y:S01]  /*46b0*/  IMAD.U32 R136, RZ, RZ, UR51 ;  /* 0x00000033ff887e24 */ /* 0x000fe2000f8e00ff */
[----:B------:R-:W-:Y:S02]  /*46c0*/  PLOP3.LUT P0, PT, PT, PT, UP0, 0x80, 0x0 ;  /* 0x000000000000781c */ /* 0x000fe40003f0f008 */
[----:B------:R-:W-:Y:S01]  /*46d0*/  PLOP3.LUT P2, PT, PT, PT, UP0, 0x80, 0x0 ;  /* 0x000000000000781c */ /* 0x000fe20003f4f008 */
[----:B------:R-:W-:Y:S01]  /*46e0*/  IMAD R136, R136, 0x4, R249 ;  /* 0x0000000488887824 */ /* 0x000fe200078e02f9 */
[----:B------:R-:W-:Y:S02]  /*46f0*/  I2FP.F32.S32 R160, R150 ;  /* 0x0000009600a07245 */ /* 0x000fe40000201400 */
[----:B------:R-:W-:Y:S02]  /*4700*/  @P6 FSEL R9, R9, -INF , !P3 ;  /* 0xff80000009096808 */ /* 0x000fe40005800000 */
[----:B------:R-:W-:Y:S01]  /*4710*/  PLOP3.LUT P6, PT, PT, PT, UP0, 0x80, 0x0 ;  /* 0x000000000000781c */ /* 0x000fe20003fcf008 */
[----:B------:R-:W-:Y:S01]  /*4720*/  FFMA.FTZ R8, R160, -UR5, R8 ;  /* 0x80000005a0087c23 */ /* 0x000fe20008010008 */
[----:B------:R-:W-:Y:S01]  /*4730*/  @!P4 IADD3 R190, -R144, 0x19, RZ ;  /* 0x0000001990bec810 */ /* 0x000fe20007ffe1ff */
[----:B------:R-:W-:Y:S01]  /*4740*/  VIADD R144, R0, 0x2 ;  /* 0x0000000200907836 */ /* 0x000fe20000000000 */
[----:B------:R-:W-:Y:S01]  /*4750*/  PLOP3.LUT P4, PT, PT, PT, UP0, 0x80, 0x0 ;  /* 0x000000000000781c */ /* 0x000fe20003f8f008 */
[----:B------:R-:W-:Y:S01]  /*4760*/  @P0 VIADD R151, R220, 0x8 ;  /* 0x00000008dc970836 */ /* 0x000fe20000000000 */
[----:B------:R-:W-:Y:S01]  /*4770*/  @P5 FSEL R7, R7, -INF , !P3 ;  /* 0xff80000007075808 */ /* 0x000fe20005800000 */
[----:B------:R-:W-:Y:S01]  /*4780*/  FFMA.FTZ R14, R160, -UR5, R14 ;  /* 0x80000005a00e7c23 */ /* 0x000fe2000801000e */
[----:B------:R-:W-:Y:S02]  /*4790*/  PLOP3.LUT P5, PT, PT, PT, UP0, 0x80, 0x0 ;  /* 0x000000000000781c */ /* 0x000fe40003faf008 */
[----:B------:R-:W-:Y:S02]  /*47a0*/  LOP3.LUT R136, R136, UR47, RZ, 0x3c, !PT ;  /* 0x0000002f88887c12 */ /* 0x000fe4000f8e3cff */
[----:B------:R-:W-:Y:S01]  /*47b0*/  @P2 FSEL R8, R8, -INF , !P1 ;  /* 0xff80000008082808 */ /* 0x000fe20004800000 */
[C---:B------:R-:W-:Y:S01]  /*47c0*/  @P6 VIADD R150, R220.reuse, 0x18 ;  /* 0x00000018dc966836 */ /* 0x040fe20000000000 */
[----:B------:R-:W-:Y:S02]  /*47d0*/  PLOP3.LUT P0, PT, PT, PT, UP0, 0x80, 0x0 ;  /* 0x000000000000781c */ /* 0x000fe40003f0f008 */
[----:B------:R-:W-:Y:S02]  /*47e0*/  PLOP3.LUT P2, PT, PT, PT, UP0, 0x80, 0x0 ;  /* 0x000000000000781c */ /* 0x000fe40003f4f008 */
[----:B------:R-:W-:Y:S02]  /*47f0*/  PLOP3.LUT P1, PT, PT, PT, UP0, 0x80, 0x0 ;  /* 0x000000000000781c */ /* 0x000fe40003f2f008 */
[----:B------:R-:W-:Y:S01]  /*4800*/  LOP3.LUT R136, R241, R136, RZ, 0x3c, !PT ;  /* 0x00000088f1887212 */ /* 0x000fe200078e3cff */
[----:B------:R-:W-:Y:S01]  /*4810*/  @P5 VIADD R155, R220, 0x11 ;  /* 0x00000011dc9b5836 */ /* 0x000fe20000000000 */
[----:B------:R-:W-:Y:S02]  /*4820*/  I2FP.F32.S32 R145, R145 ;  /* 0x0000009100917245 */ /* 0x000fe40000201400 */
[----:B------:R-:W-:Y:S01]  /*4830*/  PLOP3.LUT P6, PT, PT, PT, UP0, 0x80, 0x0 ;  /* 0x000000000000781c */ /* 0x000fe20003fcf008 */
[----:B------:R-:W-:Y:S01]  /*4840*/  IMAD.WIDE.U32 R136, R136, -0x326172a9, RZ ;  /* 0xcd9e8d5788887825 */ /* 0x000fe200078e00ff */
[----:B------:R-:W-:Y:S02]  /*4850*/  @P4 FSEL R5, R5, -INF , !P3 ;  /* 0xff80000005054808 */ /* 0x000fe40005800000 */
[----:B------:R-:W-:Y:S01]  /*4860*/  PLOP3.LUT P4, PT, PT, PT, UP0, 0x80, 0x0 ;  /* 0x000000000000781c */ /* 0x000fe20003f8f008 */
[----:B------:R-:W-:Y:S01]  /*4870*/  FFMA.FTZ R11, R145, -UR5, R11 ;  /* 0x80000005910b7c23 */ /* 0x000fe2000801000b */
[----:B------:R-:W-:Y:S01]  /*4880*/  PLOP3.LUT P5, PT, PT, PT, UP0, 0x80, 0x0 ;  /* 0x000000000000781c */ /* 0x000fe20003faf008 */
[----:B------:R-:W-:Y:S01]  /*4890*/  IMAD.WIDE.U32 R144, R144, -0x326172a9, RZ ;  /* 0xcd9e8d5790907825 */ /* 0x000fe200078e00ff */
[----:B------:R-:W-:Y:S02]  /*48a0*/  LOP3.LUT R0, R136, UR49, RZ, 0x3c, !PT ;  /* 0x0000003188007c12 */ /* 0x000fe4000f8e3cff */
[----:B------:R-:W-:Y:S01]  /*48b0*/  @P2 FSEL R11, R11, -INF , !P3 ;  /* 0xff8000000b0b2808 */ /* 0x000fe20005800000 */
[C---:B------:R-:W-:Y:S01]  /*48c0*/  @P0 VIADD R136, R220.reuse, 0x19 ;  /* 0x00000019dc880836 */ /* 0x040fe20000000000 */
[-C--:B------:R-:W-:Y:S01]  /*48d0*/  LOP3.LUT R147, R147, R244.reuse, RZ, 0x3c, !PT ;  /* 0x000000f493937212 */ /* 0x080fe200078e3cff */
[----:B------:R-:W-:Y:S01]  /*48e0*/  @P1 VIADD R152, R220, 0x9 ;  /* 0x00000009dc981836 */ /* 0x000fe20000000000 */
[C---:B------:R-:W-:Y:S01]  /*48f0*/  LOP3.LUT R156, R137.reuse, UR37, R146, 0x96, !PT ;  /* 0x00000025899c7c12 */ /* 0x040fe2000f8e9692 */
[----:B------:R-:W-:Y:S01]  /*4900*/  FMUL.FTZ R146, R236, 1.4426950216293334961 ;  /* 0x3fb8aa3bec927820 */ /* 0x000fe20000410000 */
[----:B------:R-:W-:Y:S01]  /*4910*/  PLOP3.LUT P2, PT, PT, PT, UP0, 0x80, 0x0 ;  /* 0x000000000000781c */ /* 0x000fe20003f4f008 */
[----:B------:R-:W-:Y:S01]  /*4920*/  @P4 VIADD R153, R220, 0x10 ;  /* 0x00000010dc994836 */ /* 0x000fe20000000000 */
[----:B------:R-:W-:Y:S02]  /*4930*/  PLOP3.LUT P3, PT, PT, PT, UP0, 0x80, 0x0 ;  /* 0x000000000000781c */ /* 0x000fe40003f6f008 */
[----:B------:R-:W-:Y:S02]  /*4940*/  PLOP3.LUT P1, PT, PT, PT, UP0, 0x80, 0x0 ;  /* 0x000000000000781c */ /* 0x000fe40003f2f008 */
[----:B------:R-:W-:Y:S02]  /*4950*/  FSETP.NEU.FTZ.AND P0, PT, R236, -INF , PT ;  /* 0xff800000ec00780b */ /* 0x000fe40003f1d000 */
[----:B------:R-:W-:Y:S01]  /*4960*/  LOP3.LUT R158, R137, UR37, R144, 0x96, !PT ;  /* 0x00000025899e7c12 */ /* 0x000fe2000f8e9690 */
[----:B------:R-:W-:Y:S01]  /*4970*/  FMUL.FTZ R144, R234, 1.4426950216293334961 ;  /* 0x3fb8aa3bea907820 */ /* 0x000fe20000410000 */
[----:B------:R-:W-:Y:S01]  /*4980*/  @P6 ISETP.GE.AND P6, PT, R136, UR7, PT ;  /* 0x0000000788006c0c */ /* 0x000fe2000bfc6270 */
[----:B------:R-:W-:Y:S01]  /*4990*/  IMAD.WIDE.U32 R136, R147, -0x2daee0ad, RZ ;  /* 0xd2511f5393887825 */ /* 0x000fe200078e00ff */
[----:B------:R-:W-:Y:S02]  /*49a0*/  LOP3.LUT R157, R145, R244, RZ, 0x3c, !PT ;  /* 0x000000f4919d7212 */ /* 0x000fe400078e3cff */
[----:B------:R-:W-:Y:S01]  /*49b0*/  FSEL R146, R146, RZ, P0 ;  /* 0x000000ff92927208 */ /* 0x000fe20000000000 */
[C---:B------:R-:W-:Y:S01]  /*49c0*/  FMUL.FTZ R145, R237.reuse, 1.4426950216293334961 ;  /* 0x3fb8aa3bed917820 */ /* 0x040fe20000410000 */
[----:B------:R-:W-:Y:S01]  /*49d0*/  PLOP3.LUT P4, PT, PT, PT, UP0, 0x80, 0x0 ;  /* 0x000000000000781c */ /* 0x000fe20003f8f008 */
[----:B------:R-:W-:Y:S01]  /*49e0*/  IMAD.WIDE.U32 R158, R158, -0x2daee0ad, RZ ;  /* 0xd2511f539e9e7825 */ /* 0x000fe200078e00ff */
[----:B------:R-:W-:Y:S02]  /*49f0*/  FSETP.NEU.FTZ.AND P0, PT, R237, -INF , PT ;  /* 0xff800000ed00780b */ /* 0x000fe40003f1d000 */
[----:B------:R-:W-:Y:S01]  /*4a00*/  @P5 ISETP.GE.AND P5, PT, R150, UR7, PT ;  /* 0x0000000796005c0c */ /* 0x000fe2000bfa6270 */
[--C-:B------:R-:W-:Y:S01]  /*4a10*/  FFMA.FTZ R5, R5, UR11, -R146.reuse ;  /* 0x0000000b05057c23 */ /* 0x100fe20008010892 */
[----:B------:R-:W-:Y:S01]  /*4a20*/  LOP3.LUT R150, R161, R137, RZ, 0x3c, !PT ;  /* 0x00000089a1967212 */ /* 0x000fe200078e3cff */
[----:B------:R-:W-:Y:S01]  /*4a30*/  FFMA.FTZ R4, R4, UR11, -R146 ;  /* 0x0000000b04047c23 */ /* 0x000fe20008010892 */
[----:B------:R-:W-:Y:S01]  /*4a40*/  FSEL R145, R145, RZ, P0 ;  /* 0x000000ff91917208 */ /* 0x000fe20000000000 */
[----:B------:R-:W-:Y:S01]  /*4a50*/  MUFU.EX2 R209, R5 ;  /* 0x0000000500d17308 */ /* 0x000fe20000000800 */
[----:B------:R-:W-:Y:S02]  /*4a60*/  FSETP.NEU.FTZ.AND P0, PT, R234, -INF , PT ;  /* 0xff800000ea00780b */ /* 0x000fe40003f1d000 */
[----:B------:R-:W-:Y:S01]  /*4a70*/  @P2 ISETP.GE.AND P2, PT, R151, UR7, PT ;  /* 0x0000000797002c0c */ /* 0x000fe2000bf46270 */
[----:B------:R-:W-:Y:S01]  /*4a80*/  IMAD.WIDE.U32 R150, R150, -0x326172a9, RZ ;  /* 0xcd9e8d5796967825 */ /* 0x000fe200078e00ff */
[----:B------:R-:W-:Y:S02]  /*4a90*/  @P3 ISETP.GE.AND P3, PT, R152, UR7, PT ;  /* 0x0000000798003c0c */ /* 0x000fe4000bf66270 */
[----:B------:R-:W-:Y:S01]  /*4aa0*/  @P1 ISETP.GE.AND P1, PT, R153, UR7, PT ;  /* 0x0000000799001c0c */ /* 0x000fe2000bf26270 */
[--C-:B------:R-:W-:Y:S01]  /*4ab0*/  FFMA.FTZ R6, R6, UR11, -R145.reuse ;  /* 0x0000000b06067c23 */ /* 0x100fe20008010891 */
[----:B------:R-:W-:Y:S01]  /*4ac0*/  FSEL R144, R144, RZ, P0 ;  /* 0x000000ff90907208 */ /* 0x000fe20000000000 */
[----:B------:R-:W-:Y:S01]  /*4ad0*/  IMAD.WIDE.U32 R152, R156, -0x2daee0ad, RZ ;  /* 0xd2511f539c987825 */ /* 0x000fe200078e00ff */
[----:B------:R-:W-:Y:S01]  /*4ae0*/  PLOP3.LUT P0, PT, PT, PT, UP0, 0x80, 0x0 ;  /* 0x000000000000781c */ /* 0x000fe20003f0f008 */
[----:B------:R-:W-:Y:S01]  /*4af0*/  MUFU.EX2 R214, R6 ;  /* 0x0000000600d67308 */ /* 0x000fe20000000800 */
[----:B------:R-:W-:Y:S01]  /*4b00*/  @P4 ISETP.GE.AND P4, PT, R155, UR7, PT ;  /* 0x000000079b004c0c */ /* 0x000fe2000bf86270 */
[--C-:B------:R-:W-:Y:S01]  /*4b10*/  FFMA.FTZ R8, R8, UR11, -R144.reuse ;  /* 0x0000000b08087c23 */ /* 0x100fe20008010890 */
[----:B------:R-:W-:Y:S01]  /*4b20*/  LOP3.LUT R156, R0, R151, RZ, 0x3c, !PT ;  /* 0x00000097009c7212 */ /* 0x000fe200078e3cff */
[----:B------:R-:W-:Y:S01]  /*4b30*/  FFMA.FTZ R7, R7, UR11, -R145 ;  /* 0x0000000b07077c23 */ /* 0x000fe20008010891 */
[----:B------:R-:W-:Y:S01]  /*4b40*/  I2FP.F32.S32 R191, R154 ;  /* 0x0000009a00bf7245 */ /* 0x000fe20000201400 */
[----:B------:R-:W-:Y:S01]  /*4b50*/  FFMA.FTZ R9, R9, UR11, -R144 ;  /* 0x0000000b09097c23 */ /* 0x000fe20008010890 */
[----:B------:R-:W-:Y:S01]  /*4b60*/  LOP3.LUT R155, R153, UR38, R136, 0x96, !PT ;  /* 0x00000026999b7c12 */ /* 0x000fe2000f8e9688 */
[----:B------:R-:W-:Y:S01]  /*4b70*/  IMAD.WIDE.U32 R136, R157, -0x2daee0ad, RZ ;  /* 0xd2511f539d887825 */ /* 0x000fe200078e00ff */
[----:B------:R-:W-:Y:S01]  /*4b80*/  I2FP.F32.S32 R168, R168 ;  /* 0x000000a800a87245 */ /* 0x000fe20000201400 */
[----:B------:R3:W-:Y:S02]  /*4b90*/  MUFU.EX2 R216, R8 ;  /* 0x0000000800d87308 */ /* 0x0007e40000000800 */
[----:B------:R-:W-:Y:S01]  /*4ba0*/  FFMA.FTZ R12, R191, -UR5, R12 ;  /* 0x80000005bf0c7c23 */ /* 0x000fe2000801000c */
[----:B------:R-:W-:Y:S01]  /*4bb0*/  IMAD.WIDE.U32 R156, R156, -0x2daee0ad, RZ ;  /* 0xd2511f539c9c7825 */ /* 0x000fe200078e00ff */
[----:B------:R-:W-:Y:S02]  /*4bc0*/  LOP3.LUT R137, R161, R137, RZ, 0x3c, !PT ;  /* 0x00000089a1897212 */ /* 0x000fe400078e3cff */
[----:B------:R-:W-:Y:S01]  /*4bd0*/  LOP3.LUT R166, R159, UR38, R136, 0x96, !PT ;  /* 0x000000269fa67c12 */ /* 0x000fe2000f8e9688 */
[----:B------:R-:W-:Y:S01]  /*4be0*/  IMAD.WIDE.U32 R154, R155, -0x326172a9, RZ ;  /* 0xcd9e8d579b9a7825 */ /* 0x000fe200078e00ff */
[----:B------:R-:W-:Y:S02]  /*4bf0*/  LOP3.LUT R162, R157, UR40, R152, 0x96, !PT ;  /* 0x000000289da27c12 */ /* 0x000fe4000f8e9698 */
[----:B------:R-:W-:Y:S01]  /*4c00*/  MUFU.EX2 R210, R4 ;  /* 0x0000000400d27308 */ /* 0x000fe20000000800 */
[----:B------:R-:W-:Y:S01]  /*4c10*/  @P0 FSEL R12, R12, -INF , !P2 ;  /* 0xff8000000c0c0808 */ /* 0x000fe20005000000 */
[----:B------:R-:W-:Y:S01]  /*4c20*/  IMAD.WIDE.U32 R136, R137, -0x326172a9, RZ ;  /* 0xcd9e8d5789887825 */ /* 0x000fe200078e00ff */
[----:B------:R-:W-:Y:S02]  /*4c30*/  LOP3.LUT R152, R155, UR39, R150, 0x96, !PT ;  /* 0x000000279b987c12 */ /* 0x000fe4000f8e9696 */
[----:B------:R-:W-:Y:S01]  /*4c40*/  PLOP3.LUT P0, PT, PT, PT, UP0, 0x80, 0x0 ;  /* 0x000000000000781c */ /* 0x000fe20003f0f008 */
[----:B------:R-:W-:Y:S01]  /*4c50*/  IMAD.WIDE.U32 R166, R166, -0x326172a9, RZ ;  /* 0xcd9e8d57a6a67825 */ /* 0x000fe200078e00ff */
[----:B------:R-:W-:Y:S03]  /*4c60*/  LOP3.LUT R150, R0, R137, RZ, 0x3c, !PT ;  /* 0x0000008900967212 */ /* 0x000fe600078e3cff */
[----:B------:R1:W2:Y:S01]  /*4c70*/  MUFU.EX2 R212, R7 ;  /* 0x0000000700d47308 */ /* 0x0002a20000000800 */
[----:B------:R-:W-:Y:S01]  /*4c80*/  I2FP.F32.S32 R0, R169 ;  /* 0x000000a900007245 */ /* 0x000fe20000201400 */
[----:B------:R-:W-:Y:S01]  /*4c90*/  IMAD.WIDE.U32 R162, R162, -0x326172a9, RZ ;  /* 0xcd9e8d57a2a27825 */ /* 0x000fe200078e00ff */
[----:B------:R-:W-:Y:S02]  /*4ca0*/  LOP3.LUT R157, R167, UR39, R136, 0x96, !PT ;  /* 0x00000027a79d7c12 */ /* 0x000fe4000f8e9688 */
[----:B---3--:R-:W-:Y:S01]  /*4cb0*/  I2FP.F32.S32 R8, R170 ;  /* 0x000000aa00087245 */ /* 0x008fe20000201400 */
[----:B------:R-:W-:Y:S01]  /*4cc0*/  IMAD.WIDE.U32 R152, R152, -0x2daee0ad, RZ ;  /* 0xd2511f5398987825 */ /* 0x000fe200078e00ff */
[----:B------:R-:W-:Y:S01]  /*4cd0*/  LOP3.LUT R161, R163, UR41, R154, 0x96, !PT ;  /* 0x00000029a3a17c12 */ /* 0x000fe2000f8e969a */
[----:B------:R-:W3:Y:S01]  /*4ce0*/  LDSM.16.M88.4 R136, [R173+0x4400] ;  /* 0x00440000ad88783b */ /* 0x000ee20000000200 */
[----:B------:R-:W-:Y:S01]  /*4cf0*/  I2FP.F32.S32 R6, R171 ;  /* 0x000000ab00067245 */ /* 0x000fe20000201400 */
[----:B------:R-:W-:Y:S01]  /*4d00*/  FFMA.FTZ R13, R168, -UR5, R13 ;  /* 0x80000005a80d7c23 */ /* 0x000fe2000801000d */
[----:B------:R-:W-:Y:S01]  /*4d10*/  LOP3.LUT R154, R153, UR42, R156, 0x96, !PT ;  /* 0x0000002a999a7c12 */ /* 0x000fe2000f8e969c */
[----:B------:R-:W-:Y:S01]  /*4d20*/  IMAD.WIDE.U32 R156, R157, -0x2daee0ad, RZ ;  /* 0xd2511f539d9c7825 */ /* 0x000fe200078e00ff */
[----:B------:R-:W-:Y:S01]  /*4d30*/  @P0 FSEL R14, R14, -INF , !P2 ;  /* 0xff8000000e0e0808 */ /* 0x000fe20005000000 */
[----:B------:R-:W4:Y:S01]  /*4d40*/  MUFU.EX2 R215, R9 ;  /* 0x0000000900d77308 */ /* 0x000f220000000800 */
[----:B------:R-:W-:Y:S01]  /*4d50*/  PLOP3.LUT P0, PT, PT, PT, UP0, 0x80, 0x0 ;  /* 0x000000000000781c */ /* 0x000fe20003f0f008 */
[----:B------:R-:W-:Y:S01]  /*4d60*/  IMAD.WIDE.U32 R150, R150, -0x2daee0ad, RZ ;  /* 0xd2511f5396967825 */ /* 0x000fe200078e00ff */
[----:B-1----:R-:W-:Y:S03]  /*4d70*/  I2FP.F32.S32 R7, R187 ;  /* 0x000000bb00077245 */ /* 0x002fe60000201400 */
[----:B------:R-:W-:Y:S01]  /*4d80*/  FFMA.FTZ R12, R12, UR11, -R144 ;  /* 0x0000000b0c0c7c23 */ /* 0x000fe20008010890 */
[----:B------:R-:W-:Y:S01]  /*4d90*/  IMAD.WIDE.U32 R160, R161, -0x2daee0ad, RZ ;  /* 0xd2511f53a1a07825 */ /* 0x000fe200078e00ff */
[----:B------:R-:W-:Y:S02]  /*4da0*/  LOP3.LUT R165, R157, UR42, R150, 0x96, !PT ;  /* 0x0000002a9da57c12 */ /* 0x000fe4000f8e9696 */
[----:B------:R-:W-:Y:S01]  /*4db0*/  I2FP.F32.S32 R157, R164 ;  /* 0x000000a4009d7245 */ /* 0x000fe20000201400 */
[----:B------:R-:W-:Y:S01]  /*4dc0*/  FFMA.FTZ R17, R0, -UR5, R17 ;  /* 0x8000000500117c23 */ /* 0x000fe20008010011 */
[----:B------:R-:W-:Y:S01]  /*4dd0*/  LOP3.LUT R150, R161, UR44, R152, 0x96, !PT ;  /* 0x0000002ca1967c12 */ /* 0x000fe2000f8e9698 */
[----:B------:R-:W-:Y:S01]  /*4de0*/  FMUL.FTZ R5, R235, 1.4426950216293334961 ;  /* 0x3fb8aa3beb057820 */ /* 0x000fe20000410000 */
[----:B------:R-:W-:Y:S01]  /*4df0*/  LOP3.LUT R148, R151, UR40, R158, 0x96, !PT ;  /* 0x0000002897947c12 */ /* 0x000fe2000f8e969e */
[----:B------:R-:W-:Y:S01]  /*4e00*/  FFMA.FTZ R16, R157, -UR5, R16 ;  /* 0x800000059d107c23 */ /* 0x000fe20008010010 */
[----:B------:R-:W-:Y:S01]  /*4e10*/  IMAD.WIDE.U32 R164, R165, -0x326172a9, RZ ;  /* 0xcd9e8d57a5a47825 */ /* 0x000fe200078e00ff */
[----:B------:R-:W-:Y:S03]  /*4e20*/  MUFU.EX2 R208, R12 ;  /* 0x0000000c00d07308 */ /* 0x000fe60000000800 */
[----:B------:R-:W-:Y:S01]  /*4e30*/  @P0 FSEL R16, R16, -INF , !P2 ;  /* 0xff80000010100808 */ /* 0x000fe20005000000 */
[----:B------:R-:W-:Y:S01]  /*4e40*/  IMAD.WIDE.U32 R154, R154, -0x326172a9, RZ ;  /* 0xcd9e8d579a9a7825 */ /* 0x000fe200078e00ff */
[----:B------:R-:W-:Y:S03]  /*4e50*/  PLOP3.LUT P0, PT, PT, PT, UP0, 0x80, 0x0 ;  /* 0x000000000000781c */ /* 0x000fe60003f0f008 */
[----:B------:R-:W-:Y:S01]  /*4e60*/  FFMA.FTZ R16, R16, UR11, -R146 ;  /* 0x0000000b10107c23 */ /* 0x000fe20008010892 */
[----:B------:R-:W-:Y:S03]  /*4e70*/  IMAD.WIDE.U32 R150, R150, -0x326172a9, RZ ;  /* 0xcd9e8d5796967825 */ /* 0x000fe600078e00ff */
[----:B------:R-:W-:Y:S01]  /*4e80*/  MUFU.EX2 R196, R16 ;  /* 0x0000001000c47308 */ /* 0x000fe20000000800 */
[----:B------:R-:W-:Y:S01]  /*4e90*/  IMAD.WIDE.U32 R148, R148, -0x326172a9, RZ ;  /* 0xcd9e8d5794947825 */ /* 0x000fe200078e00ff */
[----:B------:R-:W-:Y:S02]  /*4ea0*/  LOP3.LUT R154, R151, UR45, R154, 0x96, !PT ;  /* 0x0000002d979a7c12 */ /* 0x000fe4000f8e969a */
[----:B------:R-:W-:Y:S02]  /*4eb0*/  LOP3.LUT R161, R150, 0xffff, RZ, 0xc0, !PT ;  /* 0x0000ffff96a17812 */ /* 0x000fe400078ec0ff */
[----:B------:R-:W-:Y:S01]  /*4ec0*/  @P0 FSEL R18, R18, -INF , !P2 ;  /* 0xff80000012120808 */ /* 0x000fe20005000000 */
[-C--:B---3--:R-:W-:Y:S01]  /*4ed0*/  HMMA.16816.F32.BF16 R20, R132, R136.reuse, R20 ;  /* 0x000000888414723c */ /* 0x088fe20000041814 */
[----:B------:R-:W-:Y:S02]  /*4ee0*/  PLOP3.LUT P0, PT, PT, PT, UP0, 0x80, 0x0 ;  /* 0x000000000000781c */ /* 0x000fe40003f0f008 */
[----:B------:R-:W-:Y:S01]  /*4ef0*/  PLOP3.LUT P2, PT, PT, PT, UP0, 0x80, 0x0 ;  /* 0x000000000000781c */ /* 0x000fe20003f4f008 */
[----:B------:R-:W-:Y:S01]  /*4f00*/  FFMA.FTZ R18, R18, UR11, -R145 ;  /* 0x0000000b12127c23 */ /* 0x000fe20008010891 */
[----:B------:R-:W-:Y:S01]  /*4f10*/  LOP3.LUT R158, R149, UR41, R166, 0x96, !PT ;  /* 0x00000029959e7c12 */ /* 0x000fe2000f8e96a6 */
[C---:B------:R-:W-:Y:S02]  /*4f20*/  HMMA.16816.F32.BF16 R24, R140.reuse, R136, R24 ;  /* 0x000000888c18723c */ /* 0x040fe40000041818 */
[----:B------:R-:W-:Y:S03]  /*4f30*/  MUFU.EX2 R202, R18 ;  /* 0x0000001200ca7308 */ /* 0x000fe60000000800 */
[----:B------:R-:W-:Y:S01]  /*4f40*/  LOP3.LUT R149, R155, UR43, R162, 0x96, !PT ;  /* 0x0000002b9b957c12 */ /* 0x000fe2000f8e96a2 */
[-C--:B------:R-:W-:Y:S05]  /*4f50*/  HMMA.16816.F32.BF16 R28, R140, R138.reuse, R28 ;  /* 0x0000008a8c1c723c */ /* 0x080fea000004181c */
[----:B------:R-:W-:Y:S01]  /*4f60*/  @P0 FSEL R15, R15, -INF , !P3 ;  /* 0xff8000000f0f0808 */ /* 0x000fe20005800000 */
[----:B------:R-:W-:Y:S01]  /*4f70*/  HMMA.16816.F32.BF16 R32, R132, R138, R32 ;  /* 0x0000008a8420723c */ /* 0x000fe20000041820 */
[----:B------:R-:W-:Y:S04]  /*4f80*/  PLOP3.LUT P0, PT, PT, PT, UP0, 0x80, 0x0 ;  /* 0x000000000000781c */ /* 0x000fe80003f0f008 */
[----:B------:R-:W-:Y:S01]  /*4f90*/  @P2 FSEL R13, R13, -INF , !P3 ;  /* 0xff8000000d0d2808 */ /* 0x000fe20005800000 */
[----:B------:R-:W-:Y:S01]  /*4fa0*/  FFMA.FTZ R22, R157, -UR5, R22 ;  /* 0x800000059d167c23 */ /* 0x000fe20008010016 */
[----:B------:R-:W-:Y:S01]  /*4fb0*/  PLOP3.LUT P2, PT, PT, PT, UP0, 0x80, 0x0 ;  /* 0x000000000000781c */ /* 0x000fe20003f4f008 */
[----:B------:R-:W-:Y:S03]  /*4fc0*/  FFMA.FTZ R20, R8, -UR5, R20 ;  /* 0x8000000508147c23 */ /* 0x000fe60008010014 */
[----:B------:R-:W-:Y:S01]  /*4fd0*/  LOP3.LUT R152, R165, UR43, R148, 0x96, !PT ;  /* 0x0000002ba5987c12 */ /* 0x000fe2000f8e9694 */
[----:B------:R-:W-:Y:S01]  /*4fe0*/  FFMA.FTZ R27, R168, -UR5, R27 ;  /* 0x80000005a81b7c23 */ /* 0x000fe2000801001b */
[----:B------:R-:W-:Y:S01]  /*4ff0*/  LOP3.LUT R155, R150, 0xff, RZ, 0xc0, !PT ;  /* 0x000000ff969b7812 */ /* 0x000fe200078ec0ff */
[----:B------:R-:W-:Y:S01]  /*5000*/  IMAD.WIDE.U32 R158, R158, -0x2daee0ad, RZ ;  /* 0xd2511f539e9e7825 */ /* 0x000fe200078e00ff */
[----:B------:R-:W-:Y:S02]  /*5010*/  @P0 FSEL R19, R19, -INF , !P3 ;  /* 0xff80000013130808 */ /* 0x000fe40005800000 */
[----:B------:R-:W-:Y:S01]  /*5020*/  PLOP3.LUT P0, PT, PT, PT, UP0, 0x80, 0x0 ;  /* 0x000000000000781c */ /* 0x000fe20003f0f008 */
[----:B------:R-:W-:Y:S01]  /*5030*/  FFMA.FTZ R29, R197, -UR5, R29 ;  /* 0x80000005c51d7c23 */ /* 0x000fe2000801001d */
[----:B------:R-:W-:Y:S01]  /*5040*/  LOP3.LUT R156, R159, UR44, R156, 0x96, !PT ;  /* 0x0000002c9f9c7c12 */ /* 0x000fe2000f8e969c */
[----:B------:R-:W-:Y:S01]  /*5050*/  FFMA.FTZ R19, R19, UR11, -R145 ;  /* 0x0000000b13137c23 */ /* 0x000fe20008010891 */
[----:B------:R-:W-:Y:S01]  /*5060*/  @P2 FSEL R17, R17, -INF , !P3 ;  /* 0xff80000011112808 */ /* 0x000fe20005800000 */
[----:B------:R-:W-:Y:S01]  /*5070*/  IMAD.WIDE.U32 R148, R149, -0x2daee0ad, RZ ;  /* 0xd2511f5395947825 */ /* 0x000fe200078e00ff */
[----:B------:R-:W-:Y:S01]  /*5080*/  FSETP.NEU.FTZ.AND P2, PT, R235, -INF , PT ;  /* 0xff800000eb00780b */ /* 0x000fe20003f5d000 */
[----:B------:R-:W-:Y:S01]  /*5090*/  MUFU.EX2 R201, R19 ;  /* 0x0000001300c97308 */ /* 0x000fe20000000800 */
[----:B------:R-:W-:Y:S01]  /*50a0*/  PLOP3.LUT P3, PT, PT, PT, UP0, 0x80, 0x0 ;  /* 0x000000000000781c */ /* 0x000fe20003f6f008 */
[----:B------:R-:W-:Y:S01]  /*50b0*/  FFMA.FTZ R17, R17, UR11, -R146 ;  /* 0x0000000b11117c23 */ /* 0x000fe20008010892 */
[----:B------:R-:W-:Y:S01]  /*50c0*/  SHF.R.U32.HI R159, RZ, 0x18, R150 ;  /* 0x00000018ff9f7819 */ /* 0x000fe20000011696 */
[----:B------:R-:W-:Y:S01]  /*50d0*/  FFMA.FTZ R34, R8, -UR5, R34 ;  /* 0x8000000508227c23 */ /* 0x000fe20008010022 */
[----:B------:R-:W-:Y:S01]  /*50e0*/  SHF.R.U32.HI R162, RZ, 0x10, R150 ;  /* 0x00000010ffa27819 */ /* 0x000fe20000011696 */
[----:B------:R-:W-:Y:S01]  /*50f0*/  IMAD.WIDE.U32 R152, R152, -0x2daee0ad, RZ ;  /* 0xd2511f5398987825 */ /* 0x000fe200078e00ff */
[----:B------:R-:W-:Y:S03]  /*5100*/  @P0 FSEL R20, R20, -INF , !P1 ;  /* 0xff80000014140808 */ /* 0x000fe60004800000 */
[----:B------:R-:W-:Y:S01]  /*5110*/  MUFU.EX2 R193, R17 ;  /* 0x0000001100c17308 */ /* 0x000fe20000000800 */
[----:B------:R-:W-:Y:S01]  /*5120*/  PLOP3.LUT P0, PT, PT, PT, UP0, 0x80, 0x0 ;  /* 0x000000000000781c */ /* 0x000fe20003f0f008 */
[----:B------:R-:W-:Y:S01]  /*5130*/  FFMA.FTZ R23, R0, -UR5, R23 ;  /* 0x8000000500177c23 */ /* 0x000fe20008010017 */
[----:B------:R-:W-:Y:S01]  /*5140*/  FSEL R0, R5, RZ, P2 ;  /* 0x000000ff05007208 */ /* 0x000fe20001000000 */
[----:B------:R-:W-:Y:S01]  /*5150*/  FFMA.FTZ R35, R7, -UR5, R35 ;  /* 0x8000000507237c23 */ /* 0x000fe20008010023 */
[----:B------:R-:W-:Y:S01]  /*5160*/  PLOP3.LUT P2, PT, PT, PT, UP0, 0x80, 0x0 ;  /* 0x000000000000781c */ /* 0x000fe20003f4f008 */
[----:B------:R-:W-:Y:S01]  /*5170*/  FFMA.FTZ R26, R191, -UR5, R26 ;  /* 0x80000005bf1a7c23 */ /* 0x000fe2000801001a */
[----:B------:R-:W-:Y:S01]  /*5180*/  I2FP.F32.S32 R5, R188 ;  /* 0x000000bc00057245 */ /* 0x000fe20000201400 */
[--C-:B------:R-:W-:Y:S01]  /*5190*/  FFMA.FTZ R11, R11, UR11, -R0.reuse ;  /* 0x0000000b0b0b7c23 */ /* 0x100fe20008010800 */
[----:B------:R-:W-:Y:S01]  /*51a0*/  @P3 FSEL R22, R22, -INF , !P1 ;  /* 0xff80000016163808 */ /* 0x000fe20004800000 */
[----:B------:R-:W-:Y:S01]  /*51b0*/  FFMA.FTZ R14, R14, UR11, -R0 ;  /* 0x0000000b0e0e7c23 */ /* 0x000fe20008010800 */
[----:B------:R-:W-:Y:S01]  /*51c0*/  PLOP3.LUT P3, PT, PT, PT, UP0, 0x80, 0x0 ;  /* 0x000000000000781c */ /* 0x000fe20003f6f008 */
[----:B------:R-:W-:Y:S01]  /*51d0*/  FFMA.FTZ R25, R5, -UR5, R25 ;  /* 0x8000000505197c23 */ /* 0x000fe20008010019 */
[----:B------:R-:W-:Y:S01]  /*51e0*/  LOP3.LUT R150, R149, UR46, R160, 0x96, !PT ;  /* 0x0000002e95967c12 */ /* 0x000fe2000f8e96a0 */
[----:B------:R-:W-:Y:S01]  /*51f0*/  FFMA.FTZ R31, R5, -UR5, R31 ;  /* 0x80000005051f7c23 */ /* 0x000fe2000801001f */
[----:B------:R-:W-:Y:S01]  /*5200*/  @P0 FSEL R26, R26, -INF , !P1 ;  /* 0xff8000001a1a0808 */ /* 0x000fe20004800000 */
[----:B------:R-:W-:Y:S01]  /*5210*/  FFMA.FTZ R24, R6, -UR5, R24 ;  /* 0x8000000506187c23 */ /* 0x000fe20008010018 */
[----:B------:R-:W-:Y:S01]  /*5220*/  PLOP3.LUT P0, PT, PT, PT, UP0, 0x80, 0x0 ;  /* 0x000000000000781c */ /* 0x000fe20003f0f008 */
[----:B------:R-:W-:Y:S01]  /*5230*/  FFMA.FTZ R15, R15, UR11, -R0 ;  /* 0x0000000b0f0f7c23 */ /* 0x000fe20008010800 */
[----:B------:R-:W-:Y:S01]  /*5240*/  SHF.R.U32.HI R5, RZ, 0x10, R154 ;  /* 0x00000010ff057819 */ /* 0x000fe2000001169a */
[----:B------:R-:W-:Y:S01]  /*5250*/  FFMA.FTZ R20, R20, UR11, -R146 ;  /* 0x0000000b14147c23 */ /* 0x000fe20008010892 */
[----:B------:R-:W-:Y:S01]  /*5260*/  @P2 FSEL R24, R24, -INF , !P1 ;  /* 0xff80000018182808 */ /* 0x000fe20004800000 */
[----:B------:R-:W-:Y:S01]  /*5270*/  FFMA.FTZ R22, R22, UR11, -R145 ;  /* 0x0000000b16167c23 */ /* 0x000fe20008010891 */
[----:B------:R-:W-:Y:S01]  /*5280*/  PLOP3.LUT P1, PT, PT, PT, UP0, 0x80, 0x0 ;  /* 0x000000000000781c */ /* 0x000fe20003f2f008 */
[----:B------:R-:W-:Y:S01]  /*5290*/  MUFU.EX2 R192, R20 ;  /* 0x0000001400c07308 */ /* 0x000fe20000000800 */
[----:B------:R-:W-:Y:S01]  /*52a0*/  PLOP3.LUT P2, PT, PT, PT, UP0, 0x80, 0x0 ;  /* 0x000000000000781c */ /* 0x000fe20003f4f008 */
[----:B------:R-:W-:Y:S01]  /*52b0*/  FFMA.FTZ R10, R10, UR11, -R0 ;  /* 0x0000000b0a0a7c23 */ /* 0x000fe20008010800 */
[----:B------:R-:W-:Y:S01]  /*52c0*/  LOP3.LUT R147, R153, UR46, R158, 0x96, !PT ;  /* 0x0000002e99937c12 */ /* 0x000fe2000f8e969e */
[----:B------:R-:W-:Y:S01]  /*52d0*/  FFMA.FTZ R26, R26, UR11, -R0 ;  /* 0x0000000b1a1a7c23 */ /* 0x000fe20008010800 */
[----:B------:R-:W-:Y:S01]  /*52e0*/  LOP3.LUT R158, R148, 0xff, RZ, 0xc0, !PT ;  /* 0x000000ff949e7812 */ /* 0x000fe200078ec0ff */
[----:B------:R-:W-:Y:S01]  /*52f0*/  FFMA.FTZ R13, R13, UR11, -R144 ;  /* 0x0000000b0d0d7c23 */ /* 0x000fe20008010890 */
[----:B------:R-:W-:Y:S01]  /*5300*/  @P0 FSEL R25, R25, -INF , !P4 ;  /* 0xff80000019190808 */ /* 0x000fe20006000000 */
[----:B------:R-:W-:Y:S01]  /*5310*/  FFMA.FTZ R30, R6, -UR5, R30 ;  /* 0x80000005061e7c23 */ /* 0x000fe2000801001e */
[----:B------:R-:W-:Y:S01]  /*5320*/  PLOP3.LUT P0, PT, PT, PT, UP0, 0x80, 0x0 ;  /* 0x000000000000781c */ /* 0x000fe20003f0f008 */
[----:B------:R-:W-:Y:S01]  /*5330*/  FFMA.FTZ R21, R7, -UR5, R21 ;  /* 0x8000000507157c23 */ /* 0x000fe20008010015 */
[----:B------:R-:W-:Y:S01]  /*5340*/  I2FP.F32.S32 R6, R189 ;  /* 0x000000bd00067245 */ /* 0x000fe20000201400 */
[----:B------:R-:W-:Y:S01]  /*5350*/  FFMA.FTZ R28, R195, -UR5, R28 ;  /* 0x80000005c31c7c23 */ /* 0x000fe2000801001c */
[----:B------:R-:W-:Y:S01]  /*5360*/  @P1 FSEL R27, R27, -INF , !P4 ;  /* 0xff8000001b1b1808 */ /* 0x000fe20006000000 */
[----:B------:R-:W1:Y:S01]  /*5370*/  MUFU.EX2 R217, R11 ;  /* 0x0000000b00d97308 */ /* 0x000e620000000800 */
[----:B------:R-:W-:Y:S01]  /*5380*/  PLOP3.LUT P1, PT, PT, PT, UP0, 0x80, 0x0 ;  /* 0x000000000000781c */ /* 0x000fe20003f2f008 */
[----:B------:R-:W-:Y:S01]  /*5390*/  FFMA.FTZ R32, R6, -UR5, R32 ;  /* 0x8000000506207c23 */ /* 0x000fe20008010020 */
[----:B------:R-:W-:Y:S01]  /*53a0*/  @P3 FSEL R21, R21, -INF , !P4 ;  /* 0xff80000015153808 */ /* 0x000fe20006000000 */
[----:B------:R-:W-:Y:S01]  /*53b0*/  FFMA.FTZ R25, R25, UR11, -R144 ;  /* 0x0000000b19197c23 */ /* 0x000fe20008010890 */
[----:B------:R-:W-:Y:S01]  /*53c0*/  @P2 FSEL R23, R23, -INF , !P4 ;  /* 0xff80000017172808 */ /* 0x000fe20006000000 */
[----:B------:R-:W-:Y:S01]  /*53d0*/  FFMA.FTZ R27, R27, UR11, -R0 ;  /* 0x0000000b1b1b7c23 */ /* 0x000fe20008010800 */
[----:B------:R-:W-:Y:S03]  /*53e0*/  PLOP3.LUT P4, PT, PT, PT, UP0, 0x80, 0x0 ;  /* 0x000000000000781c */ /* 0x000fe60003f8f008 */
[----:B------:R-:W-:Y:S01]  /*53f0*/  MUFU.EX2 R213, R14 ;  /* 0x0000000e00d57308 */ /* 0x000fe20000000800 */
[----:B------:R-:W-:Y:S01]  /*5400*/  @P0 FSEL R30, R30, -INF , !P5 ;  /* 0xff8000001e1e0808 */ /* 0x000fe20006800000 */
[----:B------:R-:W-:Y:S01]  /*5410*/  FFMA.FTZ R21, R21, UR11, -R146 ;  /* 0x0000000b15157c23 */ /* 0x000fe20008010892 */
[----:B------:R-:W-:Y:S01]  /*5420*/  PLOP3.LUT P0, PT, PT, PT, UP0, 0x80, 0x0 ;  /* 0x000000000000781c */ /* 0x000fe20003f0f008 */
[--C-:B------:R-:W-:Y:S01]  /*5430*/  FFMA.FTZ R23, R23, UR11, -R145.reuse ;  /* 0x0000000b17177c23 */ /* 0x100fe20008010891 */
[----:B------:R-:W-:Y:S01]  /*5440*/  SHF.R.U32.HI R6, RZ, 0x18, R154 ;  /* 0x00000018ff067819 */ /* 0x000fe2000001169a */
[----:B------:R-:W-:Y:S01]  /*5450*/  FFMA.FTZ R30, R30, UR11, -R0 ;  /* 0x0000000b1e1e7c23 */ /* 0x000fe20008010800 */
[----:B------:R-:W-:Y:S03]  /*5460*/  @P1 FSEL R32, R32, -INF , !P5 ;  /* 0xff80000020201808 */ /* 0x000fe60006800000 */
[----:B------:R-:W-:Y:S01]  /*5470*/  MUFU.EX2 R211, R15 ;  /* 0x0000000f00d37308 */ /* 0x000fe20000000800 */
[----:B------:R-:W-:Y:S01]  /*5480*/  PLOP3.LUT P1, PT, PT, PT, UP0, 0x80, 0x0 ;  /* 0x000000000000781c */ /* 0x000fe20003f2f008 */
[----:B------:R-:W-:Y:S01]  /*5490*/  FFMA.FTZ R24, R24, UR11, -R144 ;  /* 0x0000000b18187c23 */ /* 0x000fe20008010890 */
[----:B------:R-:W-:Y:S01]  /*54a0*/  SHF.R.U32.HI R160, RZ, 0x18, R148 ;  /* 0x00000018ffa07819 */ /* 0x000fe20000011694 */
[----:B------:R-:W-:Y:S01]  /*54b0*/  FFMA.FTZ R32, R32, UR11, -R146 ;  /* 0x0000000b20207c23 */ /* 0x000fe20008010892 */
[----:B------:R-:W-:Y:S02]  /*54c0*/  @P4 FSEL R34, R34, -INF , !P5 ;  /* 0xff80000022224808 */ /* 0x000fe40006800000 */
[----:B------:R-:W-:Y:S03]  /*54d0*/  ISETP.LE.U32.AND P4, PT, R6, UR12, PT ;  /* 0x0000000c06007c0c */ /* 0x000fe6000bf83070 */
[----:B------:R-:W-:Y:S01]  /*54e0*/  MUFU.EX2 R191, R21 ;  /* 0x0000001500bf7308 */ /* 0x000fe20000000800 */
[----:B------:R-:W-:Y:S01]  /*54f0*/  @P0 FSEL R29, R29, -INF , !P6 ;  /* 0xff8000001d1d0808 */ /* 0x000fe20007000000 */
[----:B------:R-:W-:Y:S01]  /*5500*/  FFMA.FTZ R34, R34, UR11, -R145 ;  /* 0x0000000b22227c23 */ /* 0x000fe20008010891 */
[----:B------:R-:W-:Y:S02]  /*5510*/  PLOP3.LUT P0, PT, PT, PT, UP0, 0x80, 0x0 ;  /* 0x000000000000781c */ /* 0x000fe40003f0f008 */
[----:B------:R-:W-:Y:S02]  /*5520*/  I2FP.F32.S32 R6, R190 ;  /* 0x000000be00067245 */ /* 0x000fe40000201400 */
[----:B------:R-:W-:Y:S03]  /*5530*/  @P1 FSEL R31, R31, -INF , !P6 ;  /* 0xff8000001f1f1808 */ /* 0x000fe60007000000 */
[----:B------:R-:W-:Y:S01]  /*5540*/  MUFU.EX2 R198, R22 ;  /* 0x0000001600c67308 */ /* 0x000fe20000000800 */
[----:B------:R-:W-:Y:S01]  /*5550*/  PLOP3.LUT P1, PT, PT, PT, UP0, 0x80, 0x0 ;  /* 0x000000000000781c */ /* 0x000fe20003f2f008 */
[----:B------:R-:W-:Y:S01]  /*5560*/  FFMA.FTZ R33, R6, -UR5, R33 ;  /* 0x8000000506217c23 */ /* 0x000fe20008010021 */
[----:B------:R-:W-:Y:S01]  /*5570*/  LOP3.LUT R6, R154, 0xffff, RZ, 0xc0, !PT ;  /* 0x0000ffff9a067812 */ /* 0x000fe200078ec0ff */
[----:B--2---:R-:W-:Y:S01]  /*5580*/  @!P4 FADD.FTZ R212, -R212, -RZ ;  /* 0x800000ffd4d4c221 */ /* 0x004fe20000010100 */
[----:B------:R-:W-:Y:S01]  /*5590*/  LOP3.LUT R166, R148, 0xffff, RZ, 0xc0, !PT ;  /* 0x0000ffff94a67812 */ /* 0x000fe200078ec0ff */
[----:B------:R-:W-:Y:S01]  /*55a0*/  FFMA.FTZ R0, R31, UR11, -R0 ;  /* 0x0000000b1f007c23 */ /* 0x000fe20008010800 */
[----:B------:R-:W-:Y:S01]  /*55b0*/  SHF.R.U32.HI R167, RZ, 0x10, R148 ;  /* 0x00000010ffa77819 */ /* 0x000fe20000011694 */
[----:B------:R-:W-:Y:S01]  /*55c0*/  IMAD.WIDE.U32 R148, R156, -0x326172a9, RZ ;  /* 0xcd9e8d579c947825 */ /* 0x000fe200078e00ff */
[----:B------:R-:W-:Y:S01]  /*55d0*/  PLOP3.LUT P2, PT, PT, PT, UP0, 0x80, 0x0 ;  /* 0x000000000000781c */ /* 0x000fe20003f4f008 */
[----:B------:R-:W2:Y:S01]  /*55e0*/  MUFU.EX2 R218, R10 ;  /* 0x0000000a00da7308 */ /* 0x000ea20000000800 */
[----:B------:R-:W-:Y:S02]  /*55f0*/  LOP3.LUT R5, R5, 0xff, RZ, 0xc0, !PT ;  /* 0x000000ff05057812 */ /* 0x000fe400078ec0ff */
[----:B------:R-:W-:Y:S02]  /*5600*/  SHF.R.U32.HI R6, RZ, 0x8, R6 ;  /* 0x00000008ff067819 */ /* 0x000fe40000011606 */
[----:B------:R-:W-:Y:S02]  /*5610*/  @P0 FSEL R33, R33, -INF , !P6 ;  /* 0xff80000021210808 */ /* 0x000fe40007000000 */
[----:B------:R-:W-:Y:S03]  /*5620*/  ISETP.LE.U32.AND P0, PT, R5, UR12, PT ;  /* 0x0000000c05007c0c */ /* 0x000fe6000bf03070 */
[----:B------:R-:W-:Y:S01]  /*5630*/  MUFU.EX2 R203, R25 ;  /* 0x0000001900cb7308 */ /* 0x000fe20000000800 */
[----:B------:R-:W-:Y:S01]  /*5640*/  LOP3.LUT R4, R149, UR45, R164, 0x96, !PT ;  /* 0x0000002d95047c12 */ /* 0x000fe2000f8e96a4 */
[----:B------:R-:W-:Y:S01]  /*5650*/  FFMA.FTZ R146, R33, UR11, -R146 ;  /* 0x0000000b21927c23 */ /* 0x000fe20008010892 */
[----:B------:R-:W-:Y:S02]  /*5660*/  LOP3.LUT R5, R6, 0xffff, RZ, 0xc0, !PT ;  /* 0x0000ffff06057812 */ /* 0x000fe400078ec0ff */
[----:B------:R-:W-:Y:S02]  /*5670*/  @P1 FSEL R35, R35, -INF , !P6 ;  /* 0xff80000023231808 */ /* 0x000fe40007000000 */
[----:B------:R-:W-:Y:S03]  /*5680*/  ISETP.LE.U32.AND P6, PT, R5, UR12, PT ;  /* 0x0000000c05007c0c */ /* 0x000fe6000bfc3070 */
[----:B------:R-:W-:Y:S01]  /*5690*/  MUFU.EX2 R206, R26 ;  /* 0x0000001a00ce7308 */ /* 0x000fe20000000800 */
[----:B------:R-:W-:Y:S01]  /*56a0*/  LOP3.LUT R6, R4, 0xff, RZ, 0xc0, !PT ;  /* 0x000000ff04067812 */ /* 0x000fe200078ec0ff */
[----:B------:R-:W-:Y:S01]  /*56b0*/  FFMA.FTZ R145, R35, UR11, -R145 ;  /* 0x0000000b23917c23 */ /* 0x000fe20008010891 */
[----:B------:R-:W-:Y:S01]  /*56c0*/  LOP3.LUT R8, R154, 0xff, RZ, 0xc0, !PT ;  /* 0x000000ff9a087812 */ /* 0x000fe200078ec0ff */
[----:B------:R-:W-:Y:S01]  /*56d0*/  @!P0 FADD.FTZ R214, -R214, -RZ ;  /* 0x800000ffd6d68221 */ /* 0x000fe20000010100 */
[----:B------:R-:W-:Y:S02]  /*56e0*/  LOP3.LUT R5, R4, 0xffff, RZ, 0xc0, !PT ;  /* 0x0000ffff04057812 */ /* 0x000fe400078ec0ff */
[----:B------:R-:W-:Y:S03]  /*56f0*/  @P2 FSEL R28, R28, -INF , !P5 ;  /* 0xff8000001c1c2808 */ /* 0x000fe60006800000 */
[----:B------:R-:W-:Y:S01]  /*5700*/  MUFU.EX2 R188, R32 ;  /* 0x0000002000bc7308 */ /* 0x000fe20000000800 */
[----:B------:R-:W-:Y:S02]  /*5710*/  ISETP.LE.U32.AND P1, PT, R6, UR12, PT ;  /* 0x0000000c06007c0c */ /* 0x000fe4000bf23070 */
[----:B------:R-:W-:Y:S01]  /*5720*/  SHF.R.U32.HI R7, RZ, 0x10, R4 ;  /* 0x00000010ff077819 */ /* 0x000fe20000011604 */
[----:B------:R-:W-:Y:S01]  /*5730*/  @!P6 FADD.FTZ R209, -R209, -RZ ;  /* 0x800000ffd1d1e221 */ /* 0x000fe20000010100 */
[----:B------:R-:W-:Y:S01]  /*5740*/  ISETP.LE.U32.AND P5, PT, R8, UR12, PT ;  /* 0x0000000c08007c0c */ /* 0x000fe2000bfa3070 */
[----:B------:R-:W-:Y:S01]  /*5750*/  FFMA.FTZ R28, R28, UR11, -R144 ;  /* 0x0000000b1c1c7c23 */ /* 0x000fe20008010890 */
[----:B------:R-:W-:Y:S03]  /*5760*/  SHF.R.U32.HI R6, RZ, 0x18, R4 ;  /* 0x00000018ff067819 */ /* 0x000fe60000011604 */
[----:B------:R-:W-:Y:S01]  /*5770*/  MUFU.EX2 R187, R146 ;  /* 0x0000009200bb7308 */ /* 0x000fe20000000800 */
[----:B------:R-:W-:Y:S01]  /*5780*/  SHF.R.U32.HI R4, RZ, 0x8, R5 ;  /* 0x00000008ff047819 */ /* 0x000fe20000011605 */
[----:B------:R-:W-:Y:S01]  /*5790*/  FFMA.FTZ R144, R29, UR11, -R144 ;  /* 0x0000000b1d907c23 */ /* 0x000fe20008010890 */
[----:B------:R-:W-:Y:S02]  /*57a0*/  LOP3.LUT R156, R152, 0xff, RZ, 0xc0, !PT ;  /* 0x000000ff989c7812 */ /* 0x000fe400078ec0ff */
[----:B------:R-:W-:Y:S01]  /*57b0*/  LOP3.LUT R5, R4, 0xffff, RZ, 0xc0, !PT ;  /* 0x0000ffff04057812 */ /* 0x000fe200078ec0ff */
[----:B------:R-:W-:Y:S01]  /*57c0*/  @!P1 FADD.FTZ R216, -R216, -RZ ;  /* 0x800000ffd8d89221 */ /* 0x000fe20000010100 */
[--C-:B------:R-:W-:Y:S03]  /*57d0*/  SHF.R.U32.HI R163, RZ, 0x18, R152.reuse ;  /* 0x00000018ffa37819 */ /* 0x100fe60000011698 */
[----:B------:R-:W3:Y:S01]  /*57e0*/  MUFU.EX2 R207, R13 ;  /* 0x0000000d00cf7308 */ /* 0x000ee20000000800 */
[----:B------:R-:W-:Y:S01]  /*57f0*/  ISETP.LE.U32.AND P6, PT, R5, UR12, PT ;  /* 0x0000000c05007c0c */ /* 0x000fe2000bfc3070 */
[----:B------:R-:W-:Y:S01]  /*5800*/  @!P5 FADD.FTZ R210, -R210, -RZ ;  /* 0x800000ffd2d2d221 */ /* 0x000fe20000010100 */
[----:B------:R-:W-:Y:S02]  /*5810*/  SHF.R.U32.HI R165, RZ, 0x10, R152 ;  /* 0x00000010ffa57819 */ /* 0x000fe40000011698 */
[----:B------:R-:W-:Y:S02]  /*5820*/  LOP3.LUT R153, R152, 0xffff, RZ, 0xc0, !PT ;  /* 0x0000ffff98997812 */ /* 0x000fe400078ec0ff */
[----:B------:R-:W-:Y:S03]  /*5830*/  ISETP.LE.U32.AND P5, PT, R6, UR12, PT ;  /* 0x0000000c06007c0c */ /* 0x000fe6000bfa3070 */
[----:B------:R-:W3:Y:S01]  /*5840*/  MUFU.EX2 R195, R23 ;  /* 0x0000001700c37308 */ /* 0x000ee20000000800 */
[--C-:B------:R-:W-:Y:S02]  /*5850*/  SHF.R.U32.HI R152, RZ, 0x10, R148.reuse ;  /* 0x00000010ff987819 */ /* 0x100fe40000011694 */
[----:B------:R-:W-:Y:S02]  /*5860*/  LOP3.LUT R4, R7, 0xff, RZ, 0xc0, !PT ;  /* 0x000000ff07047812 */ /* 0x000fe400078ec0ff */
[----:B------:R-:W-:Y:S01]  /*5870*/  LOP3.LUT R149, R148, 0xffff, RZ, 0xc0, !PT ;  /* 0x0000ffff94957812 */ /* 0x000fe200078ec0ff */
[----:B----4-:R-:W-:Y:S01]  /*5880*/  @!P6 FADD.FTZ R215, -R215, -RZ ;  /* 0x800000ffd7d7e221 */ /* 0x010fe20000010100 */
[----:B------:R-:W-:Y:S03]  /*5890*/  LOP3.LUT R5, R152, 0xff, RZ, 0xc0, !PT ;  /* 0x000000ff98057812 */ /* 0x000fe600078ec0ff */
[----:B------:R-:W-:Y:S01]  /*58a0*/  MUFU.EX2 R194, R0 ;  /* 0x0000000000c27308 */ /* 0x000fe20000000800 */
[----:B------:R-:W-:Y:S02]  /*58b0*/  ISETP.LE.U32.AND P0, PT, R4, UR12, PT ;  /* 0x0000000c04007c0c */ /* 0x000fe4000bf03070 */
[----:B------:R-:W-:Y:S01]  /*58c0*/  SHF.R.U32.HI R4, RZ, 0x8, R149 ;  /* 0x00000008ff047819 */ /* 0x000fe20000011695 */
[----:B-1----:R-:W-:Y:S01]  /*58d0*/  @!P5 FADD.FTZ R217, -R217, -RZ ;  /* 0x800000ffd9d9d221 */ /* 0x002fe20000010100 */
[----:B------:R-:W-:Y:S02]  /*58e0*/  LOP3.LUT R151, R148, 0xff, RZ, 0xc0, !PT ;  /* 0x000000ff94977812 */ /* 0x000fe400078ec0ff */
[----:B------:R-:W-:Y:S03]  /*58f0*/  ISETP.LE.U32.AND P6, PT, R5, UR12, PT ;  /* 0x0000000c05007c0c */ /* 0x000fe6000bfc3070 */
[----:B------:R-:W1:Y:S01]  /*5900*/  MUFU.EX2 R204, R24 ;  /* 0x0000001800cc7308 */ /* 0x000e620000000800 */
[----:B------:R-:W-:Y:S02]  /*5910*/  SHF.R.U32.HI R148, RZ, 0x18, R148 ;  /* 0x00000018ff947819 */ /* 0x000fe40000011694 */
[----:B------:R-:W-:Y:S02]  /*5920*/  LOP3.LUT R4, R4, 0xffff, RZ, 0xc0, !PT ;  /* 0x0000ffff04047812 */ /* 0x000fe400078ec0ff */
[----:B------:R-:W-:Y:S01]  /*5930*/  ISETP.LE.U32.AND P5, PT, R148, UR12, PT ;  /* 0x0000000c94007c0c */ /* 0x000fe2000bfa3070 */
[----:B--2---:R-:W-:Y:S01]  /*5940*/  @!P0 FADD.FTZ R218, -R218, -RZ ;  /* 0x800000ffdada8221 */ /* 0x004fe20000010100 */
[----:B------:R-:W-:Y:S03]  /*5950*/  ISETP.LE.U32.AND P1, PT, R4, UR12, PT ;  /* 0x0000000c04007c0c */ /* 0x000fe6000bf23070 */
[----:B------:R-:W2:Y:S01]  /*5960*/  MUFU.EX2 R190, R34 ;  /* 0x0000002200be7308 */ /* 0x000ea20000000800 */
[----:B------:R-:W-:Y:S02]  /*5970*/  SHF.R.U32.HI R4, RZ, 0x8, R161 ;  /* 0x00000008ff047819 */ /* 0x000fe400000116a1 */
[----:B------:R-:W-:Y:S01]  /*5980*/  ISETP.LE.U32.AND P3, PT, R155, UR12, PT ;  /* 0x0000000c9b007c0c */ /* 0x000fe2000bf63070 */
[----:B------:R-:W-:Y:S01]  /*5990*/  @!P6 FADD.FTZ R213, -R213, -RZ ;  /* 0x800000ffd5d5e221 */ /* 0x000fe20000010100 */
[----:B------:R-:W-:Y:S02]  /*59a0*/  LOP3.LUT R4, R4, 0xffff, RZ, 0xc0, !PT ;  /* 0x0000ffff04047812 */ /* 0x000fe400078ec0ff */
[----:B------:R-:W-:Y:S03]  /*59b0*/  ISETP.LE.U32.AND P2, PT, R159, UR12, PT ;  /* 0x0000000c9f007c0c */ /* 0x000fe6000bf43070 */
[----:B------:R-:W-:Y:S01]  /*59c0*/  MUFU.EX2 R189, R145 ;  /* 0x0000009100bd7308 */ /* 0x000fe20000000800 */
[----:B------:R-:W-:Y:S01]  /*59d0*/  ISETP.LE.U32.AND P6, PT, R4, UR12, PT ;  /* 0x0000000c04007c0c */ /* 0x000fe2000bfc3070 */
[----:B------:R-:W-:Y:S01]  /*59e0*/  @!P5 FADD.FTZ R211, -R211, -RZ ;  /* 0x800000ffd3d3d221 */ /* 0x000fe20000010100 */
[----:B------:R-:W-:Y:S01]  /*59f0*/  LOP3.LUT R4, R162, 0xff, RZ, 0xc0, !PT ;  /* 0x000000ffa2047812 */ /* 0x000fe200078ec0ff */
[----:B---3--:R-:W-:Y:S01]  /*5a00*/  @!P1 FADD.FTZ R207, -R207, -RZ ;  /* 0x800000ffcfcf9221 */ /* 0x008fe20000010100 */
[----:B------:R-:W-:Y:S02]  /*5a10*/  LOP3.LUT R5, R150, 0xff, RZ, 0xc0, !PT ;  /* 0x000000ff96057812 */ /* 0x000fe400078ec0ff */
[----:B------:R-:W-:Y:S01]  /*5a20*/  ISETP.LE.U32.AND P5, PT, R4, UR12, PT ;  /* 0x0000000c04007c0c */ /* 0x000fe2000bfa3070 */
[----:B------:R-:W-:Y:S01]  /*5a30*/  @!P3 FADD.FTZ R196, -R196, -RZ ;  /* 0x800000ffc4c4b221 */ /* 0x000fe20000010100 */
[----:B------:R-:W-:Y:S01]  /*5a40*/  LOP3.LUT R4, R150, 0xffff, RZ, 0xc0, !PT ;  /* 0x0000ffff96047812 */ /* 0x000fe200078ec0ff */
[----:B------:R-:W-:Y:S01]  /*5a50*/  MUFU.EX2 R205, R27 ;  /* 0x0000001b00cd7308 */ /* 0x000fe20000000800 */
[----:B------:R-:W-:Y:S01]  /*5a60*/  ISETP.LE.U32.AND P3, PT, R5, UR12, PT ;  /* 0x0000000c05007c0c */ /* 0x000fe2000bf63070 */
[----:B------:R-:W-:Y:S01]  /*5a70*/  @!P2 FADD.FTZ R201, -R201, -RZ ;  /* 0x800000ffc9c9a221 */ /* 0x000fe20000010100 */
[--C-:B------:R-:W-:Y:S01]  /*5a80*/  SHF.R.U32.HI R5, RZ, 0x18, R150.reuse ;  /* 0x00000018ff057819 */ /* 0x100fe20000011696 */
[----:B------:R-:W-:Y:S01]  /*5a90*/  @!P6 FADD.FTZ R193, -R193, -RZ ;  /* 0x800000ffc1c1e221 */ /* 0x000fe20000010100 */
[----:B------:R-:W-:Y:S02]  /*5aa0*/  SHF.R.U32.HI R150, RZ, 0x10, R150 ;  /* 0x00000010ff967819 */ /* 0x000fe40000011696 */
[----:B------:R-:W-:Y:S03]  /*5ab0*/  SHF.R.U32.HI R4, RZ, 0x8, R4 ;  /* 0x00000008ff047819 */ /* 0x000fe60000011604 */
[----:B------:R-:W-:Y:S01]  /*5ac0*/  MUFU.EX2 R199, R28 ;  /* 0x0000001c00c77308 */ /* 0x000fe20000000800 */
[----:B------:R-:W-:Y:S01]  /*5ad0*/  ISETP.LE.U32.AND P6, PT, R5, UR12, PT ;  /* 0x0000000c05007c0c */ /* 0x000fe2000bfc3070 */
[----:B------:R-:W-:Y:S01]  /*5ae0*/  @!P5 FADD.FTZ R202, -R202, -RZ ;  /* 0x800000ffcacad221 */ /* 0x000fe20000010100 */
[----:B------:R-:W-:Y:S02]  /*5af0*/  LOP3.LUT R5, R150, 0xff, RZ, 0xc0, !PT ;  /* 0x000000ff96057812 */ /* 0x000fe400078ec0ff */
[----:B------:R-:W-:Y:S01]  /*5b00*/  LOP3.LUT R4, R4, 0xffff, RZ, 0xc0, !PT ;  /* 0x0000ffff04047812 */ /* 0x000fe200078ec0ff */
[----:B------:R-:W-:Y:S01]  /*5b10*/  @!P3 FADD.FTZ R192, -R192, -RZ ;  /* 0x800000ffc0c0b221 */ /* 0x000fe20000010100 */
[----:B------:R-:W-:Y:S03]  /*5b20*/  ISETP.LE.U32.AND P2, PT, R5, UR12, PT ;  /* 0x0000000c05007c0c */ /* 0x000fe6000bf43070 */
[----:B------:R-:W-:Y:S01]  /*5b30*/  MUFU.EX2 R197, R144 ;  /* 0x0000009000c57308 */ /* 0x000fe20000000800 */
[----:B------:R-:W-:Y:S02]  /*5b40*/  ISETP.LE.U32.AND P5, PT, R4, UR12, PT ;  /* 0x0000000c04007c0c */ /* 0x000fe4000bfa3070 */
[C---:B------:R-:W-:Y:S02]  /*5b50*/  LOP3.LUT R4, R147.reuse, 0xffff, RZ, 0xc0, !PT ;  /* 0x0000ffff93047812 */ /* 0x040fe400078ec0ff */
[----:B------:R-:W-:Y:S01]  /*5b60*/  LOP3.LUT R5, R147, 0xff, RZ, 0xc0, !PT ;  /* 0x000000ff93057812 */ /* 0x000fe200078ec0ff */
[----:B------:R-:W-:Y:S01]  /*5b70*/  @!P6 FADD.FTZ R195, -R195, -RZ ;  /* 0x800000ffc3c3e221 */ /* 0x000fe20000010100 */
[----:B------:R-:W-:Y:S03]  /*5b80*/  SHF.R.U32.HI R6, RZ, 0x10, R147 ;  /* 0x00000010ff067819 */ /* 0x000fe60000011693 */
[----:B------:R-:W3:Y:S01]  /*5b90*/  MUFU.EX2 R200, R30 ;  /* 0x0000001e00c87308 */ /* 0x000ee20000000800 */
[----:B------:R-:W-:Y:S02]  /*5ba0*/  SHF.R.U32.HI R4, RZ, 0x8, R4 ;  /* 0x00000008ff047819 */ /* 0x000fe40000011604 */
[----:B------:R-:W-:Y:S01]  /*5bb0*/  ISETP.LE.U32.AND P3, PT, R5, UR12, PT ;  /* 0x0000000c05007c0c */ /* 0x000fe2000bf63070 */
[----:B------:R-:W-:Y:S01]  /*5bc0*/  @!P2 FADD.FTZ R198, -R198, -RZ ;  /* 0x800000ffc6c6a221 */ /* 0x000fe20000010100 */
[----:B------:R-:W-:Y:S01]  /*5bd0*/  LOP3.LUT R4, R4, 0xffff, RZ, 0xc0, !PT ;  /* 0x0000ffff04047812 */ /* 0x000fe200078ec0ff */
[----:B------:R-:W-:Y:S01]  /*5be0*/  @!P5 FADD.FTZ R191, -R191, -RZ ;  /* 0x800000ffbfbfd221 */ /* 0x000fe20000010100 */
[----:B------:R-:W-:Y:S02]  /*5bf0*/  LOP3.LUT R5, R6, 0xff, RZ, 0xc0, !PT ;  /* 0x000000ff06057812 */ /* 0x000fe400078ec0ff */
[----:B------:R-:W-:Y:S02]  /*5c00*/  ISETP.LE.U32.AND P5, PT, R4, UR12, PT ;  /* 0x0000000c04007c0c */ /* 0x000fe4000bfa3070 */
[----:B------:R-:W-:Y:S02]  /*5c10*/  ISETP.LE.U32.AND P2, PT, R5, UR12, PT ;  /* 0x0000000c05007c0c */ /* 0x000fe4000bf43070 */
[----:B------:R-:W-:Y:S02]  /*5c20*/  ISETP.LE.U32.AND P0, PT, R158, UR12, PT ;  /* 0x0000000c9e007c0c */ /* 0x000fe4000bf03070 */
[----:B------:R-:W-:Y:S01]  /*5c30*/  SHF.R.U32.HI R4, RZ, 0x8, R166 ;  /* 0x00000008ff047819 */ /* 0x000fe200000116a6 */
[----:B-1----:R-:W-:Y:S01]  /*5c40*/  @!P3 FADD.FTZ R204, -R204, -RZ ;  /* 0x800000ffccccb221 */ /* 0x002fe20000010100 */
[----:B------:R-:W-:Y:S02]  /*5c50*/  LOP3.LUT R5, R167, 0xff, RZ, 0xc0, !PT ;  /* 0x000000ffa7057812 */ /* 0x000fe400078ec0ff */
[----:B------:R-:W-:Y:S02]  /*5c60*/  LOP3.LUT R4, R4, 0xffff, RZ, 0xc0, !PT ;  /* 0x0000ffff04047812 */ /* 0x000fe400078ec0ff */
[----:B------:R-:W-:Y:S01]  /*5c70*/  F2FP.RELU.BF16.F32.PACK_AB R7, R215, R216 ;  /* 0x000000d8d707723e */ /* 0x000fe200000018ff */
[----:B------:R-:W-:Y:S01]  /*5c80*/  @!P5 FADD.FTZ R203, -R203, -RZ ;  /* 0x800000ffcbcbd221 */ /* 0x000fe20000010100 */
[----:B------:R-:W-:Y:S01]  /*5c90*/  ISETP.LE.U32.AND P5, PT, R4, UR12, PT ;  /* 0x0000000c04007c0c */ /* 0x000fe2000bfa3070 */
[----:B------:R-:W-:Y:S01]  /*5ca0*/  @!P2 FADD.FTZ R206, -R206, -RZ ;  /* 0x800000ffcecea221 */ /* 0x000fe20000010100 */
[----:B------:R-:W-:Y:S01]  /*5cb0*/  ISETP.LE.U32.AND P2, PT, R5, UR12, PT ;  /* 0x0000000c05007c0c */ /* 0x000fe2000bf43070 */
[----:B------:R-:W-:Y:S01]  /*5cc0*/  @!P0 FADD.FTZ R188, -R188, -RZ ;  /* 0x800000ffbcbc8221 */ /* 0x000fe20000010100 */
[----:B------:R-:W-:Y:S02]  /*5cd0*/  LOP3.LUT R5, R165, 0xff, RZ, 0xc0, !PT ;  /* 0x000000ffa5057812 */ /* 0x000fe400078ec0ff */
[----:B------:R-:W-:Y:S02]  /*5ce0*/  SHF.R.U32.HI R4, RZ, 0x8, R153 ;  /* 0x00000008ff047819 */ /* 0x000fe40000011699 */
[----:B------:R-:W-:Y:S02]  /*5cf0*/  ISETP.LE.U32.AND P0, PT, R5, UR12, PT ;  /* 0x0000000c05007c0c */ /* 0x000fe4000bf03070 */
[----:B------:R-:W-:Y:S02]  /*5d00*/  LOP3.LUT R6, R4, 0xffff, RZ, 0xc0, !PT ;  /* 0x0000ffff04067812 */ /* 0x000fe400078ec0ff */
[----:B------:R-:W-:Y:S01]  /*5d10*/  F2FP.RELU.BF16.F32.PACK_AB R5, R209, R210 ;  /* 0x000000d2d105723e */ /* 0x000fe200000018ff */
[----:B------:R-:W-:Y:S01]  /*5d20*/  @!P5 FADD.FTZ R187, -R187, -RZ ;  /* 0x800000ffbbbbd221 */ /* 0x000fe20000010100 */
[----:B------:R-:W-:Y:S01]  /*5d30*/  F2FP.RELU.BF16.F32.PACK_AB R4, R212, R214 ;  /* 0x000000d6d404723e */ /* 0x000fe200000018ff */
[----:B--2---:R-:W-:Y:S01]  /*5d40*/  @!P2 FADD.FTZ R190, -R190, -RZ ;  /* 0x800000ffbebea221 */ /* 0x004fe20000010100 */
[----:B------:R-:W-:Y:S01]  /*5d50*/  ISETP.LE.U32.AND P5, PT, R6, UR12, PT ;  /* 0x0000000c06007c0c */ /* 0x000fe2000bfa3070 */
[----:B------:R1:W-:Y:S01]  /*5d60*/  STS [R224+0x19000], R5 ;  /* 0x01900005e0007388 */ /* 0x0003e20000000800 */
[----:B------:R-:W-:Y:S02]  /*5d70*/  F2FP.RELU.BF16.F32.PACK_AB R6, R217, R218 ;  /* 0x000000dad906723e */ /* 0x000fe400000018ff */
[----:B------:R-:W-:Y:S01]  /*5d80*/  ISETP.LE.U32.AND P4, PT, R151, UR12, PT ;  /* 0x0000000c97007c0c */ /* 0x000fe2000bf83070 */
[----:B------:R2:W-:Y:S01]  /*5d90*/  STS [R224+0x19400], R4 ;  /* 0x01940004e0007388 */ /* 0x0005e20000000800 */
[----:B------:R-:W-:Y:S01]  /*5da0*/  F2FP.RELU.BF16.F32.PACK_AB R0, R187, R188 ;  /* 0x000000bcbb00723e */ /* 0x000fe200000018ff */
[----:B---3--:R-:W-:Y:S01]  /*5db0*/  @!P0 FADD.FTZ R200, -R200, -RZ ;  /* 0x800000ffc8c88221 */ /* 0x008fe20000010100 */
[----:B------:R-:W-:Y:S02]  /*5dc0*/  SHF.R.U32.HI R147, RZ, 0x18, R147 ;  /* 0x00000018ff937819 */ /* 0x000fe40000011693 */
[----:B------:R-:W-:Y:S02]  /*5dd0*/  ISETP.LE.U32.AND P1, PT, R156, UR12, PT ;  /* 0x0000000c9c007c0c */ /* 0x000fe4000bf23070 */
[----:B------:R-:W-:Y:S01]  /*5de0*/  ISETP.LE.U32.AND P3, PT, R147, UR12, PT ;  /* 0x0000000c93007c0c */ /* 0x000fe2000bf63070 */
[----:B------:R-:W-:Y:S01]  /*5df0*/  @!P5 FADD.FTZ R197, -R197, -RZ ;  /* 0x800000ffc5c5d221 */ /* 0x000fe20000010100 */
[----:B------:R-:W-:Y:S02]  /*5e00*/  ISETP.LE.U32.AND P6, PT, R163, UR12, PT ;  /* 0x0000000ca3007c0c */ /* 0x000fe4000bfc3070 */
[----:B------:R-:W-:Y:S01]  /*5e10*/  FSETP.GE.FTZ.AND P0, PT, R210, RZ, PT ;  /* 0x000000ffd200720b */ /* 0x000fe20003f16000 */
[----:B------:R-:W-:Y:S01]  /*5e20*/  @!P4 FADD.FTZ R208, -R208, -RZ ;  /* 0x800000ffd0d0c221 */ /* 0x000fe20000010100 */
[----:B------:R-:W-:Y:S02]  /*5e30*/  ISETP.LE.U32.AND P4, PT, R160, UR12, PT ;  /* 0x0000000ca0007c0c */ /* 0x000fe4000bf83070 */
[----:B------:R-:W-:Y:S02]  /*5e40*/  FSETP.GE.FTZ.AND P5, PT, R209, RZ, PT ;  /* 0x000000ffd100720b */ /* 0x000fe40003fb6000 */
[----:B------:R-:W-:Y:S01]  /*5e50*/  FSETP.GE.FTZ.AND P2, PT, R192, RZ, PT ;  /* 0x000000ffc000720b */ /* 0x000fe20003f56000 */
[----:B------:R-:W-:Y:S01]  /*5e60*/  @!P1 FADD.FTZ R199, -R199, -RZ ;  /* 0x800000ffc7c79221 */ /* 0x000fe20000010100 */
[----:B------:R-:W-:Y:S01]  /*5e70*/  FSETP.GE.FTZ.AND P1, PT, R191, RZ, PT ;  /* 0x000000ffbf00720b */ /* 0x000fe20003f36000 */
[----:B------:R-:W-:Y:S01]  /*5e80*/  @!P3 FADD.FTZ R205, -R205, -RZ ;  /* 0x800000ffcdcdb221 */ /* 0x000fe20000010100 */
[C---:B-1----:R-:W-:Y:S01]  /*5e90*/  F2FP.RELU.BF16.F32.PACK_AB R5, R193.reuse, R196 ;  /* 0x000000c4c105723e */ /* 0x042fe200000018ff */
[----:B------:R-:W-:Y:S01]  /*5ea0*/  @!P6 FADD.FTZ R194, -R194, -RZ ;  /* 0x800000ffc2c2e221 */ /* 0x000fe20000010100 */
[----:B------:R-:W-:Y:S02]  /*5eb0*/  FSETP.GE.FTZ.AND P3, PT, R193, RZ, PT ;  /* 0x000000ffc100720b */ /* 0x000fe40003f76000 */
[----:B--2---:R-:W-:Y:S01]  /*5ec0*/  F2FP.RELU.BF16.F32.PACK_AB R4, R201, R202 ;  /* 0x000000cac904723e */ /* 0x004fe200000018ff */
[----:B------:R1:W-:Y:S01]  /*5ed0*/  STS [R223+0x19000], R5 ;  /* 0x01900005df007388 */ /* 0x0003e20000000800 */
[----:B------:R-:W-:Y:S01]  /*5ee0*/  @!P4 FADD.FTZ R189, -R189, -RZ ;  /* 0x800000ffbdbdc221 */ /* 0x000fe20000010100 */
[----:B------:R-:W-:Y:S02]  /*5ef0*/  FSETP.GE.FTZ.AND P4, PT, R196, RZ, PT ;  /* 0x000000ffc400720b */ /* 0x000fe40003f96000 */
[----:B------:R2:W-:Y:S04]  /*5f00*/  STS [R223+0x19400], R4 ;  /* 0x01940004df007388 */ /* 0x0005e80000000800 */
[----:B------:R3:W-:Y:S04]  /*5f10*/  STS [R224+0x1a000], R7 ;  /* 0x01a00007e0007388 */ /* 0x0007e80000000800 */
[----:B------:R4:W-:Y:S01]  /*5f20*/  STS [R224+0x1a400], R6 ;  /* 0x01a40006e0007388 */ /* 0x0009e20000000800 */
[----:B-1----:R-:W-:Y:S02]  /*5f30*/  F2FP.RELU.BF16.F32.PACK_AB R5, R191, R192 ;  /* 0x000000c0bf05723e */ /* 0x002fe400000018ff */
[----:B--2---:R-:W-:Y:S02]  /*5f40*/  F2FP.RELU.BF16.F32.PACK_AB R4, R195, R198 ;  /* 0x000000c6c304723e */ /* 0x004fe400000018ff */
        /* <DEDUP_REMOVED lines=37> */
[-C--:B------:R-:W-:Y:S03]  /*61a0*/  HMMA.16816.F32.BF16 R28, R28, R134.reuse, RZ ;  /* 0x000000861c1c723c */ /* 0x080fe600000418ff */
[----:B------:R-:W-:Y:S03]  /*61b0*/  LDSM.16.M88.4 R164, [R173+0x8000] ;  /* 0x00800000ada4783b */ /* 0x000fe60000000200 */
[----:B------:R-:W-:Y:S05]  /*61c0*/  HMMA.16816.F32.BF16 R32, R32, R134, RZ ;  /* 0x000000862020723c */ /* 0x000fea00000418ff */
[----:B------:R-:W1:Y:S01]  /*61d0*/  LDSM.16.M88.4 R132, [R172+UR4+0x11400] ;  /* 0x01140004ac84783b */ /* 0x000e620008000200 */
[-C--:B----4-:R-:W-:Y:S06]  /*61e0*/  HMMA.16816.F32.BF16 R4, R136, R140.reuse, R4 ;  /* 0x0000008c8804723c */ /* 0x090fec0000041804 */
[C---:B--2---:R-:W-:Y:S01]  /*61f0*/  HMMA.16816.F32.BF16 R8, R144.reuse, R140, R8 ;  /* 0x0000008c9008723c */ /* 0x044fe20000041808 */
[----:B------:R-:W-:Y:S05]  /*6200*/  LDSM.16.M88.4 R168, [R0+0x1800] ;  /* 0x0018000000a8783b */ /* 0x000fea0000000200 */
[-C--:B------:R-:W-:Y:S06]  /*6210*/  HMMA.16816.F32.BF16 R12, R144, R142.reuse, R12 ;  /* 0x0000008e900c723c */ /* 0x080fec000004180c */
[C---:B------:R-:W-:Y:S01]  /*6220*/  HMMA.16816.F32.BF16 R16, R136.reuse, R142, R16 ;  /* 0x0000008e8810723c */ /* 0x040fe20000041810 */
[----:B------:R-:W2:Y:S05]  /*6230*/  LDSM.16.M88.4 R140, [R0+0x1000] ;  /* 0x00100000008c783b */ /* 0x000eaa0000000200 */
[-C--:B---3--:R-:W-:Y:S06]  /*6240*/  HMMA.16816.F32.BF16 R20, R136, R148.reuse, R20 ;  /* 0x000000948814723c */ /* 0x088fec0000041814 */
[C---:B------:R-:W-:Y:S06]  /*6250*/  HMMA.16816.F32.BF16 R24, R144.reuse, R148, R24 ;  /* 0x000000949018723c */ /* 0x040fec0000041818 */
[-C--:B------:R-:W-:Y:S01]  /*6260*/  HMMA.16816.F32.BF16 R28, R144, R150.reuse, R28 ;  /* 0x00000096901c723c */ /* 0x080fe2000004181c */
[----:B------:R-:W-:Y:S05]  /*6270*/  LDSM.16.M88.4 R144, [R175+UR4+0x8000] ;  /* 0x00800004af90783b */ /* 0x000fea0008000200 */
[----:B------:R-:W-:Y:S03]  /*6280*/  HMMA.16816.F32.BF16 R32, R136, R150, R32 ;  /* 0x000000968820723c */ /* 0x000fe60000041820 */
[----:B------:R-:W3:Y:S03]  /*6290*/  LDSM.16.M88.4 R136, [R173+0x8400] ;  /* 0x00840000ad88783b */ /* 0x000ee60000000200 */
[-C--:B------:R-:W-:Y:S05]  /*62a0*/  HMMA.16816.F32.BF16 R4, R152, R156.reuse, R4 ;  /* 0x0000009c9804723c */ /* 0x080fea0000041804 */
[----:B------:R-:W4:Y:S01]  /*62b0*/  LDSM.16.M88.4 R148, [R172+UR4+0x13000] ;  /* 0x01300004ac94783b */ /* 0x000f220008000200 */
        /* <DEDUP_REMOVED lines=9> */
[----:B------:R-:W1:Y:S03]  /*6350*/  LDSM.16.M88.4 R132, [R175+UR4+0x8800] ;  /* 0x00880004af84783b */ /* 0x000e660008000200 */
[-C--:B--2---:R-:W-:Y:S05]  /*6360*/  HMMA.16816.F32.BF16 R4, R140, R164.reuse, R4 ;  /* 0x000000a48c04723c */ /* 0x084fea0000041804 */
[----:B------:R-:W2:Y:S01]  /*6370*/  LDSM.16.M88.4 R152, [R172+UR4+0x13400] ;  /* 0x01340004ac98783b */ /* 0x000ea20008000200 */
[C---:B------:R-:W-:Y:S06]  /*6380*/  HMMA.16816.F32.BF16 R8, R168.reuse, R164, R8 ;  /* 0x000000a4a808723c */ /* 0x040fec0000041808 */
[-C--:B------:R-:W-:Y:S06]  /*6390*/  HMMA.16816.F32.BF16 R12, R168, R166.reuse, R12 ;  /* 0x000000a6a80c723c */ /* 0x080fec000004180c */
[C---:B------:R-:W-:Y:S06]  /*63a0*/  HMMA.16816.F32.BF16 R16, R140.reuse, R166, R16 ;  /* 0x000000a68c10723c */ /* 0x040fec0000041810 */
[-C--:B---3--:R-:W-:Y:S06]  /*63b0*/  HMMA.16816.F32.BF16 R20, R140, R136.reuse, R20 ;  /* 0x000000888c14723c */ /* 0x088fec0000041814 */
[C---:B------:R-:W-:Y:S06]  /*63c0*/  HMMA.16816.F32.BF16 R24, R168.reuse, R136, R24 ;  /* 0x00000088a818723c */ /* 0x040fec0000041818 */
[-C--:B------:R-:W-:Y:S06]  /*63d0*/  HMMA.16816.F32.BF16 R28, R168, R138.reuse, R28 ;  /* 0x0000008aa81c723c */ /* 0x080fec000004181c */
[----:B------:R-:W-:Y:S01]  /*63e0*/  HMMA.16816.F32.BF16 R32, R140, R138, R32 ;  /* 0x0000008a8c20723c */ /* 0x000fe20000041820 */
[----:B------:R-:W3:Y:S05]  /*63f0*/  LDSM.16.M88.4 R136, [R0+0x2800] ;  /* 0x002800000088783b */ /* 0x000eea0000000200 */
[-C--:B----4-:R-:W-:Y:S03]  /*6400*/  HMMA.16816.F32.BF16 R4, R144, R148.reuse, R4 ;  /* 0x000000949004723c */ /* 0x090fe60000041804 */
[----:B------:R-:W4:Y:S03]  /*6410*/  LDSM.16.M88.4 R140, [R173+0xa400] ;  /* 0x00a40000ad8c783b */ /* 0x000f260000000200 */
[C---:B-1----:R-:W-:Y:S06]  /*6420*/  HMMA.16816.F32.BF16 R8, R132.reuse, R148, R8 ;  /* 0x000000948408723c */ /* 0x042fec0000041808 */
[-C--:B------:R-:W-:Y:S06]  /*6430*/  HMMA.16816.F32.BF16 R12, R132, R150.reuse, R12 ;  /* 0x00000096840c723c */ /* 0x080fec000004180c */
[C---:B------:R-:W-:Y:S06]  /*6440*/  HMMA.16816.F32.BF16 R16, R144.reuse, R150, R16 ;  /* 0x000000969010723c */ /* 0x040fec0000041810 */
[-C--:B--2---:R-:W-:Y:S06]  /*6450*/  HMMA.16816.F32.BF16 R20, R144, R152.reuse, R20 ;  /* 0x000000989014723c */ /* 0x084fec0000041814 */
[C---:B------:R-:W-:Y:S06]  /*6460*/  HMMA.16816.F32.BF16 R24, R132.reuse, R152, R24 ;  /* 0x000000988418723c */ /* 0x040fec0000041818 */
[-C--:B------:R-:W-:Y:S06]  /*6470*/  HMMA.16816.F32.BF16 R28, R132, R154.reuse, R28 ;  /* 0x0000009a841c723c */ /* 0x080fec000004181c */
[----:B------:R-:W-:Y:S06]  /*6480*/  HMMA.16816.F32.BF16 R32, R144, R154, R32 ;  /* 0x0000009a9020723c */ /* 0x000fec0000041820 */
[-C--:B------:R-:W-:Y:S06]  /*6490*/  HMMA.16816.F32.BF16 R4, R156, R160.reuse, R4 ;  /* 0x000000a09c04723c */ /* 0x080fec0000041804 */
[C---:B---3--:R-:W-:Y:S06]  /*64a0*/  HMMA.16816.F32.BF16 R8, R136.reuse, R160, R8 ;  /* 0x000000a08808723c */ /* 0x048fec0000041808 */
[-C--:B------:R-:W-:Y:S06]  /*64b0*/  HMMA.16816.F32.BF16 R12, R136, R162.reuse, R12 ;  /* 0x000000a2880c723c */ /* 0x080fec000004180c */
[C---:B------:R-:W-:Y:S06]  /*64c0*/  HMMA.16816.F32.BF16 R16, R156.reuse, R162, R16 ;  /* 0x000000a29c10723c */ /* 0x040fec0000041810 */
[-C--:B----4-:R-:W-:Y:S05]  /*64d0*/  HMMA.16816.F32.BF16 R20, R156, R140.reuse, R20 ;  /* 0x0000008c9c14723c */ /* 0x090fea0000041814 */
        /* <DEDUP_REMOVED lines=10> */
[----:B------:R-:W-:Y:S03]  /*6580*/  FADD.FTZ R5, -R186, R17 ;  /* 0x00000011ba057221 */ /* 0x000fe60000010100 */
[-C--:B------:R-:W-:Y:S01]  /*6590*/  FSEL R0, R0, R186.reuse, P1 ;  /* 0x000000ba00007208 */ /* 0x080fe20000800000 */
[----:B------:R-:W-:Y:S01]  /*65a0*/  FADD.FTZ R4, -R186, R20 ;  /* 0x00000014ba047221 */ /* 0x000fe20000010100 */
[----:B------:R-:W-:Y:S01]  /*65b0*/  FSETP.GE.FTZ.AND P1, PT, R188, RZ, PT ;  /* 0x000000ffbc00720b */ /* 0x000fe20003f36000 */
[----:B------:R-:W-:Y:S01]  /*65c0*/  FADD.FTZ R6, -R185, R6 ;  /* 0x00000006b9067221 */ /* 0x000fe20000010100 */
[----:B------:R-:W-:Y:S01]  /*65d0*/  FSEL R17, R132, R186, P5 ;  /* 0x000000ba84117208 */ /* 0x000fe20002800000 */
[----:B------:R-:W-:Y:S01]  /*65e0*/  FMUL.FTZ R0, R191, R0 ;  /* 0x00000000bf007220 */ /* 0x000fe20000410000 */
[-C--:B------:R-:W-:Y:S01]  /*65f0*/  FSEL R16, R16, R186.reuse, P4 ;  /* 0x000000ba10107208 */ /* 0x080fe20002000000 */
[----:B------:R-:W-:Y:S01]  /*6600*/  FADD.FTZ R7, -R185, R7 ;  /* 0x00000007b9077221 */ /* 0x000fe20000010100 */
[-C--:B------:R-:W-:Y:S01]  /*6610*/  FSEL R5, R5, R186.reuse, P3 ;  /* 0x000000ba05057208 */ /* 0x080fe20001800000 */
[----:B------:R-:W-:Y:S01]  /*6620*/  FMUL.FTZ R20, R209, R17 ;  /* 0x00000011d1147220 */ /* 0x000fe20000410000 */
[----:B------:R-:W-:Y:S01]  /*6630*/  FSEL R4, R4, R186, P2 ;  /* 0x000000ba04047208 */ /* 0x000fe20001000000 */
[----:B------:R-:W-:Y:S01]  /*6640*/  FMUL.FTZ R17, R196, R16 ;  /* 0x00000010c4117220 */ /* 0x000fe20000410000 */
[----:B------:R-:W-:Y:S01]  /*6650*/  FSETP.GE.FTZ.AND P2, PT, R214, RZ, PT ;  /* 0x000000ffd600720b */ /* 0x000fe20003f56000 */
[----:B------:R-:W-:Y:S01]  /*6660*/  FADD.FTZ R32, -R186, R32 ;  /* 0x00000020ba207221 */ /* 0x000fe20000010100 */
[----:B------:R-:W-:Y:S01]  /*6670*/  FMUL.FTZ R5, R193, R5 ;  /* 0x00000005c1057220 */ /* 0x000fe20000410000 */
[----:B------:R-:W-:Y:S01]  /*6680*/  FMUL.FTZ R16, R192, R4 ;  /* 0x00000004c0107220 */ /* 0x000fe20000410000 */
[----:B------:R-:W-:Y:S02]  /*6690*/  F2FP.BF16.F32.PACK_AB R4, R20, R133 ;  /* 0x000000851404723e */ /* 0x000fe400000010ff */
[----:B------:R-:W-:Y:S01]  /*66a0*/  FSEL R32, R32, R186, P1 ;  /* 0x000000ba20207208 */ /* 0x000fe20000800000 */
[----:B------:R-:W-:Y:S01]  /*66b0*/  @P0 FADD.FTZ R186, -R186, R33 ;  /* 0x00000021baba0221 */ /* 0x000fe20000010100 */
[----:B------:R-:W-:Y:S02]  /*66c0*/  PLOP3.LUT P0, PT, PT, PT, UP1, 0x80, 0x0 ;  /* 0x000000000000781c */ /* 0x000fe40003f0f018 */
        /* <DEDUP_REMOVED lines=56> */
.L_x_1043:
[----:B------:R1:W-:Y:S01]  /*6a50*/  STS [R224+0x15000], R4 ;  /* 0x01500004e0007388 */ /* 0x0003e20000000800 */
[----:B------:R-:W-:Y:S01]  /*6a60*/  FSETP.GE.FTZ.AND P4, PT, R201, RZ, PT ;  /* 0x000000ffc900720b */ /* 0x000fe20003f96000 */
[----:B------:R-:W-:Y:S01]  /*6a70*/  FMUL.FTZ R21, R214, R21 ;  /* 0x00000015d6157220 */ /* 0x000fe20000410000 */
[----:B------:R-:W-:Y:S01]  /*6a80*/  FMUL.FTZ R20, R212, R20 ;  /* 0x00000014d4147220 */ /* 0x000fe20000410000 */
[C---:B------:R-:W-:Y:S01]  /*6a90*/  FADD.FTZ R0, -R185.reuse, R18 ;  /* 0x00000012b9007221 */ /* 0x040fe20000010100 */
[----:B------:R-:W-:Y:S01]  /*6aa0*/  FSETP.GE.FTZ.AND P1, PT, R202, RZ, PT ;  /* 0x000000ffca00720b */ /* 0x000fe20003f36000 */
        /* <DEDUP_REMOVED lines=14> */
[----:B--2---:R-:W-:Y:S01]  /*6b90*/  FMUL.FTZ R6, R198, R0 ;  /* 0x00000000c6067220 */ /* 0x004fe20000410000 */
[----:B------:R-:W-:Y:S01]  /*6ba0*/  FSETP.GE.FTZ.AND P3, PT, R216, RZ, PT ;  /* 0x000000ffd800720b */ /* 0x000fe20003f76000 */
[----:B------:R-:W-:Y:S01]  /*6bb0*/  FMUL.FTZ R16, R195, R23 ;  /* 0x00000017c3107220 */ /* 0x000fe20000410000 */
[-C--:B------:R-:W-:Y:S01]  /*6bc0*/  FSEL R34, R34, R185.reuse, P2 ;  /* 0x000000b922227208 */ /* 0x080fe20001000000 */
[----:B------:R-:W-:Y:S01]  /*6bd0*/  FADD.FTZ R25, -R184, R25 ;  /* 0x00000019b8197221 */ /* 0x000fe20000010100 */
[----:B-1----:R-:W-:Y:S01]  /*6be0*/  FADD.FTZ R4, -R185, R19 ;  /* 0x00000013b9047221 */ /* 0x002fe20000010100 */
[----:B------:R-:W-:Y:S01]  /*6bf0*/  FSETP.GE.FTZ.AND P2, PT, R215, RZ, PT ;  /* 0x000000ffd700720b */ /* 0x000fe20003f56000 */
[----:B------:R-:W-:Y:S01]  /*6c00*/  FADD.FTZ R10, -R183, R10 ;  /* 0x0000000ab70a7221 */ /* 0x000fe20000010100 */
[----:B------:R-:W-:Y:S01]  /*6c10*/  F2FP.BF16.F32.PACK_AB R16, R16, R6 ;  /* 0x000000061010723e */ /* 0x000fe200000010ff */
[----:B------:R-:W-:Y:S01]  /*6c20*/  FADD.FTZ R6, -R184, R9 ;  /* 0x00000009b8067221 */ /* 0x000fe20000010100 */
[----:B------:R-:W-:Y:S01]  /*6c30*/  FSEL R4, R4, R185, P4 ;  /* 0x000000b904047208 */ /* 0x000fe20002000000 */
[----:B------:R-:W-:Y:S01]  /*6c40*/  @P1 FADD.FTZ R185, -R185, R35 ;  /* 0x00000023b9b91221 */ /* 0x000fe20000010100 */
[----:B------:R-:W-:Y:S01]  /*6c50*/  FSETP.GE.FTZ.AND P1, PT, R208, RZ, PT ;  /* 0x000000ffd000720b */ /* 0x000fe20003f36000 */
[----:B------:R-:W-:Y:S01]  /*6c60*/  FADD.FTZ R11, -R183, R11 ;  /* 0x0000000bb70b7221 */ /* 0x000fe20000010100 */
[----:B------:R-:W-:Y:S01]  /*6c70*/  FSEL R6, R6, R184, P2 ;  /* 0x000000b806067208 */ /* 0x000fe20001000000 */
[----:B------:R-:W-:Y:S01]  /*6c80*/  FMUL.FTZ R7, R201, R4 ;  /* 0x00000004c9077220 */ /* 0x000fe20000410000 */
[----:B------:R-:W-:Y:S01]  /*6c90*/  F2FP.BF16.F32.PACK_AB R4, R20, R21 ;  /* 0x000000151404723e */ /* 0x000fe200000010ff */
[----:B------:R-:W-:Y:S01]  /*6ca0*/  FADD.FTZ R15, -R183, R15 ;  /* 0x0000000fb70f7221 */ /* 0x000fe20000010100 */
[----:B------:R-:W-:Y:S01]  /*6cb0*/  FSETP.GE.FTZ.AND P2, PT, R207, RZ, PT ;  /* 0x000000ffcf00720b */ /* 0x000fe20003f56000 */
[----:B------:R-:W-:Y:S01]  /*6cc0*/  FADD.FTZ R26, -R183, R26 ;  /* 0x0000001ab71a7221 */ /* 0x000fe20000010100 */
[----:B------:R-:W-:Y:S01]  /*6cd0*/  F2FP.BF16.F32.PACK_AB R0, R7, R18 ;  /* 0x000000120700723e */ /* 0x000fe200000010ff */
[----:B------:R1:W-:Y:S01]  /*6ce0*/  STS [R224+0x15400], R4 ;  /* 0x01540004e0007388 */ /* 0x0003e20000000800 */
[----:B------:R-:W-:Y:S01]  /*6cf0*/  FADD.FTZ R7, -R184, R8 ;  /* 0x00000008b8077221 */ /* 0x000fe20000010100 */
[----:B------:R-:W-:Y:S01]  /*6d00*/  FSEL R13, R13, R184, P2 ;  /* 0x000000b80d0d7208 */ /* 0x000fe20001000000 */
[----:B------:R-:W-:Y:S02]  /*6d10*/  FMUL.FTZ R34, R190, R34 ;  /* 0x00000022be227220 */ /* 0x000fe40000410000 */
[----:B------:R2:W-:Y:S01]  /*6d20*/  STS [R223+0x15400], R0 ;  /* 0x01540000df007388 */ /* 0x0005e20000000800 */
[----:B------:R-:W-:Y:S01]  /*6d30*/  FSETP.GE.FTZ.AND P2, PT, R199, RZ, PT ;  /* 0x000000ffc700720b */ /* 0x000fe20003f56000 */
[----:B------:R-:W-:Y:S01]  /*6d40*/  FMUL.FTZ R185, R189, R185 ;  /* 0x000000b9bdb97220 */ /* 0x000fe20000410000 */
[-C--:B------:R-:W-:Y:S02]  /*6d50*/  FSEL R7, R7, R184.reuse, P3 ;  /* 0x000000b807077208 */ /* 0x080fe40001800000 */
[----:B------:R3:W-:Y:S01]  /*6d60*/  STS [R223+0x15000], R5 ;  /* 0x01500005df007388 */ /* 0x0007e20000000800 */
[----:B------:R-:W-:Y:S01]  /*6d70*/  FSETP.GE.FTZ.AND P3, PT, R203, RZ, PT ;  /* 0x000000ffcb00720b */ /* 0x000fe20003f76000 */
[----:B------:R-:W-:Y:S01]  /*6d80*/  FMUL.FTZ R8, R207, R13 ;  /* 0x0000000dcf087220 */ /* 0x000fe20000410000 */
[----:B------:R-:W-:Y:S01]  /*6d90*/  FSETP.GE.FTZ.AND P4, PT, R204, RZ, PT ;  /* 0x000000ffcc00720b */ /* 0x000fe20003f96000 */
[----:B------:R-:W-:Y:S01]  /*6da0*/  FMUL.FTZ R7, R216, R7 ;  /* 0x00000007d8077220 */ /* 0x000fe20000410000 */
[-C--:B------:R-:W-:Y:S01]  /*6db0*/  FSEL R28, R28, R184.reuse, P2 ;  /* 0x000000b81c1c7208 */ /* 0x080fe20001000000 */
[----:B------:R-:W-:Y:S01]  /*6dc0*/  IMAD.MOV.U32 R164, RZ, RZ, R230 ;  /* 0x000000ffffa47224 */ /* 0x000fe200078e00e6 */
[-C--:B------:R-:W-:Y:S01]  /*6dd0*/  FSEL R25, R25, R184.reuse, P3 ;  /* 0x000000b819197208 */ /* 0x080fe20001800000 */
[----:B------:R-:W-:Y:S01]  /*6de0*/  IMAD.MOV.U32 R165, RZ, RZ, R229 ;  /* 0x000000ffffa57224 */ /* 0x000fe200078e00e5 */
[----:B------:R-:W-:Y:S01]  /*6df0*/  FSEL R24, R24, R184, P4 ;  /* 0x000000b818187208 */ /* 0x000fe20002000000 */
[----:B------:R-:W-:Y:S01]  /*6e00*/  FMUL.FTZ R28, R199, R28 ;  /* 0x0000001cc71c7220 */ /* 0x000fe20000410000 */
[----:B------:R-:W-:Y:S02]  /*6e10*/  FSETP.GE.FTZ.AND P2, PT, R218, RZ, PT ;  /* 0x000000ffda00720b */ /* 0x000fe40003f56000 */
[----:B------:R-:W-:Y:S01]  /*6e20*/  FSETP.GE.FTZ.AND P5, PT, R211, RZ, PT ;  /* 0x000000ffd300720b */ /* 0x000fe20003fb6000 */
[----:B------:R-:W-:Y:S01]  /*6e30*/  FMUL.FTZ R24, R204, R24 ;  /* 0x00000018cc187220 */ /* 0x000fe20000410000 */
[----:B------:R-:W-:Y:S01]  /*6e40*/  FSEL R10, R10, R183, P2 ;  /* 0x000000b70a0a7208 */ /* 0x000fe20001000000 */
[----:B-1----:R-:W-:Y:S01]  /*6e50*/  FADD.FTZ R4, -R184, R12 ;  /* 0x0000000cb8047221 */ /* 0x002fe20000010100 */
[----:B------:R-:W-:Y:S02]  /*6e60*/  FSETP.GE.FTZ.AND P2, PT, R213, RZ, PT ;  /* 0x000000ffd500720b */ /* 0x000fe40003f56000 */
[----:B------:R-:W-:Y:S01]  /*6e70*/  FSETP.GE.FTZ.AND P3, PT, R205, RZ, PT ;  /* 0x000000ffcd00720b */ /* 0x000fe20003f76000 */
[----:B--2---:R-:W-:Y:S01]  /*6e80*/  FMUL.FTZ R0, R215, R6 ;  /* 0x00000006d7007220 */ /* 0x004fe20000410000 */
[----:B------:R-:W-:Y:S01]  /*6e90*/  FSEL R4, R4, R184, P1 ;  /* 0x000000b804047208 */ /* 0x000fe20000800000 */
[----:B------:R-:W-:Y:S01]  /*6ea0*/  FADD.FTZ R6, -R183, R14 ;  /* 0x0000000eb7067221 */ /* 0x000fe20000010100 */
[----:B------:R-:W-:Y:S01]  /*6eb0*/  FSETP.GE.FTZ.AND P1, PT, R197, RZ, PT ;  /* 0x000000ffc500720b */ /* 0x000fe20003f36000 */
[----:B---3--:R-:W-:Y:S01]  /*6ec0*/  FADD.FTZ R5, -R183, R27 ;  /* 0x0000001bb7057221 */ /* 0x008fe20000010100 */
[----:B------:R-:W-:Y:S01]  /*6ed0*/  F2FP.BF16.F32.PACK_AB R0, R0, R7 ;  /* 0x000000070000723e */ /* 0x000fe200000010ff */
[----:B------:R-:W-:Y:S01]  /*6ee0*/  FMUL.FTZ R4, R208, R4 ;  /* 0x00000004d0047220 */ /* 0x000fe20000410000 */
[----:B------:R-:W-:Y:S01]  /*6ef0*/  FMUL.FTZ R19, R218, R10 ;  /* 0x0000000ada137220 */ /* 0x000fe20000410000 */
[----:B------:R-:W-:Y:S01]  /*6f00*/  FSEL R6, R6, R183, P2 ;  /* 0x000000b706067208 */ /* 0x000fe20001000000 */
[----:B------:R-:W-:Y:S01]  /*6f10*/  FMUL.FTZ R7, R203, R25 ;  /* 0x00000019cb077220 */ /* 0x000fe20000410000 */
[----:B------:R1:W-:Y:S01]  /*6f20*/  STS [R224+0x16000], R0 ;  /* 0x01600000e0007388 */ /* 0x0003e20000000800 */
[----:B------:R-:W-:Y:S01]  /*6f30*/  F2FP.BF16.F32.PACK_AB R8, R8, R4 ;  /* 0x000000040808723e */ /* 0x000fe200000010ff */
[----:B------:R-:W-:Y:S01]  /*6f40*/  FADD.FTZ R4, -R183, R30 ;  /* 0x0000001eb7047221 */ /* 0x000fe20000010100 */
[-C--:B------:R-:W-:Y:S01]  /*6f50*/  FSEL R10, R15, R183.reuse, P5 ;  /* 0x000000b70f0a7208 */ /* 0x080fe20002800000 */
[----:B------:R-:W-:Y:S01]  /*6f60*/  FMUL.FTZ R15, R213, R6 ;  /* 0x00000006d50f7220 */ /* 0x000fe20000410000 */
[-C--:B------:R-:W-:Y:S01]  /*6f70*/  FSEL R5, R5, R183.reuse, P3 ;  /* 0x000000b705057208 */ /* 0x080fe20001800000 */
[----:B------:R-:W-:Y:S01]  /*6f80*/  @P1 FADD.FTZ R184, -R184, R29 ;  /* 0x0000001db8b81221 */ /* 0x000fe20000010100 */
[----:B------:R-:W-:Y:S01]  /*6f90*/  FSETP.GE.FTZ.AND P1, PT, R217, RZ, PT ;  /* 0x000000ffd900720b */ /* 0x000fe20003f36000 */
[----:B------:R-:W-:Y:S01]  /*6fa0*/  FMUL.FTZ R14, R211, R10 ;  /* 0x0000000ad30e7220 */ /* 0x000fe20000410000 */
[----:B------:R-:W-:Y:S01]  /*6fb0*/  FSETP.GE.FTZ.AND P2, PT, R200, RZ, PT ;  /* 0x000000ffc800720b */ /* 0x000fe20003f56000 */
[----:B------:R-:W-:Y:S01]  /*6fc0*/  FMUL.FTZ R9, R197, R184 ;  /* 0x000000b8c5097220 */ /* 0x000fe20000410000 */
[-C--:B------:R-:W-:Y:S02]  /*6fd0*/  FSEL R11, R11, R183.reuse, P1 ;  /* 0x000000b70b0b7208 */ /* 0x080fe40000800000 */
[----:B------:R-:W-:Y:S02]  /*6fe0*/  FSETP.GE.FTZ.AND P1, PT, R194, RZ, PT ;  /* 0x000000ffc200720b */ /* 0x000fe40003f36000 */
[----:B------:R-:W-:Y:S01]  /*6ff0*/  FSEL R4, R4, R183, P2 ;  /* 0x000000b704047208 */ /* 0x000fe20001000000 */
[----:B------:R-:W-:Y:S01]  /*7000*/  FMUL.FTZ R18, R217, R11 ;  /* 0x0000000bd9127220 */ /* 0x000fe20000410000 */
[----:B------:R-:W-:Y:S01]  /*7010*/  FMUL.FTZ R11, R205, R5 ;  /* 0x00000005cd0b7220 */ /* 0x000fe20000410000 */
[----:B------:R-:W-:Y:S02]  /*7020*/  FSETP.GE.FTZ.AND P4, PT, R206, RZ, PT ;  /* 0x000000ffce00720b */ /* 0x000fe40003f96000 */
[----:B------:R-:W-:Y:S01]  /*7030*/  FMUL.FTZ R10, R200, R4 ;  /* 0x00000004c80a7220 */ /* 0x000fe20000410000 */
[----:B------:R-:W-:Y:S02]  /*7040*/  F2FP.BF16.F32.PACK_AB R5, R18, R19 ;  /* 0x000000131205723e */ /* 0x000fe400000010ff */
[----:B------:R-:W-:Y:S02]  /*7050*/  F2FP.BF16.F32.PACK_AB R4, R14, R15 ;  /* 0x0000000f0e04723e */ /* 0x000fe400000010ff */
[----:B------:R-:W-:Y:S01]  /*7060*/  FSEL R6, R26, R183, P4 ;  /* 0x000000b71a067208 */ /* 0x000fe20002000000 */
[----:B------:R-:W-:Y:S01]  /*7070*/  STS [R224+0x16400], R5 ;  /* 0x01640005e0007388 */ /* 0x000fe20000000800 */
[----:B------:R-:W-:Y:S01]  /*7080*/  @P1 FADD.FTZ R183, -R183, R31 ;  /* 0x0000001fb7b71221 */ /* 0x000fe20000010100 */
[----:B------:R-:W-:Y:S03]  /*7090*/  F2FP.BF16.F32.PACK_AB R17, R186, R32 ;  /* 0x00000020ba11723e */ /* 0x000fe600000010ff */
[----:B------:R-:W-:Y:S01]  /*70a0*/  STS [R223+0x16000], R8 ;  /* 0x01600008df007388 */ /* 0x000fe20000000800 */
[----:B------:R-:W-:Y:S01]  /*70b0*/  FMUL.FTZ R13, R206, R6 ;  /* 0x00000006ce0d7220 */ /* 0x000fe20000410000 */
[----:B------:R-:W-:Y:S01]  /*70c0*/  F2FP.BF16.F32.PACK_AB R12, R185, R34 ;  /* 0x00000022b90c723e */ /* 0x000fe200000010ff */
[----:B------:R-:W-:Y:S02]  /*70d0*/  FMUL.FTZ R6, R194, R183 ;  /* 0x000000b7c2067220 */ /* 0x000fe40000410000 */
[----:B------:R-:W-:Y:S01]  /*70e0*/  STS [R223+0x16400], R4 ;  /* 0x01640004df007388 */ /* 0x000fe20000000800 */
[----:B------:R-:W-:Y:S02]  /*70f0*/  F2FP.BF16.F32.PACK_AB R7, R7, R24 ;  /* 0x000000180707723e */ /* 0x000fe400000010ff */
[----:B-1----:R-:W-:Y:S02]  /*7100*/  F2FP.BF16.F32.PACK_AB R0, R11, R13 ;  /* 0x0000000d0b00723e */ /* 0x002fe400000010ff */
        /* <DEDUP_REMOVED lines=16> */
[----:B------:R-:W3:Y:S05]  /*7210*/  LDSM.16.MT88.4 R16, [R0+0x7000] ;  /* 0x007000000010783b */ /* 0x000eea0000004200 */
[----:B------:R-:W4:Y:S05]  /*7220*/  LDSM.16.MT88.4 R20, [R0+0x8000] ;  /* 0x008000000014783b */ /* 0x000f2a0000004200 */
[----:B------:R-:W-:Y:S05]  /*7230*/  LDSM.16.MT88.4 R24, [R2+0x19800] ;  /* 0x019800000218783b */ /* 0x000fea0000004200 */
[----:B------:R-:W4:Y:S05]  /*7240*/  LDSM.16.MT88.4 R28, [R0+0x6400] ;  /* 0x00640000001c783b */ /* 0x000f2a0000004200 */
[----:B------:R-:W4:Y:S05]  /*7250*/  LDSM.16.MT88.4 R32, [R2+0x1b800] ;  /* 0x01b800000220783b */ /* 0x000f2a0000004200 */
[----:B------:R-:W4:Y:S01]  /*7260*/  LDSM.16.MT88.4 R132, [R0+0x7400] ;  /* 0x007400000084783b */ /* 0x000f220000004200 */
[-C--:B-1----:R-:W-:Y:S04]  /*7270*/  HMMA.16816.F32.BF16 R36, R4, R8.reuse, R36 ;  /* 0x000000080424723c */ /* 0x082fe80000041824 */
[----:B------:R-:W1:Y:S02]  /*7280*/  LDSM.16.MT88.4 R136, [R0+0x8400] ;  /* 0x008400000088783b */ /* 0x000e640000004200 */
        /* <DEDUP_REMOVED lines=93> */
.L_x_1044:
[----:B------:R-:W-:Y:S01]  /*7860*/  LDSM.16.M88.4 R24, [R176] ;  /* 0x00000000b018783b */ /* 0x000fe20000000200 */
[----:B--2---:R-:W-:Y:S01]  /*7870*/  @P0 VIADD R4, R238, 0xffffffc0 ;  /* 0xffffffc0ee040836 */ /* 0x004fe20000000000 */
[C---:B------:R-:W-:Y:S01]  /*7880*/  LEA R230, P1, R243.reuse, R164, 0x2 ;  /* 0x000000a4f3e67211 */ /* 0x040fe200078210ff */
[----:B------:R-:W-:Y:S01]  /*7890*/  @UP1 UIADD3 UR17, UP0, UR14, -0x100, URZ ;  /* 0xffffff000e111890 */ /* 0x000fe2000ff1e03f */
[----:B------:R-:W1:Y:S01]  /*78a0*/  LDSM.16.MT88.4 R8, [R0+0x9000] ;  /* 0x009000000008783b */ /* 0x000e620000004200 */
[----:B------:R-:W-:Y:S01]  /*78b0*/  @P0 IMAD.WIDE R162, R4, R252, UR14 ;  /* 0x0000000e04a20e25 */ /* 0x000fe2000f8e02fc */
[----:B------:R-:W-:Y:S01]  /*78c0*/  LEA.HI.X.SX32 R229, R243, R165, 0x2, P1 ;  /* 0x000000a5f3e57211 */ /* 0x000fe200008f16ff */
[----:B------:R-:W-:Y:S01]  /*78d0*/  @UP1 UIADD3.X UR10, UR15, -0x1, URZ, UP0, !UPT ;  /* 0xffffffff0f0a1890 */ /* 0x000fe200087fe43f */
[----:B------:R-:W2:Y:S02]  /*78e0*/  LDSM.16.MT88.4 R16, [R0+0xb000] ;  /* 0x00b000000010783b */ /* 0x000ea40000004200 */
[----:B------:R-:W-:Y:S02]  /*78f0*/  @UP1 UMOV UR14, UR17 ;  /* 0x00000011000e1c82 */ /* 0x000fe40008000000 */
[----:B------:R-:W3:Y:S02]  /*7900*/  LDSM.16.MT88.4 R28, [R0+0xd000] ;  /* 0x00d00000001c783b */ /* 0x000ee40000004200 */
[----:B------:R-:W-:Y:S01]  /*7910*/  @UP1 UMOV UR15, UR10 ;  /* 0x0000000a000f1c82 */ /* 0x000fe20008000000 */
[----:B------:R-:W-:Y:S01]  /*7920*/  ULOP3.LUT UR10, UR6, 0x1, URZ, 0xc0, !UPT ;  /* 0x00000001060a7892 */ /* 0x000fe2000f8ec03f */
[----:B------:R-:W-:Y:S03]  /*7930*/  LDSM.16.M88.4 R32, [R177] ;  /* 0x00000000b120783b */ /* 0x000fe60000000200 */
        /* <DEDUP_REMOVED lines=93> */
[----:B------:R-:W-:Y:S01]  /*7f10*/  IMAD.U32 R33, RZ, RZ, UR36 ;  /* 0x00000024ff217e24 */ /* 0x000fe2000f8e00ff */
[-C--:B------:R-:W-:Y:S01]  /*7f20*/  LEA.HI.X.SX32 R133, R0, R29.reuse, 0x2, P0 ;  /* 0x0000001d00857211 */ /* 0x080fe200000f16ff */
[----:B------:R-:W-:Y:S01]  /*7f30*/  IMAD.U32 R34, RZ, RZ, UR36 ;  /* 0x00000024ff227e24 */ /* 0x000fe2000f8e00ff */
[-C--:B------:R-:W-:Y:S03]  /*7f40*/  LEA R32, P1, R32, R28.reuse, 0x2 ;  /* 0x0000001c20207211 */ /* 0x080fe600078210ff */
[----:B------:R3:W-:Y:S01]  /*7f50*/  REDG.E.ADD.F32.FTZ.RN.STRONG.GPU desc[UR8][R132.64], R6 ;  /* 0x00000006840079a6 */ /* 0x0007e2000c10f388 */
[-C--:B------:R-:W-:Y:S01]  /*7f60*/  LEA R34, P2, R34, R28.reuse, 0x2 ;  /* 0x0000001c22227211 */ /* 0x080fe200078410ff */
[----:B------:R-:W-:Y:S02]  /*7f70*/  IMAD.U32 R0, RZ, RZ, UR34 ;  /* 0x00000022ff007e24 */ /* 0x000fe4000f8e00ff */
[----:B------:R-:W-:Y:S01]  /*7f80*/  LDSM.16.MT88.4 R132, [R2+0x17800] ;  /* 0x017800000284783b */ /* 0x000fe20000004200 */
[-C--:B------:R-:W-:Y:S01]  /*7f90*/  LEA.HI.X.SX32 R35, R33, R29.reuse, 0x2, P2 ;  /* 0x0000001d21237211 */ /* 0x080fe200010f16ff */
[----:B-1----:R-:W-:Y:S04]  /*7fa0*/  IMAD.U32 R4, RZ, RZ, UR34 ;  /* 0x00000022ff047e24 */ /* 0x002fe8000f8e00ff */
[----:B------:R1:W-:Y:S01]  /*7fb0*/  REDG.E.ADD.F32.FTZ.RN.STRONG.GPU desc[UR8][R34.64], R7 ;  /* 0x00000007220079a6 */ /* 0x0003e2000c10f388 */
[----:B--2---:R-:W-:Y:S01]  /*7fc0*/  IMAD.U32 R5, RZ, RZ, UR35 ;  /* 0x00000023ff057e24 */ /* 0x004fe2000f8e00ff */
[-C--:B------:R-:W-:Y:S04]  /*7fd0*/  LEA R4, P0, R4, R28.reuse, 0x2 ;  /* 0x0000001c04047211 */ /* 0x080fe800078010ff */
[-C--:B------:R-:W-:Y:S02]  /*7fe0*/  LEA.HI.X.SX32 R33, R5, R29.reuse, 0x2, P1 ;  /* 0x0000001d05217211 */ /* 0x080fe400008f16ff */
[-C--:B------:R-:W-:Y:S01]  /*7ff0*/  LEA.HI.X.SX32 R5, R0, R29.reuse, 0x2, P0 ;  /* 0x0000001d00057211 */ /* 0x080fe200000f16ff */
[----:B------:R-:W-:Y:S02]  /*8000*/  IMAD.U32 R0, RZ, RZ, UR33 ;  /* 0x00000021ff007e24 */ /* 0x000fe4000f8e00ff */
[----:B------:R2:W-:Y:S04]  /*8010*/  REDG.E.ADD.F32.FTZ.RN.STRONG.GPU desc[UR8][R32.64], R8 ;  /* 0x00000008200079a6 */ /* 0x0005e8000c10f388 */
[----:B------:R4:W-:Y:S01]  /*8020*/  REDG.E.ADD.F32.FTZ.RN.STRONG.GPU desc[UR8][R4.64], R9 ;  /* 0x00000009040079a6 */ /* 0x0009e2000c10f388 */
[----:B---3--:R-:W-:Y:S02]  /*8030*/  IMAD.U32 R6, RZ, RZ, UR29 ;  /* 0x0000001dff067e24 */ /* 0x008fe4000f8e00ff */
[----:B-1----:R-:W-:Y:S01]  /*8040*/  IMAD.U32 R7, RZ, RZ, UR28 ;  /* 0x0000001cff077e24 */ /* 0x002fe2000f8e00ff */
[----:B--2---:R-:W-:Y:S01]  /*8050*/  MOV R8, UR32 ;  /* 0x0000002000087c02 */ /* 0x004fe20008000f00 */
        /* <DEDUP_REMOVED lines=25> */
[----:B------:R-:W-:Y:S01]  /*81f0*/  IMAD.U32 R0, RZ, RZ, UR31 ;  /* 0x0000001fff007e24 */ /* 0x000fe2000f8e00ff */
[----:B----4-:R-:W-:Y:S01]  /*8200*/  MOV R13, UR24 ;  /* 0x00000018000d7c02 */ /* 0x010fe20008000f00 */
[----:B------:R-:W-:Y:S01]  /*8210*/  LDSM.16.MT88.4 R32, [R2+0x15800] ;  /* 0x015800000220783b */ /* 0x000fe20000004200 */
[-C--:B------:R-:W-:Y:S03]  /*8220*/  LEA R12, P4, R12, R28.reuse, 0x2 ;  /* 0x0000001c0c0c7211 */ /* 0x080fe600078810ff */
[----:B------:R3:W-:Y:S01]  /*8230*/  REDG.E.ADD.F32.FTZ.RN.STRONG.GPU desc[UR8][R10.64], R16 ;  /* 0x000000100a0079a6 */ /* 0x0007e2000c10f388 */
[----:B-1----:R-:W-:Y:S02]  /*8240*/  IMAD.U32 R6, RZ, RZ, UR25 ;  /* 0x00000019ff067e24 */ /* 0x002fe4000f8e00ff */
[----:B------:R-:W-:Y:S02]  /*8250*/  IMAD.U32 R7, RZ, RZ, UR26 ;  /* 0x0000001aff077e24 */ /* 0x000fe4000f8e00ff */
[----:B--2---:R-:W-:Y:S01]  /*8260*/  IMAD.U32 R5, RZ, RZ, UR25 ;  /* 0x00000019ff057e24 */ /* 0x004fe2000f8e00ff */
[-C--:B------:R-:W-:Y:S01]  /*8270*/  LEA R6, P1, R6, R28.reuse, 0x2 ;  /* 0x0000001c06067211 */ /* 0x080fe200078210ff */
[----:B------:R-:W-:Y:S01]  /*8280*/  IMAD.U32 R14, RZ, RZ, UR24 ;  /* 0x00000018ff0e7e24 */ /* 0x000fe2000f8e00ff */
[-C--:B------:R-:W-:Y:S02]  /*8290*/  LEA.HI.X.SX32 R9, R7, R29.reuse, 0x2, P2 ;  /* 0x0000001d07097211 */ /* 0x080fe400010f16ff */
[----:B------:R-:W-:Y:S02]  /*82a0*/  MOV R4, UR31 ;  /* 0x0000001f00047c02 */ /* 0x000fe40008000f00 */
[-C--:B------:R-:W-:Y:S01]  /*82b0*/  LEA.HI.X.SX32 R7, R5, R29.reuse, 0x2, P1 ;  /* 0x0000001d05077211 */ /* 0x080fe200008f16ff */
[----:B------:R1:W-:Y:S01]  /*82c0*/  REDG.E.ADD.F32.FTZ.RN.STRONG.GPU desc[UR8][R8.64], R17 ;  /* 0x00000011080079a6 */ /* 0x0003e2000c10f388 */
[-C--:B------:R-:W-:Y:S01]  /*82d0*/  LEA R4, P0, R4, R28.reuse, 0x2 ;  /* 0x0000001c04047211 */ /* 0x080fe200078010ff */
[----:B---3--:R-:W-:Y:S01]  /*82e0*/  IMAD.U32 R10, RZ, RZ, UR22 ;  /* 0x00000016ff0a7e24 */ /* 0x008fe2000f8e00ff */
[-C--:B------:R-:W-:Y:S01]  /*82f0*/  LEA R14, P5, R14, R28.reuse, 0x2 ;  /* 0x0000001c0e0e7211 */ /* 0x080fe200078a10ff */
[----:B------:R2:W-:Y:S01]  /*8300*/  REDG.E.ADD.F32.FTZ.RN.STRONG.GPU desc[UR8][R6.64], R18 ;  /* 0x00000012060079a6 */ /* 0x0005e2000c10f388 */
[-C--:B------:R-:W-:Y:S01]  /*8310*/  LEA.HI.X.SX32 R5, R0, R29.reuse, 0x2, P0 ;  /* 0x0000001d00057211 */ /* 0x080fe200000f16ff */
[----:B------:R-:W-:Y:S01]  /*8320*/  IMAD.U32 R11, RZ, RZ, UR23 ;  /* 0x00000017ff0b7e24 */ /* 0x000fe2000f8e00ff */
[-C--:B------:R-:W-:Y:S01]  /*8330*/  LEA.HI.X.SX32 R15, R13, R29.reuse, 0x2, P5 ;  /* 0x0000001d0d0f7211 */ /* 0x080fe200028f16ff */
[----:B------:R-:W-:Y:S01]  /*8340*/  IMAD.U32 R0, RZ, RZ, UR30 ;  /* 0x0000001eff007e24 */ /* 0x000fe2000f8e00ff */
[-C--:B------:R-:W-:Y:S01]  /*8350*/  LEA R10, P3, R10, R28.reuse, 0x2 ;  /* 0x0000001c0a0a7211 */ /* 0x080fe200078610ff */
[----:B------:R3:W-:Y:S01]  /*8360*/  REDG.E.ADD.F32.FTZ.RN.STRONG.GPU desc[UR8][R4.64], R19 ;  /* 0x00000013040079a6 */ /* 0x0007e2000c10f388 */
[-C--:B------:R-:W-:Y:S03]  /*8370*/  LEA.HI.X.SX32 R13, R11, R29.reuse, 0x2, P4 ;  /* 0x0000001d0b0d7211 */ /* 0x080fe600020f16ff */
[----:B------:R-:W-:Y:S04]  /*8380*/  REDG.E.ADD.F32.FTZ.RN.STRONG.GPU desc[UR8][R28.64+0x100], R20 ;  /* 0x000100141c0079a6 */ /* 0x000fe8000c10f388 */
[----:B------:R-:W-:Y:S04]  /*8390*/  REDG.E.ADD.F32.FTZ.RN.STRONG.GPU desc[UR8][R30.64+0x100], R21 ;  /* 0x000100151e0079a6 */ /* 0x000fe8000c10f388 */
[----:B------:R-:W-:Y:S04]  /*83a0*/  REDG.E.ADD.F32.FTZ.RN.STRONG.GPU desc[UR8][R14.64], R22 ;  /* 0x000000160e0079a6 */ /* 0x000fe8000c10f388 */
[----:B------:R-:W-:Y:S01]  /*83b0*/  REDG.E.ADD.F32.FTZ.RN.STRONG.GPU desc[UR8][R12.64], R23 ;  /* 0x000000170c0079a6 */ /* 0x000fe2000c10f388 */
[----:B-1----:R-:W-:Y:S02]  /*83c0*/  IMAD.U32 R8, RZ, RZ, UR21 ;  /* 0x00000015ff087e24 */ /* 0x002fe4000f8e00ff */
[----:B------:R-:W-:Y:S01]  /*83d0*/  IMAD.U32 R9, RZ, RZ, UR22 ;  /* 0x00000016ff097e24 */ /* 0x000fe2000f8e00ff */
[----:B------:R-:W-:Y:S01]  /*83e0*/  LDSM.16.MT88.4 R12, [R2+0x17000] ;  /* 0x01700000020c783b */ /* 0x000fe20000004200 */
[----:B--2---:R-:W-:Y:S01]  /*83f0*/  IMAD.U32 R6, RZ, RZ, UR20 ;  /* 0x00000014ff067e24 */ /* 0x004fe2000f8e00ff */
[-C--:B------:R-:W-:Y:S01]  /*8400*/  LEA R8, P2, R8, R28.reuse, 0x2 ;  /* 0x0000001c08087211 */ /* 0x080fe200078410ff */
[----:B------:R-:W-:Y:S01]  /*8410*/  IMAD.U32 R7, RZ, RZ, UR21 ;  /* 0x00000015ff077e24 */ /* 0x000fe2000f8e00ff */
[-C--:B------:R-:W-:Y:S01]  /*8420*/  LEA.HI.X.SX32 R11, R9, R29.reuse, 0x2, P3 ;  /* 0x0000001d090b7211 */ /* 0x080fe200018f16ff */
[----:B------:R-:W-:Y:S01]  /*8430*/  LDSM.16.MT88.4 R16, [R3+0x1000] ;  /* 0x001000000310783b */ /* 0x000fe20000004200 */
[-C--:B------:R-:W-:Y:S01]  /*8440*/  LEA R6, P1, R6, R28.reuse, 0x2 ;  /* 0x0000001c06067211 */ /* 0x080fe200078210ff */
[----:B---3--:R-:W-:Y:S01]  /*8450*/  IMAD.U32 R4, RZ, RZ, UR30 ;  /* 0x0000001eff047e24 */ /* 0x008fe2000f8e00ff */
[-C--:B------:R-:W-:Y:S01]  /*8460*/  LEA.HI.X.SX32 R9, R7, R29.reuse, 0x2, P2 ;  /* 0x0000001d07097211 */ /* 0x080fe200010f16ff */
[----:B------:R-:W-:Y:S01]  /*8470*/  IMAD.U32 R5, RZ, RZ, UR20 ;  /* 0x00000014ff057e24 */ /* 0x000fe2000f8e00ff */
[----:B------:R-:W-:Y:S02]  /*8480*/  REDG.E.ADD.F32.FTZ.RN.STRONG.GPU desc[UR8][R10.64], R24 ;  /* 0x000000180a0079a6 */ /* 0x000fe4000c10f388 */
        /* <DEDUP_REMOVED lines=182> */
[----:B------:R-:W-:Y:S01]  /*8ff0*/  F2FP.BF16.F32.PACK_AB R124, R125, R124 ;  /* 0x0000007c7d7c723e */ /* 0x000fe200000010ff */
[----:B------:R-:W-:Y:S01]  /*9000*/  FMUL.FTZ R64, R64, UR6 ;  /* 0x0000000640407c20 */ /* 0x000fe20008410000 */
        /* <DEDUP_REMOVED lines=55> */
[----:B------:R-:W-:Y:S01]  /*9380*/  @UP0 UIADD3 UR5, UR52, UR53, URZ ;  /* 0x0000003534050290 */ /* 0x000fe2000fffe03f */
        /* <DEDUP_REMOVED lines=22> */
[----:B------:R-:W-:Y:S01]  /*94f0*/  PLOP3.LUT P0, PT, PT, PT, UP0, 0x80, 0x0 ;  /* 0x000000000000781c */ /* 0x000fe20003f0f008 */
        /* <DEDUP_REMOVED lines=35> */
.L_x_1046:
        /* <DEDUP_REMOVED lines=19> */
.L_x_1047:
[----:B------:R-:W-:Y:S01]  /*9860*/  BAR.SYNC.DEFER_BLOCKING 0x0 ;  /* 0x0000000000007b1d */ /* 0x000fe20000010000 */
[----:B------:R-:W-:Y:S01]  /*9870*/  USHF.R.S32.HI UR6, URZ, 0x1f, UR5 ;  /* 0x0000001f3f067899 */ /* 0x000fe20008011405 */
[----:B-12---:R-:W-:Y:S01]  /*9880*/  SHF.R.S32.HI R3, RZ, 0x1f, R9 ;  /* 0x0000001fff037819 */ /* 0x006fe20000011409 */
        /* <DEDUP_REMOVED lines=50> */
.L_x_1049:
[----:B------:R-:W-:Y:S05]  /*9bb0*/  BSYNC B0 ;  /* 0x0000000000007941 */ /* 0x000fea0003800000 */
.L_x_1048:
        /* <DEDUP_REMOVED lines=20> */
.L_x_1051:
[----:B------:R-:W-:Y:S05]  /*9d00*/  BSYNC B0 ;  /* 0x0000000000007941 */ /* 0x000fea0003800000 */
.L_x_1050:
        /* <DEDUP_REMOVED lines=32> */
[----:B--2---:R2:W-:Y:S04]  /*9f10*/  @!P2 STG.E.128 desc[UR8][R4.64], R16 ;  /* 0x000000100400a986 */ /* 0x0045e8000c101d08 */
[----:B------:R2:W-:Y:S04]  /*9f20*/  @!P1 STG.E.128 desc[UR8][R4.64+0x40], R12 ;  /* 0x0000400c04009986 */ /* 0x0005e8000c101d08 */
[----:B-1----:R2:W-:Y:S02]  /*9f30*/  @!P0 STG.E.128 desc[UR8][R4.64+0x80], R160 ;  /* 0x000080a004008986 */ /* 0x0025e4000c101d08 */
.L_x_1053:
[----:B------:R-:W-:Y:S05]  /*9f40*/  BSYNC B0 ;  /* 0x0000000000007941 */ /* 0x000fea0003800000 */
.L_x_1052:
        /* <DEDUP_REMOVED lines=20> */
.L_x_1029:
        /* <DEDUP_REMOVED lines=24> */
.L_x_1055:
[----:B------:R-:W-:Y:S01]  /*a210*/  @UP0 UIADD3 UR5, UR52, UR53, URZ ;  /* 0x0000003534050290 */ /* 0x000fe2000fffe03f */
[----:B-1----:R-:W-:Y:S01]  /*a220*/  SHF.R.S32.HI R0, RZ, 0x1f, R3 ;  /* 0x0000001fff007819 */ /* 0x002fe20000011403 */
        /* <DEDUP_REMOVED lines=18> */
[----:B------:R-:W-:-:S03]  /*a350*/  UIADD3 UR16, UR15, UR5, URZ ;  /* 0x000000050f107290 */ /* 0x000fc6000fffe03f */
[----:B------:R-:W-:-:S09]  /*a360*/  UMOV UR5, UR14 ;  /* 0x0000000e00057c82 */ /* 0x000fd20008000000 */
.L_x_1056:
        /* <DEDUP_REMOVED lines=9> */
[----:B------:R-:W-:Y:S02]  /*a400*/  ULDC.64 UR14, c[0x0][0x468] ;  /* 0x00011a00000e7ab9 */ /* 0x000fe40000000a00 */
[----:B------:R-:W-:Y:S01]  /*a410*/  IMAD.U32 R3, RZ, RZ, UR6 ;  /* 0x00000006ff037e24 */ /* 0x000fe2000f8e00ff */
[----:B------:R-:W-:Y:S01]  /*a420*/  IADD3 R6, P0, R4, UR20, RZ ;  /* 0x0000001404067c10 */ /* 0x000fe2000ff1e0ff */
[----:B------:R-:W-:Y:S01]  /*a430*/  UIMAD UR6, UR17, UR14, URZ ;  /* 0x0000000e110672a4 */ /* 0x000fe2000f8e023f */
[C---:B------:R-:W-:Y:S01]  /*a440*/  ISETP.GE.AND P4, PT, R0.reuse, UR7, PT ;  /* 0x0000000700007c0c */ /* 0x040fe2000bf86270 */
[----:B------:R-:W-:Y:S01]  /*a450*/  VIADD R4, R0, 0x40 ;  /* 0x0000004000047836 */ /* 0x000fe20000000000 */
[----:B------:R-:W-:Y:S01]  /*a460*/  IADD3.X R7, R5, UR21, R3, P0, !PT ;  /* 0x0000001505077c10 */ /* 0x000fe200087fe403 */
[----:B------:R-:W-:Y:S01]  /*a470*/  UIMAD UR15, UR56, UR15, UR6 ;  /* 0x0000000f380f72a4 */ /* 0x000fe2000f8e0206 */
[----:B------:R-:W-:Y:S01]  /*a480*/  MOV R3, UR14 ;  /* 0x0000000e00037c02 */ /* 0x000fe20008000f00 */
[----:B------:R-:W-:Y:S01]  /*a490*/  VIADD R12, R232, 0x40 ;  /* 0x00000040e80c7836 */ /* 0x000fe20000000000 */
[----:B------:R-:W-:Y:S01]  /*a4a0*/  ISETP.GE.AND P3, PT, R4, UR7, PT ;  /* 0x0000000704007c0c */ /* 0x000fe2000bf66270 */
[----:B------:R-:W-:Y:S01]  /*a4b0*/  VIADD R11, R232, 0x20 ;  /* 0x00000020e80b7836 */ /* 0x000fe20000000000 */
[----:B------:R-:W-:Y:S01]  /*a4c0*/  SHF.R.S32.HI R13, RZ, 0x1f, R0 ;  /* 0x0000001fff0d7819 */ /* 0x000fe20000011400 */
        /* <DEDUP_REMOVED lines=19> */
.L_x_1058:
[----:B------:R-:W-:Y:S05]  /*a600*/  BSYNC B0 ;  /* 0x0000000000007941 */ /* 0x000fea0003800000 */
.L_x_1057:
        /* <DEDUP_REMOVED lines=19> */
.L_x_1060:
[----:B------:R-:W-:Y:S05]  /*a740*/  BSYNC B0 ;  /* 0x0000000000007941 */ /* 0x000fea0003800000 */
.L_x_1059:
[----:B------:R-:W-:Y:S01]  /*a750*/  UIMAD UR6, UR19, UR12, URZ ;  /* 0x0000000c130672a4 */ /* 0x000fe2000f8e023f */
[----:B-12---:R-:W-:Y:S01]  /*a760*/  IMAD.U32 R4, RZ, RZ, UR12 ;  /* 0x0000000cff047e24 */ /* 0x006fe2000f8e00ff */
[----:B------:R-:W-:Y:S01]  /*a770*/  USHF.R.S32.HI UR10, URZ, 0x1f, UR56 ;  /* 0x0000001f3f0a7899 */ /* 0x000fe20008011438 */
[----:B------:R-:W-:Y:S01]  /*a780*/  BSSY B0, `(.L_x_1061) ;  /* 0x000001d000007945 */ /* 0x000fe20003800000 */
[----:B------:R-:W-:Y:S01]  /*a790*/  UIMAD UR6, UR18, UR13, UR6 ;  /* 0x0000000d120672a4 */ /* 0x000fe2000f8e0206 */
[----:B------:R-:W-:-:S05]  /*a7a0*/  IMAD.WIDE.U32 R4, R4, UR18, R232 ;  /* 0x0000001204047c25 */ /* 0x000fca000f8e00e8 */
[----:B------:R-:W-:Y:S01]  /*a7b0*/  IMAD.U32 R3, RZ, RZ, UR6 ;  /* 0x00000006ff037e24 */ /* 0x000fe2000f8e00ff */
[----:B------:R-:W-:Y:S01]  /*a7c0*/  IADD3 R6, P0, R4, UR5, RZ ;  /* 0x0000000504067c10 */ /* 0x000fe2000ff1e0ff */
[----:B------:R-:W-:Y:S02]  /*a7d0*/  ULDC.64 UR6, c[0x0][0x470] ;  /* 0x00011c0000067ab9 */ /* 0x000fe40000000a00 */
[----:B------:R-:W-:Y:S01]  /*a7e0*/  UIMAD UR5, UR10, UR6, URZ ;  /* 0x000000060a0572a4 */ /* 0x000fe2000f8e023f */
[----:B------:R-:W-:Y:S02]  /*a7f0*/  IADD3.X R7, R5, UR16, R3, P0, !PT ;  /* 0x0000001005077c10 */ /* 0x000fe400087fe403 */
[----:B------:R-:W-:Y:S01]  /*a800*/  MOV R3, UR6 ;  /* 0x0000000600037c02 */ /* 0x000fe20008000f00 */
[----:B------:R-:W-:-:S04]  /*a810*/  UIMAD UR7, UR56, UR7, UR5 ;  /* 0x00000007380772a4 */ /* 0x000fc8000f8e0205 */
        /* <DEDUP_REMOVED lines=19> */
.L_x_1062:
[----:B------:R-:W-:Y:S05]  /*a950*/  BSYNC B0 ;  /* 0x0000000000007941 */ /* 0x000fea0003800000 */
.L_x_1061:
        /* <DEDUP_REMOVED lines=18> */
.L_x_1054:
[----:B------:R-:W-:Y:S05]  /*aa80*/  BSYNC B1 ;  /* 0x0000000000017941 */ /* 0x000fea0003800000 */
.L_x_1024:
[----:B------:R-:W-:Y:S01]  /*aa90*/  R2UR UR6, R251 ;  /* 0x00000000fb0672ca */ /* 0x000fe200000e0000 */
[----:B------:R-:W-:Y:S02]  /*aaa0*/  ULDC UR5, c[0x0][0xc] ;  /* 0x0000030000057ab9 */ /* 0x000fe40000000800 */
[----:B------:R-:W-:-:S10]  /*aab0*/  UIADD3 UR51, UR5, UR51, URZ ;  /* 0x0000003305337290 */ /* 0x000fd4000fffe03f */
[----:B------:R-:W-:-:S06]  /*aac0*/  UISETP.GE.AND UP0, UPT, UR51, UR6, UPT ;  /* 0x000000063300728c */ /* 0x000fcc000bf06270 */
[----:B------:R-:W-:-:S13]  /*aad0*/  PLOP3.LUT P0, PT, PT, PT, UP0, 0x80, 0x0 ;  /* 0x000000000000781c */ /* 0x000fda0003f0f008 */
[----:B------:R-:W-:Y:S05]  /*aae0*/  @P0 BRA `(.L_x_1063) ;  /* 0x0000000000040947 */ /* 0x000fea0003800000 */
[----:B------:R-:W-:Y:S05]  /*aaf0*/  BRA `(.L_x_1064) ;  /* 0xffffff6000307947 */ /* 0x000fea000383ffff */
.L_x_1063:
[----:B------:R-:W-:Y:S05]  /*ab00*/  EXIT ;  /* 0x000000000000794d */ /* 0x000fea0003800000 */
.L_x_1065:
        /* <DEDUP_REMOVED lines=15> */
.L_x_1311:


//--------------------- .text._ZN5flash44flash_bwd_dq_dk_dv_loop_seqk_parallel_kernelI23Flash_bwd_kernel_traitsILi96ELi64ELi128ELi8ELi2ELi4ELi4ELb0ELb0EN7cutlass10bfloat16_tE19Flash_kernel_traitsILi96ELi64ELi128ELi8ES3_EELb0ELb0ELb0ELb1ELb0ELb0ELb1EEEvNS_16Flash_bwd_paramsE --------------------------
	.section	.text._ZN5flash44flash_bwd_dq_dk_dv_loop_seqk_parallel_kernelI23Flash_bwd_kernel_traitsILi96ELi64ELi128ELi8ELi2ELi4ELi4ELb0ELb0EN7cutlass10bfloat16_tE19Flash_kernel_traitsILi96ELi64ELi128ELi8ES3_EELb0ELb0ELb0ELb1ELb0ELb0ELb1EEEvNS_16Flash_bwd_paramsE,"ax",@progbits
	.align	128
        .global         _ZN5flash44flash_bwd_dq_dk_dv_loop_seqk_parallel_kernelI23Flash_bwd_kernel_traitsILi96ELi64ELi128ELi8ELi2ELi4ELi4ELb0ELb0EN7cutlass10bfloat16_tE19Flash_kernel_traitsILi96ELi64ELi128ELi8ES3_EELb0ELb0ELb0ELb1ELb0ELb0ELb1EEEvNS_16Flash_bwd_paramsE
        .type           _ZN5flash44flash_bwd_dq_dk_dv_loop_seqk_parallel_kernelI23Flash_bwd_kernel_traitsILi96ELi64ELi128ELi8ELi2ELi4ELi4ELb0ELb0EN7cutlass10bfloat16_tE19Flash_kernel_traitsILi96ELi64ELi128ELi8ES3_EELb0ELb0ELb0ELb1ELb0ELb0ELb1EEEvNS_16Flash_bwd_paramsE,@function
        .size           _ZN5flash44flash_bwd_dq_dk_dv_loop_seqk_parallel_kernelI23Flash_bwd_kernel_traitsILi96ELi64ELi128ELi8ELi2ELi4ELi4ELb0ELb0EN7cutlass10bfloat16_tE19Flash_kernel_traitsILi96ELi64ELi128ELi8ES3_EELb0ELb0ELb0ELb1ELb0ELb0ELb1EEEvNS_16Flash_bwd_paramsE,(.L_x_1312 - _ZN5flash44flash_bwd_dq_dk_dv_loop_seqk_parallel_kernelI23Flash_bwd_kernel_traitsILi96ELi64ELi128ELi8ELi2ELi4ELi4ELb0ELb0EN7cutlass10bfloat16_tE19Flash_kernel_traitsILi96ELi64ELi128ELi8ES3_EELb0ELb0ELb0ELb1ELb0ELb0ELb1EEEvNS_16Flash_bwd_paramsE)
        .other          _ZN5flash44flash_bwd_dq_dk_dv_loop_seqk_parallel_kernelI23Flash_bwd_kernel_traitsILi96ELi64ELi128ELi8ELi2ELi4ELi4ELb0ELb0EN7cutlass10bfloat16_tE19Flash_kernel_traitsILi96ELi64ELi128ELi8ES3_EELb0ELb0ELb0ELb1ELb0ELb0ELb1EEEvNS_16Flash_bwd_paramsE,@"STO_CUDA_ENTRY STV_DEFAULT"
_ZN5flash44flash_bwd_dq_dk_dv_loop_seqk_parallel_kernelI23Flash_bwd_kernel_traitsILi96ELi64ELi128ELi8ELi2ELi4ELi4ELb0ELb0EN7cutlass10bfloat16_tE19Flash_kernel_traitsILi96ELi64ELi128ELi8ES3_EELb0ELb0ELb0ELb1ELb0ELb0ELb1EEEvNS_16Flash_bwd_paramsE:
.text._ZN5flash44flash_bwd_dq_dk_dv_loop_seqk_parallel_kernelI23Flash_bwd_kernel_traitsILi96ELi64ELi128ELi8ELi2ELi4ELi4ELb0ELb0EN7cutlass10bfloat16_tE19Flash_kernel_traitsILi96ELi64ELi128ELi8ES3_EELb0ELb0ELb0ELb1ELb0ELb0ELb1EEEvNS_16Flash_bwd_paramsE:
        /* <DEDUP_REMOVED lines=19> */
[----:B------:R-:W-:Y:S01]  /*0130*/  UMOV UR59, 0xffffd000 ;  /* 0xffffd000003b7882 */ /* 0x000fe20000000000 */
        /* <DEDUP_REMOVED lines=9> */
[CC--:B------:R-:W-:Y:S01]  /*01d0*/  LEA.HI R9, R20.reuse, R21.reuse, RZ, 0x5 ;  /* 0x0000001514097211 */ /* 0x0c0fe200078f28ff */
[----:B-----5:R-:W-:Y:S01]  /*01e0*/  USHF.L.U32 UR5, UR45, 0x7, URZ ;  /* 0x000000072d057899 */ /* 0x020fe2000800063f */
[----:B-1----:R-:W-:Y:S02]  /*01f0*/  SHF.R.S32.HI R0, RZ, 0x3, R16 ;  /* 0x00000003ff007819 */ /* 0x002fe40000011410 */
[----:B------:R-:W-:Y:S02]  /*0200*/  LOP3.LUT R3, R13, 0xfffffffc, RZ, 0xc0, !PT ;  /* 0xfffffffc0d037812 */ /* 0x000fe400078ec0ff */
[----:B------:R-:W-:Y:S01]  /*0210*/  LEA.HI R5, R20, R21, RZ, 0x4 ;  /* 0x0000001514057211 */ /* 0x000fe200078f20ff */
[----:B------:R-:W-:Y:S01]  /*0220*/  IMAD.SHL.U32 R0, R0, 0x40, RZ ;  /* 0x0000004000007824 */ /* 0x000fe200078e00ff */
[----:B------:R-:W-:Y:S01]  /*0230*/  LOP3.LUT R2, R9, 0xffffffe0, RZ, 0xc0, !PT ;  /* 0xffffffe009027812 */ /* 0x000fe200078ec0ff */
[----:B------:R-:W-:Y:S01]  /*0240*/  IMAD.IADD R18, R21, 0x1, -R3 ;  /* 0x0000000115127824 */ /* 0x000fe200078e0a03 */
[----:B------:R-:W-:-:S02]  /*0250*/  SHF.R.S32.HI R7, RZ, 0x4, R5 ;  /* 0x00000004ff077819 */ /* 0x000fc40000011405 */
[----:B------:R-:W-:Y:S01]  /*0260*/  LOP3.LUT R0, R0, 0xc0, RZ, 0xc0, !PT ;  /* 0x000000c000007812 */ /* 0x000fe200078ec0ff */
[----:B------:R-:W-:Y:S01]  /*0270*/  IMAD.IADD R2, R21, 0x1, -R2 ;  /* 0x0000000115027824 */ /* 0x000fe200078e0a02 */
[----:B------:R-:W-:Y:S01]  /*0280*/  LEA.HI R3, R5, R7, RZ, 0x1 ;  /* 0x0000000705037211 */ /* 0x000fe200078f08ff */
[----:B------:R-:W-:Y:S01]  /*0290*/  IMAD.SHL.U32 R232, R18, 0x8, RZ ;  /* 0x0000000812e87824 */ /* 0x000fe200078e00ff */
[----:B------:R-:W-:Y:S02]  /*02a0*/  SHF.R.U32.HI R4, RZ, 0x3, R0 ;  /* 0x00000003ff047819 */ /* 0x000fe40000011600 */
[----:B------:R-:W-:Y:S02]  /*02b0*/  SHF.R.S32.HI R6, RZ, 0x1f, R2 ;  /* 0x0000001fff067819 */ /* 0x000fe40000011402 */
[----:B------:R-:W-:Y:S02]  /*02c0*/  LOP3.LUT R0, R0, 0x18, R232, 0xf8, !PT ;  /* 0x0000001800007812 */ /* 0x000fe400078ef8e8 */
[----:B------:R-:W-:-:S02]  /*02d0*/  LOP3.LUT R3, R3, 0xfffffffe, RZ, 0xc0, !PT ;  /* 0xfffffffe03037812 */ /* 0x000fc400078ec0ff */
[----:B------:R-:W-:Y:S02]  /*02e0*/  LEA.HI R23, R6, R2, RZ, 0x2 ;  /* 0x0000000206177211 */ /* 0x000fe400078f10ff */
[----:B------:R-:W-:Y:S01]  /*02f0*/  SHF.R.S32.HI R243, RZ, 0x2, R13 ;  /* 0x00000002fff37819 */ /* 0x000fe2000001140d */
[----:B------:R-:W-:Y:S01]  /*0300*/  IMAD.IADD R17, R7, 0x1, -R3 ;  /* 0x0000000107117824 */ /* 0x000fe200078e0a03 */
[----:B------:R-:W-:Y:S02]  /*0310*/  LOP3.LUT R250, R0, R4, RZ, 0x3c, !PT ;  /* 0x0000000400fa7212 */ /* 0x000fe400078e3cff */
[--C-:B------:R-:W-:Y:S02]  /*0320*/  SHF.R.S32.HI R2, RZ, 0x5, R9.reuse ;  /* 0x00000005ff027819 */ /* 0x100fe40000011409 */
[----:B------:R-:W-:Y:S02]  /*0330*/  SHF.R.S32.HI R0, RZ, 0x1f, R9 ;  /* 0x0000001fff007819 */ /* 0x000fe40000011409 */
[----:B------:R-:W-:-:S02]  /*0340*/  LOP3.LUT R4, R5, 0xfffffff0, RZ, 0xc0, !PT ;  /* 0xfffffff005047812 */ /* 0x000fc400078ec0ff */
[----:B------:R-:W-:Y:S02]  /*0350*/  LEA.HI R7, R13, R243, RZ, 0x1 ;  /* 0x000000f30d077211 */ /* 0x000fe400078f08ff */
[-C--:B------:R-:W-:Y:S02]  /*0360*/  LEA.HI R5, R9, R2.reuse, RZ, 0x1 ;  /* 0x0000000209057211 */ /* 0x080fe400078f08ff */
[----:B------:R-:W-:Y:S02]  /*0370*/  LOP3.LUT R8, R16, 0xfffffff8, RZ, 0xc0, !PT ;  /* 0xfffffff810087812 */ /* 0x000fe400078ec0ff */
[----:B------:R-:W-:Y:S01]  /*0380*/  LEA.HI R3, R0, R2, RZ, 0x2 ;  /* 0x0000000200037211 */ /* 0x000fe200078f10ff */
[----:B------:R-:W-:Y:S01]  /*0390*/  IMAD.IADD R0, R21, 0x1, -R4 ;  /* 0x0000000115007824 */ /* 0x000fe200078e0a04 */
[----:B------:R-:W-:Y:S02]  /*03a0*/  LOP3.LUT R7, R7, 0x7fffffe, RZ, 0xc0, !PT ;  /* 0x07fffffe07077812 */ /* 0x000fe400078ec0ff */
[----:B------:R-:W-:-:S02]  /*03b0*/  LOP3.LUT R6, R5, 0xfffffffe, RZ, 0xc0, !PT ;  /* 0xfffffffe05067812 */ /* 0x000fc400078ec0ff */
[----:B------:R-:W-:Y:S01]  /*03c0*/  LOP3.LUT R4, R3, 0xfffffffc, RZ, 0xc0, !PT ;  /* 0xfffffffc03047812 */ /* 0x000fe200078ec0ff */
[----:B------:R-:W-:Y:S01]  /*03d0*/  IMAD.IADD R3, R21, 0x1, -R8 ;  /* 0x0000000115037824 */ /* 0x000fe200078e0a08 */
[----:B------:R-:W-:Y:S01]  /*03e0*/  LEA.HI R12, R20, R21, RZ, 0x6 ;  /* 0x00000015140c7211 */ /* 0x000fe200078f30ff */
[----:B------:R-:W-:Y:S02]  /*03f0*/  IMAD.IADD R5, R243, 0x1, -R7 ;  /* 0x00000001f3057824 */ /* 0x000fe400078e0a07 */
[C---:B------:R-:W-:Y:S01]  /*0400*/  IMAD.IADD R182, R2.reuse, 0x1, -R6 ;  /* 0x0000000102b67824 */ /* 0x040fe200078e0a06 */
[----:B------:R-:W-:Y:S01]  /*0410*/  SHF.R.S32.HI R6, RZ, 0x1f, R0 ;  /* 0x0000001fff067819 */ /* 0x000fe20000011400 */
[C---:B------:R-:W-:Y:S01]  /*0420*/  IMAD.IADD R11, R2.reuse, 0x1, -R4 ;  /* 0x00000001020b7824 */ /* 0x040fe200078e0a04 */
[----:B------:R-:W-:Y:S01]  /*0430*/  LEA.HI R4, R3, R3, RZ, 0x1 ;  /* 0x0000000303047211 */ /* 0x000fe200078f08ff */
[----:B------:R-:W-:Y:S01]  /*0440*/  IMAD R10, R2, 0x8, R5 ;  /* 0x00000008020a7824 */ /* 0x000fe200078e0205 */
[----:B------:R-:W-:-:S02]  /*0450*/  SHF.R.S32.HI R5, RZ, 0x1f, R13 ;  /* 0x0000001fff057819 */ /* 0x000fc4000001140d */
[-C--:B------:R-:W-:Y:S01]  /*0460*/  LEA.HI R13, R6, R0.reuse, RZ, 0x3 ;  /* 0x00000000060d7211 */ /* 0x080fe200078f18ff */
[----:B------:R-:W-:Y:S01]  /*0470*/  IMAD.U32 R250, R10, 0x20, R250 ;  /* 0x000000200afa7824 */ /* 0x000fe200078e00fa */
[----:B------:R-:W-:Y:S02]  /*0480*/  SHF.R.S32.HI R12, RZ, 0x6, R12 ;  /* 0x00000006ff0c7819 */ /* 0x000fe4000001140c */
[----:B------:R-:W-:Y:S02]  /*0490*/  LOP3.LUT R6, R4, 0x3fffffe, RZ, 0xc0, !PT ;  /* 0x03fffffe04067812 */ /* 0x000fe400078ec0ff */
[----:B------:R-:W-:Y:S02]  /*04a0*/  LEA.HI R2, R0, R0, RZ, 0x1 ;  /* 0x0000000000027211 */ /* 0x000fe400078f08ff */
[----:B------:R-:W-:Y:S01]  /*04b0*/  LEA.HI R8, R5, R243, RZ, 0x3 ;  /* 0x000000f305087211 */ /* 0x000fe200078f18ff */
[----:B------:R-:W-:Y:S01]  /*04c0*/  IMAD.IADD R6, R3, 0x1, -R6 ;  /* 0x0000000103067824 */ /* 0x000fe200078e0a06 */
[----:B------:R-:W-:Y:S01]  /*04d0*/  LOP3.LUT R7, R13, 0xfffffff8, RZ, 0xc0, !PT ;  /* 0xfffffff80d077812 */ /* 0x000fe200078ec0ff */
[----:B------:R-:W-:Y:S01]  /*04e0*/  IMAD R5, R12, 0x4, R17 ;  /* 0x000000040c057824 */ /* 0x000fe200078e0211 */
[----:B------:R-:W-:-:S03]  /*04f0*/  LOP3.LUT R9, R2, 0x7fffffe, RZ, 0xc0, !PT ;  /* 0x07fffffe02097812 */ /* 0x000fc600078ec0ff */
[----:B------:R-:W-:Y:S01]  /*0500*/  IMAD R22, R5, 0x8, R6 ;  /* 0x0000000805167824 */ /* 0x000fe200078e0206 */
[----:B------:R-:W-:Y:S01]  /*0510*/  LOP3.LUT R5, R8, 0xfffffff8, RZ, 0xc0, !PT ;  /* 0xfffffff808057812 */ /* 0x000fe200078ec0ff */
[C---:B------:R-:W-:Y:S01]  /*0520*/  IMAD.IADD R15, R0.reuse, 0x1, -R7 ;  /* 0x00000001000f7824 */ /* 0x040fe200078e0a07 */
[--C-:B------:R-:W-:Y:S01]  /*0530*/  SHF.R.S32.HI R7, RZ, 0x1, R2.reuse ;  /* 0x00000001ff077819 */ /* 0x100fe20000011402 */
[----:B------:R-:W-:Y:S01]  /*0540*/  IMAD.SHL.U32 R6, R3, 0x40, RZ ;  /* 0x0000004003067824 */ /* 0x000fe200078e00ff */
[----:B------:R-:W-:Y:S01]  /*0550*/  SHF.R.S32.HI R3, RZ, 0x1f, R2 ;  /* 0x0000001fff037819 */ /* 0x000fe20000011402 */
[----:B------:R-:W-:Y:S01]  /*0560*/  IMAD.IADD R19, R0, 0x1, -R9 ;  /* 0x0000000100137824 */ /* 0x000fe200078e0a09 */
[----:B------:R-:W-:Y:S01]  /*0570*/  SHF.R.S32.HI R0, RZ, 0x1, R4 ;  /* 0x00000001ff007819 */ /* 0x000fe20000011404 */
[----:B------:R-:W-:Y:S01]  /*0580*/  IMAD.IADD R2, R243, 0x1, -R5 ;  /* 0x00000001f3027824 */ /* 0x000fe200078e0a05 */
[----:B------:R-:W-:Y:S01]  /*0590*/  LEA.HI R4, R3, R7, RZ, 0x2 ;  /* 0x0000000703047211 */ /* 0x000fe200078f10ff */
[----:B------:R-:W-:Y:S01]  /*05a0*/  IMAD.SHL.U32 R3, R11, 0x10, RZ ;  /* 0x000000100b037824 */ /* 0x000fe200078e00ff */
[C---:B------:R-:W-:Y:S01]  /*05b0*/  LOP3.LUT P4, RZ, R0.reuse, 0x2, RZ, 0xc0, !PT ;  /* 0x0000000200ff7812 */ /* 0x040fe2000788c0ff */
[----:B------:R-:W-:Y:S01]  /*05c0*/  IMAD.SHL.U32 R0, R0, 0x40, RZ ;  /* 0x0000004000007824 */ /* 0x000fe200078e00ff */
[----:B------:R-:W-:-:S02]  /*05d0*/  LOP3.LUT R5, R4, 0xfffffffc, RZ, 0xc0, !PT ;  /* 0xfffffffc04057812 */ /* 0x000fc400078ec0ff */
[----:B------:R-:W-:Y:S02]  /*05e0*/  LEA.HI R9, R2, R2, RZ, 0x1 ;  /* 0x0000000202097211 */ /* 0x000fe400078f08ff */
[----:B------:R-:W-:Y:S01]  /*05f0*/  LOP3.LUT R0, R0, 0xc0, RZ, 0xc0, !PT ;  /* 0x000000c000007812 */ /* 0x000fe200078ec0ff */
[----:B------:R-:W-:Y:S01]  /*0600*/  IMAD.IADD R14, R7, 0x1, -R5 ;  /* 0x00000001070e7824 */ /* 0x000fe200078e0a05 */
[----:B------:R-:W-:Y:S02]  /*0610*/  LOP3.LUT R8, R6, 0x1c0, RZ, 0xc0, !PT ;  /* 0x000001c006087812 */ /* 0x000fe400078ec0ff */
[----:B------:R-:W-:Y:S02]  /*0620*/  LOP3.LUT R5, R9, 0x3fffffe, RZ, 0xc0, !PT ;  /* 0x03fffffe09057812 */ /* 0x000fe400078ec0ff */
[----:B------:R-:W-:Y:S02]  /*0630*/  LOP3.LUT R4, R0, 0x8, R16, 0xf8, !PT ;  /* 0x0000000800047812 */ /* 0x000fe400078ef810 */
[----:B------:R-:W-:Y:S01]  /*0640*/  SHF.R.U32.HI R0, RZ, 0x3, R0 ;  /* 0x00000003ff007819 */ /* 0x000fe20000011600 */
[----:B------:R-:W-:Y:S01]  /*0650*/  IMAD.IADD R10, R2, 0x1, -R5 ;  /* 0x00000001020a7824 */ /* 0x000fe200078e0a05 */
[----:B------:R-:W-:-:S02]  /*0660*/  LOP3.LUT R3, R8, 0x30, R3, 0xf8, !PT ;  /* 0x0000003008037812 */ /* 0x000fc400078ef803 */
[C---:B------:R-:W-:Y:S02]  /*0670*/  LOP3.LUT R6, R2.reuse, 0x1, RZ, 0xc0, !PT ;  /* 0x0000000102067812 */ /* 0x040fe400078ec0ff */
[C---:B------:R-:W-:Y:S01]  /*0680*/  LOP3.LUT P2, RZ, R2.reuse, 0x2, RZ, 0xc0, !PT ;  /* 0x0000000202ff7812 */ /* 0x040fe2000784c0ff */
[----:B------:R-:W-:Y:S01]  /*0690*/  IMAD.SHL.U32 R2, R2, 0x40, RZ ;  /* 0x0000004002027824 */ /* 0x000fe200078e00ff */
[----:B------:R-:W-:Y:S01]  /*06a0*/  LOP3.LUT R172, R4, R0, RZ, 0x3c, !PT ;  /* 0x0000000004ac7212 */ /* 0x000fe200078e3cff */
[----:B------:R-:W-:Y:S01]  /*06b0*/  IMAD.SHL.U32 R4, R12, 0x20, RZ ;  /* 0x000000200c047824 */ /* 0x000fe200078e00ff */
[----:B------:R-:W-:Y:S02]  /*06c0*/  LEA.HI R0, R20, R21, RZ, 0x7 ;  /* 0x0000001514007211 */ /* 0x000fe400078f38ff */
[----:B------:R-:W-:Y:S01]  /*06d0*/  LOP3.LUT R16, R3, 0x8, R16, 0xf8, !PT ;  /* 0x0000000803107812 */ /* 0x000fe200078ef810 */
[----:B------:R-:W-:Y:S01]  /*06e0*/  IMAD.U32 R172, R22, 0x20, R172 ;  /* 0x0000002016ac7824 */ /* 0x000fe200078e00ac */
[----:B------:R-:W-:-:S02]  /*06f0*/  SHF.R.S32.HI R5, RZ, 0x2, R23 ;  /* 0x00000002ff057819 */ /* 0x000fc40000011417 */
[----:B------:R-:W-:Y:S02]  /*0700*/  SHF.R.S32.HI R3, RZ, 0x3, R13 ;  /* 0x00000003ff037819 */ /* 0x000fe4000001140d */
[----:B------:R-:W-:Y:S01]  /*0710*/  ISETP.NE.U32.AND P3, PT, R6, 0x1, PT ;  /* 0x000000010600780c */ /* 0x000fe20003f65070 */
[----:B------:R-:W-:Y:S01]  /*0720*/  IMAD R24, R182, 0x10, R5 ;  /* 0x00000010b6187824 */ /* 0x000fe200078e0205 */
[----:B------:R-:W-:Y:S01]  /*0730*/  SHF.R.S32.HI R6, RZ, 0x7, R0 ;  /* 0x00000007ff067819 */ /* 0x000fe20000011400 */
[----:B------:R-:W-:Y:S01]  /*0740*/  IMAD.SHL.U32 R0, R18, 0x2, RZ ;  /* 0x0000000212007824 */ /* 0x000fe200078e00ff */
[----:B------:R-:W-:Y:S01]  /*0750*/  LOP3.LUT R2, R2, 0x1c0, RZ, 0xc0, !PT ;  /* 0x000001c002027812 */ /* 0x000fe200078ec0ff */
[----:B------:R-:W-:Y:S01]  /*0760*/  IMAD R19, R3, 0x8, R19 ;  /* 0x0000000803137824 */ /* 0x000fe200078e0213 */
[----:B------:R-:W-:Y:S01]  /*0770*/  LOP3.LUT R251, R4, 0x6, R251, 0xf8, !PT ;  /* 0x0000000604fb7812 */ /* 0x000fe200078ef8fb */
[C---:B------:R-:W-:Y:S01]  /*0780*/  IMAD R12, R11.reuse, 0x2, R3 ;  /* 0x000000020b0c7824 */ /* 0x040fe200078e0203 */
[----:B------:R-:W-:Y:S01]  /*0790*/  SHF.R.U32.HI R7, RZ, 0x3, R8 ;  /* 0x00000003ff077819 */ /* 0x000fe20000011608 */
[----:B------:R-:W-:Y:S01]  /*07a0*/  IMAD R8, R11, 0x200, R0 ;  /* 0x000002000b087824 */ /* 0x000fe200078e0200 */
[----:B------:R-:W-:Y:S01]  /*07b0*/  LOP3.LUT R4, R2, 0x20, R4, 0xf8, !PT ;  /* 0x0000002002047812 */ /* 0x000fe200078ef804 */
[----:B------:R1:W-:Y:S01]  /*07c0*/  STL [R1], R24 ;  /* 0x0000001801007387 */ /* 0x0003e20000100800 */
[----:B------:R-:W-:Y:S01]  /*07d0*/  SHF.R.U32.HI R3, RZ, 0x3, R2 ;  /* 0x00000003ff037819 */ /* 0x000fe20000011602 */
[----:B------:R-:W-:Y:S01]  /*07e0*/  IMAD R2, R6, 0x1000, R0 ;  /* 0x0000100006027824 */ /* 0x000fe200078e0200 */
[----:B------:R-:W-:Y:S01]  /*07f0*/  LOP3.LUT R5, R16, R7, RZ, 0x3c, !PT ;  /* 0x0000000710057212 */ /* 0x000fe200078e3cff */
[----:B------:R-:W-:Y:S01]  /*0800*/  VIADD R0, R24, 0xffffffc0 ;  /* 0xffffffc018007836 */ /* 0x000fe20000000000 */
[----:B------:R-:W-:Y:S01]  /*0810*/  LOP3.LUT R4, R4, R3, RZ, 0x3c, !PT ;  /* 0x0000000304047212 */ /* 0x000fe200078e3cff */
[----:B------:R-:W-:Y:S01]  /*0820*/  IMAD R3, R182, 0x400, R2 ;  /* 0x00000400b6037824 */ /* 0x000fe200078e0202 */
[C---:B------:R-:W-:Y:S01]  /*0830*/  LOP3.LUT P5, RZ, R15.reuse, 0x2, RZ, 0xc0, !PT ;  /* 0x000000020fff7812 */ /* 0x040fe200078ac0ff */
[----:B------:R-:W-:Y:S01]  /*0840*/  IMAD R10, R10, 0x20, R8 ;  /* 0x000000200a0a7824 */ /* 0x000fe200078e0208 */
[----:B------:R-:W-:Y:S01]  /*0850*/  SHF.R.S32.HI R2, RZ, 0x1f, R0 ;  /* 0x0000001fff027819 */ /* 0x000fe20000011400 */
[----:B------:R-:W-:Y:S01]  /*0860*/  IMAD.IADD R196, R4, 0x1, R3 ;  /* 0x0000000104c47824 */ /* 0x000fe200078e0203 */
[C---:B------:R-:W-:Y:S01]  /*0870*/  LOP3.LUT P6, RZ, R15.reuse, 0x4, RZ, 0xc0, !PT ;  /* 0x000000040fff7812 */ /* 0x040fe200078cc0ff */
[----:B------:R-:W-:Y:S01]  /*0880*/  IMAD.SHL.U32 R4, R15, 0x40, RZ ;  /* 0x000000400f047824 */ /* 0x000fe200078e00ff */
[----:B------:R-:W-:Y:S01]  /*0890*/  SHF.L.U64.HI R252, R0, 0x2, R2 ;  /* 0x0000000200fc7819 */ /* 0x000fe20000010202 */
[----:B------:R-:W-:Y:S01]  /*08a0*/  IMAD.SHL.U32 R0, R6, 0x8, RZ ;  /* 0x0000000806007824 */ /* 0x000fe200078e00ff */
[----:B------:R-:W-:Y:S01]  /*08b0*/  LEA R196, R196, UR4, 0x1 ;  /* 0x00000004c4c47c11 */ /* 0x000fe2000f8e08ff */
[----:B------:R-:W-:Y:S01]  /*08c0*/  IMAD.SHL.U32 R2, R14, 0x40, RZ ;  /* 0x000000400e027824 */ /* 0x000fe200078e00ff */
[----:B------:R-:W-:Y:S01]  /*08d0*/  LOP3.LUT R4, R4, 0x1c0, RZ, 0xc0, !PT ;  /* 0x000001c004047812 */ /* 0x000fe200078ec0ff */
[C---:B------:R-:W-:Y:S01]  /*08e0*/  IMAD.SHL.U32 R6, R17.reuse, 0x8, RZ ;  /* 0x0000000811067824 */ /* 0x040fe200078e00ff */
[----:B------:R-:W-:Y:S01]  /*08f0*/  LOP3.LUT R7, R0, 0x8, RZ, 0xc0, !PT ;  /* 0x0000000800077812 */ /* 0x000fe200078ec0ff */
[C---:B------:R-:W-:Y:S01]  /*0900*/  IMAD R3, R17.reuse, 0x200, R5 ;  /* 0x0000020011037824 */ /* 0x040fe200078e0205 */
[----:B------:R-:W-:Y:S01]  /*0910*/  SHF.R.S32.HI R0, RZ, 0x1, R9 ;  /* 0x00000001ff007819 */ /* 0x000fe20000011409 */
[----:B------:R-:W-:Y:S01]  /*0920*/  IMAD.SHL.U32 R9, R17, 0x10, RZ ;  /* 0x0000001011097824 */ /* 0x000fe200078e00ff */
[----:B------:R-:W-:Y:S01]  /*0930*/  LOP3.LUT R2, R2, 0xc0, RZ, 0xc0, !PT ;  /* 0x000000c002027812 */ /* 0x000fe200078ec0ff */
[----:B------:R-:W-:Y:S01]  /*0940*/  VIADD R194, R196, 0x20 ;  /* 0x00000020c4c27836 */ /* 0x000fe20000000000 */
[C---:B------:R-:W-:Y:S01]  /*0950*/  LOP3.LUT P1, RZ, R0.reuse, 0x2, RZ, 0xc0, !PT ;  /* 0x0000000200ff7812 */ /* 0x040fe2000782c0ff */
[----:B------:R-:W-:Y:S01]  /*0960*/  IMAD.SHL.U32 R0, R0, 0x40, RZ ;  /* 0x0000004000007824 */ /* 0x000fe200078e00ff */
[----:B------:R-:W-:Y:S01]  /*0970*/  LOP3.LUT R6, R6, 0x8, RZ, 0xc0, !PT ;  /* 0x0000000806067812 */ /* 0x000fe200078ec0ff */
[----:B------:R-:W-:Y:S01]  /*0980*/  @P2 VIADD R194, R196, 0xffffffe0 ;  /* 0xffffffe0c4c22836 */ /* 0x000fe20000000000 */
[----:B------:R-:W-:-:S02]  /*0990*/  SHF.R.U32.HI R176, RZ, 0x3, R4 ;  /* 0x00000003ffb07819 */ /* 0x000fc40000011604 */
[----:B------:R-:W-:Y:S02]  /*09a0*/  LOP3.LUT R0, R0, 0xc0, RZ, 0xc0, !PT ;  /* 0x000000c000007812 */ /* 0x000fe400078ec0ff */
        /* <DEDUP_REMOVED lines=12> */
[----:B------:R-:W-:Y:S01]  /*0a70*/  IMAD.U32 R176, R12, 0x200, R176 ;  /* 0x000002000cb07824 */ /* 0x000fe200078e00b0 */
[----:B------:R-:W-:Y:S01]  /*0a80*/  SEL R177, R180, 0xffffffe0, !P5 ;  /* 0xffffffe0b4b17807 */ /* 0x000fe20006800000 */
[----:B------:R-:W-:Y:S01]  /*0a90*/  IMAD R182, R182, 0x200, R0 ;  /* 0x00000200b6b67824 */ /* 0x000fe200078e0200 */
[----:B------:R-:W-:Y:S01]  /*0aa0*/  SEL R193, R193, 0x10, !P3 ;  /* 0x00000010c1c17807 */ /* 0x000fe20005800000 */
[----:B------:R-:W-:Y:S01]  /*0ab0*/  IMAD.IADD R181, R0, 0x1, R2 ;  /* 0x0000000100b57824 */ /* 0x000fe200078e0202 */
[----:B------:R-:W-:Y:S01]  /*0ac0*/  SEL R178, R178, 0x40, P6 ;  /* 0x00000040b2b27807 */ /* 0x000fe20003000000 */
[----:B------:R-:W-:Y:S01]  /*0ad0*/  IMAD.U32 R0, RZ, RZ, UR6 ;  /* 0x00000006ff007e24 */ /* 0x000fe2000f8e00ff */
[----:B------:R-:W-:Y:S01]  /*0ae0*/  UIADD3 UR6, UR4, 0x9000, URZ ;  /* 0x0000900004067890 */ /* 0x000fe2000fffe03f */
[----:B------:R-:W-:Y:S01]  /*0af0*/  IMAD.U32 R2, RZ, RZ, UR5 ;  /* 0x00000005ff027e24 */ /* 0x000fe2000f8e00ff */
[----:B------:R-:W-:Y:S01]  /*0b00*/  SEL R173, R180, 0xffffffe0, !P4 ;  /* 0xffffffe0b4ad7807 */ /* 0x000fe20006000000 */
[----:B------:R-:W-:Y:S01]  /*0b10*/  IMAD.U32 R0, RZ, RZ, UR5 ;  /* 0x00000005ff007e24 */ /* 0x000fe2000f8e00ff */
[----:B------:R-:W-:Y:S01]  /*0b20*/  UIADD3 UR5, UR4, 0x15000, URZ ;  /* 0x0001500004057890 */ /* 0x000fe2000fffe03f */
[----:B------:R-:W-:Y:S01]  /*0b30*/  IMAD.IADD R8, R8, 0x1, R10 ;  /* 0x0000000108087824 */ /* 0x000fe200078e020a */
[----:B------:R-:W-:Y:S01]  /*0b40*/  LEA R172, R172, UR4, 0x1 ;  /* 0x00000004acac7c11 */ /* 0x000fe2000f8e08ff */
[----:B------:R-:W-:Y:S01]  /*0b50*/  IMAD.IADD R195, R196, 0x1, R193 ;  /* 0x00000001c4c37824 */ /* 0x000fe200078e02c1 */
[----:B------:R-:W-:Y:S01]  /*0b60*/  LOP3.LUT P0, RZ, R14, 0x2, RZ, 0xc0, !PT ;  /* 0x000000020eff7812 */ /* 0x000fe2000780c0ff */
[----:B------:R-:W-:Y:S01]  /*0b70*/  IMAD.IADD R182, R182, 0x1, R6 ;  /* 0x00000001b6b67824 */ /* 0x000fe200078e0206 */
[----:B------:R-:W-:Y:S01]  /*0b80*/  LEA R176, R176, UR5, 0x1 ;  /* 0x00000005b0b07c11 */ /* 0x000fe2000f8e08ff */
[----:B------:R-:W-:Y:S01]  /*0b90*/  IMAD.IADD R173, R173, 0x1, R172 ;  /* 0x00000001adad7824 */ /* 0x000fe200078e02ac */
[----:B------:R-:W-:Y:S01]  /*0ba0*/  LEA R244, R8, UR6, 0x1 ;  /* 0x0000000608f47c11 */ /* 0x000fe2000f8e08ff */
[----:B------:R-:W-:Y:S01]  /*0bb0*/  IMAD.IADD R193, R193, 0x1, R194 ;  /* 0x00000001c1c17824 */ /* 0x000fe200078e02c2 */
[----:B------:R-:W-:Y:S01]  /*0bc0*/  SEL R180, R180, 0xffffffe0, !P0 ;  /* 0xffffffe0b4b47807 */ /* 0x000fe20004000000 */
[----:B------:R-:W-:Y:S01]  /*0bd0*/  IMAD.IADD R177, R176, 0x1, R177 ;  /* 0x00000001b0b17824 */ /* 0x000fe200078e02b1 */
[----:B------:R-:W-:Y:S01]  /*0be0*/  LEA R2, R3, UR4, 0x1 ;  /* 0x0000000403027c11 */ /* 0x000fe2000f8e08ff */
[----:B------:R-:W-:-:S02]  /*0bf0*/  VIADD R245, R244, 0x20 ;  /* 0x00000020f4f57836 */ /* 0x000fc40000000000 */
[--C-:B------:R-:W-:Y:S02]  /*0c00*/  IMAD.IADD R179, R176, 0x1, R178.reuse ;  /* 0x00000001b0b37824 */ /* 0x100fe400078e02b2 */
[----:B------:R-:W-:Y:S02]  /*0c10*/  IMAD.IADD R178, R177, 0x1, R178 ;  /* 0x00000001b1b27824 */ /* 0x000fe400078e02b2 */
[----:B-1----:R-:W-:-:S07]  /*0c20*/  @P1 VIADD R245, R244, 0xffffffe0 ;  /* 0xffffffe0f4f51836 */ /* 0x002fce0000000000 */
.L_x_1107:
        /* <DEDUP_REMOVED lines=67> */
.L_x_1066:
        /* <DEDUP_REMOVED lines=20> */
[----:B------:R-:W-:Y:S01]  /*11a0*/  USEL UR31, UR6, URZ, UP2 ;  /* 0x0000003f061f7287 */ /* 0x000fe20009000000 */
[----:B------:R-:W-:Y:S01]  /*11b0*/  ULDC.U8 UR25, c[0x0][0x480] ;  /* 0x0001200000197ab9 */ /* 0x000fe20000000000 */
[----:B------:R-:W-:Y:S01]  /*11c0*/  ULDC.U8 UR24, c[0x0][0x3d8] ;  /* 0x0000f60000187ab9 */ /* 0x000fe20000000000 */
[----:B------:R-:W-:Y:S01]  /*11d0*/  UIMAD.WIDE.U32 UR16, UR14, UR34, URZ ;  /* 0x000000220e1072a5 */ /* 0x000fe2000f8e003f */
[----:B-1----:R-:W-:Y:S01]  /*11e0*/  IABS R6, R7 ;  /* 0x0000000700067213 */ /* 0x002fe20000000000 */
[----:B------:R-:W-:Y:S01]  /*11f0*/  @UP0 UIADD3 UR6, UR38, UR39, URZ ;  /* 0x0000002726060290 */ /* 0x000fe2000fffe03f */
[----:B------:R-:W-:Y:S01]  /*1200*/  ISETP.NE.AND P3, PT, R7, RZ, PT ;  /* 0x000000ff0700720c */ /* 0x000fe20003f65270 */
[----:B------:R-:W-:Y:S01]  /*1210*/  UISETP.NE.AND UP4, UPT, UR25, URZ, UPT ;  /* 0x0000003f1900728c */ /* 0x000fe2000bf85270 */
[----:B------:R-:W1:Y:S01]  /*1220*/  I2F.RP R4, R6 ;  /* 0x0000000600047306 */ /* 0x000e620000209400 */
[----:B------:R-:W-:-:S02]  /*1230*/  UISETP.NE.AND UP3, UPT, UR24, URZ, UPT ;  /* 0x0000003f1800728c */ /* 0x000fc4000bf65270 */
[----:B------:R-:W-:Y:S02]  /*1240*/  USEL UR54, UR20, UR16, !UP1 ;  /* 0x0000001014367287 */ /* 0x000fe4000c800000 */
[----:B--2---:R-:W-:Y:S01]  /*1250*/  UIMAD.WIDE.U32 UR28, UR5, UR12, URZ ;  /* 0x0000000c051c72a5 */ /* 0x004fe2000f8e003f */
[----:B------:R-:W-:Y:S01]  /*1260*/  @UP0 ULDC.64 UR24, c[0x0][0x248] ;  /* 0x0000920000180ab9 */ /* 0x000fe20000000a00 */
[----:B------:R-:W-:Y:S02]  /*1270*/  UIADD3 UR46, UR21, UR23, URZ ;  /* 0x00000017152e7290 */ /* 0x000fe4000fffe03f */
[----:B------:R-:W-:Y:S02]  /*1280*/  UIMAD UR49, UR5, UR13, UR29 ;  /* 0x0000000d053172a4 */ /* 0x000fe4000f8e021d */
[----:B------:R-:W-:Y:S02]  /*1290*/  @!UP1 UIMAD UR5, UR57, UR8, URZ ;  /* 0x00000008390592a4 */ /* 0x000fe4000f8e023f */
[----:B------:R-:W-:Y:S01]  /*12a0*/  USHF.R.S32.HI UR29, URZ, 0x1f, UR58 ;  /* 0x0000001f3f1d7899 */ /* 0x000fe2000801143a */
[----:B-1----:R-:W1:Y:S01]  /*12b0*/  MUFU.RCP R4, R4 ;  /* 0x0000000400047308 */ /* 0x002e620000001000 */
[----:B------:R-:W-:-:S02]  /*12c0*/  @!UP1 UIMAD UR30, UR45, UR9, UR5 ;  /* 0x000000092d1e92a4 */ /* 0x000fc4000f8e0205 */
[----:B------:R-:W-:Y:S01]  /*12d0*/  UIADD3 UR5, UR40, 0x3f, URZ ;  /* 0x0000003f28057890 */ /* 0x000fe2000fffe03f */
[----:B------:R-:W-:Y:S01]  /*12e0*/  @UP1 ULDC.64 UR12, c[0x0][0x420] ;  /* 0x00010800000c1ab9 */ /* 0x000fe20000000a00 */
[----:B------:R-:W-:Y:S02]  /*12f0*/  ULDC UR61, c[0x0][0x2dc] ;  /* 0x0000b700003d7ab9 */ /* 0x000fe40000000800 */
[----:B------:R-:W-:Y:S02]  /*1300*/  USHF.R.S32.HI UR19, URZ, 0x1f, UR5 ;  /* 0x0000001f3f137899 */ /* 0x000fe40008011405 */
[----:B------:R-:W-:Y:S02]  /*1310*/  @UP1 UIMAD.WIDE.U32 UR36, UR14, UR12, URZ ;  /* 0x0000000c0e2412a5 */ /* 0x000fe4000f8e003f */
[----:B------:R-:W-:Y:S02]  /*1320*/  ULEA.HI UR44, UR19, UR5, URZ, 0x6 ;  /* 0x00000005132c7291 */ /* 0x000fe4000f8f303f */
[----:B------:R-:W-:Y:S01]  /*1330*/  UIMAD UR5, UR29, UR45, URZ ;  /* 0x0000002d1d0572a4 */ /* 0x000fe2000f8e023f */
[----:B------:R-:W-:Y:S01]  /*1340*/  ULDC UR60, c[0x0][0x270] ;  /* 0x00009c00003c7ab9 */ /* 0x000fe20000000800 */
[----:B------:R-:W-:Y:S01]  /*1350*/  @UP0 UIMAD.WIDE.U32 UR20, UR6, UR24, URZ ;  /* 0x00000018061402a5 */ /* 0x000fe2000f8e003f */
[----:B-1----:R-:W-:Y:S01]  /*1360*/  VIADD R4, R4, 0xffffffe ;  /* 0x0ffffffe04047836 */ /* 0x002fe20000000000 */
[----:B------:R-:W-:-:S02]  /*1370*/  @UP1 UIMAD UR48, UR14, UR13, UR37 ;  /* 0x0000000d0e3012a4 */ /* 0x000fc4000f8e0225 */
[----:B------:R-:W-:Y:S01]  /*1380*/  @!UP1 UIMAD.WIDE.U32 UR32, UR45, UR8, URZ ;  /* 0x000000082d2092a5 */ /* 0x000fe2000f8e003f */
[----:B------:R-:W1:Y:S01]  /*1390*/  F2I.FTZ.U32.TRUNC.NTZ R5, R4 ;  /* 0x0000000400057305 */ /* 0x000e62000021f000 */
[----:B------:R-:W-:Y:S02]  /*13a0*/  @UP0 UIMAD UR6, UR6, UR25, URZ ;  /* 0x00000019060602a4 */ /* 0x000fe4000f8e023f */
[----:B------:R-:W-:Y:S02]  /*13b0*/  UIMAD.WIDE UR8, UR61, UR60, URZ ;  /* 0x0000003c3d0872a5 */ /* 0x000fe4000f8e023f */
[----:B------:R-:W-:Y:S02]  /*13c0*/  UIMAD.WIDE.U32 UR12, UR45, UR58, URZ ;  /* 0x0000003a2d0c72a5 */ /* 0x000fe4000f8e003f */
[----:B------:R-:W-:Y:S02]  /*13d0*/  UIMAD UR5, UR57, UR58, UR5 ;  /* 0x0000003a390572a4 */ /* 0x000fe4000f8e0205 */
[----:B------:R-:W-:-:S02]  /*13e0*/  UIMAD UR22, UR14, UR35, URZ ;  /* 0x000000230e1672a4 */ /* 0x000fc4000f8e023f */
[----:B------:R-:W-:Y:S02]  /*13f0*/  @UP0 UIADD3 UR29, UR21, UR6, URZ ;  /* 0x00000006151d0290 */ /* 0x000fe4000fffe03f */
[----:B------:R-:W-:Y:S01]  /*1400*/  USHF.L.U64.HI UR15, UR45, 0x7, UR57 ;  /* 0x000000072d0f7899 */ /* 0x000fe20008010239 */
        /* <DEDUP_REMOVED lines=8> */
[----:B------:R-:W-:-:S02]  /*1490*/  USEL UR42, UR15, URZ, UP2 ;  /* 0x0000003f0f2a7287 */ /* 0x000fc40009000000 */
[----:B------:R-:W-:Y:S02]  /*14a0*/  UIMAD.WIDE.U32 UR16, UR8, UR12, URZ ;  /* 0x0000000c081072a5 */ /* 0x000fe4000f8e003f */
[----:B------:R-:W-:Y:S01]  /*14b0*/  UIMAD UR5, UR8, UR5, UR6 ;  /* 0x00000005080572a4 */ /* 0x000fe2000f8e0206 */
[----:B------:R-:W-:Y:S01]  /*14c0*/  IMAD.HI.U32 R0, R0, R3, RZ ;  /* 0x0000000300007227 */ /* 0x000fe200078e00ff */
[----:B------:R-:W-:Y:S02]  /*14d0*/  UIMAD.WIDE.U32 UR12, UR8, UR14, URZ ;  /* 0x0000000e080c72a5 */ /* 0x000fe4000f8e003f */
[----:B------:R-:W-:Y:S02]  /*14e0*/  @UP3 UIMAD UR15, UR45, UR43, URZ ;  /* 0x0000002b2d0f32a4 */ /* 0x000fe4000f8e023f */
[----:B------:R-:W-:Y:S01]  /*14f0*/  IADD3 R4, -R0, RZ, RZ ;  /* 0x000000ff00047210 */ /* 0x000fe20007ffe1ff */
[----:B------:R-:W-:Y:S02]  /*1500*/  ULOP3.LUT UR6, UR44, 0xffffffc0, URZ, 0xc0, !UPT ;  /* 0xffffffc02c067892 */ /* 0x000fe4000f8ec03f */
[----:B------:R-:W-:-:S02]  /*1510*/  UIADD3 UR47, UR17, UR5, URZ ;  /* 0x00000005112f7290 */ /* 0x000fc4000fffe03f */
[C---:B------:R-:W-:Y:S01]  /*1520*/  IMAD R3, R6.reuse, R4, R3 ;  /* 0x0000000406037224 */ /* 0x040fe200078e0203 */
[----:B------:R-:W-:Y:S02]  /*1530*/  USEL UR55, UR16, UR12, !UP1 ;  /* 0x0000000c10377287 */ /* 0x000fe4000c800000 */
[----:B------:R-:W-:Y:S02]  /*1540*/  @UP3 USEL UR5, UR15, UR14, !UP1 ;  /* 0x0000000e0f053287 */ /* 0x000fe4000c800000 */
[----:B------:R-:W-:Y:S01]  /*1550*/  ISETP.GT.U32.AND P1, PT, R6, R3, PT ;  /* 0x000000030600720c */ /* 0x000fe20003f24070 */
[----:B------:R-:W-:Y:S01]  /*1560*/  UIADD3 UR16, UR6, -0x40, URZ ;  /* 0xffffffc006107890 */ /* 0x000fe2000fffe03f */
[----:B------:R-:W-:Y:S01]  /*1570*/  @UP3 ULDC UR19, c[0x0][0x2e4] ;  /* 0x0000b90000133ab9 */ /* 0x000fe20000000800 */
[----:B------:R-:W-:Y:S02]  /*1580*/  @!UP3 UIMAD UR12, UR45, UR60, UR56 ;  /* 0x0000003c2d0cb2a4 */ /* 0x000fe4000f8e0238 */
[----:B------:R-:W-:-:S02]  /*1590*/  @UP3 UIMAD UR23, UR56, UR19, UR5 ;  /* 0x00000013381732a4 */ /* 0x000fc4000f8e0205 */
[----:B------:R-:W-:Y:S02]  /*15a0*/  USHF.R.S32.HI UR19, URZ, 0x1f, UR16 ;  /* 0x0000001f3f137899 */ /* 0x000fe40008011410 */
[----:B------:R-:W-:Y:S02]  /*15b0*/  UIADD3 UR5, UP2, UR16, UR31, URZ ;  /* 0x0000001f10057290 */ /* 0x000fe4000ff5e03f */
[----:B------:R-:W-:Y:S02]  /*15c0*/  @!UP3 UIMAD UR23, UR12, UR43, URZ ;  /* 0x0000002b0c17b2a4 */ /* 0x000fe4000f8e023f */
        /* <DEDUP_REMOVED lines=9> */
[----:B------:R-:W-:Y:S01]  /*1660*/  @UP0 UMOV UR22, UR20 ;  /* 0x0000001400160c82 */ /* 0x000fe20008000000 */
[----:B------:R-:W-:Y:S01]  /*1670*/  @UP0 ULDC.64 UR20, c[0x0][0x250] ;  /* 0x0000940000140ab9 */ /* 0x000fe20000000a00 */
[----:B------:R-:W-:Y:S01]  /*1680*/  UIMAD.WIDE.U32 UR42, UR8, UR5, URZ ;  /* 0x00000005082a72a5 */ /* 0x000fe2000f8e003f */
[----:B------:R-:W-:Y:S01]  /*1690*/  ISETP.GE.AND P2, PT, R3, RZ, PT ;  /* 0x000000ff0300720c */ /* 0x000fe20003f46270 */
[----:B------:R-:W-:-:S02]  /*16a0*/  UIMAD UR5, UR8, UR12, UR9 ;  /* 0x0000000c080572a4 */ /* 0x000fc4000f8e0209 */
[----:B------:R-:W-:Y:S02]  /*16b0*/  @UP0 UIMAD.WIDE.U32 UR8, UR26, UR20, URZ ;  /* 0x000000141a0802a5 */ /* 0x000fe4000f8e003f */
[----:B------:R-:W-:Y:S02]  /*16c0*/  @UP1 UIADD3 UR47, UR13, UR6, URZ ;  /* 0x000000060d2f1290 */ /* 0x000fe4000fffe03f */
[----:B------:R-:W-:Y:S01]  /*16d0*/  @P0 IADD3 R0, R0, 0x1, RZ ;  /* 0x0000000100000810 */ /* 0x000fe20007ffe0ff */
[----:B------:R-:W-:Y:S01]  /*16e0*/  UIMAD UR50, UR56, UR61, URZ ;  /* 0x0000003d383272a4 */ /* 0x000fe2000f8e023f */
[----:B------:R-:W-:Y:S01]  /*16f0*/  PLOP3.LUT P0, PT, PT, PT, UP3, 0x80, 0x0 ;  /* 0x000000000000781c */ /* 0x000fe20003f0f038 */
[----:B------:R-:W-:Y:S02]  /*1700*/  @UP0 UIMAD UR6, UR26, UR21, URZ ;  /* 0x000000151a0602a4 */ /* 0x000fe4000f8e023f */
[----:B------:R-:W-:Y:S01]  /*1710*/  IMAD.MOV.U32 R13, RZ, RZ, R0 ;  /* 0x000000ffff0d7224 */ /* 0x000fe200078e0000 */
[----:B------:R-:W-:-:S02]  /*1720*/  USEL UR51, UR28, URZ, UP4 ;  /* 0x0000003f1c337287 */ /* 0x000fc4000a000000 */
[----:B------:R-:W-:Y:S02]  /*1730*/  USEL UR52, UR49, URZ, UP4 ;  /* 0x0000003f31347287 */ /* 0x000fe4000a000000 */
[----:B------:R-:W-:Y:S01]  /*1740*/  USHF.R.S32.HI UR41, URZ, 0x1f, UR27 ;  /* 0x0000001f3f297899 */ /* 0x000fe2000801141b */
[----:B------:R-:W-:Y:S01]  /*1750*/  @!P2 IADD3 R13, -R13, RZ, RZ ;  /* 0x000000ff0d0da210 */ /* 0x000fe20007ffe1ff */
[----:B------:R-:W-:Y:S01]  /*1760*/  @!UP1 UIADD3 UR48, UR33, UR30, URZ ;  /* 0x0000001e21309290 */ /* 0x000fe2000fffe03f */
[----:B------:R-:W-:Y:S01]  /*1770*/  @!P3 LOP3.LUT R13, RZ, R7, RZ, 0x33, !PT ;  /* 0x00000007ff0db212 */ /* 0x000fe200078e33ff */
[----:B------:R-:W-:Y:S02]  /*1780*/  USHF.R.S32.HI UR53, URZ, 0x1f, UR50 ;  /* 0x0000001f3f357899 */ /* 0x000fe40008011432 */
        /* <DEDUP_REMOVED lines=16> */
.L_x_1068:
        /* <DEDUP_REMOVED lines=13> */
.L_x_1069:
        /* <DEDUP_REMOVED lines=11> */
.L_x_1070:
[----:B------:R-:W-:-:S04]  /*1a10*/  UIMAD UR5, UR45, UR60, UR56 ;  /* 0x0000003c2d0572a4 */ /* 0x000fc8000f8e0238 */
[----:B------:R-:W-:-:S12]  /*1a20*/  UIMAD UR5, UR5, UR58, URZ ;  /* 0x0000003a050572a4 */ /* 0x000fd8000f8e023f */
.L_x_1071:
[----:B------:R-:W1:Y:S01]  /*1a30*/  S2R R9, SR_TID.X ;  /* 0x0000000000097919 */ /* 0x000e620000002100 */
[----:B------:R-:W-:Y:S01]  /*1a40*/  SHF.R.S32.HI R21, RZ, 0x1f, R243 ;  /* 0x0000001fff157819 */ /* 0x000fe200000114f3 */
[----:B------:R-:W-:Y:S01]  /*1a50*/  ULDC.64 UR8, c[0x0][0x420] ;  /* 0x0001080000087ab9 */ /* 0x000fe20000000a00 */
[----:B------:R-:W-:Y:S01]  /*1a60*/  IADD3 R0, P0, R243, UR16, RZ ;  /* 0x00000010f3007c10 */ /* 0x000fe2000ff1e0ff */
[----:B------:R-:W-:Y:S01]  /*1a70*/  UIADD3 UR17, UR16, UR5, URZ ;  /* 0x0000000510117290 */ /* 0x000fe2000fffe03f */
[--C-:B------:R-:W-:Y:S01]  /*1a80*/  SHF.R.S32.HI R233, RZ, 0x1f, R232.reuse ;  /* 0x0000001fffe97819 */ /* 0x100fe200000114e8 */
[----:B------:R-:W-:Y:S01]  /*1a90*/  UIMAD UR5, UR19, UR8, URZ ;  /* 0x00000008130572a4 */ /* 0x000fe2000f8e023f */
[----:B------:R-:W-:Y:S01]  /*1aa0*/  IADD3.X R3, R21, UR19, RZ, P0, !PT ;  /* 0x0000001315037c10 */ /* 0x000fe200087fe4ff */
[----:B------:R-:W-:Y:S01]  /*1ab0*/  USHF.R.S32.HI UR30, URZ, 0x1f, UR56 ;  /* 0x0000001f3f1e7899 */ /* 0x000fe20008011438 */
[----:B------:R-:W-:Y:S01]  /*1ac0*/  IADD3 R4, P0, R232, UR6, RZ ;  /* 0x00000006e8047c10 */ /* 0x000fe2000ff1e0ff */
[----:B------:R-:W-:Y:S01]  /*1ad0*/  IMAD.WIDE.U32 R6, R0, UR34, R232 ;  /* 0x0000002200067c25 */ /* 0x000fe2000f8e00e8 */
[----:B------:R-:W-:Y:S01]  /*1ae0*/  UIMAD UR5, UR16, UR9, UR5 ;  /* 0x00000009100572a4 */ /* 0x000fe2000f8e0205 */
[----:B------:R-:W-:Y:S01]  /*1af0*/  BSSY B1, `(.L_x_1067) ;  /* 0x000085f000017945 */ /* 0x000fe20003800000 */
[----:B------:R-:W-:Y:S01]  /*1b00*/  IADD3.X R5, R233, UR48, RZ, P0, !PT ;  /* 0x00000030e9057c10 */ /* 0x000fe200087fe4ff */
[----:B------:R-:W-:Y:S01]  /*1b10*/  IMAD R3, R3, UR34, RZ ;  /* 0x0000002203037c24 */ /* 0x000fe2000f8e02ff */
[----:B------:R-:W-:Y:S01]  /*1b20*/  UIMAD UR32, UR61, UR60, URZ ;  /* 0x0000003c3d2072a4 */ /* 0x000fe2000f8e023f */
[----:B------:R-:W-:Y:S01]  /*1b30*/  IADD3 R6, P0, R6, UR54, RZ ;  /* 0x0000003606067c10 */ /* 0x000fe2000ff1e0ff */
[----:B------:R-:W-:Y:S01]  /*1b40*/  ULDC.64 UR14, c[0x0][0x258] ;  /* 0x00009600000e7ab9 */ /* 0x000fe20000000a00 */
[----:B------:R-:W-:Y:S01]  /*1b50*/  IMAD R8, R0, UR35, R3 ;  /* 0x0000002300087c24 */ /* 0x000fe2000f8e0203 */
[----:B------:R-:W-:Y:S01]  /*1b60*/  ULDC.64 UR12, c[0x0][0x428] ;  /* 0x00010a00000c7ab9 */ /* 0x000fe20000000a00 */
[----:B------:R-:W-:Y:S01]  /*1b70*/  IMAD.U32 R0, RZ, RZ, UR8 ;  /* 0x00000008ff007e24 */ /* 0x000fe2000f8e00ff */
[----:B------:R-:W-:-:S02]  /*1b80*/  UIMAD UR6, UR30, UR14, URZ ;  /* 0x0000000e1e0672a4 */ /* 0x000fc4000f8e023f */
[----:B------:R-:W-:Y:S01]  /*1b90*/  USHF.L.U32 UR19, UR32, 0x6, URZ ;  /* 0x0000000620137899 */ /* 0x000fe2000800063f */
[----:B------:R-:W-:Y:S01]  /*1ba0*/  IMAD.WIDE.U32 R4, R0, UR16, R4 ;  /* 0x0000001000047c25 */ /* 0x000fe2000f8e0004 */
[----:B------:R-:W-:Y:S01]  /*1bb0*/  IADD3.X R7, R7, UR46, R8, P0, !PT ;  /* 0x0000002e07077c10 */ /* 0x000fe200087fe408 */
[----:B------:R-:W-:Y:S02]  /*1bc0*/  UIMAD UR33, UR56, UR15, UR6 ;  /* 0x0000000f382172a4 */ /* 0x000fe4000f8e0206 */
[----:B------:R-:W-:Y:S01]  /*1bd0*/  VIADD R5, R5, UR5 ;  /* 0x0000000505057c36 */ /* 0x000fe20008000000 */
[----:B------:R-:W-:Y:S02]  /*1be0*/  UIMAD UR5, UR30, UR12, URZ ;  /* 0x0000000c1e0572a4 */ /* 0x000fe4000f8e023f */
[----:B------:R-:W-:Y:S01]  /*1bf0*/  UIADD3 UR6, UP1, UP0, UR42, UR19, UR50 ;  /* 0x000000132a067290 */ /* 0x000fe2000f83e032 */
[----:B-1----:R-:W-:Y:S01]  /*1c00*/  SHF.R.S32.HI R3, RZ, 0x1f, R9 ;  /* 0x0000001fff037819 */ /* 0x002fe20000011409 */
[----:B------:R-:W-:-:S02]  /*1c10*/  UIMAD UR13, UR56, UR13, UR5 ;  /* 0x0000000d380d72a4 */ /* 0x000fc4000f8e0205 */
[----:B------:R-:W-:Y:S01]  /*1c20*/  USHF.R.S32.HI UR5, URZ, 0x1f, UR19 ;  /* 0x0000001f3f057899 */ /* 0x000fe20008011413 */
[----:B------:R-:W-:Y:S01]  /*1c30*/  LEA.HI R3, R3, R9, RZ, 0x5 ;  /* 0x0000000903037211 */ /* 0x000fe200078f28ff */
[----:B------:R-:W-:Y:S02]  /*1c40*/  UISETP.GE.AND UP2, UPT, UR40, 0x1, UPT ;  /* 0x000000012800788c */ /* 0x000fe4000bf46270 */
[----:B------:R-:W-:Y:S01]  /*1c50*/  UIADD3.X UR5, UR49, UR5, UR53, UP1, UP0 ;  /* 0x0000000531057290 */ /* 0x000fe20008fe0435 */
[----:B------:R-:W-:Y:S01]  /*1c60*/  LOP3.LUT R0, R3, 0xffffffe0, RZ, 0xc0, !PT ;  /* 0xffffffe003007812 */ /* 0x000fe200078ec0ff */
[----:B------:R-:W-:Y:S01]  /*1c70*/  UIADD3 UR6, UP1, UP0, UR51, UR6, UR55 ;  /* 0x0000000633067290 */ /* 0x000fe2000f83e037 */
[----:B------:R-:W-:Y:S01]  /*1c80*/  SHF.R.S32.HI R3, RZ, 0x5, R3 ;  /* 0x00000005ff037819 */ /* 0x000fe20000011403 */
[----:B------:R-:W-:Y:S01]  /*1c90*/  ULDC.64 UR34, c[0x0][0x210] ;  /* 0x0000840000227ab9 */ /* 0x000fe20000000a00 */
[----:B------:R-:W-:Y:S01]  /*1ca0*/  PLOP3.LUT P0, PT, PT, PT, UP2, 0x80, 0x0 ;  /* 0x000000000000781c */ /* 0x000fe20003f0f028 */
[----:B------:R-:W-:Y:S01]  /*1cb0*/  IMAD.IADD R8, R9, 0x1, -R0 ;  /* 0x0000000109087824 */ /* 0x000fe200078e0a00 */
[----:B------:R-:W-:Y:S01]  /*1cc0*/  UIADD3.X UR5, UR52, UR5, UR47, UP1, UP0 ;  /* 0x0000000534057290 */ /* 0x000fe20008fe042f */
[----:B------:R-:W-:Y:S01]  /*1cd0*/  IMAD.U32 R0, RZ, RZ, UR12 ;  /* 0x0000000cff007e24 */ /* 0x000fe2000f8e00ff */
[----:B------:R-:W-:Y:S01]  /*1ce0*/  ULDC.64 UR30, c[0x0][0x3e0] ;  /* 0x0000f800001e7ab9 */ /* 0x000fe20000000a00 */
[----:B------:R-:W-:Y:S01]  /*1cf0*/  IMAD.U32 R9, RZ, RZ, UR14 ;  /* 0x0000000eff097e24 */ /* 0x000fe2000f8e00ff */
[----:B------:R-:W-:Y:S01]  /*1d00*/  ULDC.64 UR14, c[0x0][0x400] ;  /* 0x00010000000e7ab9 */ /* 0x000fe20000000a00 */
[----:B------:R-:W-:Y:S01]  /*1d10*/  IMAD.WIDE.U32 R4, R0, UR56, R4 ;  /* 0x0000003800047c25 */ /* 0x000fe2000f8e0004 */
[----:B------:R-:W-:Y:S01]  /*1d20*/  ULDC.64 UR60, c[0x0][0x478] ;  /* 0x00011e00003c7ab9 */ /* 0x000fe20000000a00 */
[----:B------:R-:W-:-:S02]  /*1d30*/  UIADD3 UR23, UR16, UR23, URZ ;  /* 0x0000001710177290 */ /* 0x000fc4000fffe03f */
[----:B------:R-:W-:Y:S01]  /*1d40*/  IMAD R3, R3, UR32, R8 ;  /* 0x0000002003037c24 */ /* 0x000fe2000f8e0208 */
[----:B------:R-:W-:Y:S01]  /*1d50*/  UIMAD.WIDE UR16, UR17, 0x4, UR60 ;  /* 0x00000004111078a5 */ /* 0x000fe2000f8e023c */
[----:B------:R-:W-:Y:S01]  /*1d60*/  IMAD R0, R21, UR8, RZ ;  /* 0x0000000815007c24 */ /* 0x000fe2000f8e02ff */
[----:B------:R-:W-:Y:S01]  /*1d70*/  ULEA.HI.SX32 UR36, UR44, 0xffffffff, 0x1a ;  /* 0xffffffff2c247891 */ /* 0x000fe2000f8fd23f */
[----:B------:R-:W-:Y:S01]  /*1d80*/  VIADD R5, R5, UR13 ;  /* 0x0000000d05057c36 */ /* 0x000fe20008000000 */
[----:B------:R-:W-:Y:S01]  /*1d90*/  ULDC.64 UR60, c[0x0][0x2b0] ;  /* 0x0000ac00003c7ab9 */ /* 0x000fe20000000a00 */
[----:B------:R-:W-:Y:S01]  /*1da0*/  IMAD.WIDE.U32 R6, R9, UR56, R6 ;  /* 0x0000003809067c25 */ /* 0x000fe2000f8e0006 */
[----:B------:R-:W-:-:S03]  /*1db0*/  UIMAD.WIDE UR12, UR23, 0x4, UR60 ;  /* 0x00000004170c78a5 */ /* 0x000fc6000f8e023c */
[----:B------:R-:W-:Y:S01]  /*1dc0*/  IMAD R8, R243, UR9, R0 ;  /* 0x00000009f3087c24 */ /* 0x000fe2000f8e0200 */
[----:B------:R-:W-:Y:S01]  /*1dd0*/  IADD3 R0, P2, R3, UR6, RZ ;  /* 0x0000000603007c10 */ /* 0x000fe2000ff5e0ff */
[----:B------:R-:W-:Y:S01]  /*1de0*/  IMAD.WIDE.U32 R4, R243, UR8, R4 ;  /* 0x00000008f3047c25 */ /* 0x000fe2000f8e0004 */
[----:B------:R-:W-:Y:S02]  /*1df0*/  LEA R10, P4, R6, UR34, 0x1 ;  /* 0x00000022060a7c11 */ /* 0x000fe4000f8808ff */
[----:B------:R-:W-:Y:S01]  /*1e00*/  LEA R12, P1, R0, UR14, 0x2 ;  /* 0x0000000e000c7c11 */ /* 0x000fe2000f8210ff */
[----:B------:R-:W-:Y:S01]  /*1e10*/  VIADD R9, R7, UR33 ;  /* 0x0000002107097c36 */ /* 0x000fe20008000000 */
[----:B------:R-:W-:Y:S01]  /*1e20*/  LEA.HI.X.SX32 R7, R3, UR5, 0x1, P2 ;  /* 0x0000000503077c11 */ /* 0x000fe200090f0eff */
[----:B------:R-:W-:Y:S01]  /*1e30*/  IMAD.IADD R3, R5, 0x1, R8 ;  /* 0x0000000105037824 */ /* 0x000fe200078e0208 */
[----:B------:R-:W-:Y:S02]  /*1e40*/  LEA R11, P3, R4, UR30, 0x1 ;  /* 0x0000001e040b7c11 */ /* 0x000fe4000f8608ff */
[----:B------:R-:W-:-:S02]  /*1e50*/  LEA.HI.X R6, R6, UR35, R9, 0x1, P4 ;  /* 0x0000002306067c11 */ /* 0x000fc4000a0f0c09 */
[----:B------:R-:W-:Y:S02]  /*1e60*/  LEA.HI.X R8, R0, UR15, R7, 0x2, P1 ;  /* 0x0000000f00087c11 */ /* 0x000fe400088f1407 */
[----:B------:R-:W-:Y:S01]  /*1e70*/  LEA.HI.X R4, R4, UR31, R3, 0x1, P3 ;  /* 0x0000001f04047c11 */ /* 0x000fe200098f0c03 */
[----:B------:R-:W-:Y:S06]  /*1e80*/  @!P0 BRA `(.L_x_1072) ;  /* 0x0000007800288947 */ /* 0x000fec0003800000 */
        /* <DEDUP_REMOVED lines=17> */
[----:B------:R-:W-:Y:S01]  /*1fa0*/  IMAD.MOV.U32 R199, RZ, RZ, R4 ;  /* 0x000000ffffc77224 */ /* 0x000fe200078e0004 */
[----:B------:R-:W-:Y:S01]  /*1fb0*/  UISETP.NE.AND UP0, UPT, UR6, 0x1, UPT ;  /* 0x000000010600788c */ /* 0x000fe2000bf05270 */
[C---:B------:R-:W-:Y:S01]  /*1fc0*/  VIADD R14, R232.reuse, 0x20 ;  /* 0x00000020e80e7836 */ /* 0x040fe20000000000 */
[----:B------:R-:W-:-:S04]  /*1fd0*/  IADD3 R15, R232, 0x40, RZ ;  /* 0x00000040e80f7810 */ /* 0x000fc80007ffe0ff */
        /* <DEDUP_REMOVED lines=36> */
.L_x_1074:
[----:B------:R-:W-:Y:S05]  /*2220*/  BSYNC B0 ;  /* 0x0000000000007941 */ /* 0x000fea0003800000 */
.L_x_1073:
        /* <DEDUP_REMOVED lines=17> */
.L_x_1076:
        /* <DEDUP_REMOVED lines=35> */
.L_x_1077:
[----:B------:R-:W-:Y:S05]  /*2570*/  BSYNC B0 ;  /* 0x0000000000007941 */ /* 0x000fea0003800000 */
.L_x_1075:
[----:B------:R-:W5:Y:S01]  /*2580*/  LDL R22, [R1] ;  /* 0x0000000001167983 */ /* 0x000f620000100800 */
[----:B------:R-:W-:Y:S01]  /*2590*/  UIMAD UR6, UR41, UR24, URZ ;  /* 0x00000018290672a4 */ /* 0x000fe2000f8e023f */
[----:B--23--:R-:W-:Y:S01]  /*25a0*/  IMAD.U32 R4, RZ, RZ, UR24 ;  /* 0x00000018ff047e24 */ /* 0x00cfe2000f8e00ff */
[----:B------:R-:W-:Y:S02]  /*25b0*/  BSSY B0, `(.L_x_1078) ;  /* 0x0000042000007945 */ /* 0x000fe40003800000 */
[----:B------:R-:W-:Y:S01]  /*25c0*/  UIMAD UR9, UR27, UR25, UR6 ;  /* 0x000000191b0972a4 */ /* 0x000fe2000f8e0206 */
[----:B------:R-:W-:Y:S01]  /*25d0*/  IMAD.WIDE.U32 R4, R4, UR27, R232 ;  /* 0x0000001b04047c25 */ /* 0x000fe2000f8e00e8 */
[----:B------:R-:W-:-:S04]  /*25e0*/  UIMAD UR6, UR18, -0x80, UR7 ;  /* 0xffffff80120678a4 */ /* 0x000fc8000f8e0207 */
[----:B------:R-:W-:Y:S01]  /*25f0*/  IMAD.U32 R3, RZ, RZ, UR9 ;  /* 0x00000009ff037e24 */ /* 0x000fe2000f8e00ff */
[----:B------:R-:W-:Y:S01]  /*2600*/  IADD3 R6, P1, R4, UR22, RZ ;  /* 0x0000001604067c10 */ /* 0x000fe2000ff3e0ff */
[----:B------:R-:W-:Y:S01]  /*2610*/  ULDC.64 UR22, c[0x0][0x260] ;  /* 0x0000980000167ab9 */ /* 0x000fe20000000a00 */
[----:B------:R-:W-:Y:S02]  /*2620*/  ISETP.GE.AND P5, PT, R243, UR6, PT ;  /* 0x00000006f3007c0c */ /* 0x000fe4000bfa6270 */
[----:B------:R-:W-:Y:S01]  /*2630*/  IADD3.X R7, R5, UR29, R3, P1, !PT ;  /* 0x0000001d05077c10 */ /* 0x000fe20008ffe403 */
[----:B------:R-:W-:-:S04]  /*2640*/  IMAD R3, R17, UR22, RZ ;  /* 0x0000001611037c24 */ /* 0x000fc8000f8e02ff */
[C---:B------:R-:W-:Y:S02]  /*2650*/  IMAD R3, R13.reuse, UR23, R3 ;  /* 0x000000170d037c24 */ /* 0x040fe4000f8e0203 */
[----:B------:R-:W-:-:S04]  /*2660*/  IMAD.WIDE.U32 R6, R13, UR22, R6 ;  /* 0x000000160d067c25 */ /* 0x000fc8000f8e0006 */
[----:B------:R2:W-:Y:S01]  /*2670*/  @P5 STS [R0+0x9000], RZ ;  /* 0x009000ff00005388 */ /* 0x0005e20000000800 */
[----:B------:R-:W-:-:S03]  /*2680*/  IMAD.IADD R12, R7, 0x1, R3 ;  /* 0x00000001070c7824 */ /* 0x000fc600078e0203 */
[----:B------:R2:W-:Y:S04]  /*2690*/  @P5 STS [R0+0x9004], RZ ;  /* 0x009004ff00005388 */ /* 0x0005e80000000800 */
[----:B------:R2:W-:Y:S04]  /*26a0*/  @P5 STS.64 [R0+0x9008], RZ ;  /* 0x009008ff00005388 */ /* 0x0005e80000000a00 */
[----:B------:R2:W-:Y:S04]  /*26b0*/  @P5 STS.128 [R0+0xb000], RZ ;  /* 0x00b000ff00005388 */ /* 0x0005e80000000c00 */
[----:B------:R2:W-:Y:S01]  /*26c0*/  @P5 STS.128 [R0+0xd000], RZ ;  /* 0x00d000ff00005388 */ /* 0x0005e20000000c00 */
[----:B-----5:R-:W-:-:S02]  /*26d0*/  VIADD R4, R22, 0x20 ;  /* 0x0000002016047836 */ /* 0x020fc40000000000 */
[C---:B------:R-:W-:Y:S02]  /*26e0*/  VIADD R8, R22.reuse, 0x8 ;  /* 0x0000000816087836 */ /* 0x040fe40000000000 */
[----:B------:R-:W-:Y:S01]  /*26f0*/  VIADD R16, R22, 0x28 ;  /* 0x0000002816107836 */ /* 0x000fe20000000000 */
[----:B------:R-:W-:Y:S02]  /*2700*/  ISETP.GE.AND P1, PT, R4, UR5, PT ;  /* 0x0000000504007c0c */ /* 0x000fe4000bf26270 */
[----:B------:R-:W-:Y:S02]  /*2710*/  ISETP.GE.AND P2, PT, R8, UR5, PT ;  /* 0x0000000508007c0c */ /* 0x000fe4000bf46270 */
[----:B------:R-:W-:Y:S02]  /*2720*/  P2R R19, PR, RZ, 0x2 ;  /* 0x00000002ff137803 */ /* 0x000fe40000000000 */
[----:B------:R-:W-:Y:S02]  /*2730*/  ISETP.GE.AND P1, PT, R22, UR5, PT ;  /* 0x0000000516007c0c */ /* 0x000fe4000bf26270 */
[----:B------:R-:W-:-:S02]  /*2740*/  P2R R20, PR, RZ, 0x4 ;  /* 0x00000004ff147803 */ /* 0x000fc40000000000 */
[----:B------:R-:W-:Y:S02]  /*2750*/  ISETP.GE.AND P6, PT, R16, UR5, PT ;  /* 0x0000000510007c0c */ /* 0x000fe4000bfc6270 */
[----:B------:R-:W-:Y:S01]  /*2760*/  P2R R18, PR, RZ, 0x2 ;  /* 0x00000002ff127803 */ /* 0x000fe20000000000 */
[----:B--2---:R-:W-:Y:S10]  /*2770*/  @P5 BRA `(.L_x_1079) ;  /* 0x0000000000945947 */ /* 0x004ff40003800000 */
        /* <DEDUP_REMOVED lines=9> */
[----:B------:R-:W2:Y:S01]  /*2810*/  @!P3 LDC.64 R10, c[0x0][0x218] ;  /* 0x00008600ff0abb82 */ /* 0x000ea20000000a00 */
[----:B------:R3:W-:Y:S04]  /*2820*/  @P3 STS [R0+0x9000], RZ ;  /* 0x009000ff00003388 */ /* 0x0007e80000000800 */
[----:B------:R3:W-:Y:S03]  /*2830*/  @P3 STS [R0+0x9004], RZ ;  /* 0x009004ff00003388 */ /* 0x0007e60000000800 */
[----:B------:R-:W5:Y:S01]  /*2840*/  @!P2 LDC.64 R8, c[0x0][0x218] ;  /* 0x00008600ff08ab82 */ /* 0x000f620000000a00 */
[----:B------:R3:W-:Y:S01]  /*2850*/  @P3 STS.64 [R0+0x9008], RZ ;  /* 0x009008ff00003388 */ /* 0x0007e20000000a00 */
        /* <DEDUP_REMOVED lines=23> */
.L_x_1079:
[----:B------:R-:W-:Y:S05]  /*29d0*/  BSYNC B0 ;  /* 0x0000000000007941 */ /* 0x000fea0003800000 */
.L_x_1078:
        /* <DEDUP_REMOVED lines=15> */
[----:B--23--:R-:W2:Y:S01]  /*2ad0*/  @!P3 LDC.64 R8, c[0x0][0x218] ;  /* 0x00008600ff08bb82 */ /* 0x00cea20000000a00 */
[C---:B------:R-:W-:Y:S01]  /*2ae0*/  IMAD.WIDE.U32 R4, R3.reuse, UR24, R4 ;  /* 0x0000001803047c25 */ /* 0x040fe2000f8e0004 */
[----:B------:R3:W-:Y:S03]  /*2af0*/  @P3 STS.128 [R0+0xa000], RZ ;  /* 0x00a000ff00003388 */ /* 0x0007e60000000c00 */
[----:B------:R-:W-:-:S03]  /*2b00*/  IMAD R3, R3, UR25, R7 ;  /* 0x0000001903037c24 */ /* 0x000fc6000f8e0207 */
[----:B------:R-:W5:Y:S01]  /*2b10*/  @!P2 LDC.64 R6, c[0x0][0x218] ;  /* 0x00008600ff06ab82 */ /* 0x000f620000000a00 */
[----:B------:R-:W-:Y:S01]  /*2b20*/  IMAD.IADD R3, R5, 0x1, R3 ;  /* 0x0000000105037824 */ /* 0x000fe200078e0203 */
        /* <DEDUP_REMOVED lines=23> */
.L_x_1081:
[----:B------:R-:W-:Y:S05]  /*2ca0*/  BSYNC B0 ;  /* 0x0000000000007941 */ /* 0x000fea0003800000 */
.L_x_1080:
        /* <DEDUP_REMOVED lines=10> */
[----:B--23--:R-:W-:Y:S01]  /*2d50*/  IADD3 R6, P1, R4, UR26, RZ ;  /* 0x0000001a04067c10 */ /* 0x00cfe2000ff3e0ff */
        /* <DEDUP_REMOVED lines=45> */
.L_x_1083:
[----:B------:R-:W-:Y:S05]  /*3030*/  BSYNC B0 ;  /* 0x0000000000007941 */ /* 0x000fea0003800000 */
.L_x_1082:
        /* <DEDUP_REMOVED lines=12> */
[----:B--23--:R-:W2:Y:S01]  /*3100*/  @!P1 LDC.64 R8, c[0x0][0x220] ;  /* 0x00008800ff089b82 */ /* 0x00cea20000000a00 */
[----:B------:R-:W-:Y:S01]  /*3110*/  IMAD R3, R3, UR21, R4 ;  /* 0x0000001503037c24 */ /* 0x000fe2000f8e0204 */
[----:B------:R3:W-:Y:S03]  /*3120*/  @P1 STS.128 [R0+0x10000], RZ ;  /* 0x010000ff00001388 */ /* 0x0007e60000000c00 */
[----:B------:R-:W-:Y:S01]  /*3130*/  IMAD.IADD R3, R7, 0x1, R3 ;  /* 0x0000000107037824 */ /* 0x000fe200078e0203 */
[----:B--2---:R-:W-:-:S04]  /*3140*/  @!P1 LEA R4, P2, R6, R8, 0x1 ;  /* 0x0000000806049211 */ /* 0x004fc800078408ff */
[----:B------:R-:W-:Y:S02]  /*3150*/  @!P1 LEA.HI.X R5, R6, R9, R3, 0x1, P2 ;  /* 0x0000000906059211 */ /* 0x000fe400010f0c03 */
[----:B------:R-:W-:-:S03]  /*3160*/  ISETP.GE.AND P2, PT, R14, UR5, PT ;  /* 0x000000050e007c0c */ /* 0x000fc6000bf46270 */
[----:B------:R-:W-:Y:S01]  /*3170*/  @!PT LDS RZ, [RZ] ;  /* 0x00000000fffff984 */ /* 0x000fe20000000800 */
[----:B------:R-:W-:Y:S01]  /*3180*/  @!PT LDS RZ, [RZ] ;  /* 0x00000000fffff984 */ /* 0x000fe20000000800 */
[----:B------:R-:W-:Y:S01]  /*3190*/  @!PT LDS RZ, [RZ] ;  /* 0x00000000fffff984 */ /* 0x000fe20000000800 */
[----:B------:R2:W-:Y:S10]  /*31a0*/  @!P1 LDGSTS.E.BYPASS.LTC128B.128 [R0+0x10000], desc[UR10][R4.64] ;  /* 0x1000000004009fae */ /* 0x0005f4000b901d4a */
[----:B------:R-:W2:Y:S01]  /*31b0*/  @!P2 LDC.64 R8, c[0x0][0x220] ;  /* 0x00008800ff08ab82 */ /* 0x000ea20000000a00 */
[----:B------:R3:W-:Y:S01]  /*31c0*/  @P2 STS.128 [R0+0x12000], RZ ;  /* 0x012000ff00002388 */ /* 0x0007e20000000c00 */
[----:B--2---:R-:W-:-:S04]  /*31d0*/  @!P2 LEA R4, P1, R6, R8, 0x1 ;  /* 0x000000080604a211 */ /* 0x004fc800078208ff */
        /* <DEDUP_REMOVED lines=15> */
.L_x_1085:
[----:B------:R-:W-:Y:S05]  /*32d0*/  BSYNC B0 ;  /* 0x0000000000007941 */ /* 0x000fea0003800000 */
.L_x_1084:
[----:B------:R-:W-:Y:S01]  /*32e0*/  ULDC.64 UR22, c[0x0][0x3c8] ;  /* 0x0000f20000167ab9 */ /* 0x000fe20000000a00 */
[----:B------:R-:W-:Y:S01]  /*32f0*/  USHF.R.S32.HI UR6, URZ, 0x1f, UR56 ;  /* 0x0000001f3f067899 */ /* 0x000fe20008011438 */
[----:B------:R-:W-:Y:S01]  /*3300*/  ISETP.NE.AND P5, PT, R18, RZ, PT ;  /* 0x000000ff1200720c */ /* 0x000fe20003fa5270 */
[----:B------:R-:W-:Y:S01]  /*3310*/  UISETP.NE.U32.AND UP1, UPT, UR22, URZ, UPT ;  /* 0x0000003f1600728c */ /* 0x000fe2000bf25070 */
[----:B--23--:R-:W-:Y:S01]  /*3320*/  SHF.R.S32.HI R9, RZ, 0x1f, R22 ;  /* 0x0000001fff097819 */ /* 0x00cfe20000011416 */
[----:B------:R-:W0:Y:S01]  /*3330*/  LDGDEPBAR ;  /* 0x00000000000079af */ /* 0x000e220000000000 */
[----:B------:R-:W-:Y:S01]  /*3340*/  SHF.R.S32.HI R3, RZ, 0x1f, R16 ;  /* 0x0000001fff037819 */ /* 0x000fe20000011410 */
[----:B------:R-:W-:Y:S01]  /*3350*/  UISETP.NE.AND.EX UP1, UPT, UR23, URZ, UPT, UP1 ;  /* 0x0000003f1700728c */ /* 0x000fe2000bf25310 */
[----:B------:R-:W-:Y:S01]  /*3360*/  IMAD.MOV.U32 R237, RZ, RZ, 0x7f800000 ;  /* 0x7f800000ffed7424 */ /* 0x000fe200078e00ff */
[----:B------:R-:W-:Y:S01]  /*3370*/  ISETP.NE.AND P4, PT, R20, RZ, PT ;  /* 0x000000ff1400720c */ /* 0x000fe20003f85270 */
[----:B------:R-:W-:Y:S01]  /*3380*/  IMAD R242, RZ, RZ, -UR19 ;  /* 0x80000013fff27e24 */ /* 0x000fe2000f8e02ff */
[----:B------:R-:W-:Y:S01]  /*3390*/  ISETP.NE.AND P3, PT, R19, RZ, PT ;  /* 0x000000ff1300720c */ /* 0x000fe20003f65270 */
[----:B------:R-:W-:Y:S01]  /*33a0*/  USHF.L.U32 UR17, UR32, 0x3, URZ ;  /* 0x0000000320117899 */ /* 0x000fe2000800063f */
[----:B------:R-:W-:Y:S01]  /*33b0*/  PLOP3.LUT P1, PT, PT, PT, UP1, 0x80, 0x0 ;  /* 0x000000000000781c */ /* 0x000fe20003f2f018 */
[----:B------:R-:W-:-:S02]  /*33c0*/  IMAD.MOV.U32 R238, RZ, RZ, 0x7f800000 ;  /* 0x7f800000ffee7424 */ /* 0x000fc400078e00ff */
[----:B------:R-:W-:Y:S02]  /*33d0*/  IMAD.MOV.U32 R239, RZ, RZ, 0x7f800000 ;  /* 0x7f800000ffef7424 */ /* 0x000fe400078e00ff */
[----:B------:R-:W-:Y:S01]  /*33e0*/  IMAD.MOV.U32 R236, RZ, RZ, 0x7f800000 ;  /* 0x7f800000ffec7424 */ /* 0x000fe200078e00ff */
[----:B------:R-:W-:Y:S01]  /*33f0*/  @UP1 ULDC.64 UR24, c[0x0][0x3d0] ;  /* 0x0000f40000181ab9 */ /* 0x000fe20000000a00 */
[----:B------:R-:W-:Y:S01]  /*3400*/  @UP1 UMOV UR20, UR56 ;  /* 0x0000003800141c82 */ /* 0x000fe20008000000 */
[----:B------:R-:W-:Y:S01]  /*3410*/  @UP1 UIMAD UR5, UR57, UR24, URZ ;  /* 0x00000018390512a4 */ /* 0x000fe2000f8e023f */
[----:B------:R-:W-:Y:S01]  /*3420*/  @UP1 UMOV UR21, UR6 ;  /* 0x0000000600151c82 */ /* 0x000fe20008000000 */
[----:B------:R-:W-:Y:S01]  /*3430*/  IMAD.MOV.U32 R229, RZ, RZ, R183 ;  /* 0x000000ffffe57224 */ /* 0x000fe200078e00b7 */
[----:B------:R-:W-:Y:S02]  /*3440*/  @UP1 UIMAD.WIDE.U32 UR20, UR45, UR24, UR20 ;  /* 0x000000182d1412a5 */ /* 0x000fe4000f8e0014 */
[----:B------:R-:W-:-:S02]  /*3450*/  @UP1 UIMAD UR5, UR45, UR25, UR5 ;  /* 0x000000192d0512a4 */ /* 0x000fc4000f8e0205 */
[----:B------:R-:W-:Y:S02]  /*3460*/  @UP1 ULEA UR22, UP0, UR20, UR22, 0x2 ;  /* 0x0000001614161291 */ /* 0x000fe4000f80103f */
[----:B------:R-:W-:Y:S01]  /*3470*/  @UP1 UIADD3 UR5, UR21, UR5, URZ ;  /* 0x0000000515051290 */ /* 0x000fe2000fffe03f */
[----:B------:R-:W-:Y:S01]  /*3480*/  IMAD.SHL.U32 R249, R22, 0x4, RZ ;  /* 0x0000000416f97824 */ /* 0x000fe200078e00ff */
[----:B------:R-:W-:Y:S01]  /*3490*/  CS2R R126, SRZ ;  /* 0x00000000007e7805 */ /* 0x000fe2000001ff00 */
[----:B------:R-:W-:Y:S01]  /*34a0*/  IMAD.SHL.U32 R175, R182, 0x2, RZ ;  /* 0x00000002b6af7824 */ /* 0x000fe200078e00ff */
[----:B------:R-:W-:Y:S01]  /*34b0*/  @UP1 ULEA.HI.X UR23, UR20, UR23, UR5, 0x2, UP0 ;  /* 0x0000001714171291 */ /* 0x000fe200080f1405 */
[----:B------:R-:W-:Y:S01]  /*34c0*/  IMAD.U32 R4, RZ, RZ, UR22 ;  /* 0x00000016ff047e24 */ /* 0x000fe2000f8e00ff */
[----:B-1----:R-:W-:Y:S01]  /*34d0*/  SHF.L.U64.HI R0, R22, 0x2, R9 ;  /* 0x0000000216007819 */ /* 0x002fe20000010209 */
[----:B------:R-:W-:Y:S01]  /*34e0*/  @UP1 ULDC UR5, c[0x0][0x2e8] ;  /* 0x0000ba0000051ab9 */ /* 0x000fe20000000800 */
[C---:B------:R-:W-:Y:S01]  /*34f0*/  VIADD R240, R232.reuse, 0x20 ;  /* 0x00000020e8f07836 */ /* 0x040fe20000000000 */
[----:B------:R-:W-:Y:S01]  /*3500*/  CS2R R124, SRZ ;  /* 0x00000000007c7805 */ /* 0x000fe2000001ff00 */
[----:B------:R-:W-:Y:S01]  /*3510*/  IMAD.U32 R5, RZ, RZ, UR23 ;  /* 0x00000017ff057e24 */ /* 0x000fe2000f8e00ff */
[----:B------:R-:W-:Y:S01]  /*3520*/  CS2R R130, SRZ ;  /* 0x0000000000827805 */ /* 0x000fe2000001ff00 */
[----:B------:R-:W-:Y:S01]  /*3530*/  VIADD R241, R232, 0x40 ;  /* 0x00000040e8f17836 */ /* 0x000fe20000000000 */
[----:B------:R-:W-:-:S02]  /*3540*/  CS2R R128, SRZ ;  /* 0x0000000000807805 */ /* 0x000fc4000001ff00 */
[----:B------:R-:W-:Y:S01]  /*3550*/  CS2R R122, SRZ ;  /* 0x00000000007a7805 */ /* 0x000fe2000001ff00 */
[----:B------:R1:W2:Y:S01]  /*3560*/  @P1 LDG.E R8, desc[UR10][R4.64] ;  /* 0x0000000a04081981 */ /* 0x0002a2000c1e1900 */
        /* <DEDUP_REMOVED lines=24> */
[----:B-1----:R-:W-:Y:S01]  /*36f0*/  IMAD.SHL.U32 R4, R22, 0x4, RZ ;  /* 0x0000000416047824 */ /* 0x002fe200078e00ff */
[----:B------:R-:W-:Y:S02]  /*3700*/  CS2R R72, SRZ ;  /* 0x0000000000487805 */ /* 0x000fe4000001ff00 */
[----:B------:R-:W-:Y:S02]  /*3710*/  CS2R R70, SRZ ;  /* 0x0000000000467805 */ /* 0x000fe4000001ff00 */
[----:B------:R-:W-:Y:S02]  /*3720*/  CS2R R68, SRZ ;  /* 0x0000000000447805 */ /* 0x000fe4000001ff00 */
[----:B------:R-:W-:Y:S02]  /*3730*/  CS2R R62, SRZ ;  /* 0x00000000003e7805 */ /* 0x000fe4000001ff00 */
[----:B------:R-:W-:-:S02]  /*3740*/  IADD3 R4, P2, R4, UR14, RZ ;  /* 0x0000000e04047c10 */ /* 0x000fc4000ff5e0ff */
[----:B------:R-:W-:Y:S02]  /*3750*/  CS2R R60, SRZ ;  /* 0x00000000003c7805 */ /* 0x000fe4000001ff00 */
[----:B------:R-:W-:Y:S02]  /*3760*/  CS2R R66, SRZ ;  /* 0x0000000000427805 */ /* 0x000fe4000001ff00 */
[----:B------:R-:W-:Y:S02]  /*3770*/  CS2R R64, SRZ ;  /* 0x0000000000407805 */ /* 0x000fe4000001ff00 */
[----:B------:R-:W-:Y:S02]  /*3780*/  IADD3.X R5, R0, UR13, RZ, P2, !PT ;  /* 0x0000000d00057c10 */ /* 0x000fe400097fe4ff */
[----:B------:R-:W-:Y:S02]  /*3790*/  CS2R R58, SRZ ;  /* 0x00000000003a7805 */ /* 0x000fe4000001ff00 */
[C---:B------:R-:W-:Y:S01]  /*37a0*/  @!P6 LEA R6, P2, R16.reuse, UR14, 0x2 ;  /* 0x0000000e1006ec11 */ /* 0x040fe2000f8410ff */
[----:B------:R-:W2:Y:S01]  /*37b0*/  @P1 MUFU.RCP R0, UR5 ;  /* 0x0000000500001d08 */ /* 0x000ea20008001000 */
[----:B------:R-:W-:Y:S01]  /*37c0*/  USHF.L.U32 UR19, UR32, 0x4, URZ ;  /* 0x0000000420137899 */ /* 0x000fe2000800063f */
[----:B------:R-:W5:Y:S01]  /*37d0*/  @!P5 LDG.E R238, desc[UR10][R4.64] ;  /* 0x0000000a04eed981 */ /* 0x000f62000c1e1900 */
[----:B------:R-:W-:-:S02]  /*37e0*/  @!P6 LEA.HI.X R7, R16, UR13, R3, 0x2, P2 ;  /* 0x0000000d1007ec11 */ /* 0x000fc400090f1403 */
[----:B------:R-:W-:Y:S02]  /*37f0*/  CS2R R56, SRZ ;  /* 0x0000000000387805 */ /* 0x000fe4000001ff00 */
[----:B------:R-:W-:Y:S01]  /*3800*/  CS2R R54, SRZ ;  /* 0x0000000000367805 */ /* 0x000fe2000001ff00 */
[----:B------:R-:W5:Y:S01]  /*3810*/  @!P4 LDG.E R239, desc[UR10][R4.64+0x20] ;  /* 0x0000200a04efc981 */ /* 0x000f62000c1e1900 */
[----:B------:R-:W-:Y:S02]  /*3820*/  CS2R R52, SRZ ;  /* 0x0000000000347805 */ /* 0x000fe4000001ff00 */
[----:B------:R-:W-:Y:S02]  /*3830*/  CS2R R46, SRZ ;  /* 0x00000000002e7805 */ /* 0x000fe4000001ff00 */
[----:B------:R-:W-:Y:S01]  /*3840*/  CS2R R44, SRZ ;  /* 0x00000000002c7805 */ /* 0x000fe2000001ff00 */
[----:B------:R-:W5:Y:S01]  /*3850*/  @!P6 LDG.E R237, desc[UR10][R6.64] ;  /* 0x0000000a06ede981 */ /* 0x000f62000c1e1900 */
[----:B------:R-:W-:-:S02]  /*3860*/  UIADD3 UR28, UR19, 0x20, URZ ;  /* 0x00000020131c7890 */ /* 0x000fc4000fffe03f */
[----:B------:R-:W-:Y:S01]  /*3870*/  UIADD3 UR29, UR19, 0x40, URZ ;  /* 0x00000040131d7890 */ /* 0x000fe2000fffe03f */
[----:B------:R1:W5:Y:S01]  /*3880*/  @!P3 LDG.E R236, desc[UR10][R4.64+0x80] ;  /* 0x0000800a04ecb981 */ /* 0x000362000c1e1900 */
[----:B------:R-:W-:Y:S02]  /*3890*/  UIADD3 UR27, UR17, UR28, URZ ;  /* 0x0000001c111b7290 */ /* 0x000fe4000fffe03f */
[----:B------:R-:W-:Y:S01]  /*38a0*/  UIADD3 UR23, UR17, UR29, URZ ;  /* 0x0000001d11177290 */ /* 0x000fe2000fffe03f */
[----:B------:R-:W-:Y:S01]  /*38b0*/  VIADD R3, R182, 0x1800 ;  /* 0x00001800b6037836 */ /* 0x000fe20000000000 */
[----:B------:R-:W-:Y:S02]  /*38c0*/  UIADD3 UR26, UR17, UR27, URZ ;  /* 0x0000001b111a7290 */ /* 0x000fe4000fffe03f */
[----:B------:R-:W-:Y:S02]  /*38d0*/  UIADD3 UR22, UR17, UR23, URZ ;  /* 0x0000001711167290 */ /* 0x000fe4000fffe03f */
[----:B------:R-:W-:Y:S01]  /*38e0*/  UIADD3 UR25, UR17, UR26, URZ ;  /* 0x0000001a11197290 */ /* 0x000fe2000fffe03f */
[----:B------:R-:W-:Y:S01]  /*38f0*/  SEL R174, R3, R182, !P0 ;  /* 0x000000b603ae7207 */ /* 0x000fe20004000000 */
        /* <DEDUP_REMOVED lines=8> */
[----:B------:R-:W-:Y:S01]  /*3980*/  CS2R R36, SRZ ;  /* 0x0000000000247805 */ /* 0x000fe2000001ff00 */
[----:B------:R-:W-:Y:S02]  /*3990*/  UIMAD UR36, UR32, 0x18, URZ ;  /* 0x00000018202478a4 */ /* 0x000fe4000f8e023f */
[----:B------:R-:W-:Y:S02]  /*39a0*/  USHF.L.U32 UR35, UR32, 0x5, URZ ;  /* 0x0000000520237899 */ /* 0x000fe4000800063f */
[----:B------:R-:W-:Y:S01]  /*39b0*/  UIMAD UR34, UR32, 0x28, URZ ;  /* 0x00000028202278a4 */ /* 0x000fe2000f8e023f */
[----:B-1----:R-:W-:Y:S01]  /*39c0*/  VIADD R4, R181, 0x1800 ;  /* 0x00001800b5047836 */ /* 0x002fe20000000000 */
[----:B------:R-:W-:Y:S01]  /*39d0*/  UIMAD UR33, UR32, 0x30, URZ ;  /* 0x00000030202178a4 */ /* 0x000fe2000f8e023f */
[----:B------:R-:W-:Y:S01]  /*39e0*/  VIADD R5, R22, 0xffffffc0 ;  /* 0xffffffc016057836 */ /* 0x000fe20000000000 */
[----:B------:R-:W-:Y:S01]  /*39f0*/  ULDC UR37, c[0x0][0x2d0] ;  /* 0x0000b40000257ab9 */ /* 0x000fe20000000800 */
[----:B------:R-:W-:Y:S01]  /*3a00*/  ULDC UR12, c[0x0][0x2ec] ;  /* 0x0000bb00000c7ab9 */ /* 0x000fe20000000800 */
[----:B------:R-:W-:Y:S01]  /*3a10*/  SEL R4, R4, R181, !P0 ;  /* 0x000000b504047207 */ /* 0x000fe20004000000 */
[----:B------:R-:W-:Y:S01]  /*3a20*/  IMAD.SHL.U32 R247, R5, 0x4, RZ ;  /* 0x0000000405f77824 */ /* 0x000fe200078e00ff */
[----:B------:R-:W-:Y:S01]  /*3a30*/  SHF.L.U64.HI R248, R22, 0x2, R9 ;  /* 0x0000000216f87819 */ /* 0x000fe20000010209 */
[----:B------:R-:W-:Y:S01]  /*3a40*/  UMOV UR5, URZ ;  /* 0x0000003f00057c82 */ /* 0x000fe20008000000 */
[----:B------:R-:W-:-:S02]  /*3a50*/  LEA R3, R4, UR4, 0x1 ;  /* 0x0000000404037c11 */ /* 0x000fc4000f8e08ff */
[----:B------:R-:W-:Y:S01]  /*3a60*/  LEA R174, R174, UR4, 0x1 ;  /* 0x00000004aeae7c11 */ /* 0x000fe2000f8e08ff */
[----:B------:R-:W-:Y:S02]  /*3a70*/  UIMAD UR32, UR32, 0x38, URZ ;  /* 0x00000038202078a4 */ /* 0x000fe4000f8e023f */
[----:B------:R-:W-:Y:S02]  /*3a80*/  UIADD3 UR31, UR17, UR24, URZ ;  /* 0x00000018111f7290 */ /* 0x000fe4000fffe03f */
[----:B------:R-:W-:Y:S01]  /*3a90*/  UIADD3 UR30, UR17, UR20, URZ ;  /* 0x00000014111e7290 */ /* 0x000fe2000fffe03f */
[----:B--2---:R-:W-:-:S05]  /*3aa0*/  @P1 FMUL.FTZ R0, R8, R0 ;  /* 0x0000000008001220 */ /* 0x004fca0000410000 */
[----:B------:R-:W-:Y:S01]  /*3ab0*/  @P1 R2UR UR6, R0 ;  /* 0x00000000000612ca */ /* 0x000fe200000e0000 */
[----:B------:R-:W-:-:S04]  /*3ac0*/  IMAD.U32 R0, RZ, RZ, UR18 ;  /* 0x00000012ff007e24 */ /* 0x000fc8000f8e00ff */
[----:B------:R-:W-:-:S05]  /*3ad0*/  IMAD R0, R0, 0x80, R251 ;  /* 0x0000008000007824 */ /* 0x000fca00078e02fb */
[----:B------:R-:W-:-:S03]  /*3ae0*/  IADD3 R0, R22, -UR40, -R0 ;  /* 0x8000002816007c10 */ /* 0x000fc6000fffe800 */
[----:B------:R-:W-:Y:S01]  /*3af0*/  @UP1 UMOV UR5, UR6 ;  /* 0x0000000600051c82 */ /* 0x000fe20008000000 */
[----:B------:R-:W-:Y:S01]  /*3b00*/  ULDC UR6, c[0x0][0x39c] ;  /* 0x0000e70000067ab9 */ /* 0x000fe20000000800 */
[----:B------:R-:W-:-:S07]  /*3b10*/  VIADD R246, R0, UR7 ;  /* 0x0000000700f67c36 */ /* 0x000fce0008000000 */
.L_x_1088:
[----:B------:R-:W0:Y:S01]  /*3b20*/  LDGDEPBAR ;  /* 0x00000000000079af */ /* 0x000e220000000000 */
[----:B------:R-:W-:Y:S01]  /*3b30*/  IADD3 R0, R180, R174, RZ ;  /* 0x000000aeb4007210 */ /* 0x000fe20007ffe0ff */
[----:B------:R-:W-:Y:S01]  /*3b40*/  USHF.L.U32 UR9, UR18, 0x7, URZ ;  /* 0x0000000712097899 */ /* 0x000fe2000800063f */
[----:B-----5:R-:W-:Y:S03]  /*3b50*/  FSETP.NEU.FTZ.AND P3, PT, R239, -INF , PT ;  /* 0xff800000ef00780b */ /* 0x020fe60003f7d000 */
[----:B------:R-:W-:Y:S04]  /*3b60*/  UIADD3 UR9, UR9, 0x80, URZ ;  /* 0x0000008009097890 */ /* 0x000fe8000fffe03f */
[----:B------:R-:W-:Y:S06]  /*3b70*/  UISETP.GE.AND UP0, UPT, UR9, UR7, UPT ;  /* 0x000000070900728c */ /* 0x000fec000bf06270 */
[----:B------:R-:W-:Y:S02]  /*3b80*/  PLOP3.LUT P0, PT, PT, PT, UP0, 0x80, 0x0 ;  /* 0x000000000000781c */ /* 0x000fe40003f0f008 */
[----:B------:R-:W-:Y:S02]  /*3b90*/  PLOP3.LUT P5, PT, PT, PT, UP0, 0x80, 0x0 ;  /* 0x000000000000781c */ /* 0x000fe40003faf008 */
        /* <DEDUP_REMOVED lines=87> */
[----:B------:R-:W2:Y:S01]  /*4110*/  MUFU.TANH R231, R6 ;  /* 0x0000000600e77308 */ /* 0x000ea20000002400 */
[----:B------:R-:W-:Y:S01]  /*4120*/  FMUL.FTZ R16, R16, UR6 ;  /* 0x0000000610107c20 */ /* 0x000fe20008410000 */
[----:B------:R-:W-:Y:S08]  /*4130*/  FMUL.FTZ R18, R18, UR6 ;  /* 0x0000000612127c20 */ /* 0x000ff00008410000 */
[----:B------:R3:W4:Y:S10]  /*4140*/  MUFU.TANH R230, R7 ;  /* 0x0000000700e67308 */ /* 0x0007340000002400 */
[----:B------:R1:W4:Y:S10]  /*4150*/  MUFU.TANH R192, R10 ;  /* 0x0000000a00c07308 */ /* 0x0003340000002400 */
[----:B------:R2:W4:Y:S01]  /*4160*/  MUFU.TANH R188, R8 ;  /* 0x0000000800bc7308 */ /* 0x0005220000002400 */
[----:B---3--:R-:W3:Y:S09]  /*4170*/  LDSM.16.M88.4 R4, [R173+0xd400] ;  /* 0x00d40000ad04783b */ /* 0x008ef20000000200 */
[----:B------:R-:W-:Y:S01]  /*4180*/  MUFU.TANH R217, R17 ;  /* 0x0000001100d97308 */ /* 0x000fe20000002400 */
[----:B-1----:R-:W-:Y:S05]  /*4190*/  IMAD.U32 R10, RZ, RZ, UR18 ;  /* 0x00000012ff0a7e24 */ /* 0x002fea000f8e00ff */
[----:B------:R-:W-:Y:S04]  /*41a0*/  LEA R10, R10, R251, 0x7 ;  /* 0x000000fb0a0a7211 */ /* 0x000fe800078e38ff */
[----:B------:R1:W4:Y:S01]  /*41b0*/  MUFU.TANH R187, R9 ;  /* 0x0000000900bb7308 */ /* 0x0003220000002400 */
[----:B--2---:R-:W-:Y:S01]  /*41c0*/  MOV R8, UR8 ;  /* 0x0000000800087c02 */ /* 0x004fe20008000f00 */
[----:B------:R-:W-:Y:S01]  /*41d0*/  @P0 VIADD R0, R10, 0x1 ;  /* 0x000000010a000836 */ /* 0x000fe20000000000 */
[----:B------:R-:W-:Y:S02]  /*41e0*/  FSETP.NEU.FTZ.AND P0, PT, R238, -INF , PT ;  /* 0xff800000ee00780b */ /* 0x000fe40003f1d000 */
[----:B------:R-:W-:Y:S05]  /*41f0*/  @P4 ISETP.GE.AND P4, PT, R10, UR7, PT ;  /* 0x000000070a004c0c */ /* 0x000fea000bf86270 */
[----:B------:R2:W-:Y:S01]  /*4200*/  MUFU.TANH R186, R12 ;  /* 0x0000000c00ba7308 */ /* 0x0005e20000002400 */
[----:B------:R-:W-:Y:S01]  /*4210*/  @P5 ISETP.GE.AND P5, PT, R0, UR7, PT ;  /* 0x0000000700005c0c */ /* 0x000fe2000bfa6270 */
[----:B------:R-:W-:Y:S04]  /*4220*/  IMAD R0, R8, 0x40, R246 ;  /* 0x0000004008007824 */ /* 0x000fe800078e02f6 */
[----:B------:R-:W-:Y:S04]  /*4230*/  VIADD R8, R0, 0x8 ;  /* 0x0000000800087836 */ /* 0x000fe80000000000 */
[----:B------:R-:W-:Y:S01]  /*4240*/  MUFU.TANH R191, R11 ;  /* 0x0000000b00bf7308 */ /* 0x000fe20000002400 */
[----:B-1----:R-:W-:Y:S01]  /*4250*/  FMUL.FTZ R9, R238, 1.4426950216293334961 ;  /* 0x3fb8aa3bee097820 */ /* 0x002fe20000410000 */
[----:B------:R-:W-:Y:S04]  /*4260*/  ISETP.GE.AND P2, PT, R8, RZ, PT ;  /* 0x000000ff0800720c */ /* 0x000fe80003f46270 */
[----:B------:R-:W-:Y:S04]  /*4270*/  FSEL R9, R9, RZ, P0 ;  /* 0x000000ff09097208 */ /* 0x000fe80000000000 */
[----:B------:R-:W-:Y:S01]  /*4280*/  MUFU.TANH R219, R16 ;  /* 0x0000001000db7308 */ /* 0x000fe20000002400 */
[-C--:B---3--:R-:W-:Y:S03]  /*4290*/  HMMA.16816.F32.BF16 R20, R156, R4.reuse, R20 ;  /* 0x000000049c14723c */ /* 0x088fe60000041814 */
[----:B--2---:R-:W-:Y:S03]  /*42a0*/  FMUL.FTZ R12, R239, 1.4426950216293334961 ;  /* 0x3fb8aa3bef0c7820 */ /* 0x004fe60000410000 */
[C---:B------:R-:W-:Y:S03]  /*42b0*/  HMMA.16816.F32.BF16 R24, R136.reuse, R4, R24 ;  /* 0x000000048818723c */ /* 0x040fe60000041818 */
[----:B------:R-:W-:Y:S02]  /*42c0*/  MUFU.TANH R189, R15 ;  /* 0x0000000f00bd7308 */ /* 0x000fe40000002400 */
[C---:B------:R-:W-:Y:S01]  /*42d0*/  @!P2 IADD3 R8, -R0.reuse, -0x8, RZ ;  /* 0xfffffff80008a810 */ /* 0x040fe20007ffe1ff */
[-C--:B------:R-:W-:Y:S01]  /*42e0*/  HMMA.16816.F32.BF16 R28, R136, R6.reuse, R28 ;  /* 0x00000006881c723c */ /* 0x080fe2000004181c */
[----:B------:R-:W-:Y:S06]  /*42f0*/  PLOP3.LUT P2, PT, PT, PT, UP0, 0x80, 0x0 ;  /* 0x000000000000781c */ /* 0x000fec0003f4f008 */
[----:B------:R-:W-:Y:S01]  /*4300*/  MUFU.TANH R185, R13 ;  /* 0x0000000d00b97308 */ /* 0x000fe20000002400 */
[----:B------:R-:W-:Y:S01]  /*4310*/  IADD3 R5, R0, 0x7, RZ ;  /* 0x0000000700057810 */ /* 0x000fe20007ffe0ff */
[----:B------:R-:W-:Y:S04]  /*4320*/  HMMA.16816.F32.BF16 R32, R156, R6, R32 ;  /* 0x000000069c20723c */ /* 0x000fe80000041820 */
[----:B------:R-:W-:Y:S04]  /*4330*/  ISETP.GE.AND P6, PT, R5, RZ, PT ;  /* 0x000000ff0500720c */ /* 0x000fe80003fc6270 */
[----:B------:R1:W-:Y:S03]  /*4340*/  MUFU.TANH R226, R18 ;  /* 0x0000001200e27308 */ /* 0x0003e60000002400 */
[----:B------:R-:W-:Y:S01]  /*4350*/  FMUL.FTZ R21, R21, UR6 ;  /* 0x0000000615157c20 */ /* 0x000fe20008410000 */
[----:B------:R-:W-:Y:S01]  /*4360*/  FMUL.FTZ R23, R23, UR6 ;  /* 0x0000000617177c20 */ /* 0x000fe20008410000 */
[----:B------:R-:W-:Y:S01]  /*4370*/  FMUL.FTZ R22, R22, UR6 ;  /* 0x0000000616167c20 */ /* 0x000fe20008410000 */
[----:B------:R-:W-:Y:S01]  /*4380*/  IABS R4, R0 ;  /* 0x0000000000047213 */ /* 0x000fe20000000000 */
[----:B------:R-:W-:Y:S03]  /*4390*/  FMUL.FTZ R24, R24, UR6 ;  /* 0x0000000618187c20 */ /* 0x000fe60008410000 */
[----:B------:R2:W-:Y:S01]  /*43a0*/  MUFU.TANH R211, R21 ;  /* 0x0000001500d37308 */ /* 0x0005e20000002400 */
[----:B------:R-:W-:Y:S01]  /*43b0*/  FMUL.FTZ R26, R26, UR6 ;  /* 0x000000061a1a7c20 */ /* 0x000fe20008410000 */
[----:B------:R-:W-:Y:S01]  /*43c0*/  I2FP.F32.S32 R17, R4 ;  /* 0x0000000400117245 */ /* 0x000fe20000201400 */
[----:B------:R-:W-:Y:S01]  /*43d0*/  FMUL.FTZ R25, R25, UR6 ;  /* 0x0000000619197c20 */ /* 0x000fe20008410000 */
[----:B------:R-:W-:Y:S01]  /*43e0*/  FMUL.FTZ R27, R27, UR6 ;  /* 0x000000061b1b7c20 */ /* 0x000fe20008410000 */
[----:B------:R-:W-:Y:S01]  /*43f0*/  FMUL.FTZ R28, R28, UR6 ;  /* 0x000000061c1c7c20 */ /* 0x000fe20008410000 */
[----:B------:R-:W-:Y:S01]  /*4400*/  FMUL.FTZ R30, R30, UR6 ;  /* 0x000000061e1e7c20 */ /* 0x000fe20008410000 */
[----:B------:R-:W-:Y:S03]  /*4410*/  FMUL.FTZ R29, R29, UR6 ;  /* 0x000000061d1d7c20 */ /* 0x000fe60008410000 */
[----:B------:R3:W-:Y:S01]  /*4420*/  MUFU.TANH R222, R22 ;  /* 0x0000001600de7308 */ /* 0x0007e20000002400 */
[----:B------:R-:W-:Y:S01]  /*4430*/  FFMA.FTZ R4, R17, -UR5, R213 ;  /* 0x8000000511047c23 */ /* 0x000fe200080100d5 */
[C---:B------:R-:W-:Y:S01]  /*4440*/  @!P6 IADD3 R5, -R0.reuse, -0x7, RZ ;  /* 0xfffffff90005e810 */ /* 0x040fe20007ffe1ff */
[----:B-1----:R-:W-:Y:S01]  /*4450*/  FMUL.FTZ R18, R237, 1.4426950216293334961 ;  /* 0x3fb8aa3bed127820 */ /* 0x002fe20000410000 */
[----:B------:R-:W-:Y:S01]  /*4460*/  IADD3 R11, R0, -0x1, RZ ;  /* 0xffffffff000b7810 */ /* 0x000fe20007ffe0ff */
[----:B------:R-:W-:Y:S01]  /*4470*/  FMUL.FTZ R32, R32, UR6 ;  /* 0x0000000620207c20 */ /* 0x000fe20008410000 */
[----:B------:R-:W-:Y:S01]  /*4480*/  @P1 FSEL R4, R4, -INF , !P4 ;  /* 0xff80000004041808 */ /* 0x000fe20006000000 */
[----:B------:R-:W-:Y:S03]  /*4490*/  FMUL.FTZ R34, R34, UR6 ;  /* 0x0000000622227c20 */ /* 0x000fe60008410000 */
[----:B------:R-:W1:Y:S01]  /*44a0*/  MUFU.TANH R190, R14 ;  /* 0x0000000e00be7308 */ /* 0x000e620000002400 */
[----:B--2---:R-:W-:Y:S01]  /*44b0*/  I2FP.F32.S32 R21, R8 ;  /* 0x0000000800157245 */ /* 0x004fe20000201400 */
[----:B------:R-:W-:Y:S01]  /*44c0*/  FMUL.FTZ R33, R33, UR6 ;  /* 0x0000000621217c20 */ /* 0x000fe20008410000 */
[----:B------:R-:W-:Y:S01]  /*44d0*/  FFMA.FTZ R4, R4, UR12, -R9 ;  /* 0x0000000c04047c23 */ /* 0x000fe20008010809 */
[----:B------:R-:W-:Y:S01]  /*44e0*/  FMUL.FTZ R35, R35, UR6 ;  /* 0x0000000623237c20 */ /* 0x000fe20008410000 */
[----:B------:R-:W-:Y:S01]  /*44f0*/  FMUL.FTZ R31, R31, UR6 ;  /* 0x000000061f1f7c20 */ /* 0x000fe20008410000 */
[----:B------:R-:W-:Y:S01]  /*4500*/  FSEL R8, R12, RZ, P3 ;  /* 0x000000ff0c087208 */ /* 0x000fe20001800000 */
[----:B------:R-:W-:Y:S03]  /*4510*/  FMUL.FTZ R20, R20, UR6 ;  /* 0x0000000614147c20 */ /* 0x000fe60008410000 */
[----:B------:R4:W-:Y:S01]  /*4520*/  MUFU.EX2 R145, R4 ;  /* 0x0000000400917308 */ /* 0x0009e20000000800 */
[----:B---3--:R-:W-:Y:S01]  /*4530*/  I2FP.F32.S32 R22, R5 ;  /* 0x0000000500167245 */ /* 0x008fe20000201400 */
[----:B------:R-:W-:Y:S01]  /*4540*/  FFMA.FTZ R5, R21, -UR5, R231 ;  /* 0x8000000515057c23 */ /* 0x000fe200080100e7 */
[----:B------:R-:W-:Y:S01]  /*4550*/  ISETP.GE.AND P0, PT, R11, RZ, PT ;  /* 0x000000ff0b00720c */ /* 0x000fe20003f06270 */
[----:B------:R-:W-:Y:S01]  /*4560*/  VIADD R12, R0, 0x28 ;  /* 0x00000028000c7836 */ /* 0x000fe20000000000 */
[----:B------:R-:W-:Y:S02]  /*4570*/  PLOP3.LUT P1, PT, PT, PT, UP0, 0x80, 0x0 ;  /* 0x000000000000781c */ /* 0x000fe40003f2f008 */
[----:B------:R-:W-:Y:S03]  /*4580*/  @P2 FSEL R5, R5, -INF , !P4 ;  /* 0xff80000005052808 */ /* 0x000fe60006000000 */
[----:B------:R-:W2:Y:S01]  /*4590*/  MUFU.TANH R223, R19 ;  /* 0x0000001300df7308 */ /* 0x000ea20000002400 */
[----:B------:R-:W-:Y:S02]  /*45a0*/  FSETP.NEU.FTZ.AND P3, PT, R236, -INF , PT ;  /* 0xff800000ec00780b */ /* 0x000fe40003f7d000 */
[----:B------:R-:W-:Y:S01]  /*45b0*/  ISETP.GE.AND P2, PT, R12, RZ, PT ;  /* 0x000000ff0c00720c */ /* 0x000fe20003f46270 */
[----:B------:R-:W-:Y:S01]  /*45c0*/  FFMA.FTZ R5, R5, UR12, -R8 ;  /* 0x0000000c05057c23 */ /* 0x000fe20008010808 */
[C---:B------:R-:W-:Y:S05]  /*45d0*/  IADD3 R13, R0.reuse, 0x1f, RZ ;  /* 0x0000001f000d7810 */ /* 0x040fea0007ffe0ff */
[----:B------:R3:W-:Y:S01]  /*45e0*/  MUFU.EX2 R234, R5 ;  /* 0x0000000500ea7308 */ /* 0x0007e20000000800 */
[----:B------:R-:W-:Y:S01]  /*45f0*/  @!P0 IADD3 R11, -R0, 0x1, RZ ;  /* 0x00000001000b8810 */ /* 0x000fe20007ffe1ff */
[----:B----4-:R-:W-:Y:S01]  /*4600*/  FFMA.FTZ R4, R22, -UR5, R230 ;  /* 0x8000000516047c23 */ /* 0x010fe200080100e6 */
[----:B------:R-:W-:Y:S02]  /*4610*/  PLOP3.LUT P0, PT, PT, PT, UP0, 0x80, 0x0 ;  /* 0x000000000000781c */ /* 0x000fe40003f0f008 */
[----:B------:R-:W-:Y:S02]  /*4620*/  I2FP.F32.S32 R16, R11 ;  /* 0x0000000b00107245 */ /* 0x000fe40000201400 */
[----:B------:R-:W-:Y:S03]  /*4630*/  @P1 FSEL R4, R4, -INF , !P5 ;  /* 0xff80000004041808 */ /* 0x000fe60006800000 */
[----:B------:R-:W4:Y:S01]  /*4640*/  MUFU.TANH R209, R20 ;  /* 0x0000001400d17308 */ /* 0x000f220000002400 */
[----:B------:R-:W-:Y:S01]  /*4650*/  @!P2 IADD3 R12, -R0, -0x28, RZ ;  /* 0xffffffd8000ca810 */ /* 0x000fe20007ffe1ff */
[----:B------:R-:W-:Y:S01]  /*4660*/  FFMA.FTZ R11, R16, -UR5, R220 ;  /* 0x80000005100b7c23 */ /* 0x000fe200080100dc */
[----:B------:R-:W-:Y:S02]  /*4670*/  PLOP3.LUT P2, PT, PT, PT, UP0, 0x80, 0x0 ;  /* 0x000000000000781c */ /* 0x000fe40003f4f008 */
[----:B------:R-:W-:Y:S05]  /*4680*/  I2FP.F32.S32 R12, R12 ;  /* 0x0000000c000c7245 */ /* 0x000fea0000201400 */
[----:B------:R-:W-:Y:S01]  /*4690*/  MUFU.TANH R166, R24 ;  /* 0x0000001800a67308 */ /* 0x000fe20000002400 */
[----:B---3--:R-:W-:Y:S01]  /*46a0*/  FFMA.FTZ R5, R4, UR12, -R8 ;  /* 0x0000000c04057c23 */ /* 0x008fe20008010808 */
[----:B------:R-:W-:Y:S01]  /*46b0*/  VIADD R4, R0, 0x20 ;  /* 0x0000002000047836 */ /* 0x000fe20000000000 */
[----:B------:R-:W-:Y:S01]  /*46c0*/  @P0 FSEL R11, R11, -INF , !P5 ;  /* 0xff8000000b0b0808 */ /* 0x000fe20006800000 */
[----:B------:R-:W-:Y:S01]  /*46d0*/  FFMA.FTZ R12, R12, -UR5, R192 ;  /* 0x800000050c0c7c23 */ /* 0x000fe200080100c0 */
[----:B------:R-:W-:Y:S02]  /*46e0*/  ISETP.GE.AND P0, PT, R13, RZ, PT ;  /* 0x000000ff0d00720c */ /* 0x000fe40003f06270 */
[----:B------:R-:W-:Y:S03]  /*46f0*/  ISETP.GE.AND P1, PT, R4, RZ, PT ;  /* 0x000000ff0400720c */ /* 0x000fe60003f26270 */
[----:B------:R3:W-:Y:S01]  /*4700*/  MUFU.EX2 R235, R5 ;  /* 0x0000000500eb7308 */ /* 0x0007e20000000800 */
[----:B------:R-:W-:Y:S01]  /*4710*/  FFMA.FTZ R11, R11, UR12, -R9 ;  /* 0x0000000c0b0b7c23 */ /* 0x000fe20008010809 */
[----:B------:R-:W-:Y:S02]  /*4720*/  @P2 FSEL R12, R12, -INF , !P4 ;  /* 0xff8000000c0c2808 */ /* 0x000fe40006000000 */
[----:B------:R-:W-:Y:S06]  /*4730*/  PLOP3.LUT P2, PT, PT, PT, UP0, 0x80, 0x0 ;  /* 0x000000000000781c */ /* 0x000fec0003f4f008 */
[----:B------:R1:W-:Y:S01]  /*4740*/  MUFU.EX2 R148, R11 ;  /* 0x0000000b00947308 */ /* 0x0003e20000000800 */
[C---:B------:R-:W-:Y:S02]  /*4750*/  @!P0 IADD3 R13, -R0.reuse, -0x1f, RZ ;  /* 0xffffffe1000d8810 */ /* 0x040fe40007ffe1ff */
[----:B------:R-:W-:Y:S02]  /*4760*/  @!P1 IADD3 R4, -R0, -0x20, RZ ;  /* 0xffffffe000049810 */ /* 0x000fe40007ffe1ff */
[----:B------:R-:W-:Y:S05]  /*4770*/  PLOP3.LUT P1, PT, PT, PT, UP0, 0x80, 0x0 ;  /* 0x000000000000781c */ /* 0x000fea0003f2f008 */
[----:B------:R-:W4:Y:S01]  /*4780*/  MUFU.TANH R221, R23 ;  /* 0x0000001700dd7308 */ /* 0x000f220000002400 */
[----:B------:R-:W-:Y:S01]  /*4790*/  I2FP.F32.S32 R15, R4 ;  /* 0x00000004000f7245 */ /* 0x000fe20000201400 */
[----:B---3--:R-:W-:Y:S01]  /*47a0*/  FMUL.FTZ R5, R236, 1.4426950216293334961 ;  /* 0x3fb8aa3bec057820 */ /* 0x008fe20000410000 */
[----:B------:R-:W-:Y:S02]  /*47b0*/  PLOP3.LUT P0, PT, PT, PT, UP0, 0x80, 0x0 ;  /* 0x000000000000781c */ /* 0x000fe40003f0f008 */
[----:B------:R-:W-:Y:S01]  /*47c0*/  I2FP.F32.S32 R14, R13 ;  /* 0x0000000d000e7245 */ /* 0x000fe20000201400 */
[----:B------:R-:W-:Y:S01]  /*47d0*/  FFMA.FTZ R4, R15, -UR5, R188 ;  /* 0x800000050f047c23 */ /* 0x000fe200080100bc */
[----:B------:R-:W-:Y:S03]  /*47e0*/  FSEL R5, R5, RZ, P3 ;  /* 0x000000ff05057208 */ /* 0x000fe60001800000 */
[----:B------:R-:W-:Y:S01]  /*47f0*/  MUFU.TANH R184, R26 ;  /* 0x0000001a00b87308 */ /* 0x000fe20000002400 */
[----:B-1----:R-:W-:Y:S01]  /*4800*/  IADD3 R11, R0, 0x27, RZ ;  /* 0x00000027000b7810 */ /* 0x002fe20007ffe0ff */
[----:B------:R-:W-:Y:S01]  /*4810*/  FFMA.FTZ R13, R14, -UR5, R187 ;  /* 0x800000050e0d7c23 */ /* 0x000fe200080100bb */
[----:B------:R-:W-:Y:S01]  /*4820*/  @P1 FSEL R4, R4, -INF , !P4 ;  /* 0xff80000004041808 */ /* 0x000fe20006000000 */
[----:B------:R-:W-:Y:S01]  /*4830*/  FFMA.FTZ R7, R15, -UR5, R190 ;  /* 0x800000050f077c23 */ /* 0x000fe200080100be */
[----:B------:R-:W-:Y:S01]  /*4840*/  ISETP.GE.AND P6, PT, R11, RZ, PT ;  /* 0x000000ff0b00720c */ /* 0x000fe20003fc6270 */
[----:B------:R-:W-:Y:S01]  /*4850*/  FFMA.FTZ R6, R14, -UR5, R189 ;  /* 0x800000050e067c23 */ /* 0x000fe200080100bd */
[----:B------:R-:W-:Y:S03]  /*4860*/  PLOP3.LUT P1, PT, PT, PT, UP0, 0x80, 0x0 ;  /* 0x000000000000781c */ /* 0x000fe60003f2f008 */
[----:B------:R-:W1:Y:S01]  /*4870*/  MUFU.TANH R165, R25 ;  /* 0x0000001900a57308 */ /* 0x000e620000002400 */
[--C-:B------:R-:W-:Y:S01]  /*4880*/  FFMA.FTZ R4, R4, UR12, -R5.reuse ;  /* 0x0000000c04047c23 */ /* 0x100fe20008010805 */
[----:B------:R-:W-:Y:S02]  /*4890*/  FSETP.NEU.FTZ.AND P3, PT, R237, -INF , PT ;  /* 0xff800000ed00780b */ /* 0x000fe40003f7d000 */
[----:B------:R-:W-:Y:S02]  /*48a0*/  @P0 FSEL R13, R13, -INF , !P5 ;  /* 0xff8000000d0d0808 */ /* 0x000fe40006800000 */
[----:B------:R-:W-:Y:S04]  /*48b0*/  PLOP3.LUT P0, PT, PT, PT, UP0, 0x80, 0x0 ;  /* 0x000000000000781c */ /* 0x000fe80003f0f008 */
[----:B------:R3:W-:Y:S01]  /*48c0*/  MUFU.EX2 R161, R4 ;  /* 0x0000000400a17308 */ /* 0x0007e20000000800 */
[----:B------:R-:W-:Y:S01]  /*48d0*/  FFMA.FTZ R13, R13, UR12, -R5 ;  /* 0x0000000c0d0d7c23 */ /* 0x000fe20008010805 */
[----:B------:R-:W-:Y:S02]  /*48e0*/  @!P6 IADD3 R11, -R0, -0x27, RZ ;  /* 0xffffffd9000be810 */ /* 0x000fe40007ffe1ff */
[----:B------:R-:W-:Y:S02]  /*48f0*/  PLOP3.LUT P6, PT, PT, PT, UP0, 0x80, 0x0 ;  /* 0x000000000000781c */ /* 0x000fe40003fcf008 */
[----:B------:R-:W-:Y:S04]  /*4900*/  I2FP.F32.S32 R11, R11 ;  /* 0x0000000b000b7245 */ /* 0x000fe80000201400 */
[----:B------:R2:W-:Y:S01]  /*4910*/  MUFU.EX2 R160, R13 ;  /* 0x0000000d00a07308 */ /* 0x0005e20000000800 */
[----:B------:R-:W-:Y:S01]  /*4920*/  PLOP3.LUT P4, PT, PT, PT, UP0, 0x80, 0x0 ;  /* 0x000000000000781c */ /* 0x000fe20003f8f008 */
[----:B------:R-:W-:Y:S05]  /*4930*/  FFMA.FTZ R11, R11, -UR5, R191 ;  /* 0x800000050b0b7c23 */ /* 0x000fea00080100bf */
[----:B------:R-:W-:Y:S03]  /*4940*/  @P1 FSEL R11, R11, -INF , !P5 ;  /* 0xff8000000b0b1808 */ /* 0x000fe60006800000 */
[----:B------:R-:W-:Y:S01]  /*4950*/  MUFU.TANH R164, R28 ;  /* 0x0000001c00a47308 */ /* 0x000fe20000002400 */
[----:B---3--:R-:W-:Y:S02]  /*4960*/  FSEL R4, R18, RZ, P3 ;  /* 0x000000ff12047208 */ /* 0x008fe40001800000 */
[----:B------:R-:W-:Y:S03]  /*4970*/  PLOP3.LUT P3, PT, PT, PT, UP0, 0x80, 0x0 ;  /* 0x000000000000781c */ /* 0x000fe60003f6f008 */
[--C-:B------:R-:W-:Y:S01]  /*4980*/  FFMA.FTZ R11, R11, UR12, -R4.reuse ;  /* 0x0000000c0b0b7c23 */ /* 0x100fe20008010804 */
[----:B------:R-:W-:Y:S01]  /*4990*/  FFMA.FTZ R12, R12, UR12, -R4 ;  /* 0x0000000c0c0c7c23 */ /* 0x000fe20008010804 */
[C---:B--2---:R-:W-:Y:S02]  /*49a0*/  @P0 IADD3 R13, R10.reuse, 0x8, RZ ;  /* 0x000000080a0d0810 */ /* 0x044fe40007ffe0ff */
[----:B------:R-:W2:Y:S01]  /*49b0*/  MUFU.TANH R171, R27 ;  /* 0x0000001b00ab7308 */ /* 0x000ea20000002400 */
[----:B------:R-:W-:Y:S02]  /*49c0*/  PLOP3.LUT P0, PT, PT, PT, UP0, 0x80, 0x0 ;  /* 0x000000000000781c */ /* 0x000fe40003f0f008 */
[----:B------:R-:W-:Y:S01]  /*49d0*/  @P6 ISETP.GE.AND P6, PT, R13, UR7, PT ;  /* 0x000000070d006c0c */ /* 0x000fe2000bfc6270 */
[----:B------:R-:W-:Y:S06]  /*49e0*/  @P4 VIADD R13, R10, 0x9 ;  /* 0x000000090a0d4836 */ /* 0x000fec0000000000 */
[----:B------:R3:W-:Y:S01]  /*49f0*/  MUFU.EX2 R167, R11 ;  /* 0x0000000b00a77308 */ /* 0x0007e20000000800 */
[----:B------:R-:W-:Y:S01]  /*4a00*/  @P3 ISETP.GE.AND P3, PT, R13, UR7, PT ;  /* 0x000000070d003c0c */ /* 0x000fe2000bf66270 */
[C---:B------:R-:W-:Y:S08]  /*4a10*/  VIADD R13, R0.reuse, 0xfffffff0 ;  /* 0xfffffff0000d7836 */ /* 0x040ff00000000000 */
[----:B------:R4:W-:Y:S10]  /*4a20*/  MUFU.EX2 R168, R12 ;  /* 0x0000000c00a87308 */ /* 0x0009f40000000800 */
[----:B------:R-:W-:Y:S01]  /*4a30*/  MUFU.TANH R170, R30 ;  /* 0x0000001e00aa7308 */ /* 0x000fe20000002400 */
[C---:B---3--:R-:W-:Y:S04]  /*4a40*/  IADD3 R11, R0.reuse, 0x17, RZ ;  /* 0x00000017000b7810 */ /* 0x048fe80007ffe0ff */
[----:B------:R-:W-:Y:S05]  /*4a50*/  ISETP.GE.AND P1, PT, R11, RZ, PT ;  /* 0x000000ff0b00720c */ /* 0x000fea0003f26270 */
[----:B------:R-:W-:Y:S01]  /*4a60*/  MUFU.TANH R197, R32 ;  /* 0x0000002000c57308 */ /* 0x000fe20000002400 */
[----:B----4-:R-:W-:Y:S05]  /*4a70*/  VIADD R12, R0, 0x18 ;  /* 0x00000018000c7836 */ /* 0x010fea0000000000 */
[----:B------:R-:W-:Y:S04]  /*4a80*/  ISETP.GE.AND P5, PT, R12, RZ, PT ;  /* 0x000000ff0c00720c */ /* 0x000fe80003fa6270 */
[----:B------:R-:W3:Y:S01]  /*4a90*/  MUFU.TANH R163, R29 ;  /* 0x0000001d00a37308 */ /* 0x000ee20000002400 */
[C---:B------:R-:W-:Y:S02]  /*4aa0*/  @!P1 IADD3 R11, -R0.reuse, -0x17, RZ ;  /* 0xffffffe9000b9810 */ /* 0x040fe40007ffe1ff */
[----:B------:R-:W-:Y:S02]  /*4ab0*/  PLOP3.LUT P1, PT, PT, PT, UP0, 0x80, 0x0 ;  /* 0x000000000000781c */ /* 0x000fe40003f2f008 */
[----:B------:R-:W-:Y:S05]  /*4ac0*/  I2FP.F32.S32 R18, R11 ;  /* 0x0000000b00127245 */ /* 0x000fea0000201400 */
[----:B------:R-:W-:Y:S01]  /*4ad0*/  MUFU.TANH R205, R34 ;  /* 0x0000002200cd7308 */ /* 0x000fe20000002400 */
[----:B------:R-:W-:Y:S02]  /*4ae0*/  @!P5 IADD3 R12, -R0, -0x18, RZ ;  /* 0xffffffe8000cd810 */ /* 0x000fe40007ffe1ff */
[----:B------:R-:W-:Y:S02]  /*4af0*/  PLOP3.LUT P5, PT, PT, PT, UP0, 0x80, 0x0 ;  /* 0x000000000000781c */ /* 0x000fe40003faf008 */
[----:B------:R-:W-:Y:S01]  /*4b00*/  I2FP.F32.S32 R19, R12 ;  /* 0x0000000c00137245 */ /* 0x000fe20000201400 */
[----:B------:R-:W-:Y:S01]  /*4b10*/  FFMA.FTZ R12, R18, -UR5, R185 ;  /* 0x80000005120c7c23 */ /* 0x000fe200080100b9 */
[----:B------:R-:W-:Y:S03]  /*4b20*/  @P1 FSEL R7, R7, -INF , !P6 ;  /* 0xff80000007071808 */ /* 0x000fe60007000000 */
[----:B------:R-:W4:Y:S01]  /*4b30*/  MUFU.TANH R198, R33 ;  /* 0x0000002100c67308 */ /* 0x000f220000002400 */
[----:B------:R-:W-:Y:S01]  /*4b40*/  FFMA.FTZ R11, R19, -UR5, R186 ;  /* 0x80000005130b7c23 */ /* 0x000fe200080100ba */
[----:B------:R-:W-:Y:S01]  /*4b50*/  @P0 FSEL R12, R12, -INF , !P3 ;  /* 0xff8000000c0c0808 */ /* 0x000fe20005800000 */
[--C-:B------:R-:W-:Y:S01]  /*4b60*/  FFMA.FTZ R7, R7, UR12, -R4.reuse ;  /* 0x0000000c07077c23 */ /* 0x100fe20008010804 */
[----:B------:R-:W-:Y:S02]  /*4b70*/  PLOP3.LUT P0, PT, PT, PT, UP0, 0x80, 0x0 ;  /* 0x000000000000781c */ /* 0x000fe40003f0f008 */
[----:B------:R-:W-:Y:S04]  /*4b80*/  @P2 FSEL R11, R11, -INF , !P6 ;  /* 0xff8000000b0b2808 */ /* 0x000fe80007000000 */
[----:B------:R1:W-:Y:S01]  /*4b90*/  MUFU.EX2 R162, R7 ;  /* 0x0000000700a27308 */ /* 0x0003e20000000800 */
[----:B------:R-:W-:Y:S01]  /*4ba0*/  PLOP3.LUT P2, PT, PT, PT, UP0, 0x80, 0x0 ;  /* 0x000000000000781c */ /* 0x000fe20003f4f008 */
[--C-:B------:R-:W-:Y:S01]  /*4bb0*/  FFMA.FTZ R12, R12, UR12, -R5.reuse ;  /* 0x0000000c0c0c7c23 */ /* 0x100fe20008010805 */
[----:B------:R-:W-:Y:S07]  /*4bc0*/  FFMA.FTZ R11, R11, UR12, -R5 ;  /* 0x0000000c0b0b7c23 */ /* 0x000fee0008010805 */
[----:B------:R-:W-:Y:S04]  /*4bd0*/  MUFU.EX2 R156, R11 ;  /* 0x0000000b009c7308 */ /* 0x000fe80000000800 */
[----:B------:R-:W-:Y:S02]  /*4be0*/  @P2 FSEL R6, R6, -INF , !P3 ;  /* 0xff80000006062808 */ /* 0x000fe40005800000 */
[----:B------:R-:W-:Y:S04]  /*4bf0*/  PLOP3.LUT P2, PT, PT, PT, UP0, 0x80, 0x0 ;  /* 0x000000000000781c */ /* 0x000fe80003f4f008 */
[----:B------:R2:W-:Y:S01]  /*4c00*/  MUFU.EX2 R155, R12 ;  /* 0x0000000c009b7308 */ /* 0x0005e20000000800 */
[----:B-1----:R-:W-:Y:S01]  /*4c10*/  FFMA.FTZ R7, R6, UR12, -R4 ;  /* 0x0000000c06077c23 */ /* 0x002fe20008010804 */
[----:B------:R-:W-:Y:S04]  /*4c20*/  IADD3 R6, R0, -0x8, RZ ;  /* 0xfffffff800067810 */ /* 0x000fe80007ffe0ff */
[----:B------:R-:W-:Y:S04]  /*4c30*/  ISETP.GE.AND P1, PT, R6, RZ, PT ;  /* 0x000000ff0600720c */ /* 0x000fe80003f26270 */
[----:B------:R1:W-:Y:S10]  /*4c40*/  MUFU.EX2 R159, R7 ;  /* 0x00000007009f7308 */ /* 0x0003f40000000800 */
[----:B------:R-:W4:Y:S01]  /*4c50*/  MUFU.TANH R204, R35 ;  /* 0x0000002300cc7308 */ /* 0x000f220000002400 */
[C---:B--2---:R-:W-:Y:S02]  /*4c60*/  IADD3 R12, R0.reuse, -0x11, RZ ;  /* 0xffffffef000c7810 */ /* 0x044fe40007ffe0ff */
[C---:B------:R-:W-:Y:S02]  /*4c70*/  @!P1 IADD3 R6, -R0.reuse, 0x8, RZ ;  /* 0x0000000800069810 */ /* 0x040fe40007ffe1ff */
[----:B------:R-:W-:Y:S02]  /*4c80*/  PLOP3.LUT P1, PT, PT, PT, UP0, 0x80, 0x0 ;  /* 0x000000000000781c */ /* 0x000fe40003f2f008 */
[----:B------:R-:W-:Y:S03]  /*4c90*/  I2FP.F32.S32 R15, R6 ;  /* 0x00000006000f7245 */ /* 0x000fe60000201400 */
[----:B------:R-:W-:Y:S01]  /*4ca0*/  MUFU.TANH R169, R31 ;  /* 0x0000001f00a97308 */ /* 0x000fe20000002400 */
[----:B-1----:R-:W-:Y:S01]  /*4cb0*/  IADD3 R7, R0, -0x9, RZ ;  /* 0xfffffff700077810 */ /* 0x002fe20007ffe0ff */
[----:B------:R-:W-:Y:S03]  /*4cc0*/  FFMA.FTZ R6, R15, -UR5, R219 ;  /* 0x800000050f067c23 */ /* 0x000fe600080100db */
[----:B------:R-:W-:Y:S02]  /*4cd0*/  ISETP.GE.AND P4, PT, R7, RZ, PT ;  /* 0x000000ff0700720c */ /* 0x000fe40003f86270 */
[----:B------:R-:W-:Y:S02]  /*4ce0*/  @P0 FSEL R6, R6, -INF , !P6 ;  /* 0xff80000006060808 */ /* 0x000fe40007000000 */
[----:B------:R-:W-:Y:S02]  /*4cf0*/  ISETP.GE.AND P0, PT, R13, RZ, PT ;  /* 0x000000ff0d00720c */ /* 0x000fe40003f06270 */
[----:B------:R-:W-:Y:S01]  /*4d00*/  @P1 IADD3 R20, R10, 0x10, RZ ;  /* 0x000000100a141810 */ /* 0x000fe20007ffe0ff */
[----:B------:R-:W-:Y:S01]  /*4d10*/  FFMA.FTZ R6, R6, UR12, -R9 ;  /* 0x0000000c06067c23 */ /* 0x000fe20008010809 */
[----:B------:R-:W-:Y:S02]  /*4d20*/  PLOP3.LUT P1, PT, PT, PT, UP0, 0x80, 0x0 ;  /* 0x000000000000781c */ /* 0x000fe40003f2f008 */
[----:B------:R-:W-:Y:S01]  /*4d30*/  @P5 ISETP.GE.AND P5, PT, R20, UR7, PT ;  /* 0x0000000714005c0c */ /* 0x000fe2000bfa6270 */
[----:B------:R1:W-:Y:S02]  /*4d40*/  MUFU.EX2 R218, R6 ;  /* 0x0000000600da7308 */ /* 0x0003e40000000800 */
        /* <DEDUP_REMOVED lines=10> */
[----:B-1----:R-:W-:Y:S01]  /*4df0*/  FFMA.FTZ R6, R16, -UR5, R223 ;  /* 0x8000000510067c23 */ /* 0x002fe200080100df */
        /* <DEDUP_REMOVED lines=10> */
[----:B------:R-:W-:Y:S01]  /*4ea0*/  FFMA.FTZ R6, R6, UR12, -R8 ;  /* 0x0000000c06067c23 */ /* 0x000fe20008010808 */
[----:B------:R-:W-:Y:S01]  /*4eb0*/  I2FP.F32.S32 R16, R12 ;  /* 0x0000000c00107245 */ /* 0x000fe20000201400 */
[----:B-1----:R-:W-:Y:S02]  /*4ec0*/  @P1 VIADD R11, R10, 0x11 ;  /* 0x000000110a0b1836 */ /* 0x002fe40000000000 */
[----:B------:R1:W4:Y:S01]  /*4ed0*/  MUFU.EX2 R227, R6 ;  /* 0x0000000600e37308 */ /* 0x0003220000000800 */
[----:B------:R-:W-:Y:S02]  /*4ee0*/  PLOP3.LUT P1, PT, PT, PT, UP0, 0x80, 0x0 ;  /* 0x000000000000781c */ /* 0x000fe40003f2f008 */
[----:B------:R-:W-:Y:S02]  /*4ef0*/  IADD3 R12, R0, 0x10, RZ ;  /* 0x00000010000c7810 */ /* 0x000fe40007ffe0ff */
[----:B------:R-:W-:Y:S01]  /*4f00*/  @P6 ISETP.GE.AND P6, PT, R11, UR7, PT ;  /* 0x000000070b006c0c */ /* 0x000fe2000bfc6270 */
[----:B--2---:R-:W-:Y:S01]  /*4f10*/  FFMA.FTZ R7, R17, -UR5, R209 ;  /* 0x8000000511077c23 */ /* 0x004fe200080100d1 */
[----:B------:R-:W-:Y:S02]  /*4f20*/  ISETP.GE.AND P4, PT, R12, RZ, PT ;  /* 0x000000ff0c00720c */ /* 0x000fe40003f86270 */
[----:B------:R-:W-:Y:S02]  /*4f30*/  IADD3 R11, R0, 0xf, RZ ;  /* 0x0000000f000b7810 */ /* 0x000fe40007ffe0ff */
[----:B------:R-:W-:Y:S02]  /*4f40*/  @P0 FSEL R7, R7, -INF , !P5 ;  /* 0xff80000007070808 */ /* 0x000fe40006800000 */
[----:B------:R-:W-:Y:S02]  /*4f50*/  PLOP3.LUT P0, PT, PT, PT, UP0, 0x80, 0x0 ;  /* 0x000000000000781c */ /* 0x000fe40003f0f008 */
[----:B------:R-:W-:Y:S01]  /*4f60*/  ISETP.GE.AND P3, PT, R11, RZ, PT ;  /* 0x000000ff0b00720c */ /* 0x000fe20003f66270 */
[----:B------:R-:W-:Y:S01]  /*4f70*/  FFMA.FTZ R7, R7, UR12, -R9 ;  /* 0x0000000c07077c23 */ /* 0x000fe20008010809 */
[----:B-1----:R-:W-:Y:S03]  /*4f80*/  FFMA.FTZ R6, R16, -UR5, R211 ;  /* 0x8000000510067c23 */ /* 0x002fe600080100d3 */
        /* <DEDUP_REMOVED lines=11> */
[----:B-1----:R-:W-:Y:S05]  /*5040*/  FFMA.FTZ R7, R15, -UR5, R222 ;  /* 0x800000050f077c23 */ /* 0x002fea00080100de */
[----:B------:R-:W-:Y:S02]  /*5050*/  @P0 FSEL R7, R7, -INF , !P5 ;  /* 0xff80000007070808 */ /* 0x000fe40006800000 */
[----:B------:R-:W-:Y:S03]  /*5060*/  PLOP3.LUT P0, PT, PT, PT, UP0, 0x80, 0x0 ;  /* 0x000000000000781c */ /* 0x000fe60003f0f008 */
[--C-:B------:R-:W-:Y:S01]  /*5070*/  FFMA.FTZ R7, R7, UR12, -R8.reuse ;  /* 0x0000000c07077c23 */ /* 0x100fe20008010808 */
[----:B--2---:R-:W-:Y:S01]  /*5080*/  FFMA.FTZ R6, R14, -UR5, R221 ;  /* 0x800000050e067c23 */ /* 0x004fe200080100dd */
        /* <DEDUP_REMOVED lines=9> */
[----:B------:R2:W4:Y:S01]  /*5120*/  MUFU.EX2 R224, R6 ;  /* 0x0000000600e07308 */ /* 0x0005220000000800 */
[----:B-1----:R-:W-:Y:S05]  /*5130*/  FFMA.FTZ R7, R13, -UR5, R166 ;  /* 0x800000050d077c23 */ /* 0x002fea00080100a6 */
[----:B------:R-:W-:Y:S02]  /*5140*/  @P1 FSEL R7, R7, -INF , !P5 ;  /* 0xff80000007071808 */ /* 0x000fe40006800000 */
[----:B------:R-:W-:Y:S03]  /*5150*/  PLOP3.LUT P1, PT, PT, PT, UP0, 0x80, 0x0 ;  /* 0x000000000000781c */ /* 0x000fe60003f2f008 */
[----:B------:R-:W-:Y:S01]  /*5160*/  FFMA.FTZ R7, R7, UR12, -R5 ;  /* 0x0000000c07077c23 */ /* 0x000fe20008010805 */
[----:B--2---:R-:W-:Y:S03]  /*5170*/  FFMA.FTZ R6, R14, -UR5, R165 ;  /* 0x800000050e067c23 */ /* 0x004fe600080100a5 */
        /* <DEDUP_REMOVED lines=11> */
[--C-:B------:R-:W-:Y:S01]  /*5230*/  FFMA.FTZ R7, R7, UR12, -R4.reuse ;  /* 0x0000000c07077c23 */ /* 0x100fe20008010804 */
        /* <DEDUP_REMOVED lines=14> */
[----:B------:R-:W-:Y:S01]  /*5320*/  FFMA.FTZ R7, R7, UR12, -R5 ;  /* 0x0000000c07077c23 */ /* 0x000fe20008010805 */
[----:B---3--:R-:W-:Y:S03]  /*5330*/  FFMA.FTZ R6, R22, -UR5, R163 ;  /* 0x8000000516067c23 */ /* 0x008fe600080100a3 */
        /* <DEDUP_REMOVED lines=17> */
[----:B----4-:R-:W-:Y:S01]  /*5450*/  FFMA.FTZ R5, R5, -UR5, R198 ;  /* 0x8000000505057c23 */ /* 0x010fe200080100c6 */
        /* <DEDUP_REMOVED lines=10> */
[----:B---3--:R-:W-:Y:S01]  /*5500*/  F2FP.BF16.F32.PACK_AB R6, R227, R228 ;  /* 0x000000e4e306723e */ /* 0x008fe200000010ff */
        /* <DEDUP_REMOVED lines=11> */
[----:B------:R-:W3:Y:S01]  /*55c0*/  LDG.E R144, desc[UR10][R146.64] ;  /* 0x0000000a92907981 */ /* 0x000ee2000c1e1900 */
[----:B----4-:R-:W-:Y:S01]  /*55d0*/  FFMA.FTZ R0, R14, -UR5, R169 ;  /* 0x800000050e007c23 */ /* 0x010fe200080100a9 */
[----:B--2---:R-:W-:Y:S04]  /*55e0*/  F2FP.BF16.F32.PACK_AB R7, R216, R218 ;  /* 0x000000dad807723e */ /* 0x004fe800000010ff */
[----:B------:R-:W-:Y:S01]  /*55f0*/  @P1 FSEL R0, R0, -INF , !P4 ;  /* 0xff80000000001808 */ /* 0x000fe20006000000 */
[----:B------:R2:W-:Y:S01]  /*5600*/  STS [R195+0x19000], R7 ;  /* 0x01900007c3007388 */ /* 0x0005e20000000800 */
[----:B---3--:R-:W-:Y:S03]  /*5610*/  F2FP.BF16.F32.PACK_AB R6, R159, R162 ;  /* 0x000000a29f06723e */ /* 0x008fe600000010ff */
        /* <DEDUP_REMOVED lines=88> */
[----:B------:R1:W-:Y:S08]  /*5ba0*/  LDSM.16.M88.4 R132, [R0+0x2000] ;  /* 0x002000000084783b */ /* 0x0003f00000000200 */
[----:B------:R-:W2:Y:S01]  /*5bb0*/  LDSM.16.M88.4 R136, [R173+0x13000] ;  /* 0x01300000ad88783b */ /* 0x000ea20000000200 */
[----:B-1----:R-:W-:Y:S04]  /*5bc0*/  FFMA.FTZ R0, -R213, R213, 1 ;  /* 0x3f800000d5007423 */ /* 0x002fe800000101d5 */
[----:B------:R-:W-:Y:S01]  /*5bd0*/  FMUL.FTZ R0, R0, UR6 ;  /* 0x0000000600007c20 */ /* 0x000fe20008410000 */
[-C--:B--2---:R-:W-:Y:S06]  /*5be0*/  HMMA.16816.F32.BF16 R4, R132, R136.reuse, R4 ;  /* 0x000000888404723c */ /* 0x084fec0000041804 */
[C---:B------:R-:W-:Y:S06]  /*5bf0*/  HMMA.16816.F32.BF16 R8, R140.reuse, R136, R8 ;  /* 0x000000888c08723c */ /* 0x040fec0000041808 */
[-C--:B------:R-:W-:Y:S06]  /*5c00*/  HMMA.16816.F32.BF16 R12, R140, R138.reuse, R12 ;  /* 0x0000008a8c0c723c */ /* 0x080fec000004180c */
[C---:B------:R-:W-:Y:S01]  /*5c10*/  HMMA.16816.F32.BF16 R16, R132.reuse, R138, R16 ;  /* 0x0000008a8410723c */ /* 0x040fe20000041810 */
[----:B------:R-:W1:Y:S05]  /*5c20*/  LDSM.16.M88.4 R136, [R173+0x13400] ;  /* 0x01340000ad88783b */ /* 0x000e6a0000000200 */
[C---:B------:R-:W-:Y:S01]  /*5c30*/  FADD.FTZ R5, -R144.reuse, R5 ;  /* 0x0000000590057221 */ /* 0x040fe20000010100 */
[----:B------:R-:W-:Y:S04]  /*5c40*/  FADD.FTZ R4, -R144, R4 ;  /* 0x0000000490047221 */ /* 0x000fe80000010100 */
[----:B------:R-:W-:Y:S01]  /*5c50*/  FMUL.FTZ R148, R148, R5 ;  /* 0x0000000594947220 */ /* 0x000fe20000410000 */
[----:B------:R-:W-:Y:S01]  /*5c60*/  FMUL.FTZ R145, R145, R4 ;  /* 0x0000000491917220 */ /* 0x000fe20000410000 */
[----:B------:R-:W2:Y:S03]  /*5c70*/  LDG.E R5, desc[UR10][R146.64+0x20] ;  /* 0x0000200a92057981 */ /* 0x000ea6000c1e1900 */
[----:B------:R-:W-:Y:S01]  /*5c80*/  FMUL.FTZ R145, R0, R145 ;  /* 0x0000009100917220 */ /* 0x000fe20000410000 */
[----:B------:R3:W5:Y:S04]  /*5c90*/  LDG.E R4, desc[UR10][R146.64+0x80] ;  /* 0x0000800a92047981 */ /* 0x000768000c1e1900 */
[----:B------:R3:W5:Y:S03]  /*5ca0*/  LDG.E R0, desc[UR10][R146.64+0xa0] ;  /* 0x0000a00a92007981 */ /* 0x000766000c1e1900 */
[----:B------:R-:W-:Y:S01]  /*5cb0*/  FADD.FTZ R17, -R144, R17 ;  /* 0x0000001190117221 */ /* 0x000fe20000010100 */
[-C--:B-1----:R-:W-:Y:S06]  /*5cc0*/  HMMA.16816.F32.BF16 R20, R132, R136.reuse, R20 ;  /* 0x000000888414723c */ /* 0x082fec0000041814 */
[C---:B------:R-:W-:Y:S06]  /*5cd0*/  HMMA.16816.F32.BF16 R24, R140.reuse, R136, R24 ;  /* 0x000000888c18723c */ /* 0x040fec0000041818 */
[-C--:B------:R-:W-:Y:S05]  /*5ce0*/  HMMA.16816.F32.BF16 R28, R140, R138.reuse, R28 ;  /* 0x0000008a8c1c723c */ /* 0x080fea000004181c */
[----:B------:R-:W-:Y:S01]  /*5cf0*/  FFMA.FTZ R136, -R220, R220, 1 ;  /* 0x3f800000dc887423 */ /* 0x000fe200000101dc */
[----:B------:R-:W-:Y:S05]  /*5d00*/  HMMA.16816.F32.BF16 R32, R132, R138, R32 ;  /* 0x0000008a8420723c */ /* 0x000fea0000041820 */
[----:B------:R-:W-:Y:S01]  /*5d10*/  FMUL.FTZ R136, R136, UR6 ;  /* 0x0000000688887c20 */ /* 0x000fe20008410000 */
[----:B------:R-:W-:Y:S01]  /*5d20*/  FADD.FTZ R20, -R144, R20 ;  /* 0x0000001490147221 */ /* 0x000fe20000010100 */
[----:B------:R-:W-:Y:S01]  /*5d30*/  FMUL.FTZ R134, R216, R17 ;  /* 0x00000011d8867220 */ /* 0x000fe20000410000 */
[----:B------:R-:W-:Y:S03]  /*5d40*/  FADD.FTZ R133, -R144, R16 ;  /* 0x0000001090857221 */ /* 0x000fe60000010100 */
[----:B------:R-:W-:Y:S01]  /*5d50*/  FMUL.FTZ R135, R210, R20 ;  /* 0x00000014d2877220 */ /* 0x000fe20000410000 */
[----:B------:R-:W-:Y:S01]  /*5d60*/  FFMA.FTZ R17, -R219, R219, 1 ;  /* 0x3f800000db117423 */ /* 0x000fe200000101db */
[----:B------:R-:W-:Y:S01]  /*5d70*/  FFMA.FTZ R20, -R217, R217, 1 ;  /* 0x3f800000d9147423 */ /* 0x000fe200000101d9 */
[----:B------:R-:W-:Y:S01]  /*5d80*/  FMUL.FTZ R132, R136, R148 ;  /* 0x0000009488847220 */ /* 0x000fe20000410000 */
[----:B------:R-:W-:Y:S01]  /*5d90*/  FADD.FTZ R136, -R144, R21 ;  /* 0x0000001590887221 */ /* 0x000fe20000010100 */
[----:B------:R-:W-:Y:S01]  /*5da0*/  FMUL.FTZ R133, R218, R133 ;  /* 0x00000085da857220 */ /* 0x000fe20000410000 */
[----:B------:R-:W-:Y:S01]  /*5db0*/  FMUL.FTZ R21, R17, UR6 ;  /* 0x0000000611157c20 */ /* 0x000fe20008410000 */
[----:B------:R-:W-:Y:S01]  /*5dc0*/  FMUL.FTZ R17, R20, UR6 ;  /* 0x0000000614117c20 */ /* 0x000fe20008410000 */
[----:B------:R-:W-:Y:S01]  /*5dd0*/  F2FP.BF16.F32.PACK_AB R16, R132, R145 ;  /* 0x000000918410723e */ /* 0x000fe200000010ff */
[----:B------:R-:W-:Y:S01]  /*5de0*/  FFMA.FTZ R132, -R209, R209, 1 ;  /* 0x3f800000d1847423 */ /* 0x000fe200000101d1 */
[----:B------:R-:W-:Y:S01]  /*5df0*/  FMUL.FTZ R21, R21, R133 ;  /* 0x0000008515157220 */ /* 0x000fe20000410000 */
[----:B------:R-:W-:Y:S01]  /*5e00*/  FMUL.FTZ R17, R17, R134 ;  /* 0x0000008611117220 */ /* 0x000fe20000410000 */
[----:B------:R-:W-:Y:S01]  /*5e10*/  FFMA.FTZ R133, -R211, R211, 1 ;  /* 0x3f800000d3857423 */ /* 0x000fe200000101d3 */
[----:B------:R-:W-:Y:S01]  /*5e20*/  FADD.FTZ R134, -R144, R32 ;  /* 0x0000002090867221 */ /* 0x000fe20000010100 */
[----:B------:R-:W-:Y:S01]  /*5e30*/  FFMA.FTZ R20, -R197, R197, 1 ;  /* 0x3f800000c5147423 */ /* 0x000fe200000101c5 */
        /* <DEDUP_REMOVED lines=8> */
[----:B------:R-:W-:Y:S01]  /*5ec0*/  FFMA.FTZ R133, -R230, R230, 1 ;  /* 0x3f800000e6857423 */ /* 0x000fe200000101e6 */
[----:B------:R-:W-:Y:S01]  /*5ed0*/  FMUL.FTZ R33, R32, R136 ;  /* 0x0000008820217220 */ /* 0x000fe20000410000 */
[----:B------:R-:W-:Y:S01]  /*5ee0*/  FFMA.FTZ R32, -R198, R198, 1 ;  /* 0x3f800000c6207423 */ /* 0x000fe200000101c6 */
[----:B------:R-:W-:Y:S01]  /*5ef0*/  FMUL.FTZ R136, R207, R144 ;  /* 0x00000090cf887220 */ /* 0x000fe20000410000 */
[----:B------:R-:W-:Y:S02]  /*5f00*/  FMUL.FTZ R133, R133, UR6 ;  /* 0x0000000685857c20 */ /* 0x000fe40008410000 */
[----:B------:R-:W-:Y:S01]  /*5f10*/  FMUL.FTZ R32, R32, UR6 ;  /* 0x0000000620207c20 */ /* 0x000fe20008410000 */
[----:B------:R-:W-:Y:S01]  /*5f20*/  F2FP.BF16.F32.PACK_AB R33, R33, R132 ;  /* 0x000000842121723e */ /* 0x000fe200000010ff */
[----:B------:R-:W-:Y:S02]  /*5f30*/  FFMA.FTZ R132, -R222, R222, 1 ;  /* 0x3f800000de847423 */ /* 0x000fe400000101de */
[----:B------:R-:W-:Y:S02]  /*5f40*/  FMUL.FTZ R32, R32, R136 ;  /* 0x0000008820207220 */ /* 0x000fe40000410000 */
[----:B------:R-:W-:Y:S03]  /*5f50*/  FMUL.FTZ R132, R132, UR6 ;  /* 0x0000000684847c20 */ /* 0x000fe60008410000 */
[----:B------:R-:W-:Y:S01]  /*5f60*/  F2FP.BF16.F32.PACK_AB R32, R32, R20 ;  /* 0x000000142020723e */ /* 0x000fe200000010ff */
[C---:B--2---:R-:W-:Y:S01]  /*5f70*/  FADD.FTZ R6, -R5.reuse, R6 ;  /* 0x0000000605067221 */ /* 0x044fe20000010100 */
        /* <DEDUP_REMOVED lines=37> */
[----:B---3--:R-:W-:Y:S06]  /*61d0*/  @!P0 BRA `(.L_x_1086) ;  /* 0x0000000000c08947 */ /* 0x008fec0003800000 */
        /* <DEDUP_REMOVED lines=48> */
.L_x_1086:
[----:B------:R1:W-:Y:S01]  /*64e0*/  STS [R196+0x15400], R6 ;  /* 0x01540006c4007388 */ /* 0x0003e20000000800 */
[C---:B-----5:R-:W-:Y:S01]  /*64f0*/  FADD.FTZ R12, -R4.reuse, R12 ;  /* 0x0000000c040c7221 */ /* 0x060fe20000010100 */
[C---:B------:R-:W-:Y:S01]  /*6500*/  FADD.FTZ R9, -R4.reuse, R9 ;  /* 0x0000000904097221 */ /* 0x040fe20000010100 */
[----:B------:R-:W-:Y:S01]  /*6510*/  FADD.FTZ R8, -R4, R8 ;  /* 0x0000000804087221 */ /* 0x000fe20000010100 */
[----:B------:R-:W-:Y:S01]  /*6520*/  STS [R196+0x15000], R16 ;  /* 0x01500010c4007388 */ /* 0x000fe20000000800 */
[----:B------:R-:W-:Y:S01]  /*6530*/  F2FP.BF16.F32.PACK_AB R5, R23, R34 ;  /* 0x000000221705723e */ /* 0x000fe200000010ff */
[----:B--2---:R-:W-:Y:S01]  /*6540*/  FMUL.FTZ R18, R160, R9 ;  /* 0x00000009a0127220 */ /* 0x004fe20000410000 */
        /* <DEDUP_REMOVED lines=10> */
[----:B------:R-:W-:Y:S01]  /*65f0*/  FADD.FTZ R10, -R0, R10 ;  /* 0x0000000a000a7221 */ /* 0x000fe20000010100 */
[----:B------:R-:W-:Y:S01]  /*6600*/  FMUL.FTZ R24, R152, R24 ;  /* 0x0000001898187220 */ /* 0x000fe20000410000 */
[----:B------:R-:W-:Y:S01]  /*6610*/  FMUL.FTZ R25, R151, R25 ;  /* 0x0000001997197220 */ /* 0x000fe20000410000 */
[----:B------:R-:W-:Y:S01]  /*6620*/  FMUL.FTZ R28, R150, R28 ;  /* 0x0000001c961c7220 */ /* 0x000fe20000410000 */
[C---:B------:R-:W-:Y:S01]  /*6630*/  FADD.FTZ R11, -R0.reuse, R11 ;  /* 0x0000000b000b7221 */ /* 0x040fe20000010100 */
[C---:B------:R-:W-:Y:S01]  /*6640*/  FADD.FTZ R14, -R0.reuse, R14 ;  /* 0x0000000e000e7221 */ /* 0x040fe20000010100 */
[C---:B------:R-:W-:Y:S01]  /*6650*/  FADD.FTZ R26, -R0.reuse, R26 ;  /* 0x0000001a001a7221 */ /* 0x040fe20000010100 */
[----:B------:R-:W-:Y:S01]  /*6660*/  FADD.FTZ R27, -R0, R27 ;  /* 0x0000001b001b7221 */ /* 0x000fe20000010100 */
[----:B-1----:R-:W-:Y:S01]  /*6670*/  FADD.FTZ R6, -R4, R13 ;  /* 0x0000000d04067221 */ /* 0x002fe20000010100 */
[----:B------:R-:W-:Y:S01]  /*6680*/  FMUL.FTZ R13, R156, R12 ;  /* 0x0000000c9c0d7220 */ /* 0x000fe20000410000 */
[----:B------:R-:W-:Y:S01]  /*6690*/  FFMA.FTZ R12, -R188, R188, 1 ;  /* 0x3f800000bc0c7423 */ /* 0x000fe200000101bc */
[----:B------:R-:W-:Y:S01]  /*66a0*/  FADD.FTZ R4, -R4, R29 ;  /* 0x0000001d04047221 */ /* 0x000fe20000010100 */
[----:B------:R-:W-:Y:S01]  /*66b0*/  FMUL.FTZ R6, R155, R6 ;  /* 0x000000069b067220 */ /* 0x000fe20000410000 */
[----:B------:R-:W-:Y:S01]  /*66c0*/  FADD.FTZ R30, -R0, R30 ;  /* 0x0000001e001e7221 */ /* 0x000fe20000010100 */
[----:B------:R-:W-:Y:S01]  /*66d0*/  FMUL.FTZ R12, R12, UR6 ;  /* 0x000000060c0c7c20 */ /* 0x000fe20008410000 */
[----:B------:R-:W-:Y:S01]  /*66e0*/  FMUL.FTZ R4, R149, R4 ;  /* 0x0000000495047220 */ /* 0x000fe20000410000 */
[----:B--2---:R-:W-:Y:S01]  /*66f0*/  FFMA.FTZ R7, -R185, R185, 1 ;  /* 0x3f800000b9077423 */ /* 0x004fe200000101b9 */
[----:B------:R-:W-:Y:S01]  /*6700*/  FMUL.FTZ R30, R154, R30 ;  /* 0x0000001e9a1e7220 */ /* 0x000fe20000410000 */
[----:B------:R-:W-:Y:S01]  /*6710*/  FMUL.FTZ R20, R12, R19 ;  /* 0x000000130c147220 */ /* 0x000fe20000410000 */
[----:B------:R-:W-:Y:S01]  /*6720*/  FMUL.FTZ R19, R9, R18 ;  /* 0x0000001209137220 */ /* 0x000fe20000410000 */
[----:B------:R-:W-:Y:S01]  /*6730*/  FMUL.FTZ R7, R7, UR6 ;  /* 0x0000000607077c20 */ /* 0x000fe20008410000 */
[----:B------:R-:W-:Y:S01]  /*6740*/  FMUL.FTZ R18, R8, R13 ;  /* 0x0000000d08127220 */ /* 0x000fe20000410000 */
[----:B------:R-:W-:Y:S01]  /*6750*/  FFMA.FTZ R9, -R166, R166, 1 ;  /* 0x3f800000a6097423 */ /* 0x000fe200000101a6 */
[----:B------:R-:W-:Y:S01]  /*6760*/  FFMA.FTZ R8, -R165, R165, 1 ;  /* 0x3f800000a5087423 */ /* 0x000fe200000101a5 */
[----:B------:R-:W-:Y:S01]  /*6770*/  FMUL.FTZ R12, R7, R6 ;  /* 0x00000006070c7220 */ /* 0x000fe20000410000 */
[----:B------:R-:W-:Y:S01]  /*6780*/  FFMA.FTZ R6, -R163, R163, 1 ;  /* 0x3f800000a3067423 */ /* 0x000fe200000101a3 */
[----:B------:R-:W-:Y:S01]  /*6790*/  FFMA.FTZ R7, -R164, R164, 1 ;  /* 0x3f800000a4077423 */ /* 0x000fe200000101a4 */
[----:B------:R-:W-:Y:S01]  /*67a0*/  FMUL.FTZ R13, R9, UR6 ;  /* 0x00000006090d7c20 */ /* 0x000fe20008410000 */
[----:B------:R-:W-:Y:S01]  /*67b0*/  FMUL.FTZ R9, R8, UR6 ;  /* 0x0000000608097c20 */ /* 0x000fe20008410000 */
[----:B------:R-:W-:Y:S01]  /*67c0*/  FMUL.FTZ R6, R6, UR6 ;  /* 0x0000000606067c20 */ /* 0x000fe20008410000 */
[----:B------:R-:W-:Y:S01]  /*67d0*/  FMUL.FTZ R8, R7, UR6 ;  /* 0x0000000607087c20 */ /* 0x000fe20008410000 */
[----:B---3--:R-:W-:Y:S01]  /*67e0*/  FADD.FTZ R5, -R0, R15 ;  /* 0x0000000f00057221 */ /* 0x008fe20000010100 */
        /* <DEDUP_REMOVED lines=22> */
[----:B------:R-:W-:Y:S01]  /*6950*/  FMUL.FTZ R6, R6, UR6 ;  /* 0x0000000606067c20 */ /* 0x000fe20008410000 */
[----:B------:R-:W-:Y:S01]  /*6960*/  FMUL.FTZ R13, R11, R13 ;  /* 0x0000000d0b0d7220 */ /* 0x000fe20000410000 */
        /* <DEDUP_REMOVED lines=16> */
[----:B------:R-:W-:Y:S01]  /*6a70*/  F2FP.BF16.F32.PACK_AB R17, R35, R132 ;  /* 0x000000842311723e */ /* 0x000fe200000010ff */
[----:B------:R-:W-:Y:S01]  /*6a80*/  STS [R195+0x16000], R8 ;  /* 0x01600008c3007388 */ /* 0x000fe20000000800 */
[----:B------:R-:W-:Y:S01]  /*6a90*/  FMUL.FTZ R26, R11, R26 ;  /* 0x0000001a0b1a7220 */ /* 0x000fe20000410000 */
[----:B------:R-:W-:Y:S01]  /*6aa0*/  FMUL.FTZ R27, R10, R27 ;  /* 0x0000001b0a1b7220 */ /* 0x000fe20000410000 */
        /* <DEDUP_REMOVED lines=8> */
[----:B------:R-:W-:Y:S02]  /*6b30*/  LEA R160, R250, UR4, 0x1 ;  /* 0x00000004faa07c11 */ /* 0x000fe4000f8e08ff */
[----:B------:R-:W-:Y:S01]  /*6b40*/  MOV R162, R206 ;  /* 0x000000ce00a27202 */ /* 0x000fe20000000f00 */
[----:B------:R-:W-:Y:S01]  /*6b50*/  STS [R193+0x15000], R32 ;  /* 0x01500020c1007388 */ /* 0x000fe20000000800 */
[----:B------:R-:W-:Y:S03]  /*6b60*/  MOV R163, R203 ;  /* 0x000000cb00a37202 */ /* 0x000fe60000000f00 */
        /* <DEDUP_REMOVED lines=111> */
.L_x_1087:
        /* <DEDUP_REMOVED lines=442> */
.L_x_1089:
        /* <DEDUP_REMOVED lines=19> */
.L_x_1090:
        /* <DEDUP_REMOVED lines=50> */
.L_x_1092:
[----:B------:R-:W-:Y:S05]  /*9250*/  BSYNC B0 ;  /* 0x0000000000007941 */ /* 0x000fea0003800000 */
.L_x_1091:
        /* <DEDUP_REMOVED lines=20> */
.L_x_1094:
[----:B------:R-:W-:Y:S05]  /*93a0*/  BSYNC B0 ;  /* 0x0000000000007941 */ /* 0x000fea0003800000 */
.L_x_1093:
        /* <DEDUP_REMOVED lines=35> */
.L_x_1096:
[----:B------:R-:W-:Y:S05]  /*95e0*/  BSYNC B0 ;  /* 0x0000000000007941 */ /* 0x000fea0003800000 */
.L_x_1095:
        /* <DEDUP_REMOVED lines=20> */
.L_x_1072:
        /* <DEDUP_REMOVED lines=23> */
.L_x_1098:
        /* <DEDUP_REMOVED lines=21> */
.L_x_1099:
        /* <DEDUP_REMOVED lines=39> */
.L_x_1101:
[----:B------:R-:W-:Y:S05]  /*9c60*/  BSYNC B0 ;  /* 0x0000000000007941 */ /* 0x000fea0003800000 */
.L_x_1100:
        /* <DEDUP_REMOVED lines=19> */
.L_x_1103:
[----:B------:R-:W-:Y:S05]  /*9da0*/  BSYNC B0 ;  /* 0x0000000000007941 */ /* 0x000fea0003800000 */
.L_x_1102:
        /* <DEDUP_REMOVED lines=32> */
.L_x_1105:
[----:B------:R-:W-:Y:S05]  /*9fb0*/  BSYNC B0 ;  /* 0x0000000000007941 */ /* 0x000fea0003800000 */
.L_x_1104:
        /* <DEDUP_REMOVED lines=18> */
.L_x_1097:
[----:B------:R-:W-:Y:S05]  /*a0e0*/  BSYNC B1 ;  /* 0x0000000000017941 */ /* 0x000fea0003800000 */
.L_x_1067:
        /* <DEDUP_REMOVED lines=8> */
.L_x_1106:
[----:B------:R-:W-:Y:S05]  /*a170*/  EXIT ;  /* 0x000000000000794d */ /* 0x000fea0003800000 */
.L_x_1108:
        /* <DEDUP_REMOVED lines=16> */
.L_x_1312:


//--------------------- .text._ZN5flash44flash_bwd_dq_dk_dv_loop_seqk_parallel_kernelI23Flash_bwd_kernel_traitsILi96ELi64ELi128ELi8ELi2ELi4ELi4ELb0ELb0EN7cutlass10bfloat16_tE19Flash_kernel_traitsILi96ELi64ELi128ELi8ES3_EELb1ELb0ELb1ELb0ELb0ELb1ELb0EEEvNS_16Flash_bwd_paramsE --------------------------
	.section	.text._ZN5flash44flash_bwd_dq_dk_dv_loop_seqk_parallel_kernelI23Flash_bwd_kernel_traitsILi96ELi64ELi128ELi8ELi2ELi4ELi4ELb0ELb0EN7cutlass10bfloat16_tE19Flash_kernel_traitsILi96ELi64ELi128ELi8ES3_EELb1ELb0ELb1ELb0ELb0ELb1ELb0EEEvNS_16Flash_bwd_paramsE,"ax",@progbits
	.align	128
        .global         _ZN5flash44flash_bwd_dq_dk_dv_loop_seqk_parallel_kernelI23Flash_bwd_kernel_traitsILi96ELi64ELi128ELi8ELi2ELi4ELi4ELb0ELb0EN7cutlass10bfloat16_tE19Flash_kernel_traitsILi96ELi64ELi128ELi8ES3_EELb1ELb0ELb1ELb0ELb0ELb1ELb0EEEvNS_16Flash_bwd_paramsE
        .type           _ZN5flash44flash_bwd_dq_dk_dv_loop_seqk_parallel_kernelI23Flash_bwd_kernel_traitsILi96ELi64ELi128ELi8ELi2ELi4ELi4ELb0ELb0EN7cutlass10bfloat16_tE19Flash_kernel_traitsILi96ELi64ELi128ELi8ES3_EELb1ELb0ELb1ELb0ELb0ELb1ELb0EEEvNS_16Flash_bwd_paramsE,@function
        .size           _ZN5flash44flash_bwd_dq_dk_dv_loop_seqk_parallel_kernelI23Flash_bwd_kernel_traitsILi96ELi64ELi128ELi8ELi2ELi4ELi4ELb0ELb0EN7cutlass10bfloat16_tE19Flash_kernel_traitsILi96ELi64ELi128ELi8ES3_EELb1ELb0ELb1ELb0ELb0ELb1ELb0EEEvNS_16Flash_bwd_paramsE,(.L_x_1313 - _ZN5flash44flash_bwd_dq_dk_dv_loop_seqk_parallel_kernelI23Flash_bwd_kernel_traitsILi96ELi64ELi128ELi8ELi2ELi4ELi4ELb0ELb0EN7cutlass10bfloat16_tE19Flash_kernel_traitsILi96ELi64ELi128ELi8ES3_EELb1ELb0ELb1ELb0ELb0ELb1ELb0EEEvNS_16Flash_bwd_paramsE)
        .other          _ZN5flash44flash_bwd_dq_dk_dv_loop_seqk_parallel_kernelI23Flash_bwd_kernel_traitsILi96ELi64ELi128ELi8ELi2ELi4ELi4ELb0ELb0EN7cutlass10bfloat16_tE19Flash_kernel_traitsILi96ELi64ELi128ELi8ES3_EELb1ELb0ELb1ELb0ELb0ELb1ELb0EEEvNS_16Flash_bwd_paramsE,@"STO_CUDA_ENTRY STV_DEFAULT"
_ZN5flash44flash_bwd_dq_dk_dv_loop_seqk_parallel_kernelI23Flash_bwd_kernel_traitsILi96ELi64ELi128ELi8ELi2ELi4ELi4ELb0ELb0EN7cutlass10bfloat16_tE19Flash_kernel_traitsILi96ELi64ELi128ELi8ES3_EELb1ELb0ELb1ELb0ELb0ELb1ELb0EEEvNS_16Flash_bwd_paramsE:
.text._ZN5flash44flash_bwd_dq_dk_dv_loop_seqk_parallel_kernelI23Flash_bwd_kernel_traitsILi96ELi64ELi128ELi8ELi2ELi4ELi4ELb0ELb0EN7cutlass10bfloat16_tE19Flash_kernel_traitsILi96ELi64ELi128ELi8ES3_EELb1ELb0ELb1ELb0ELb0ELb1ELb0EEEvNS_16Flash_bwd_paramsE:
        /* <DEDUP_REMOVED lines=27> */
[----:B------:R-:W-:Y:S02]  /*01b0*/  SHF.R.S32.HI R3, RZ, 0x4, R0 ;  /* 0x00000004ff037819 */ /* 0x000fe40000011400 */
[----:B------:R-:W-:Y:S02]  /*01c0*/  LOP3.LUT R7, R9, 0xffffffe0, RZ, 0xc0, !PT ;  /* 0xffffffe009077812 */ /* 0x000fe400078ec0ff */
[----:B------:R-:W-:-:S02]  /*01d0*/  LEA.HI R5, R2, R8, RZ, 0x2 ;  /* 0x0000000802057211 */ /* 0x000fc400078f10ff */
[----:B------:R-:W-:Y:S02]  /*01e0*/  LOP3.LUT R6, R19, 0xfffffff8, RZ, 0xc0, !PT ;  /* 0xfffffff813067812 */ /* 0x000fe400078ec0ff */
[CC--:B------:R-:W-:Y:S02]  /*01f0*/  LEA.HI R241, R2.reuse, R8.reuse, RZ, 0x6 ;  /* 0x0000000802f17211 */ /* 0x0c0fe400078f30ff */
[----:B------:R-:W-:Y:S01]  /*0200*/  LEA.HI R13, R2, R8, RZ, 0x7 ;  /* 0x00000008020d7211 */ /* 0x000fe200078f38ff */
[----:B------:R-:W-:Y:S01]  /*0210*/  IMAD.IADD R10, R8, 0x1, -R6 ;  /* 0x00000001080a7824 */ /* 0x000fe200078e0a06 */
[C---:B------:R-:W-:Y:S02]  /*0220*/  LOP3.LUT R4, R0.reuse, 0xfffffff0, RZ, 0xc0, !PT ;  /* 0xfffffff000047812 */ /* 0x040fe400078ec0ff */
[----:B------:R-:W-:Y:S01]  /*0230*/  LEA.HI R2, R0, R3, RZ, 0x1 ;  /* 0x0000000300027211 */ /* 0x000fe200078f08ff */
[C---:B------:R-:W-:Y:S01]  /*0240*/  IMAD.IADD R0, R8.reuse, 0x1, -R7 ;  /* 0x0000000108007824 */ /* 0x040fe200078e0a07 */
[----:B------:R-:W-:Y:S01]  /*0250*/  SHF.R.S32.HI R12, RZ, 0x3, R19 ;  /* 0x00000003ff0c7819 */ /* 0x000fe20000011413 */
[----:B------:R-:W-:Y:S01]  /*0260*/  IMAD.IADD R6, R8, 0x1, -R4 ;  /* 0x0000000108067824 */ /* 0x000fe200078e0a04 */
[----:B------:R-:W-:-:S02]  /*0270*/  LOP3.LUT R11, R5, 0xfffffffc, RZ, 0xc0, !PT ;  /* 0xfffffffc050b7812 */ /* 0x000fc400078ec0ff */
[----:B------:R-:W-:Y:S01]  /*0280*/  LOP3.LUT R2, R2, 0xfffffffe, RZ, 0xc0, !PT ;  /* 0xfffffffe02027812 */ /* 0x000fe200078ec0ff */
[----:B------:R-:W-:Y:S01]  /*0290*/  IMAD.SHL.U32 R4, R12, 0x40, RZ ;  /* 0x000000400c047824 */ /* 0x000fe200078e00ff */
[----:B------:R-:W-:Y:S01]  /*02a0*/  SHF.R.S32.HI R7, RZ, 0x1f, R0 ;  /* 0x0000001fff077819 */ /* 0x000fe20000011400 */
[----:B------:R-:W-:Y:S01]  /*02b0*/  IMAD.IADD R14, R8, 0x1, -R11 ;  /* 0x00000001080e7824 */ /* 0x000fe200078e0a0b */
[----:B------:R-:W-:Y:S01]  /*02c0*/  LEA.HI R12, R10, R10, RZ, 0x1 ;  /* 0x0000000a0a0c7211 */ /* 0x000fe200078f08ff */
[----:B------:R-:W-:Y:S01]  /*02d0*/  IMAD.IADD R15, R3, 0x1, -R2 ;  /* 0x00000001030f7824 */ /* 0x000fe200078e0a02 */
[----:B------:R-:W-:Y:S01]  /*02e0*/  LEA.HI R234, R7, R0, RZ, 0x2 ;  /* 0x0000000007ea7211 */ /* 0x000fe200078f10ff */
[----:B------:R-:W-:Y:S01]  /*02f0*/  IMAD.SHL.U32 R248, R14, 0x8, RZ ;  /* 0x000000080ef87824 */ /* 0x000fe200078e00ff */
[----:B------:R-:W-:Y:S02]  /*0300*/  LOP3.LUT R0, R4, 0xc0, RZ, 0xc0, !PT ;  /* 0x000000c004007812 */ /* 0x000fe400078ec0ff */
[----:B------:R-:W-:-:S02]  /*0310*/  LOP3.LUT R2, R12, 0x7fffffe, RZ, 0xc0, !PT ;  /* 0x07fffffe0c027812 */ /* 0x000fc400078ec0ff */
[----:B------:R-:W-:Y:S02]  /*0320*/  SHF.R.S32.HI R241, RZ, 0x6, R241 ;  /* 0x00000006fff17819 */ /* 0x000fe400000114f1 */
[----:B------:R-:W-:Y:S01]  /*0330*/  SHF.R.U32.HI R7, RZ, 0x3, R0 ;  /* 0x00000003ff077819 */ /* 0x000fe20000011600 */
[----:B------:R-:W-:Y:S01]  /*0340*/  IMAD.IADD R3, R10, 0x1, -R2 ;  /* 0x000000010a037824 */ /* 0x000fe200078e0a02 */
[----:B------:R-:W-:Y:S01]  /*0350*/  LOP3.LUT R4, R0, 0x18, R248, 0xf8, !PT ;  /* 0x0000001800047812 */ /* 0x000fe200078ef8f8 */
[C---:B------:R-:W-:Y:S01]  /*0360*/  IMAD R0, R241.reuse, 0x4, R15 ;  /* 0x00000004f1007824 */ /* 0x040fe200078e020f */
[--C-:B------:R-:W-:Y:S01]  /*0370*/  SHF.R.S32.HI R242, RZ, 0x2, R5.reuse ;  /* 0x00000002fff27819 */ /* 0x100fe20000011405 */
[----:B------:R-:W-:Y:S01]  /*0380*/  IMAD.SHL.U32 R17, R241, 0x20, RZ ;  /* 0x00000020f1117824 */ /* 0x000fe200078e00ff */
[----:B------:R-:W-:Y:S01]  /*0390*/  SHF.R.S32.HI R2, RZ, 0x1f, R5 ;  /* 0x0000001fff027819 */ /* 0x000fe20000011405 */
[----:B------:R-:W-:Y:S01]  /*03a0*/  IMAD R177, R0, 0x8, R3 ;  /* 0x0000000800b17824 */ /* 0x000fe200078e0203 */
[----:B------:R-:W-:-:S02]  /*03b0*/  LEA.HI R3, R5, R242, RZ, 0x1 ;  /* 0x000000f205037211 */ /* 0x000fc400078f08ff */
[----:B------:R-:W-:Y:S02]  /*03c0*/  LEA.HI R2, R2, R242, RZ, 0x3 ;  /* 0x000000f202027211 */ /* 0x000fe400078f18ff */
[----:B------:R-:W-:Y:S02]  /*03d0*/  LOP3.LUT R246, R4, R7, RZ, 0x3c, !PT ;  /* 0x0000000704f67212 */ /* 0x000fe400078e3cff */
[----:B------:R-:W-:Y:S02]  /*03e0*/  LEA.HI R0, R6, R6, RZ, 0x1 ;  /* 0x0000000606007211 */ /* 0x000fe400078f08ff */
[----:B------:R-:W-:Y:S02]  /*03f0*/  LOP3.LUT R4, R3, 0x7fffffe, RZ, 0xc0, !PT ;  /* 0x07fffffe03047812 */ /* 0x000fe400078ec0ff */
[----:B------:R-:W-:Y:S02]  /*0400*/  SHF.R.S32.HI R11, RZ, 0x1f, R6 ;  /* 0x0000001fff0b7819 */ /* 0x000fe40000011406 */
[----:B------:R-:W-:Y:S01]  /*0410*/  LOP3.LUT R2, R2, 0xfffffff8, RZ, 0xc0, !PT ;  /* 0xfffffff802027812 */ /* 0x000fe200078ec0ff */
[----:B------:R-:W-:Y:S01]  /*0420*/  IMAD.IADD R5, R242, 0x1, -R4 ;  /* 0x00000001f2057824 */ /* 0x000fe200078e0a04 */
[----:B------:R-:W-:-:S02]  /*0430*/  SHF.R.S32.HI R7, RZ, 0x1, R0 ;  /* 0x00000001ff077819 */ /* 0x000fc40000011400 */
[----:B------:R-:W-:Y:S01]  /*0440*/  SHF.R.S32.HI R3, RZ, 0x1f, R0 ;  /* 0x0000001fff037819 */ /* 0x000fe20000011400 */
[----:B------:R-:W-:Y:S01]  /*0450*/  IMAD.IADD R4, R242, 0x1, -R2 ;  /* 0x00000001f2047824 */ /* 0x000fe200078e0a02 */
[----:B------:R-:W-:Y:S02]  /*0460*/  LEA.HI R11, R11, R6, RZ, 0x3 ;  /* 0x000000060b0b7211 */ /* 0x000fe400078f18ff */
[----:B------:R-:W-:Y:S02]  /*0470*/  LOP3.LUT R8, R0, 0x7fffffe, RZ, 0xc0, !PT ;  /* 0x07fffffe00087812 */ /* 0x000fe400078ec0ff */
[----:B------:R-:W-:Y:S02]  /*0480*/  LEA.HI R2, R3, R7, RZ, 0x2 ;  /* 0x0000000703027211 */ /* 0x000fe400078f10ff */
[----:B------:R-:W-:Y:S01]  /*0490*/  LOP3.LUT R0, R11, 0xfffffff8, RZ, 0xc0, !PT ;  /* 0xfffffff80b007812 */ /* 0x000fe200078ec0ff */
[----:B------:R-:W-:Y:S01]  /*04a0*/  IMAD.IADD R20, R6, 0x1, -R8 ;  /* 0x0000000106147824 */ /* 0x000fe200078e0a08 */
[--C-:B------:R-:W-:Y:S01]  /*04b0*/  SHF.R.S32.HI R250, RZ, 0x5, R9.reuse ;  /* 0x00000005fffa7819 */ /* 0x100fe20000011409 */
[----:B------:R-:W-:Y:S01]  /*04c0*/  IMAD.SHL.U32 R8, R14, 0x2, RZ ;  /* 0x000000020e087824 */ /* 0x000fe200078e00ff */
[----:B------:R-:W-:Y:S01]  /*04d0*/  LOP3.LUT R2, R2, 0xfffffffc, RZ, 0xc0, !PT ;  /* 0xfffffffc02027812 */ /* 0x000fe200078ec0ff */
[----:B------:R-:W-:Y:S01]  /*04e0*/  IMAD.IADD R18, R6, 0x1, -R0 ;  /* 0x0000000106127824 */ /* 0x000fe200078e0a00 */
[----:B------:R-:W-:Y:S01]  /*04f0*/  SHF.R.S32.HI R0, RZ, 0x1f, R9 ;  /* 0x0000001fff007819 */ /* 0x000fe20000011409 */
[----:B------:R-:W-:Y:S01]  /*0500*/  IMAD R3, R250, 0x8, R5 ;  /* 0x00000008fa037824 */ /* 0x000fe200078e0205 */
[----:B------:R-:W-:Y:S01]  /*0510*/  LOP3.LUT R5, R4, 0x1, RZ, 0xc0, !PT ;  /* 0x0000000104057812 */ /* 0x000fe200078ec0ff */
[----:B------:R-:W-:Y:S01]  /*0520*/  IMAD.IADD R16, R7, 0x1, -R2 ;  /* 0x0000000107107824 */ /* 0x000fe200078e0a02 */
[-C--:B------:R-:W-:Y:S01]  /*0530*/  LEA.HI R2, R9, R250.reuse, RZ, 0x1 ;  /* 0x000000fa09027211 */ /* 0x080fe200078f08ff */
[----:B------:R-:W-:Y:S01]  /*0540*/  IMAD.U32 R246, R3, 0x20, R246 ;  /* 0x0000002003f67824 */ /* 0x000fe200078e00f6 */
[----:B------:R-:W-:-:S02]  /*0550*/  LEA.HI R0, R0, R250, RZ, 0x2 ;  /* 0x000000fa00007211 */ /* 0x000fc400078f10ff */
[----:B------:R-:W-:Y:S02]  /*0560*/  LOP3.LUT R3, R2, 0xfffffffe, RZ, 0xc0, !PT ;  /* 0xfffffffe02037812 */ /* 0x000fe400078ec0ff */
[----:B------:R-:W-:Y:S02]  /*0570*/  LOP3.LUT R0, R0, 0xfffffffc, RZ, 0xc0, !PT ;  /* 0xfffffffc00007812 */ /* 0x000fe400078ec0ff */
[----:B------:R-:W-:Y:S01]  /*0580*/  SHF.R.S32.HI R2, RZ, 0x1, R12 ;  /* 0x00000001ff027819 */ /* 0x000fe2000001140c */
[----:B------:R-:W-:Y:S01]  /*0590*/  IMAD.IADD R247, R250, 0x1, -R3 ;  /* 0x00000001faf77824 */ /* 0x000fe200078e0a03 */
[----:B------:R-:W-:Y:S01]  /*05a0*/  ISETP.NE.U32.AND P5, PT, R5, 0x1, PT ;  /* 0x000000010500780c */ /* 0x000fe20003fa5070 */
[----:B------:R-:W-:Y:S01]  /*05b0*/  IMAD.SHL.U32 R5, R10, 0x40, RZ ;  /* 0x000000400a057824 */ /* 0x000fe200078e00ff */
[----:B------:R-:W-:Y:S01]  /*05c0*/  LEA.HI R12, R4, R4, RZ, 0x1 ;  /* 0x00000004040c7211 */ /* 0x000fe200078f08ff */
[----:B------:R-:W-:Y:S01]  /*05d0*/  IMAD.IADD R0, R250, 0x1, -R0 ;  /* 0x00000001fa007824 */ /* 0x000fe200078e0a00 */
[----:B------:R-:W-:-:S02]  /*05e0*/  LOP3.LUT P6, RZ, R2, 0x2, RZ, 0xc0, !PT ;  /* 0x0000000202ff7812 */ /* 0x000fc400078cc0ff */
[----:B------:R-:W-:Y:S01]  /*05f0*/  LOP3.LUT R3, R12, 0x3fffffe, RZ, 0xc0, !PT ;  /* 0x03fffffe0c037812 */ /* 0x000fe200078ec0ff */
[----:B------:R-:W-:Y:S01]  /*0600*/  IMAD.SHL.U32 R6, R0, 0x10, RZ ;  /* 0x0000001000067824 */ /* 0x000fe200078e00ff */
[----:B------:R-:W-:Y:S01]  /*0610*/  LOP3.LUT R7, R5, 0x1c0, RZ, 0xc0, !PT ;  /* 0x000001c005077812 */ /* 0x000fe200078ec0ff */
[----:B------:R-:W-:Y:S01]  /*0620*/  IMAD.SHL.U32 R5, R2, 0x40, RZ ;  /* 0x0000004002057824 */ /* 0x000fe200078e00ff */
[----:B------:R-:W-:Y:S01]  /*0630*/  SHF.R.S32.HI R2, RZ, 0x3, R11 ;  /* 0x00000003ff027819 */ /* 0x000fe2000001140b */
[C---:B------:R-:W-:Y:S01]  /*0640*/  IMAD.IADD R11, R4.reuse, 0x1, -R3 ;  /* 0x00000001040b7824 */ /* 0x040fe200078e0a03 */
[C---:B------:R-:W-:Y:S01]  /*0650*/  LOP3.LUT P4, RZ, R4.reuse, 0x2, RZ, 0xc0, !PT ;  /* 0x0000000204ff7812 */ /* 0x040fe2000788c0ff */
[----:B------:R-:W-:Y:S01]  /*0660*/  IMAD.SHL.U32 R4, R4, 0x40, RZ ;  /* 0x0000004004047824 */ /* 0x000fe200078e00ff */
[----:B------:R-:W-:Y:S01]  /*0670*/  LOP3.LUT R3, R5, 0xc0, RZ, 0xc0, !PT ;  /* 0x000000c005037812 */ /* 0x000fe200078ec0ff */
[C---:B------:R-:W-:Y:S01]  /*0680*/  IMAD R14, R0.reuse, 0x2, R2 ;  /* 0x00000002000e7824 */ /* 0x040fe200078e0202 */
[----:B------:R-:W-:Y:S01]  /*0690*/  LOP3.LUT R5, R7, 0x30, R6, 0xf8, !PT ;  /* 0x0000003007057812 */ /* 0x000fe200078ef806 */
[----:B------:R-:W-:Y:S01]  /*06a0*/  IMAD R10, R0, 0x200, R8 ;  /* 0x00000200000a7824 */ /* 0x000fe200078e0208 */
[----:B------:R-:W-:Y:S01]  /*06b0*/  SHF.R.S32.HI R13, RZ, 0x7, R13 ;  /* 0x00000007ff0d7819 */ /* 0x000fe2000001140d */
[----:B------:R-:W-:Y:S01]  /*06c0*/  IMAD R20, R2, 0x8, R20 ;  /* 0x0000000802147824 */ /* 0x000fe200078e0214 */
[----:B------:R-:W-:Y:S01]  /*06d0*/  LOP3.LUT R0, R4, 0x1c0, RZ, 0xc0, !PT ;  /* 0x000001c004007812 */ /* 0x000fe200078ec0ff */
[----:B------:R-:W-:Y:S01]  /*06e0*/  IMAD R10, R11, 0x20, R10 ;  /* 0x000000200b0a7824 */ /* 0x000fe200078e020a */
[----:B------:R-:W-:-:S02]  /*06f0*/  LOP3.LUT R9, R5, 0x8, R19, 0xf8, !PT ;  /* 0x0000000805097812 */ /* 0x000fc400078ef813 */
[----:B------:R-:W-:Y:S02]  /*0700*/  LOP3.LUT R5, R3, 0x8, R19, 0xf8, !PT ;  /* 0x0000000803057812 */ /* 0x000fe400078ef813 */
        /* <DEDUP_REMOVED lines=8> */
[C---:B------:R-:W-:Y:S01]  /*0790*/  IMAD.SHL.U32 R3, R18.reuse, 0x40, RZ ;  /* 0x0000004012037824 */ /* 0x040fe200078e00ff */
[----:B------:R-:W-:Y:S01]  /*07a0*/  R2P PR, R18, 0x6 ;  /* 0x0000000612007804 */ /* 0x000fe20000000000 */
[----:B------:R-:W-:Y:S01]  /*07b0*/  IMAD.IADD R226, R2, 0x1, R0 ;  /* 0x0000000102e27824 */ /* 0x000fe200078e0200 */
[----:B------:R-:W-:Y:S01]  /*07c0*/  LOP3.LUT R5, R9, R6, RZ, 0x3c, !PT ;  /* 0x0000000609057212 */ /* 0x000fe200078e3cff */
        /* <DEDUP_REMOVED lines=14> */
[----:B------:R-:W-:Y:S01]  /*08b0*/  IMAD.SHL.U32 R177, R177, 0x2, RZ ;  /* 0x00000002b1b17824 */ /* 0x000fe200078e00ff */
[----:B------:R-:W-:Y:S01]  /*08c0*/  SHF.R.U32.HI R180, RZ, 0x3, R3 ;  /* 0x00000003ffb47819 */ /* 0x000fe20000011603 */
[----:B------:R-:W-:Y:S01]  /*08d0*/  VIADD R224, R226, 0x20 ;  /* 0x00000020e2e07836 */ /* 0x000fe20000000000 */
[----:B------:R-:W-:Y:S01]  /*08e0*/  LOP3.LUT R0, R0, 0xc0, RZ, 0xc0, !PT ;  /* 0x000000c000007812 */ /* 0x000fe200078ec0ff */
[----:B------:R-:W-:Y:S01]  /*08f0*/  @P4 VIADD R224, R226, 0xffffffe0 ;  /* 0xffffffe0e2e04836 */ /* 0x000fe20000000000 */
[----:B------:R-:W-:-:S02]  /*0900*/  SHF.R.U32.HI R6, RZ, 0x3, R2 ;  /* 0x00000003ff067819 */ /* 0x000fc40000011602 */
        /* <DEDUP_REMOVED lines=18> */
[----:B------:R-:W-:Y:S01]  /*0a30*/  SHF.R.S32.HI R234, RZ, 0x2, R234 ;  /* 0x00000002ffea7819 */ /* 0x000fe200000114ea */
[----:B------:R-:W-:Y:S01]  /*0a40*/  IMAD.IADD R186, R4, 0x1, R3 ;  /* 0x0000000104ba7824 */ /* 0x000fe200078e0203 */
[----:B------:R-:W-:Y:S01]  /*0a50*/  LOP3.LUT P0, RZ, R16, 0x2, RZ, 0xc0, !PT ;  /* 0x0000000210ff7812 */ /* 0x000fe2000780c0ff */
[----:B------:R-:W-:Y:S01]  /*0a60*/  IMAD.U32 R0, RZ, RZ, UR5 ;  /* 0x00000005ff007e24 */ /* 0x000fe2000f8e00ff */
[----:B------:R-:W-:Y:S01]  /*0a70*/  UIADD3 UR5, UR4, 0x9000, URZ ;  /* 0x0000900004057890 */ /* 0x000fe2000fffe03f */
[----:B------:R-:W-:Y:S01]  /*0a80*/  IMAD.U32 R0, RZ, RZ, UR6 ;  /* 0x00000006ff007e24 */ /* 0x000fe2000f8e00ff */
[----:B------:R-:W-:Y:S01]  /*0a90*/  UIADD3 UR6, UR4, 0x15000, URZ ;  /* 0x0001500004067890 */ /* 0x000fe2000fffe03f */
[----:B------:R-:W-:Y:S01]  /*0aa0*/  SEL R178, R184, 0xffffffe0, !P6 ;  /* 0xffffffe0b8b27807 */ /* 0x000fe20007000000 */
[----:B------:R-:W-:Y:S01]  /*0ab0*/  IMAD.IADD R225, R226, 0x1, R223 ;  /* 0x00000001e2e17824 */ /* 0x000fe200078e02df */
[----:B------:R-:W-:Y:S01]  /*0ac0*/  SEL R184, R184, 0xffffffe0, !P0 ;  /* 0xffffffe0b8b87807 */ /* 0x000fe20004000000 */
[----:B------:R-:W-:Y:S01]  /*0ad0*/  IMAD R234, R247, 0x10, R234 ;  /* 0x00000010f7ea7824 */ /* 0x000fe200078e02ea */
[----:B------:R-:W-:Y:S01]  /*0ae0*/  LEA R243, R8, UR5, 0x1 ;  /* 0x0000000508f37c11 */ /* 0x000fe2000f8e08ff */
[----:B------:R-:W-:Y:S01]  /*0af0*/  IMAD.IADD R223, R223, 0x1, R224 ;  /* 0x00000001dfdf7824 */ /* 0x000fe200078e02e0 */
[----:B------:R-:W-:-:S02]  /*0b00*/  LEA R180, R180, UR6, 0x1 ;  /* 0x00000006b4b47c11 */ /* 0x000fc4000f8e08ff */
[----:B------:R-:W-:Y:S01]  /*0b10*/  LEA R3, R5, UR4, 0x1 ;  /* 0x0000000405037c11 */ /* 0x000fe2000f8e08ff */
[----:B------:R-:W-:Y:S01]  /*0b20*/  VIADD R244, R243, 0x20 ;  /* 0x00000020f3f47836 */ /* 0x000fe20000000000 */
[----:B------:R-:W-:Y:S01]  /*0b30*/  IADD3 R178, R178, UR5, R177 ;  /* 0x00000005b2b27c10 */ /* 0x000fe2000fffe0b1 */
[C---:B------:R-:W-:Y:S02]  /*0b40*/  IMAD.IADD R181, R180.reuse, 0x1, R181 ;  /* 0x00000001b4b57824 */ /* 0x040fe400078e02b5 */
[--C-:B------:R-:W-:Y:S02]  /*0b50*/  IMAD.IADD R183, R180, 0x1, R182.reuse ;  /* 0x00000001b4b77824 */ /* 0x100fe400078e02b6 */
[----:B------:R-:W-:Y:S02]  /*0b60*/  IMAD.IADD R182, R181, 0x1, R182 ;  /* 0x00000001b5b67824 */ /* 0x000fe400078e02b6 */
[----:B------:R-:W-:-:S07]  /*0b70*/  @P3 VIADD R244, R243, 0xffffffe0 ;  /* 0xffffffe0f3f43836 */ /* 0x000fce0000000000 */
.L_x_1139:
        /* <DEDUP_REMOVED lines=67> */
.L_x_1109:
        /* <DEDUP_REMOVED lines=16> */
[----:B------:R-:W-:-:S02]  /*10b0*/  ULDC.64 UR28, c[0x0][0x240] ;  /* 0x00009000001c7ab9 */ /* 0x000fc40000000a00 */
[----:B------:R-:W-:Y:S01]  /*10c0*/  @!UP2 ULDC.64 UR6, c[0x0][0x418] ;  /* 0x000106000006aab9 */ /* 0x000fe20000000a00 */
[----:B------:R-:W-:Y:S01]  /*10d0*/  ULDC UR52, c[0x0][0x2d4] ;  /* 0x0000b50000347ab9 */ /* 0x000fe20000000800 */
        /* <DEDUP_REMOVED lines=9> */
[----:B------:R-:W-:Y:S01]  /*1170*/  UIMAD UR18, UR13, UR29, URZ ;  /* 0x0000001d0d1272a4 */ /* 0x000fe2000f8e023f */
[----:B------:R-:W1:Y:S01]  /*1180*/  I2F.RP R4, R6 ;  /* 0x0000000600047306 */ /* 0x000e620000209400 */
[----:B------:R-:W-:Y:S01]  /*1190*/  ULDC.U8 UR25, c[0x0][0x480] ;  /* 0x0001200000197ab9 */ /* 0x000fe20000000000 */
[----:B------:R-:W-:Y:S01]  /*11a0*/  ULDC.U8 UR33, c[0x0][0x3d8] ;  /* 0x0000f60000217ab9 */ /* 0x000fe20000000000 */
[----:B------:R-:W-:-:S02]  /*11b0*/  UISETP.NE.AND UP4, UPT, UR25, URZ, UPT ;  /* 0x0000003f1900728c */ /* 0x000fc4000bf85270 */
[----:B--2---:R-:W-:Y:S02]  /*11c0*/  UIMAD.WIDE.U32 UR26, UR14, UR8, URZ ;  /* 0x000000080e1a72a5 */ /* 0x004fe4000f8e003f */
[----:B------:R-:W-:Y:S02]  /*11d0*/  UISETP.NE.AND UP3, UPT, UR33, URZ, UPT ;  /* 0x0000003f2100728c */ /* 0x000fe4000bf65270 */
[----:B------:R-:W-:Y:S02]  /*11e0*/  UIMAD UR38, UR14, UR9, UR27 ;  /* 0x000000090e2672a4 */ /* 0x000fe4000f8e021b */
[----:B------:R-:W-:Y:S01]  /*11f0*/  USHF.L.U32 UR14, UR60, 0x7, URZ ;  /* 0x000000073c0e7899 */ /* 0x000fe2000800063f */
[----:B------:R-:W-:Y:S01]  /*1200*/  @UP2 ULDC.64 UR8, c[0x0][0x420] ;  /* 0x0001080000082ab9 */ /* 0x000fe20000000a00 */
[----:B------:R-:W-:Y:S01]  /*1210*/  USEL UR25, UR20, URZ, UP0 ;  /* 0x0000003f14197287 */ /* 0x000fe20008000000 */
[----:B-1----:R-:W1:Y:S01]  /*1220*/  MUFU.RCP R4, R4 ;  /* 0x0000000400047308 */ /* 0x002e620000001000 */
[----:B------:R-:W-:-:S02]  /*1230*/  @UP2 UIMAD.WIDE.U32 UR36, UR13, UR8, URZ ;  /* 0x000000080d2422a5 */ /* 0x000fc4000f8e003f */
[----:B------:R-:W-:Y:S02]  /*1240*/  @!UP2 UIMAD UR8, UR51, UR6, URZ ;  /* 0x000000063308a2a4 */ /* 0x000fe4000f8e023f */
[----:B------:R-:W-:Y:S02]  /*1250*/  UIADD3 UR6, UR12, 0x3f, URZ ;  /* 0x0000003f0c067890 */ /* 0x000fe4000fffe03f */
[----:B------:R-:W-:Y:S02]  /*1260*/  @!UP2 UIMAD UR21, UR60, UR7, UR8 ;  /* 0x000000073c15a2a4 */ /* 0x000fe4000f8e0208 */
[----:B------:R-:W-:Y:S02]  /*1270*/  UIADD3 UR7, UR12, 0x80, UR55 ;  /* 0x000000800c077890 */ /* 0x000fe4000fffe037 */
[----:B------:R-:W-:Y:S01]  /*1280*/  @UP2 UIMAD UR43, UR13, UR9, UR37 ;  /* 0x000000090d2b22a4 */ /* 0x000fe2000f8e0225 */
[----:B------:R-:W-:Y:S01]  /*1290*/  ULDC UR8, c[0x0][0x394] ;  /* 0x0000e50000087ab9 */ /* 0x000fe20000000800 */
[----:B------:R-:W-:-:S02]  /*12a0*/  USHF.R.S32.HI UR9, URZ, 0x1f, UR6 ;  /* 0x0000001f3f097899 */ /* 0x000fc40008011406 */
[----:B------:R-:W-:Y:S01]  /*12b0*/  UIADD3 UR7, UR7, UR8, -UR5 ;  /* 0x0000000807077290 */ /* 0x000fe2000fffe805 */
[----:B-1----:R-:W-:Y:S01]  /*12c0*/  VIADD R4, R4, 0xffffffe ;  /* 0x0ffffffe04047836 */ /* 0x002fe20000000000 */
[----:B------:R-:W-:Y:S02]  /*12d0*/  @UP1 UIADD3 UR8, UR57, UR58, URZ ;  /* 0x0000003a39081290 */ /* 0x000fe4000fffe03f */
[----:B------:R-:W-:Y:S01]  /*12e0*/  ULEA.HI UR27, UR9, UR6, URZ, 0x6 ;  /* 0x00000006091b7291 */ /* 0x000fe2000f8f303f */
[----:B------:R-:W1:Y:S01]  /*12f0*/  F2I.FTZ.U32.TRUNC.NTZ R5, R4 ;  /* 0x0000000400057305 */ /* 0x000e62000021f000 */
[----:B------:R-:W-:Y:S02]  /*1300*/  UIADD3 UR9, UR7, 0x3f, URZ ;  /* 0x0000003f07097890 */ /* 0x000fe4000fffe03f */
[----:B------:R-:W-:Y:S02]  /*1310*/  @UP1 UIMAD.WIDE.U32 UR6, UR8, UR22, URZ ;  /* 0x00000016080612a5 */ /* 0x000fe4000f8e003f */
[----:B------:R-:W-:-:S02]  /*1320*/  @UP1 UIMAD UR8, UR8, UR23, URZ ;  /* 0x00000017080812a4 */ /* 0x000fc4000f8e023f */
[----:B------:R-:W-:Y:S02]  /*1330*/  USEL UR30, UR14, URZ, UP0 ;  /* 0x0000003f0e1e7287 */ /* 0x000fe40008000000 */
[----:B------:R-:W-:Y:S02]  /*1340*/  @UP1 UIADD3 UR45, UR7, UR8, URZ ;  /* 0x00000008072d1290 */ /* 0x000fe4000fffe03f */
[----:B------:R-:W-:Y:S02]  /*1350*/  USHF.R.S32.HI UR8, URZ, 0x1f, UR9 ;  /* 0x0000001f3f087899 */ /* 0x000fe40008011409 */
[----:B------:R-:W-:Y:S01]  /*1360*/  UIMAD.WIDE.U32 UR14, UR13, UR28, URZ ;  /* 0x0000001c0d0e72a5 */ /* 0x000fe2000f8e003f */
[----:B-1----:R-:W-:Y:S01]  /*1370*/  IMAD.MOV R0, RZ, RZ, -R5 ;  /* 0x000000ffff007224 */ /* 0x002fe200078e0a05 */
[----:B------:R-:W-:Y:S01]  /*1380*/  @UP1 UMOV UR44, UR6 ;  /* 0x00000006002c1c82 */ /* 0x000fe20008000000 */
[----:B------:R-:W-:Y:S01]  /*1390*/  IMAD.MOV.U32 R4, RZ, RZ, RZ ;  /* 0x000000ffff047224 */ /* 0x000fe200078e00ff */
[----:B------:R-:W-:Y:S01]  /*13a0*/  ULEA.HI UR19, UR8, UR9, URZ, 0x6 ;  /* 0x0000000908137291 */ /* 0x000fe2000f8f303f */
[----:B------:R-:W-:Y:S01]  /*13b0*/  IMAD R0, R0, R6, RZ ;  /* 0x0000000600007224 */ /* 0x000fe200078e02ff */
[----:B------:R-:W-:-:S02]  /*13c0*/  USEL UR49, UR16, UR14, !UP2 ;  /* 0x0000000e10317287 */ /* 0x000fc4000d000000 */
[----:B------:R-:W-:Y:S01]  /*13d0*/  UIMAD.WIDE UR6, UR54, UR53, URZ ;  /* 0x00000035360672a5 */ /* 0x000fe2000f8e023f */
[----:B------:R-:W-:Y:S01]  /*13e0*/  IMAD.HI.U32 R0, R5, R0, R4 ;  /* 0x0000000005007227 */ /* 0x000fe200078e0004 */
[----:B------:R-:W-:Y:S02]  /*13f0*/  UIMAD.WIDE.U32 UR8, UR60, UR52, URZ ;  /* 0x000000343c0872a5 */ /* 0x000fe4000f8e003f */
[----:B------:R-:W-:Y:S02]  /*1400*/  UIMAD UR16, UR31, UR60, URZ ;  /* 0x0000003c1f1072a4 */ /* 0x000fe4000f8e023f */
[----:B------:R-:W-:Y:S01]  /*1410*/  @UP2 UIADD3 UR32, UR15, UR18, URZ ;  /* 0x000000120f202290 */ /* 0x000fe2000fffe03f */
[----:B------:R-:W-:Y:S01]  /*1420*/  IMAD.HI.U32 R0, R0, R2, RZ ;  /* 0x0000000200007227 */ /* 0x000fe200078e00ff */
[----:B------:R-:W-:Y:S02]  /*1430*/  UIMAD.WIDE.U32 UR14, UR6, UR8, URZ ;  /* 0x00000008060e72a5 */ /* 0x000fe4000f8e003f */
[----:B------:R-:W-:Y:S01]  /*1440*/  UIMAD UR20, UR7, UR8, URZ ;  /* 0x00000008071472a4 */ /* 0x000fe2000f8e023f */
[----:B------:R-:W-:Y:S01]  /*1450*/  IMAD.MOV R4, RZ, RZ, -R0 ;  /* 0x000000ffff047224 */ /* 0x000fe200078e0a00 */
[----:B------:R-:W-:Y:S01]  /*1460*/  UIMAD UR8, UR51, UR52, UR16 ;  /* 0x00000034330872a4 */ /* 0x000fe2000f8e0210 */
[----:B------:R-:W-:-:S02]  /*1470*/  ULDC UR40, c[0x0][0x2c4] ;  /* 0x0000b10000287ab9 */ /* 0x000fc40000000800 */
[C---:B------:R-:W-:Y:S01]  /*1480*/  IMAD R2, R6.reuse, R4, R2 ;  /* 0x0000000406027224 */ /* 0x040fe200078e0202 */
[----:B------:R-:W-:Y:S02]  /*1490*/  UIADD3 UR17, UR9, UR8, URZ ;  /* 0x0000000809117290 */ /* 0x000fe4000fffe03f */
[----:B------:R-:W-:Y:S02]  /*14a0*/  USHF.R.S32.HI UR9, URZ, 0x6, UR27 ;  /* 0x000000063f097899 */ /* 0x000fe4000801141b */
[----:B------:R-:W-:Y:S01]  /*14b0*/  ISETP.GT.U32.AND P1, PT, R6, R2, PT ;  /* 0x000000020600720c */ /* 0x000fe20003f24070 */
[----:B------:R-:W-:Y:S02]  /*14c0*/  USHF.R.S32.HI UR8, URZ, 0x6, UR19 ;  /* 0x000000063f087899 */ /* 0x000fe40008011413 */
[----:B------:R-:W-:Y:S02]  /*14d0*/  @UP3 UIMAD UR18, UR60, UR40, URZ ;  /* 0x000000283c1232a4 */ /* 0x000fe4000f8e023f */
[----:B------:R-:W-:-:S02]  /*14e0*/  UISETP.LT.AND UP0, UPT, UR9, UR8, UPT ;  /* 0x000000080900728c */ /* 0x000fc4000bf01270 */
[----:B------:R-:W-:Y:S02]  /*14f0*/  @UP3 USEL UR18, UR18, UR13, !UP2 ;  /* 0x0000000d12123287 */ /* 0x000fe4000d000000 */
[----:B------:R-:W-:Y:S01]  /*1500*/  USEL UR33, UR9, UR8, UP0 ;  /* 0x0000000809217287 */ /* 0x000fe20008000000 */
[----:B------:R-:W-:Y:S01]  /*1510*/  @UP3 ULDC UR16, c[0x0][0x2e4] ;  /* 0x0000b90000103ab9 */ /* 0x000fe20000000800 */
[----:B------:R-:W-:Y:S02]  /*1520*/  UIMAD UR17, UR6, UR17, UR20 ;  /* 0x00000011061172a4 */ /* 0x000fe4000f8e0214 */
[-C--:B------:R-:W-:Y:S01]  /*1530*/  @!P1 IADD3 R2, R2, -R6.reuse, RZ ;  /* 0x8000000602029210 */ /* 0x080fe20007ffe0ff */
[----:B------:R-:W-:Y:S01]  /*1540*/  @UP3 UIMAD UR27, UR61, UR16, UR18 ;  /* 0x000000103d1b32a4 */ /* 0x000fe2000f8e0212 */
[----:B------:R-:W-:Y:S01]  /*1550*/  @!P1 VIADD R0, R0, 0x1 ;  /* 0x0000000100009836 */ /* 0x000fe20000000000 */
[----:B------:R-:W-:Y:S01]  /*1560*/  UIMAD.WIDE.U32 UR8, UR6, UR13, URZ ;  /* 0x0000000d060872a5 */ /* 0x000fe2000f8e003f */
[----:B------:R-:W-:Y:S01]  /*1570*/  ISETP.GE.U32.AND P0, PT, R2, R6, PT ;  /* 0x000000060200720c */ /* 0x000fe20003f06070 */
[----:B------:R-:W-:Y:S01]  /*1580*/  ULEA UR18, UR33, 0xffffffc0, 0x6 ;  /* 0xffffffc021127891 */ /* 0x000fe2000f8e303f */
[----:B------:R-:W-:Y:S01]  /*1590*/  LOP3.LUT R2, R7, UR61, RZ, 0x3c, !PT ;  /* 0x0000003d07027c12 */ /* 0x000fe2000f8e3cff */
[----:B------:R-:W-:Y:S01]  /*15a0*/  USEL UR50, UR14, UR8, !UP2 ;  /* 0x000000080e327287 */ /* 0x000fe2000d000000 */
[----:B------:R-:W-:Y:S01]  /*15b0*/  PLOP3.LUT P1, PT, PT, PT, UP1, 0x80, 0x0 ;  /* 0x000000000000781c */ /* 0x000fe20003f2f018 */
[----:B------:R-:W-:Y:S01]  /*15c0*/  UIADD3 UR41, UR15, UR17, URZ ;  /* 0x000000110f297290 */ /* 0x000fe2000fffe03f */
[----:B------:R-:W-:Y:S01]  /*15d0*/  ISETP.GE.AND P2, PT, R2, RZ, PT ;  /* 0x000000ff0200720c */ /* 0x000fe20003f46270 */
[----:B------:R-:W-:-:S02]  /*15e0*/  USHF.R.S32.HI UR17, URZ, 0x1f, UR18 ;  /* 0x0000001f3f117899 */ /* 0x000fc40008011412 */
[----:B------:R-:W-:Y:S02]  /*15f0*/  UIADD3 UR8, UP0, UR18, UR30, URZ ;  /* 0x0000001e12087290 */ /* 0x000fe4000ff1e03f */
        /* <DEDUP_REMOVED lines=38> */
.L_x_1111:
        /* <DEDUP_REMOVED lines=13> */
.L_x_1112:
        /* <DEDUP_REMOVED lines=11> */
.L_x_1113:
[----:B------:R-:W-:-:S04]  /*19e0*/  UIMAD UR6, UR60, UR53, UR61 ;  /* 0x000000353c0672a4 */ /* 0x000fc8000f8e023d */
[----:B------:R-:W-:-:S12]  /*19f0*/  UIMAD UR6, UR6, UR52, URZ ;  /* 0x00000034060672a4 */ /* 0x000fd8000f8e023f */
.L_x_1114:
[----:B------:R-:W-:Y:S01]  /*1a00*/  SHF.R.S32.HI R17, RZ, 0x1f, R242 ;  /* 0x0000001fff117819 */ /* 0x000fe200000114f2 */
[----:B------:R-:W1:Y:S01]  /*1a10*/  S2R R21, SR_TID.X ;  /* 0x0000000000157919 */ /* 0x000e620000002100 */
[----:B------:R-:W-:Y:S01]  /*1a20*/  IADD3 R4, P0, R242, UR18, RZ ;  /* 0x00000012f2047c10 */ /* 0x000fe2000ff1e0ff */
[----:B------:R-:W-:Y:S01]  /*1a30*/  USHF.R.S32.HI UR15, URZ, 0x1f, UR61 ;  /* 0x0000001f3f0f7899 */ /* 0x000fe2000801143d */
[----:B------:R-:W-:Y:S01]  /*1a40*/  SHF.R.S32.HI R249, RZ, 0x1f, R248 ;  /* 0x0000001ffff97819 */ /* 0x000fe200000114f8 */
[----:B------:R-:W-:Y:S01]  /*1a50*/  UIADD3 UR16, UR18, UR6, URZ ;  /* 0x0000000612107290 */ /* 0x000fe2000fffe03f */
[----:B------:R-:W-:Y:S01]  /*1a60*/  IADD3.X R2, R17, UR17, RZ, P0, !PT ;  /* 0x0000001111027c10 */ /* 0x000fe200087fe4ff */
[----:B------:R-:W-:Y:S01]  /*1a70*/  ULDC.64 UR8, c[0x0][0x428] ;  /* 0x00010a0000087ab9 */ /* 0x000fe20000000a00 */
[----:B------:R-:W-:Y:S01]  /*1a80*/  ULDC.64 UR6, c[0x0][0x258] ;  /* 0x0000960000067ab9 */ /* 0x000fe20000000a00 */
[----:B------:R-:W-:Y:S01]  /*1a90*/  IMAD.U32 R8, RZ, RZ, UR8 ;  /* 0x00000008ff087e24 */ /* 0x000fe2000f8e00ff */
[----:B------:R-:W-:Y:S01]  /*1aa0*/  UIMAD UR13, UR15, UR6, URZ ;  /* 0x000000060f0d72a4 */ /* 0x000fe2000f8e023f */
[----:B------:R-:W-:Y:S01]  /*1ab0*/  IMAD R2, R2, UR28, RZ ;  /* 0x0000001c02027c24 */ /* 0x000fe2000f8e02ff */
[----:B------:R-:W-:Y:S01]  /*1ac0*/  UIMAD UR15, UR15, UR8, URZ ;  /* 0x000000080f0f72a4 */ /* 0x000fe2000f8e023f */
[----:B------:R-:W-:Y:S01]  /*1ad0*/  IMAD.U32 R9, RZ, RZ, UR6 ;  /* 0x00000006ff097e24 */ /* 0x000fe2000f8e00ff */
[----:B------:R-:W-:Y:S01]  /*1ae0*/  UIADD3 UR31, UR18, UR27, URZ ;  /* 0x0000001b121f7290 */ /* 0x000fe2000fffe03f */
[C---:B------:R-:W-:Y:S01]  /*1af0*/  IMAD R2, R4.reuse, UR29, R2 ;  /* 0x0000001d04027c24 */ /* 0x040fe2000f8e0202 */
[----:B------:R-:W-:Y:S01]  /*1b00*/  UIMAD UR15, UR61, UR9, UR15 ;  /* 0x000000093d0f72a4 */ /* 0x000fe2000f8e020f */
[----:B------:R-:W-:Y:S01]  /*1b10*/  IMAD.WIDE.U32 R4, R4, UR28, R248 ;  /* 0x0000001c04047c25 */ /* 0x000fe2000f8e00f8 */
[----:B------:R-:W-:Y:S01]  /*1b20*/  UIMAD UR27, UR61, UR7, UR13 ;  /* 0x000000073d1b72a4 */ /* 0x000fe2000f8e020d */
[----:B------:R-:W-:Y:S01]  /*1b30*/  BSSY B1, `(.L_x_1110) ;  /* 0x000079d000017945 */ /* 0x000fe20003800000 */
[----:B------:R-:W-:Y:S01]  /*1b40*/  ULDC.64 UR8, c[0x0][0x420] ;  /* 0x0001080000087ab9 */ /* 0x000fe20000000a00 */
[----:B------:R-:W-:Y:S01]  /*1b50*/  ULDC UR34, c[0x0][0x398] ;  /* 0x0000e60000227ab9 */ /* 0x000fe20000000800 */
[----:B------:R-:W-:Y:S01]  /*1b60*/  IADD3 R6, P0, R4, UR49, RZ ;  /* 0x0000003104067c10 */ /* 0x000fe2000ff1e0ff */
[----:B------:R-:W-:-:S02]  /*1b70*/  UIMAD UR7, UR17, UR8, URZ ;  /* 0x00000008110772a4 */ /* 0x000fc4000f8e023f */
[----:B------:R-:W-:Y:S01]  /*1b80*/  UIMAD UR35, UR54, UR53, URZ ;  /* 0x00000035362372a4 */ /* 0x000fe2000f8e023f */
[----:B------:R-:W-:Y:S01]  /*1b90*/  IADD3.X R7, R5, UR32, R2, P0, !PT ;  /* 0x0000002005077c10 */ /* 0x000fe200087fe402 */
[----:B------:R-:W-:Y:S01]  /*1ba0*/  IMAD.U32 R2, RZ, RZ, UR8 ;  /* 0x00000008ff027e24 */ /* 0x000fe2000f8e00ff */
[----:B------:R-:W-:Y:S01]  /*1bb0*/  IADD3 R4, P0, R248, UR14, RZ ;  /* 0x0000000ef8047c10 */ /* 0x000fe2000ff1e0ff */
[----:B------:R-:W-:Y:S02]  /*1bc0*/  UIADD3 UR14, -UR5, UR12, UR55 ;  /* 0x0000000c050e7290 */ /* 0x000fe4000fffe137 */
[----:B------:R-:W-:Y:S01]  /*1bd0*/  UIMAD UR13, UR18, UR9, UR7 ;  /* 0x00000009120d72a4 */ /* 0x000fe2000f8e0207 */
[----:B------:R-:W-:Y:S01]  /*1be0*/  IADD3.X R5, R249, UR43, RZ, P0, !PT ;  /* 0x0000002bf9057c10 */ /* 0x000fe200087fe4ff */
[----:B------:R-:W-:Y:S01]  /*1bf0*/  UIADD3 UR7, UR14, -UR34, URZ ;  /* 0x800000220e077290 */ /* 0x000fe2000fffe03f */
[----:B------:R-:W-:Y:S01]  /*1c00*/  IMAD.WIDE.U32 R6, R9, UR61, R6 ;  /* 0x0000003d09067c25 */ /* 0x000fe2000f8e0006 */
[----:B------:R-:W-:-:S02]  /*1c10*/  USHF.L.U32 UR26, UR35, 0x6, URZ ;  /* 0x00000006231a7899 */ /* 0x000fc4000800063f */
[----:B------:R-:W-:Y:S01]  /*1c20*/  USHF.R.S32.HI UR32, URZ, 0x1f, UR7 ;  /* 0x0000001f3f207899 */ /* 0x000fe20008011407 */
[----:B------:R-:W-:Y:S01]  /*1c30*/  IMAD.WIDE.U32 R4, R2, UR18, R4 ;  /* 0x0000001202047c25 */ /* 0x000fe2000f8e0004 */
[----:B-1----:R-:W-:Y:S01]  /*1c40*/  SHF.R.S32.HI R2, RZ, 0x1f, R21 ;  /* 0x0000001fff027819 */ /* 0x002fe20000011415 */
[----:B------:R-:W-:Y:S02]  /*1c50*/  UIADD3 UR14, UP2, UP0, UR30, UR26, UR42 ;  /* 0x0000001a1e0e7290 */ /* 0x000fe4000f85e02a */
[----:B------:R-:W-:Y:S01]  /*1c60*/  ULEA.HI UR32, UR32, UR7, URZ, 0x6 ;  /* 0x0000000720207291 */ /* 0x000fe2000f8f303f */
[----:B------:R-:W-:Y:S01]  /*1c70*/  LEA.HI R2, R2, R21, RZ, 0x5 ;  /* 0x0000001502027211 */ /* 0x000fe200078f28ff */
[----:B------:R-:W-:Y:S01]  /*1c80*/  VIADD R5, R5, UR13 ;  /* 0x0000000d05057c36 */ /* 0x000fe20008000000 */
[----:B------:R-:W-:Y:S01]  /*1c90*/  USHF.R.S32.HI UR13, URZ, 0x1f, UR26 ;  /* 0x0000001f3f0d7899 */ /* 0x000fe2000801141a */
[----:B------:R-:W-:Y:S01]  /*1ca0*/  IMAD R9, R17, UR8, RZ ;  /* 0x0000000811097c24 */ /* 0x000fe2000f8e02ff */
[----:B------:R-:W-:Y:S01]  /*1cb0*/  LOP3.LUT R2, R2, 0xffffffe0, RZ, 0xc0, !PT ;  /* 0xffffffe002027812 */ /* 0x000fe200078ec0ff */
[----:B------:R-:W-:Y:S01]  /*1cc0*/  USHF.R.S32.HI UR32, URZ, 0x6, UR32 ;  /* 0x000000063f207899 */ /* 0x000fe20008011420 */
[----:B------:R-:W-:Y:S01]  /*1cd0*/  IMAD.WIDE.U32 R4, R8, UR61, R4 ;  /* 0x0000003d08047c25 */ /* 0x000fe2000f8e0004 */
[----:B------:R-:W-:-:S02]  /*1ce0*/  UIADD3.X UR7, UR19, UR13, UR46, UP2, UP0 ;  /* 0x0000000d13077290 */ /* 0x000fc400097e042e */
[----:B------:R-:W-:Y:S01]  /*1cf0*/  UISETP.LT.AND UP0, UPT, URZ, UR32, UPT ;  /* 0x000000203f00728c */ /* 0x000fe2000bf01270 */
[----:B------:R-:W-:Y:S01]  /*1d00*/  IMAD.IADD R21, R21, 0x1, -R2 ;  /* 0x0000000115157824 */ /* 0x000fe200078e0a02 */
[----:B------:R-:W-:Y:S01]  /*1d10*/  UIADD3 UR13, UP3, UP2, UR48, UR14, UR50 ;  /* 0x0000000e300d7290 */ /* 0x000fe2000fa7e032 */
[----:B------:R-:W-:Y:S01]  /*1d20*/  VIADD R5, R5, UR15 ;  /* 0x0000000f05057c36 */ /* 0x000fe20008000000 */
[----:B------:R-:W-:Y:S01]  /*1d30*/  USEL UR32, URZ, UR32, !UP0 ;  /* 0x000000203f207287 */ /* 0x000fe2000c000000 */
[----:B------:R-:W-:Y:S01]  /*1d40*/  IMAD R8, R250, UR35, R21 ;  /* 0x00000023fa087c24 */ /* 0x000fe2000f8e0215 */
[----:B------:R-:W-:Y:S01]  /*1d50*/  UIADD3.X UR7, UR47, UR7, UR41, UP3, UP2 ;  /* 0x000000072f077290 */ /* 0x000fe20009fe4429 */
[C---:B------:R-:W-:Y:S01]  /*1d60*/  IMAD R9, R242.reuse, UR9, R9 ;  /* 0x00000009f2097c24 */ /* 0x040fe2000f8e0209 */
[----:B------:R-:W-:Y:S01]  /*1d70*/  UISETP.GT.AND UP0, UPT, UR33, UR32, UPT ;  /* 0x000000202100728c */ /* 0x000fe2000bf04270 */
[----:B------:R-:W-:Y:S01]  /*1d80*/  IMAD.WIDE.U32 R4, R242, UR8, R4 ;  /* 0x00000008f2047c25 */ /* 0x000fe2000f8e0004 */
[C---:B------:R-:W-:Y:S01]  /*1d90*/  IADD3 R2, P0, R8.reuse, UR13, RZ ;  /* 0x0000000d08027c10 */ /* 0x040fe2000ff1e0ff */
[----:B------:R-:W-:Y:S01]  /*1da0*/  ULDC.64 UR24, c[0x0][0x478] ;  /* 0x00011e0000187ab9 */ /* 0x000fe20000000a00 */
[----:B------:R-:W-:Y:S01]  /*1db0*/  ULDC.64 UR18, c[0x0][0x400] ;  /* 0x0001000000127ab9 */ /* 0x000fe20000000a00 */
[----:B------:R-:W-:Y:S01]  /*1dc0*/  UIMAD.WIDE UR16, UR16, 0x4, UR24 ;  /* 0x00000004101078a5 */ /* 0x000fe2000f8e0218 */
[----:B------:R-:W-:Y:S01]  /*1dd0*/  LEA.HI.X.SX32 R8, R8, UR7, 0x1, P0 ;  /* 0x0000000708087c11 */ /* 0x000fe200080f0eff */
[----:B------:R-:W-:Y:S01]  /*1de0*/  ULDC.64 UR28, c[0x0][0x210] ;  /* 0x00008400001c7ab9 */ /* 0x000fe20000000a00 */
[----:B------:R-:W-:Y:S01]  /*1df0*/  PLOP3.LUT P0, PT, PT, PT, UP0, 0x80, 0x0 ;  /* 0x000000000000781c */ /* 0x000fe20003f0f008 */
[----:B------:R-:W-:Y:S01]  /*1e00*/  ULDC.64 UR24, c[0x0][0x3e0] ;  /* 0x0000f80000187ab9 */ /* 0x000fe20000000a00 */
[----:B------:R-:W-:Y:S01]  /*1e10*/  VIADD R7, R7, UR27 ;  /* 0x0000001b07077c36 */ /* 0x000fe20008000000 */
[----:B------:R-:W-:Y:S01]  /*1e20*/  LEA R165, P2, R2, UR18, 0x2 ;  /* 0x0000001202a57c11 */ /* 0x000fe2000f8410ff */
[----:B------:R-:W-:Y:S01]  /*1e30*/  IMAD.IADD R5, R5, 0x1, R9 ;  /* 0x0000000105057824 */ /* 0x000fe200078e0209 */
[----:B------:R-:W-:Y:S01]  /*1e40*/  LEA R230, P4, R6, UR28, 0x1 ;  /* 0x0000001c06e67c11 */ /* 0x000fe2000f8808ff */
[----:B------:R-:W-:Y:S01]  /*1e50*/  ULDC.64 UR36, c[0x0][0x2b0] ;  /* 0x0000ac0000247ab9 */ /* 0x000fe20000000a00 */
[----:B------:R-:W-:Y:S01]  /*1e60*/  LEA R228, P3, R4, UR24, 0x1 ;  /* 0x0000001804e47c11 */ /* 0x000fe2000f8608ff */
[----:B------:R-:W-:Y:S01]  /*1e70*/  UIADD3 UR6, UR33, -0x1, URZ ;  /* 0xffffffff21067890 */ /* 0x000fe2000fffe03f */
[----:B------:R-:W-:Y:S01]  /*1e80*/  LEA.HI.X R164, R2, UR19, R8, 0x2, P2 ;  /* 0x0000001302a47c11 */ /* 0x000fe200090f1408 */
[----:B------:R-:W-:Y:S01]  /*1e90*/  UIMAD.WIDE UR14, UR31, 0x4, UR36 ;  /* 0x000000041f0e78a5 */ /* 0x000fe2000f8e0224 */
[----:B------:R-:W-:Y:S01]  /*1ea0*/  LEA.HI.X R231, R6, UR29, R7, 0x1, P4 ;  /* 0x0000001d06e77c11 */ /* 0x000fe2000a0f0c07 */
[----:B------:R-:W-:Y:S01]  /*1eb0*/  UMOV UR19, UR16 ;  /* 0x0000001000137c82 */ /* 0x000fe20008000000 */
[----:B------:R-:W-:Y:S01]  /*1ec0*/  LEA.HI.X R229, R4, UR25, R5, 0x1, P3 ;  /* 0x0000001904e57c11 */ /* 0x000fe200098f0c05 */
[----:B------:R-:W-:Y:S01]  /*1ed0*/  UMOV UR18, UR17 ;  /* 0x0000001100127c82 */ /* 0x000fe20008000000 */
[----:B------:R-:W-:Y:S07]  /*1ee0*/  @P0 BRA `(.L_x_1115) ;  /* 0x0000000800040947 */ /* 0x000fee0003800000 */
        /* <DEDUP_REMOVED lines=19> */
.L_x_1116:
        /* <DEDUP_REMOVED lines=17> */
.L_x_1117:
        /* <DEDUP_REMOVED lines=32> */
.L_x_1119:
[----:B------:R-:W-:Y:S05]  /*2330*/  BSYNC B0 ;  /* 0x0000000000007941 */ /* 0x000fea0003800000 */
.L_x_1118:
        /* <DEDUP_REMOVED lines=15> */
.L_x_1121:
[----:B------:R-:W-:Y:S05]  /*2430*/  BSYNC B0 ;  /* 0x0000000000007941 */ /* 0x000fea0003800000 */
.L_x_1120:
        /* <DEDUP_REMOVED lines=28> */
.L_x_1123:
[----:B------:R-:W-:Y:S05]  /*2600*/  BSYNC B0 ;  /* 0x0000000000007941 */ /* 0x000fea0003800000 */
.L_x_1122:
        /* <DEDUP_REMOVED lines=15> */
.L_x_1115:
[----:B------:R-:W-:Y:S01]  /*2700*/  UIMAD UR7, UR39, UR22, URZ ;  /* 0x00000016270772a4 */ /* 0x000fe2000f8e023f */
[----:B------:R-:W-:Y:S01]  /*2710*/  IMAD.U32 R6, RZ, RZ, UR22 ;  /* 0x00000016ff067e24 */ /* 0x000fe2000f8e00ff */
[----:B------:R-:W-:Y:S01]  /*2720*/  UIMAD UR8, UR39, UR20, URZ ;  /* 0x00000014270872a4 */ /* 0x000fe2000f8e023f */
[----:B------:R-:W-:Y:S01]  /*2730*/  VIADD R9, R242, 0x40 ;  /* 0x00000040f2097836 */ /* 0x000fe20000000000 */
[----:B------:R-:W-:Y:S01]  /*2740*/  UIMAD UR9, UR55, UR23, UR7 ;  /* 0x00000017370972a4 */ /* 0x000fe2000f8e0207 */
[--C-:B------:R-:W-:Y:S01]  /*2750*/  IMAD.WIDE.U32 R6, R6, UR55, R248.reuse ;  /* 0x0000003706067c25 */ /* 0x100fe2000f8e00f8 */
[----:B------:R-:W-:Y:S02]  /*2760*/  UIMAD UR7, UR56, -0x80, UR5 ;  /* 0xffffff80380778a4 */ /* 0x000fe4000f8e0205 */
[----:B------:R-:W-:Y:S01]  /*2770*/  UIMAD UR8, UR55, UR21, UR8 ;  /* 0x00000015370872a4 */ /* 0x000fe2000f8e0208 */
[----:B------:R-:W-:Y:S01]  /*2780*/  IMAD.U32 R4, RZ, RZ, UR20 ;  /* 0x00000014ff047e24 */ /* 0x000fe2000f8e00ff */
[----:B------:R-:W-:Y:S01]  /*2790*/  IADD3 R8, P0, R6, UR44, RZ ;  /* 0x0000002c06087c10 */ /* 0x000fe2000ff1e0ff */
[----:B------:R-:W-:Y:S01]  /*27a0*/  IMAD.U32 R2, RZ, RZ, UR9 ;  /* 0x00000009ff027e24 */ /* 0x000fe2000f8e00ff */
[----:B------:R-:W-:Y:S01]  /*27b0*/  ISETP.GE.AND P1, PT, R9, UR7, PT ;  /* 0x0000000709007c0c */ /* 0x000fe2000bf26270 */
[----:B------:R-:W-:Y:S01]  /*27c0*/  IMAD.WIDE.U32 R4, R4, UR55, R248 ;  /* 0x0000003704047c25 */ /* 0x000fe2000f8e00f8 */
[----:B------:R-:W-:Y:S01]  /*27d0*/  ISETP.GE.AND P2, PT, R242, UR7, PT ;  /* 0x00000007f2007c0c */ /* 0x000fe2000bf46270 */
[----:B------:R-:W-:Y:S01]  /*27e0*/  ULDC.64 UR16, c[0x0][0x260] ;  /* 0x0000980000107ab9 */ /* 0x000fe20000000a00 */
[----:B------:R-:W-:Y:S01]  /*27f0*/  IADD3.X R9, R7, UR45, R2, P0, !PT ;  /* 0x0000002d07097c10 */ /* 0x000fe200087fe402 */
[----:B------:R-:W-:Y:S01]  /*2800*/  IMAD.U32 R2, RZ, RZ, UR8 ;  /* 0x00000008ff027e24 */ /* 0x000fe2000f8e00ff */
[----:B------:R-:W-:Y:S01]  /*2810*/  IADD3 R6, P0, R4, UR38, RZ ;  /* 0x0000002604067c10 */ /* 0x000fe2000ff1e0ff */
[----:B------:R-:W-:Y:S01]  /*2820*/  ULDC.64 UR8, c[0x0][0x268] ;  /* 0x00009a0000087ab9 */ /* 0x000fe20000000a00 */
[C---:B------:R-:W-:Y:S01]  /*2830*/  IMAD R4, R10.reuse, UR16, RZ ;  /* 0x000000100a047c24 */ /* 0x040fe2000f8e02ff */
[----:B------:R-:W-:Y:S01]  /*2840*/  UIMAD UR7, UR6, -0x40, UR12 ;  /* 0xffffffc0060778a4 */ /* 0x000fe2000f8e020c */
[----:B------:R-:W-:Y:S01]  /*2850*/  IADD3.X R7, R5, UR40, R2, P0, !PT ;  /* 0x0000002805077c10 */ /* 0x000fe200087fe402 */
[----:B------:R-:W-:-:S02]  /*2860*/  IMAD R2, R10, UR8, RZ ;  /* 0x000000080a027c24 */ /* 0x000fc4000f8e02ff */
[----:B------:R-:W-:Y:S01]  /*2870*/  IMAD.MOV.U32 R237, RZ, RZ, 0x7f800000 ;  /* 0x7f800000ffed7424 */ /* 0x000fe200078e00ff */
[----:B------:R-:W-:Y:S01]  /*2880*/  @!P1 IADD3 R12, P0, R242, 0x40, RZ ;  /* 0x00000040f20c9810 */ /* 0x000fe20007f1e0ff */
[C---:B------:R-:W-:Y:S01]  /*2890*/  IMAD R10, R0.reuse, UR17, R4 ;  /* 0x00000011000a7c24 */ /* 0x040fe2000f8e0204 */
[----:B------:R-:W1:Y:S01]  /*28a0*/  @!P2 LDC.64 R18, c[0x0][0x218] ;  /* 0x00008600ff12ab82 */ /* 0x000e620000000a00 */
[----:B------:R-:W-:Y:S01]  /*28b0*/  IMAD.WIDE.U32 R4, R0, UR16, R8 ;  /* 0x0000001000047c25 */ /* 0x000fe2000f8e0008 */
[----:B------:R-:W-:-:S03]  /*28c0*/  ISETP.GE.AND P3, PT, R242, UR7, PT ;  /* 0x00000007f2007c0c */ /* 0x000fc6000bf66270 */
[----:B------:R-:W-:Y:S02]  /*28d0*/  IMAD.MOV.U32 R238, RZ, RZ, 0x7f800000 ;  /* 0x7f800000ffee7424 */ /* 0x000fe400078e00ff */
[----:B------:R-:W-:Y:S01]  /*28e0*/  IMAD.MOV.U32 R235, RZ, RZ, 0x7f800000 ;  /* 0x7f800000ffeb7424 */ /* 0x000fe200078e00ff */
[----:B------:R-:W2:Y:S01]  /*28f0*/  @!P1 LDC.64 R22, c[0x0][0x218] ;  /* 0x00008600ff169b82 */ /* 0x000ea20000000a00 */
[C---:B------:R-:W-:Y:S02]  /*2900*/  IMAD R2, R0.reuse, UR9, R2 ;  /* 0x0000000900027c24 */ /* 0x040fe4000f8e0202 */
[----:B------:R-:W-:Y:S02]  /*2910*/  IMAD.MOV.U32 R236, RZ, RZ, 0x7f800000 ;  /* 0x7f800000ffec7424 */ /* 0x000fe400078e00ff */
[----:B------:R-:W-:Y:S01]  /*2920*/  IMAD R239, RZ, RZ, -UR26 ;  /* 0x8000001affef7e24 */ /* 0x000fe2000f8e02ff */
[----:B------:R-:W-:Y:S01]  /*2930*/  UIADD3 UR51, UR55, UR12, URZ ;  /* 0x0000000c37337290 */ /* 0x000fe2000fffe03f */
[----:B------:R-:W-:Y:S01]  /*2940*/  IMAD.WIDE.U32 R6, R0, UR8, R6 ;  /* 0x0000000800067c25 */ /* 0x000fe2000f8e0006 */
[----:B------:R-:W-:Y:S01]  /*2950*/  ULEA.HI UR8, UR6, UR6, URZ, 0x1 ;  /* 0x0000000606087291 */ /* 0x000fe2000f8f083f */
[----:B------:R-:W-:-:S02]  /*2960*/  CS2R R126, SRZ ;  /* 0x00000000007e7805 */ /* 0x000fc4000001ff00 */
[----:B------:R-:W-:Y:S01]  /*2970*/  CS2R R124, SRZ ;  /* 0x00000000007c7805 */ /* 0x000fe2000001ff00 */
[--C-:B------:R-:W-:Y:S01]  /*2980*/  @!P1 IMAD.X R0, RZ, RZ, R17.reuse, P0 ;  /* 0x000000ffff009224 */ /* 0x100fe200000e0611 */
[----:B------:R-:W-:Y:S01]  /*2990*/  @!P1 IADD3 R14, P0, R242, 0x40, RZ ;  /* 0x00000040f20e9810 */ /* 0x000fe20007f1e0ff */
[----:B------:R-:W-:Y:S01]  /*29a0*/  IMAD.IADD R7, R7, 0x1, R2 ;  /* 0x0000000107077824 */ /* 0x000fe200078e0202 */
[----:B------:R-:W-:Y:S01]  /*29b0*/  ULOP3.LUT UR8, UR8, 0xfffffffe, URZ, 0xc0, !UPT ;  /* 0xfffffffe08087892 */ /* 0x000fe2000f8ec03f */
[----:B------:R-:W-:Y:S01]  /*29c0*/  @!P1 IMAD R2, R0, UR22, RZ ;  /* 0x0000001600029c24 */ /* 0x000fe2000f8e02ff */
[----:B------:R-:W-:Y:S01]  /*29d0*/  CS2R R130, SRZ ;  /* 0x0000000000827805 */ /* 0x000fe2000001ff00 */
[----:B------:R-:W-:Y:S01]  /*29e0*/  @!P1 IMAD.X R0, RZ, RZ, R17, P0 ;  /* 0x000000ffff009224 */ /* 0x000fe200000e0611 */
[----:B------:R-:W-:Y:S01]  /*29f0*/  PLOP3.LUT P0, PT, PT, PT, UP4, 0x80, 0x0 ;  /* 0x000000000000781c */ /* 0x000fe20003f0f048 */
[----:B------:R-:W-:Y:S01]  /*2a00*/  IMAD.IADD R5, R5, 0x1, R10 ;  /* 0x0000000105057824 */ /* 0x000fe200078e020a */
[----:B------:R-:W-:Y:S01]  /*2a10*/  UIADD3 UR8, UR6, -UR8, URZ ;  /* 0x8000000806087290 */ /* 0x000fe2000fffe03f */
[----:B------:R-:W-:Y:S01]  /*2a20*/  @!P2 IMAD R15, R17, UR22, RZ ;  /* 0x00000016110fac24 */ /* 0x000fe2000f8e02ff */
[----:B------:R-:W-:Y:S01]  /*2a30*/  CS2R R128, SRZ ;  /* 0x0000000000807805 */ /* 0x000fe2000001ff00 */
[----:B------:R-:W-:Y:S01]  /*2a40*/  @!P1 IMAD.MOV.U32 R8, RZ, RZ, R4 ;  /* 0x000000ffff089224 */ /* 0x000fe200078e0004 */
[----:B------:R-:W-:Y:S01]  /*2a50*/  UISETP.NE.AND UP0, UPT, UR8, 0x1, UPT ;  /* 0x000000010800788c */ /* 0x000fe2000bf05270 */
[----:B------:R-:W-:Y:S01]  /*2a60*/  @!P1 IMAD.MOV.U32 R9, RZ, RZ, R5 ;  /* 0x000000ffff099224 */ /* 0x000fe200078e0005 */
[----:B------:R-:W-:Y:S01]  /*2a70*/  CS2R R122, SRZ ;  /* 0x00000000007a7805 */ /* 0x000fe2000001ff00 */
[----:B------:R-:W-:Y:S01]  /*2a80*/  @!P1 IMAD R16, R12, UR23, R2 ;  /* 0x000000170c109c24 */ /* 0x000fe2000f8e0202 */
[----:B------:R-:W-:Y:S01]  /*2a90*/  CS2R R120, SRZ ;  /* 0x0000000000787805 */ /* 0x000fe2000001ff00 */
[----:B------:R-:W-:Y:S01]  /*2aa0*/  @!P1 IMAD R0, R0, UR20, RZ ;  /* 0x0000001400009c24 */ /* 0x000fe2000f8e02ff */
[----:B------:R-:W-:Y:S01]  /*2ab0*/  CS2R R118, SRZ ;  /* 0x0000000000767805 */ /* 0x000fe2000001ff00 */
[----:B------:R-:W-:Y:S01]  /*2ac0*/  @P0 BAR.SYNC.DEFER_BLOCKING 0x0 ;  /* 0x0000000000000b1d */ /* 0x000fe20000010000 */
[----:B------:R-:W-:Y:S01]  /*2ad0*/  @!P1 IMAD.MOV.U32 R10, RZ, RZ, R6 ;  /* 0x000000ffff0a9224 */ /* 0x000fe200078e0006 */
[----:B------:R-:W-:Y:S01]  /*2ae0*/  PLOP3.LUT P0, PT, PT, PT, UP0, 0x80, 0x0 ;  /* 0x000000000000781c */ /* 0x000fe20003f0f008 */
[----:B------:R-:W-:-:S02]  /*2af0*/  @!P1 IMAD.MOV.U32 R11, RZ, RZ, R7 ;  /* 0x000000ffff0b9224 */ /* 0x000fc400078e0007 */
[C---:B------:R-:W-:Y:S01]  /*2b00*/  @!P2 IMAD R2, R242.reuse, UR23, R15 ;  /* 0x00000017f202ac24 */ /* 0x040fe2000f8e020f */
[----:B------:R-:W-:Y:S01]  /*2b10*/  CS2R R116, SRZ ;  /* 0x0000000000747805 */ /* 0x000fe2000001ff00 */
[----:B------:R-:W-:Y:S01]  /*2b20*/  @!P2 IMAD.WIDE.U32 R4, R242, UR22, R4 ;  /* 0x00000016f204ac25 */ /* 0x000fe2000f8e0004 */
[----:B------:R-:W-:Y:S02]  /*2b30*/  CS2R R110, SRZ ;  /* 0x00000000006e7805 */ /* 0x000fe4000001ff00 */
[----:B------:R-:W-:Y:S02]  /*2b40*/  CS2R R108, SRZ ;  /* 0x00000000006c7805 */ /* 0x000fe4000001ff00 */
[----:B------:R-:W-:Y:S01]  /*2b50*/  CS2R R114, SRZ ;  /* 0x0000000000727805 */ /* 0x000fe2000001ff00 */
[C---:B------:R-:W-:Y:S01]  /*2b60*/  @!P1 IMAD R20, R14.reuse, UR21, R0 ;  /* 0x000000150e149c24 */ /* 0x040fe2000f8e0200 */
[----:B------:R-:W-:Y:S01]  /*2b70*/  CS2R R112, SRZ ;  /* 0x0000000000707805 */ /* 0x000fe2000001ff00 */
[----:B------:R-:W-:Y:S01]  /*2b80*/  @!P1 IMAD.WIDE.U32 R14, R14, UR20, R10 ;  /* 0x000000140e0e9c25 */ /* 0x000fe2000f8e000a */
[----:B-1----:R-:W-:-:S02]  /*2b90*/  @!P2 LEA R10, P5, R4, R18, 0x1 ;  /* 0x00000012040aa211 */ /* 0x002fc400078a08ff */
[----:B------:R-:W-:Y:S02]  /*2ba0*/  CS2R R106, SRZ ;  /* 0x00000000006a7805 */ /* 0x000fe4000001ff00 */
[----:B------:R-:W-:Y:S01]  /*2bb0*/  CS2R R104, SRZ ;  /* 0x0000000000687805 */ /* 0x000fe2000001ff00 */
[----:B------:R-:W-:Y:S01]  /*2bc0*/  @!P2 IMAD.IADD R0, R5, 0x1, R2 ;  /* 0x000000010500a824 */ /* 0x000fe200078e0202 */
[----:B------:R-:W-:Y:S01]  /*2bd0*/  CS2R R102, SRZ ;  /* 0x0000000000667805 */ /* 0x000fe2000001ff00 */
[----:B------:R-:W-:Y:S01]  /*2be0*/  @!P1 IMAD.WIDE.U32 R12, R12, UR22, R8 ;  /* 0x000000160c0c9c25 */ /* 0x000fe2000f8e0008 */
[----:B------:R-:W-:Y:S02]  /*2bf0*/  CS2R R100, SRZ ;  /* 0x0000000000647805 */ /* 0x000fe4000001ff00 */
[----:B------:R-:W-:Y:S02]  /*2c00*/  CS2R R94, SRZ ;  /* 0x00000000005e7805 */ /* 0x000fe4000001ff00 */
[----:B------:R-:W-:Y:S01]  /*2c10*/  @!P2 LEA.HI.X R11, R4, R19, R0, 0x1, P5 ;  /* 0x00000013040ba211 */ /* 0x000fe200028f0c00 */
[----:B------:R-:W-:Y:S01]  /*2c20*/  @!P2 IMAD R2, R17, UR20, RZ ;  /* 0x000000141102ac24 */ /* 0x000fe2000f8e02ff */
[----:B--2---:R-:W-:Y:S01]  /*2c30*/  @!P1 LEA R8, P4, R12, R22, 0x1 ;  /* 0x000000160c089211 */ /* 0x004fe200078808ff */
[----:B------:R-:W-:Y:S01]  /*2c40*/  @!P1 IMAD.IADD R5, R13, 0x1, R16 ;  /* 0x000000010d059824 */ /* 0x000fe200078e0210 */
[----:B------:R-:W-:Y:S01]  /*2c50*/  LEA R0, R246, UR4, 0x1 ;  /* 0x00000004f6007c11 */ /* 0x000fe2000f8e08ff */
[----:B------:R-:W-:Y:S01]  /*2c60*/  @!P2 IMAD R4, R242, UR21, R2 ;  /* 0x00000015f204ac24 */ /* 0x000fe2000f8e0202 */
[----:B------:R-:W1:Y:S01]  /*2c70*/  @!P1 LDC.64 R16, c[0x0][0x220] ;  /* 0x00008800ff109b82 */ /* 0x000e620000000a00 */
[----:B------:R-:W-:Y:S01]  /*2c80*/  VIADD R2, R246, 0x1800 ;  /* 0x00001800f6027836 */ /* 0x000fe20000000000 */
[----:B------:R-:W-:Y:S01]  /*2c90*/  @!P1 LEA.HI.X R9, R12, R23, R5, 0x1, P4 ;  /* 0x000000170c099211 */ /* 0x000fe200020f0c05 */
[----:B------:R-:W-:Y:S01]  /*2ca0*/  @!P2 IMAD.WIDE.U32 R12, R242, UR20, R6 ;  /* 0x00000014f20cac25 */ /* 0x000fe2000f8e0006 */
[----:B------:R-:W-:Y:S01]  /*2cb0*/  @P3 STS [R0+0x6000], RZ ;  /* 0x006000ff00003388 */ /* 0x000fe20000000800 */
[----:B------:R-:W-:-:S02]  /*2cc0*/  CS2R R92, SRZ ;  /* 0x00000000005c7805 */ /* 0x000fc4000001ff00 */
[----:B------:R-:W-:Y:S01]  /*2cd0*/  SEL R2, R2, R246, !P0 ;  /* 0x000000f602027207 */ /* 0x000fe20004000000 */
[----:B------:R-:W-:Y:S01]  /*2ce0*/  @!P1 IMAD.IADD R5, R15, 0x1, R20 ;  /* 0x000000010f059824 */ /* 0x000fe200078e0214 */
[----:B------:R-:W2:Y:S01]  /*2cf0*/  @!P2 LDC.64 R6, c[0x0][0x220] ;  /* 0x00008800ff06ab82 */ /* 0x000ea20000000a00 */
[----:B------:R-:W-:Y:S01]  /*2d00*/  @P3 STS [R0+0x6004], RZ ;  /* 0x006004ff00003388 */ /* 0x000fe20000000800 */
[----:B------:R-:W-:Y:S01]  /*2d10*/  LEA R227, R2, UR4, 0x1 ;  /* 0x0000000402e37c11 */ /* 0x000fe2000f8e08ff */
[----:B------:R-:W-:Y:S01]  /*2d20*/  @!P2 IMAD.IADD R2, R13, 0x1, R4 ;  /* 0x000000010d02a824 */ /* 0x000fe200078e0204 */
[----:B------:R-:W-:Y:S01]  /*2d30*/  CS2R R98, SRZ ;  /* 0x0000000000627805 */ /* 0x000fe2000001ff00 */
[----:B------:R-:W-:Y:S01]  /*2d40*/  @P3 STS.64 [R0+0x6008], RZ ;  /* 0x006008ff00003388 */ /* 0x000fe20000000a00 */
[----:B------:R-:W-:Y:S01]  /*2d50*/  IMAD.MOV.U32 R252, RZ, RZ, 0x4 ;  /* 0x00000004fffc7424 */ /* 0x000fe200078e00ff */
        /* <DEDUP_REMOVED lines=9> */
[----:B-1----:R-:W-:Y:S01]  /*2df0*/  @!P1 LEA R4, P4, R14, R16, 0x1 ;  /* 0x000000100e049211 */ /* 0x002fe200078808ff */
[----:B------:R-:W-:Y:S01]  /*2e00*/  @!PT LDS RZ, [RZ] ;  /* 0x00000000fffff984 */ /* 0x000fe20000000800 */
[----:B------:R-:W-:Y:S01]  /*2e10*/  @!PT LDS RZ, [RZ] ;  /* 0x00000000fffff984 */ /* 0x000fe20000000800 */
[----:B------:R-:W-:Y:S01]  /*2e20*/  @!PT LDS RZ, [RZ] ;  /* 0x00000000fffff984 */ /* 0x000fe20000000800 */
[----:B------:R-:W-:Y:S01]  /*2e30*/  @!P3 LDGSTS.E.BYPASS.LTC128B.128 [R0+0x6000], desc[UR10][R228.64] ;  /* 0x06000000e400bfae */ /* 0x000fe2000b901d4a */
[----:B------:R-:W-:-:S02]  /*2e40*/  CS2R R82, SRZ ;  /* 0x0000000000527805 */ /* 0x000fc4000001ff00 */
[----:B------:R-:W-:Y:S02]  /*2e50*/  CS2R R80, SRZ ;  /* 0x0000000000507805 */ /* 0x000fe4000001ff00 */
[----:B------:R-:W-:Y:S01]  /*2e60*/  @!P1 LEA.HI.X R5, R14, R17, R5, 0x1, P4 ;  /* 0x000000110e059211 */ /* 0x000fe200020f0c05 */
[----:B------:R-:W-:Y:S01]  /*2e70*/  @!P3 LDGSTS.E.BYPASS.LTC128B.128 [R0+0x7000], desc[UR10][R228.64+0x40] ;  /* 0x07000040e400bfae */ /* 0x000fe2000b901d4a */
[----:B------:R-:W-:Y:S02]  /*2e80*/  CS2R R74, SRZ ;  /* 0x00000000004a7805 */ /* 0x000fe4000001ff00 */
[----:B------:R-:W-:Y:S02]  /*2e90*/  CS2R R72, SRZ ;  /* 0x0000000000487805 */ /* 0x000fe4000001ff00 */
[----:B--2---:R-:W-:Y:S01]  /*2ea0*/  @!P2 LEA R6, P5, R12, R6, 0x1 ;  /* 0x000000060c06a211 */ /* 0x004fe200078a08ff */
[----:B------:R-:W-:Y:S01]  /*2eb0*/  @!P3 LDGSTS.E.BYPASS.LTC128B.128 [R0+0x8000], desc[UR10][R228.64+0x80] ;  /* 0x08000080e400bfae */ /* 0x000fe2000b901d4a */
[----:B------:R-:W-:-:S02]  /*2ec0*/  CS2R R70, SRZ ;  /* 0x0000000000467805 */ /* 0x000fc4000001ff00 */
[----:B------:R-:W-:Y:S02]  /*2ed0*/  CS2R R68, SRZ ;  /* 0x0000000000447805 */ /* 0x000fe4000001ff00 */
[----:B------:R-:W-:Y:S01]  /*2ee0*/  @!P2 LEA.HI.X R7, R12, R7, R2, 0x1, P5 ;  /* 0x000000070c07a211 */ /* 0x000fe200028f0c02 */
[----:B------:R-:W-:Y:S01]  /*2ef0*/  @P3 STS [R227], RZ ;  /* 0x000000ffe3003388 */ /* 0x000fe20000000800 */
        /* <DEDUP_REMOVED lines=20> */
[----:B------:R-:W-:Y:S01]  /*3040*/  CS2R R36, SRZ ;  /* 0x0000000000247805 */ /* 0x000fe2000001ff00 */
[----:B------:R-:W-:Y:S01]  /*3050*/  ULDC UR13, c[0x0][0x394] ;  /* 0x0000e500000d7ab9 */ /* 0x000fe20000000800 */
[----:B------:R-:W-:Y:S01]  /*3060*/  UIMAD UR49, UR35, 0x18, URZ ;  /* 0x00000018233178a4 */ /* 0x000fe2000f8e023f */
[----:B------:R-:W-:Y:S01]  /*3070*/  @P3 STS [R227+0x1008], RZ ;  /* 0x001008ffe3003388 */ /* 0x000fe20000000800 */
[----:B------:R-:W-:-:S02]  /*3080*/  USHF.L.U32 UR48, UR35, 0x5, URZ ;  /* 0x0000000523307899 */ /* 0x000fc4000800063f */
[----:B------:R-:W-:Y:S01]  /*3090*/  UIMAD UR47, UR35, 0x28, URZ ;  /* 0x00000028232f78a4 */ /* 0x000fe2000f8e023f */
[----:B------:R-:W-:Y:S01]  /*30a0*/  @P3 STS [R227+0x100c], RZ ;  /* 0x00100cffe3003388 */ /* 0x000fe20000000800 */
[----:B------:R-:W-:Y:S02]  /*30b0*/  UIMAD UR46, UR35, 0x30, URZ ;  /* 0x00000030232e78a4 */ /* 0x000fe4000f8e023f */
[----:B------:R-:W-:Y:S01]  /*30c0*/  UIADD3 UR54, UR55, 0x80, URZ ;  /* 0x0000008037367890 */ /* 0x000fe2000fffe03f */
[----:B------:R-:W-:Y:S01]  /*30d0*/  @P3 STS [R227+0x2000], RZ ;  /* 0x002000ffe3003388 */ /* 0x000fe20000000800 */
[----:B------:R-:W-:Y:S01]  /*30e0*/  ULDC UR59, c[0x0][0x398] ;  /* 0x0000e600003b7ab9 */ /* 0x000fe20000000800 */
[----:B------:R-:W-:Y:S02]  /*30f0*/  ULDC.U8 UR9, c[0x0][0x388] ;  /* 0x0000e20000097ab9 */ /* 0x000fe40000000000 */
        /* <DEDUP_REMOVED lines=29> */
[----:B-1----:R-:W1:Y:S03]  /*32d0*/  LDC.64 R10, c[0x0][0x3b8] ;  /* 0x0000ee00ff0a7b82 */ /* 0x002e660000000a00 */
        /* <DEDUP_REMOVED lines=19> */
[----:B------:R3:W-:Y:S04]  /*3410*/  @!P1 LDGSTS.E.BYPASS.LTC128B.128 [R0+0x14000], desc[UR10][R4.64+0x80] ;  /* 0x1400008004009fae */ /* 0x0007e8000b901d4a */
[----:B------:R-:W0:Y:S04]  /*3420*/  LDGDEPBAR ;  /* 0x00000000000079af */ /* 0x000e280000000000 */
[----:B-1----:R-:W4:Y:S01]  /*3430*/  LDG.E.64 R6, desc[UR10][R10.64+0x8] ;  /* 0x0000080a0a067981 */ /* 0x002f22000c1e1b00 */
[C---:B------:R-:W-:Y:S01]  /*3440*/  ISETP.GE.AND P4, PT, R234.reuse, UR7, PT ;  /* 0x00000007ea007c0c */ /* 0x040fe2000bf86270 */
[----:B---3--:R-:W-:-:S02]  /*3450*/  VIADD R4, R234, 0x8 ;  /* 0x00000008ea047836 */ /* 0x008fc40000000000 */
[----:B------:R-:W3:Y:S03]  /*3460*/  LDG.E.64 R10, desc[UR10][R10.64] ;  /* 0x0000000a0a0a7981 */ /* 0x000ee6000c1e1b00 */
[----:B------:R-:W-:Y:S01]  /*3470*/  ISETP.GE.AND P3, PT, R4, UR7, PT ;  /* 0x0000000704007c0c */ /* 0x000fe2000bf66270 */
[----:B------:R-:W-:Y:S02]  /*3480*/  IMAD.MOV.U32 R4, RZ, RZ, 0x4 ;  /* 0x00000004ff047424 */ /* 0x000fe400078e00ff */
[C---:B--2---:R-:W-:Y:S02]  /*3490*/  VIADD R0, R234.reuse, 0x28 ;  /* 0x00000028ea007836 */ /* 0x044fe40000000000 */
[----:B------:R-:W-:-:S03]  /*34a0*/  IMAD.WIDE R4, R234, R4, UR14 ;  /* 0x0000000eea047e25 */ /* 0x000fc6000f8e0204 */
[----:B------:R-:W-:Y:S01]  /*34b0*/  ISETP.GE.AND P1, PT, R0, UR7, PT ;  /* 0x0000000700007c0c */ /* 0x000fe2000bf26270 */
[----:B------:R-:W-:Y:S01]  /*34c0*/  VIADD R2, R234, 0x20 ;  /* 0x00000020ea027836 */ /* 0x000fe20000000000 */
[----:B------:R1:W5:Y:S01]  /*34d0*/  @!P4 LDG.E R237, desc[UR10][R4.64] ;  /* 0x0000000a04edc981 */ /* 0x000362000c1e1900 */
[----:B------:R-:W-:-:S03]  /*34e0*/  IMAD.MOV.U32 R8, RZ, RZ, 0x4 ;  /* 0x00000004ff087424 */ /* 0x000fc600078e00ff */
[----:B------:R1:W5:Y:S01]  /*34f0*/  @!P3 LDG.E R238, desc[UR10][R4.64+0x20] ;  /* 0x0000200a04eeb981 */ /* 0x000362000c1e1900 */
[----:B------:R-:W-:Y:S01]  /*3500*/  ISETP.GE.AND P2, PT, R2, UR7, PT ;  /* 0x0000000702007c0c */ /* 0x000fe2000bf46270 */
[----:B------:R-:W-:Y:S02]  /*3510*/  UIMAD UR7, UR60, UR53, UR61 ;  /* 0x000000353c0772a4 */ /* 0x000fe4000f8e023d */
[----:B------:R-:W-:Y:S02]  /*3520*/  USHF.L.U32 UR21, UR35, 0x4, URZ ;  /* 0x0000000423157899 */ /* 0x000fe4000800063f */
[----:B------:R-:W-:Y:S01]  /*3530*/  USHF.L.U32 UR7, UR7, 0x5, URZ ;  /* 0x0000000507077899 */ /* 0x000fe2000800063f */
[----:B------:R-:W-:Y:S01]  /*3540*/  @!P1 IMAD.WIDE R8, R0, R8, UR14 ;  /* 0x0000000e00089e25 */ /* 0x000fe2000f8e0208 */
[----:B------:R-:W-:Y:S02]  /*3550*/  USHF.L.U32 UR20, UR35, 0x3, URZ ;  /* 0x0000000323147899 */ /* 0x000fe4000800063f */
[----:B------:R-:W-:-:S02]  /*3560*/  UIADD3 UR31, UR21, 0x20, URZ ;  /* 0x00000020151f7890 */ /* 0x000fc4000fffe03f */
[----:B------:R-:W-:Y:S01]  /*3570*/  UIADD3 UR26, UR21, 0x40, URZ ;  /* 0x00000040151a7890 */ /* 0x000fe2000fffe03f */
[----:B------:R1:W5:Y:S01]  /*3580*/  @!P1 LDG.E R236, desc[UR10][R8.64] ;  /* 0x0000000a08ec9981 */ /* 0x000362000c1e1900 */
[----:B------:R-:W-:Y:S01]  /*3590*/  USHF.R.S32.HI UR8, URZ, 0x1f, UR7 ;  /* 0x0000001f3f087899 */ /* 0x000fe20008011407 */
[----:B------:R-:W-:Y:S02]  /*35a0*/  SHF.R.S32.HI R0, RZ, 0x1f, R21 ;  /* 0x0000001fff007819 */ /* 0x000fe40000011415 */
[----:B------:R1:W5:Y:S01]  /*35b0*/  @!P2 LDG.E R235, desc[UR10][R4.64+0x80] ;  /* 0x0000800a04eba981 */ /* 0x000362000c1e1900 */
[----:B------:R-:W-:Y:S02]  /*35c0*/  UIADD3 UR30, UR20, UR31, URZ ;  /* 0x0000001f141e7290 */ /* 0x000fe4000fffe03f */
[----:B------:R-:W-:Y:S01]  /*35d0*/  UIADD3 UR25, UR20, UR26, URZ ;  /* 0x0000001a14197290 */ /* 0x000fe2000fffe03f */
[----:B------:R-:W-:Y:S01]  /*35e0*/  VIADD R2, R186, 0x1800 ;  /* 0x00001800ba027836 */ /* 0x000fe20000000000 */
[----:B------:R-:W-:-:S02]  /*35f0*/  UIADD3 UR29, UR20, UR30, URZ ;  /* 0x0000001e141d7290 */ /* 0x000fc4000fffe03f */
[----:B------:R-:W-:Y:S02]  /*3600*/  UIADD3 UR24, UR20, UR25, URZ ;  /* 0x0000001914187290 */ /* 0x000fe4000fffe03f */
[----:B------:R-:W-:Y:S01]  /*3610*/  UIADD3 UR28, UR20, UR29, URZ ;  /* 0x0000001d141c7290 */ /* 0x000fe2000fffe03f */
[----:B------:R-:W-:Y:S01]  /*3620*/  SEL R2, R2, R186, !P0 ;  /* 0x000000ba02027207 */ /* 0x000fe20004000000 */
[----:B------:R-:W-:Y:S02]  /*3630*/  UIADD3 UR23, UR20, UR24, URZ ;  /* 0x0000001814177290 */ /* 0x000fe4000fffe03f */
[----:B------:R-:W-:Y:S01]  /*3640*/  UIADD3 UR51, -UR5, 0x80, UR51 ;  /* 0x0000008005337890 */ /* 0x000fe2000fffe133 */
[----:B------:R-:W-:Y:S01]  /*3650*/  LEA R179, R2, UR4, 0x1 ;  /* 0x0000000402b37c11 */ /* 0x000fe2000f8e08ff */
[----:B------:R-:W-:Y:S02]  /*3660*/  UIADD3 UR27, UR20, UR28, URZ ;  /* 0x0000001c141b7290 */ /* 0x000fe4000fffe03f */
[----:B------:R-:W-:-:S02]  /*3670*/  UIADD3 UR22, UR20, UR23, URZ ;  /* 0x0000001714167290 */ /* 0x000fc4000fffe03f */
[----:B------:R-:W-:Y:S02]  /*3680*/  UIADD3 UR51, UR51, -UR34, URZ ;  /* 0x8000002233337290 */ /* 0x000fe4000fffe03f */
[----:B------:R-:W-:Y:S02]  /*3690*/  UIMAD UR35, UR35, 0x38, URZ ;  /* 0x00000038232378a4 */ /* 0x000fe4000f8e023f */
[----:B------:R-:W-:Y:S02]  /*36a0*/  UIADD3 UR34, UR20, UR27, URZ ;  /* 0x0000001b14227290 */ /* 0x000fe4000fffe03f */
[----:B------:R-:W-:Y:S01]  /*36b0*/  UIADD3 UR33, UR20, UR22, URZ ;  /* 0x0000001614217290 */ /* 0x000fe2000fffe03f */
[----:B------:R-:W-:Y:S01]  /*36c0*/  UMOV UR17, UR13 ;  /* 0x0000000d00117c82 */ /* 0x000fe20008000000 */
[----:B----4-:R-:W-:-:S04]  /*36d0*/  IADD3 R245, P2, P1, R6, UR7, R21 ;  /* 0x0000000706f57c10 */ /* 0x010fc8000f95e015 */
[----:B------:R-:W-:Y:S01]  /*36e0*/  IADD3.X R240, R7, UR8, R0, P2, P1 ;  /* 0x0000000807f07c10 */ /* 0x000fe200097e2400 */
[----:B------:R-:W-:Y:S01]  /*36f0*/  VIADD R0, R185, 0x1800 ;  /* 0x00001800b9007836 */ /* 0x000fe20000000000 */
[----:B------:R-:W-:-:S04]  /*3700*/  ULDC UR8, c[0x0][0x2ec] ;  /* 0x0000bb0000087ab9 */ /* 0x000fc80000000800 */
[----:B------:R-:W-:Y:S02]  /*3710*/  SEL R0, R0, R185, !P0 ;  /* 0x000000b900007207 */ /* 0x000fe40004000000 */
[----:B---3--:R-:W-:Y:S02]  /*3720*/  R2UR UR7, R10 ;  /* 0x000000000a0772ca */ /* 0x008fe400000e0000 */
[----:B------:R-:W-:Y:S02]  /*3730*/  R2UR UR50, R11 ;  /* 0x000000000b3272ca */ /* 0x000fe400000e0000 */
[----:B------:R-:W-:-:S09]  /*3740*/  LEA R176, R0, UR4, 0x1 ;  /* 0x0000000400b07c11 */ /* 0x000fd2000f8e08ff */
[----:B------:R-:W-:Y:S01]  /*3750*/  LOP3.LUT R240, R240, UR7, RZ, 0x3c, !PT ;  /* 0x00000007f0f07c12 */ /* 0x000fe2000f8e3cff */
[----:B------:R-:W-:Y:S02]  /*3760*/  UIADD3 UR45, UR7, -0x61c88647, URZ ;  /* 0x9e3779b9072d7890 */ /* 0x000fe4000fffe03f */
[----:B------:R-:W-:Y:S02]  /*3770*/  UIADD3 UR53, UR50, -0x4498517b, URZ ;  /* 0xbb67ae8532357890 */ /* 0x000fe4000fffe03f */
[----:B------:R-:W-:Y:S02]  /*3780*/  UIADD3 UR52, UR7, 0x3c6ef372, URZ ;  /* 0x3c6ef37207347890 */ /* 0x000fe4000fffe03f */
[----:B------:R-:W-:Y:S02]  /*3790*/  UIADD3 UR44, UR50, 0x76cf5d0a, URZ ;  /* 0x76cf5d0a322c7890 */ /* 0x000fe4000fffe03f */
[----:B------:R-:W-:Y:S02]  /*37a0*/  UIADD3 UR43, UR7, -0x255992d5, URZ ;  /* 0xdaa66d2b072b7890 */ /* 0x000fe4000fffe03f */
[----:B------:R-:W-:-:S02]  /*37b0*/  UIADD3 UR42, UR50, 0x32370b8f, URZ ;  /* 0x32370b8f322a7890 */ /* 0x000fc4000fffe03f */
[----:B------:R-:W-:Y:S02]  /*37c0*/  UIADD3 UR41, UR7, 0x78dde6e4, URZ ;  /* 0x78dde6e407297890 */ /* 0x000fe4000fffe03f */
[----:B------:R-:W-:Y:S02]  /*37d0*/  UIADD3 UR40, UR50, -0x126145ec, URZ ;  /* 0xed9eba1432287890 */ /* 0x000fe4000fffe03f */
[----:B------:R-:W-:Y:S02]  /*37e0*/  UIADD3 UR39, UR7, 0x1715609d, URZ ;  /* 0x1715609d07277890 */ /* 0x000fe4000fffe03f */
[----:B------:R-:W-:Y:S02]  /*37f0*/  UIADD3 UR38, UR50, -0x56f99767, URZ ;  /* 0xa906689932267890 */ /* 0x000fe4000fffe03f */
[----:B------:R-:W-:Y:S02]  /*3800*/  UIADD3 UR36, UR50, 0x646e171e, URZ ;  /* 0x646e171e32247890 */ /* 0x000fe4000fffe03f */
[----:B-1----:R-:W-:-:S12]  /*3810*/  UIADD3 UR37, UR7, -0x4ab325aa, URZ ;  /* 0xb54cda5607257890 */ /* 0x002fd8000fffe03f */
.L_x_1129:
        /* <DEDUP_REMOVED lines=93> */
[----:B------:R-:W-:Y:S01]  /*3df0*/  UIADD3 UR13, UR55, UR12, URZ ;  /* 0x0000000c370d7290 */ /* 0x000fe2000fffe03f */
[----:B------:R-:W-:Y:S03]  /*3e00*/  IMAD.U32 R0, RZ, RZ, UR54 ;  /* 0x00000036ff007e24 */ /* 0x000fe6000f8e00ff */
[----:B------:R-:W-:Y:S02]  /*3e10*/  UIADD3 UR16, UR17, UR13, -UR5 ;  /* 0x0000000d11107290 */ /* 0x000fe4000fffe805 */
[----:B------:R-:W-:Y:S01]  /*3e20*/  UIADD3 UR13, UR7, 0x40, URZ ;  /* 0x00000040070d7890 */ /* 0x000fe2000fffe03f */
[----:B------:R-:W-:Y:S03]  /*3e30*/  ISETP.LT.AND P0, PT, R0, UR5, PT ;  /* 0x0000000500007c0c */ /* 0x000fe6000bf01270 */
[----:B------:R-:W-:Y:S03]  /*3e40*/  UISETP.GE.AND UP0, UPT, UR13, UR16, UPT ;  /* 0x000000100d00728c */ /* 0x000fe6000bf06270 */
[----:B------:R-:W-:Y:S03]  /*3e50*/  UMOV UR13, UR17 ;  /* 0x00000011000d7c82 */ /* 0x000fe60008000000 */
[----:B------:R-:W-:Y:S11]  /*3e60*/  PLOP3.LUT P1, PT, PT, PT, UP0, 0x80, 0x0 ;  /* 0x000000000000781c */ /* 0x000ff60003f2f008 */
[----:B------:R-:W-:Y:S02]  /*3e70*/  @!UPT UIADD3 URZ, URZ, URZ, URZ ;  /* 0x0000003f3f3ff290 */ /* 0x000fe4000fffe03f */
[----:B------:R-:W-:Y:S05]  /*3e80*/  @!P1 BRA P0, `(.L_x_1126) ;  /* 0x0000000800109947 */ /* 0x000fea0000000000 */
.L_x_1125:
        /* <DEDUP_REMOVED lines=132> */
.L_x_1126:
[C---:B------:R-:W-:Y:S01]  /*46d0*/  FSETP.NEU.FTZ.AND P0, PT, R237.reuse, -INF , PT ;  /* 0xff800000ed00780b */ /* 0x040fe20003f1d000 */
[----:B------:R-:W-:Y:S01]  /*46e0*/  FMUL.FTZ R132, R237, 1.4426950216293334961 ;  /* 0x3fb8aa3bed847820 */ /* 0x000fe20000410000 */
[C---:B------:R-:W-:Y:S01]  /*46f0*/  FSETP.NEU.FTZ.AND P1, PT, R238.reuse, -INF , PT ;  /* 0xff800000ee00780b */ /* 0x040fe20003f3d000 */
[----:B------:R-:W-:Y:S01]  /*4700*/  FMUL.FTZ R2, R238, 1.4426950216293334961 ;  /* 0x3fb8aa3bee027820 */ /* 0x000fe20000410000 */
[----:B------:R-:W-:Y:S04]  /*4710*/  IMAD.WIDE.U32 R134, R245, -0x2daee0ad, RZ ;  /* 0xd2511f53f5867825 */ /* 0x000fe800078e00ff */
[C---:B------:R-:W-:Y:S01]  /*4720*/  FMUL.FTZ R0, R235.reuse, 1.4426950216293334961 ;  /* 0x3fb8aa3beb007820 */ /* 0x040fe20000410000 */
        /* <DEDUP_REMOVED lines=38> */
[--C-:B------:R-:W-:Y:S01]  /*4990*/  FFMA.FTZ R6, R4, UR8, -R132.reuse ;  /* 0x0000000804067c23 */ /* 0x100fe20008010884 */
        /* <DEDUP_REMOVED lines=249> */
[----:B-1----:R-:W-:Y:S07]  /*5930*/  LEA R0, R186, UR4, 0x1 ;  /* 0x00000004ba007c11 */ /* 0x002fee000f8e08ff */
[----:B------:R-:W-:Y:S08]  /*5940*/  LDSM.16.M88.4 R132, [R177+UR4+0xf400] ;  /* 0x00f40004b184783b */ /* 0x000ff00008000200 */
[----:B------:R-:W1:Y:S01]  /*5950*/  LDSM.16.M88.4 R32, [R0+0x6000] ;  /* 0x006000000020783b */ /* 0x000e620000000200 */
[----:B--2---:R-:W-:Y:S07]  /*5960*/  IMAD.IADD R2, R0, 0x1, R184 ;  /* 0x0000000100027824 */ /* 0x004fee00078e02b8 */
[----:B------:R-:W2:Y:S08]  /*5970*/  LDSM.16.M88.4 R28, [R0+0x6800] ;  /* 0x00680000001c783b */ /* 0x000eb00000000200 */
[----:B------:R-:W-:Y:S08]  /*5980*/  LDSM.16.M88.4 R136, [R2+0x6000] ;  /* 0x006000000288783b */ /* 0x000ff00000000200 */
[----:B------:R-:W3:Y:S08]  /*5990*/  LDSM.16.M88.4 R140, [R178+0x6000] ;  /* 0x00600000b28c783b */ /* 0x000ef00000000200 */
[----:B------:R-:W4:Y:S01]  /*59a0*/  LDSM.16.M88.4 R144, [R2+0x6800] ;  /* 0x006800000290783b */ /* 0x000f220000000200 */
[-C--:B-1----:R-:W-:Y:S07]  /*59b0*/  HMMA.16816.F32.BF16 R4, R32, R16.reuse, RZ ;  /* 0x000000102004723c */ /* 0x082fee00000418ff */
[----:B------:R-:W1:Y:S01]  /*59c0*/  LDSM.16.M88.4 R148, [R178+0x6400] ;  /* 0x00640000b294783b */ /* 0x000e620000000200 */
[C---:B--2---:R-:W-:Y:S07]  /*59d0*/  HMMA.16816.F32.BF16 R8, R28.reuse, R16, RZ ;  /* 0x000000101c08723c */ /* 0x044fee00000418ff */
[----:B------:R-:W-:Y:S01]  /*59e0*/  LDSM.16.M88.4 R152, [R0+0x7000] ;  /* 0x007000000098783b */ /* 0x000fe20000000200 */
[-C--:B------:R-:W-:Y:S07]  /*59f0*/  HMMA.16816.F32.BF16 R12, R28, R18.reuse, RZ ;  /* 0x000000121c0c723c */ /* 0x080fee00000418ff */
[----:B------:R-:W2:Y:S01]  /*5a00*/  LDSM.16.M88.4 R156, [R177+UR4+0x11000] ;  /* 0x01100004b19c783b */ /* 0x000ea20008000200 */
[C---:B------:R-:W-:Y:S07]  /*5a10*/  HMMA.16816.F32.BF16 R16, R32.reuse, R18, RZ ;  /* 0x000000122010723c */ /* 0x040fee00000418ff */
[----:B------:R-:W2:Y:S01]  /*5a20*/  LDSM.16.M88.4 R160, [R0+0x7800] ;  /* 0x0078000000a0783b */ /* 0x000ea20000000200 */
        /* <DEDUP_REMOVED lines=12> */
[----:B------:R-:W-:Y:S05]  /*5af0*/  LDSM.16.M88.4 R140, [R0+0x8000] ;  /* 0x00800000008c783b */ /* 0x000fea0000000200 */
[-C--:B-1----:R-:W-:Y:S06]  /*5b00*/  HMMA.16816.F32.BF16 R20, R136, R148.reuse, R20 ;  /* 0x000000948814723c */ /* 0x082fec0000041814 */
[C---:B------:R-:W-:Y:S06]  /*5b10*/  HMMA.16816.F32.BF16 R24, R144.reuse, R148, R24 ;  /* 0x000000949018723c */ /* 0x040fec0000041818 */
[-C--:B------:R-:W-:Y:S01]  /*5b20*/  HMMA.16816.F32.BF16 R28, R144, R150.reuse, R28 ;  /* 0x00000096901c723c */ /* 0x080fe2000004181c */
[----:B------:R-:W-:Y:S05]  /*5b30*/  LDSM.16.M88.4 R144, [R177+UR4+0x13000] ;  /* 0x01300004b190783b */ /* 0x000fea0008000200 */
[----:B------:R-:W-:Y:S03]  /*5b40*/  HMMA.16816.F32.BF16 R32, R136, R150, R32 ;  /* 0x000000968820723c */ /* 0x000fe60000041820 */
[----:B------:R-:W1:Y:S03]  /*5b50*/  LDSM.16.M88.4 R136, [R178+0x8400] ;  /* 0x00840000b288783b */ /* 0x000e660000000200 */
[-C--:B--2---:R-:W-:Y:S05]  /*5b60*/  HMMA.16816.F32.BF16 R4, R152, R156.reuse, R4 ;  /* 0x0000009c9804723c */ /* 0x084fea0000041804 */
[----:B------:R-:W2:Y:S01]  /*5b70*/  LDSM.16.M88.4 R148, [R0+0x8800] ;  /* 0x008800000094783b */ /* 0x000ea20000000200 */
        /* <DEDUP_REMOVED lines=46> */
[----:B------:R-:W-:Y:S01]  /*5e60*/  FADD.FTZ R5, -R188, R8 ;  /* 0x00000008bc057221 */ /* 0x000fe20000010100 */
[----:B------:R-:W-:Y:S01]  /*5e70*/  FSETP.GE.FTZ.AND P1, PT, R192, RZ, PT ;  /* 0x000000ffc000720b */ /* 0x000fe20003f36000 */
[----:B------:R-:W-:Y:S01]  /*5e80*/  FMUL.FTZ R7, R208, R4 ;  /* 0x00000004d0077220 */ /* 0x000fe20000410000 */
[----:B------:R-:W-:Y:S01]  /*5e90*/  FSETP.GE.FTZ.AND P3, PT, R202, RZ, PT ;  /* 0x000000ffca00720b */ /* 0x000fe20003f76000 */
[C---:B------:R-:W-:Y:S04]  /*5ea0*/  HMMA.16816.F32.BF16 R24, R160.reuse, R132, R24 ;  /* 0x00000084a018723c */ /* 0x040fe80000041818 */
[----:B------:R-:W-:Y:S01]  /*5eb0*/  FSEL R4, R9, R188, P2 ;  /* 0x000000bc09047208 */ /* 0x000fe20001000000 */
[----:B------:R-:W-:Y:S01]  /*5ec0*/  FMUL.FTZ R193, R193, R2 ;  /* 0x00000002c1c17220 */ /* 0x000fe20000410000 */
[-C--:B------:R-:W-:Y:S01]  /*5ed0*/  FSEL R2, R10, R187.reuse, P1 ;  /* 0x000000bb0a027208 */ /* 0x080fe20000800000 */
[----:B------:R-:W-:Y:S01]  /*5ee0*/  FMUL.FTZ R204, R204, R0 ;  /* 0x00000000cccc7220 */ /* 0x000fe20000410000 */
[-C--:B------:R-:W-:Y:S01]  /*5ef0*/  FSEL R0, R11, R187.reuse, P0 ;  /* 0x000000bb0b007208 */ /* 0x080fe20000000000 */
[-C--:B------:R-:W-:Y:S03]  /*5f00*/  HMMA.16816.F32.BF16 R28, R160, R134.reuse, R28 ;  /* 0x00000086a01c723c */ /* 0x080fe6000004181c */
[----:B------:R-:W-:Y:S01]  /*5f10*/  FSEL R5, R5, R188, P3 ;  /* 0x000000bc05057208 */ /* 0x000fe20001800000 */
[----:B------:R-:W-:Y:S01]  /*5f20*/  FMUL.FTZ R6, R210, R6 ;  /* 0x00000006d2067220 */ /* 0x000fe20000410000 */
[----:B------:R-:W-:Y:S01]  /*5f30*/  FSETP.GE.FTZ.AND P0, PT, R209, RZ, PT ;  /* 0x000000ffd100720b */ /* 0x000fe20003f16000 */
[----:B------:R-:W-:Y:S01]  /*5f40*/  FADD.FTZ R15, -R187, R15 ;  /* 0x0000000fbb0f7221 */ /* 0x000fe20000010100 */
[----:B------:R-:W-:Y:S01]  /*5f50*/  FSETP.GE.FTZ.AND P3, PT, R211, RZ, PT ;  /* 0x000000ffd300720b */ /* 0x000fe20003f76000 */
[----:B------:R-:W-:Y:S01]  /*5f60*/  FADD.FTZ R12, -R188, R12 ;  /* 0x0000000cbc0c7221 */ /* 0x000fe20000010100 */
[----:B------:R-:W-:Y:S01]  /*5f70*/  FSETP.GE.FTZ.AND P2, PT, R196, RZ, PT ;  /* 0x000000ffc400720b */ /* 0x000fe20003f56000 */
[----:B------:R-:W-:Y:S04]  /*5f80*/  HMMA.16816.F32.BF16 R32, R152, R134, R32 ;  /* 0x000000869820723c */ /* 0x000fe80000041820 */
[----:B------:R-:W-:Y:S01]  /*5f90*/  FSETP.GE.FTZ.AND P1, PT, R201, RZ, PT ;  /* 0x000000ffc900720b */ /* 0x000fe20003f36000 */
[----:B------:R-:W-:Y:S01]  /*5fa0*/  FADD.FTZ R13, -R188, R13 ;  /* 0x0000000dbc0d7221 */ /* 0x000fe20000010100 */
[----:B------:R-:W-:Y:S01]  /*5fb0*/  FADD.FTZ R8, -R187, R14 ;  /* 0x0000000ebb087221 */ /* 0x000fe20000010100 */
[----:B------:R-:W-:Y:S01]  /*5fc0*/  FMUL.FTZ R191, R191, R4 ;  /* 0x00000004bfbf7220 */ /* 0x000fe20000410000 */
[----:B------:R-:W-:Y:S02]  /*5fd0*/  FSEL R4, R15, R187, P0 ;  /* 0x000000bb0f047208 */ /* 0x000fe40000000000 */
[----:B------:R-:W-:Y:S01]  /*5fe0*/  FSETP.GE.FTZ.AND P0, PT, R216, RZ, PT ;  /* 0x000000ffd800720b */ /* 0x000fe20003f16000 */
[----:B------:R-:W-:Y:S01]  /*5ff0*/  FMUL.FTZ R192, R192, R2 ;  /* 0x00000002c0c07220 */ /* 0x000fe20000410000 */
[----:B------:R-:W-:Y:S01]  /*6000*/  F2FP.BF16.F32.PACK_AB R2, R193, R7 ;  /* 0x00000007c102723e */ /* 0x000fe200000010ff */
[----:B------:R-:W-:Y:S01]  /*6010*/  FMUL.FTZ R14, R198, R0 ;  /* 0x00000000c60e7220 */ /* 0x000fe20000410000 */
[----:B------:R-:W-:Y:S01]  /*6020*/  F2FP.BF16.F32.PACK_AB R0, R6, R204 ;  /* 0x000000cc0600723e */ /* 0x000fe200000010ff */
[----:B------:R-:W-:Y:S01]  /*6030*/  FADD.FTZ R19, -R189, R19 ;  /* 0x00000013bd137221 */ /* 0x000fe20000010100 */
        /* <DEDUP_REMOVED lines=12> */
[-C--:B------:R-:W-:Y:S01]  /*6100*/  FSEL R7, R16, R190.reuse, P3 ;  /* 0x000000be10077208 */ /* 0x080fe20001800000 */
[C---:B------:R-:W-:Y:S01]  /*6110*/  FADD.FTZ R20, -R190.reuse, R20 ;  /* 0x00000014be147221 */ /* 0x040fe20000010100 */
        /* <DEDUP_REMOVED lines=22> */
[----:B------:R-:W-:Y:S01]  /*6280*/  FSEL R16, R23, R189, P0 ;  /* 0x000000bd17107208 */ /* 0x000fe20000000000 */
[----:B------:R-:W-:Y:S01]  /*6290*/  FADD.FTZ R5, -R187, R27 ;  /* 0x0000001bbb057221 */ /* 0x000fe20000010100 */
[----:B------:R-:W-:Y:S01]  /*62a0*/  FSETP.GE.FTZ.AND P0, PT, R200, RZ, PT ;  /* 0x000000ffc800720b */ /* 0x000fe20003f16000 */
[----:B------:R-:W-:Y:S01]  /*62b0*/  FMUL.FTZ R19, R215, R7 ;  /* 0x00000007d7137220 */ /* 0x000fe20000410000 */
[----:B------:R-:W-:Y:S01]  /*62c0*/  F2FP.BF16.F32.PACK_AB R9, R9, R4 ;  /* 0x000000040909723e */ /* 0x000fe200000010ff */
[----:B------:R-:W-:Y:S01]  /*62d0*/  FADD.FTZ R4, -R187, R30 ;  /* 0x0000001ebb047221 */ /* 0x000fe20000010100 */
[-C--:B------:R-:W-:Y:S01]  /*62e0*/  FSEL R6, R6, R187.reuse, P1 ;  /* 0x000000bb06067208 */ /* 0x080fe20000800000 */
[----:B------:R-:W-:Y:S01]  /*62f0*/  FADD.FTZ R7, -R188, R25 ;  /* 0x00000019bc077221 */ /* 0x000fe20000010100 */
[----:B------:R-:W-:Y:S01]  /*6300*/  FSETP.GE.FTZ.AND P1, PT, R194, RZ, PT ;  /* 0x000000ffc200720b */ /* 0x000fe20003f36000 */
[----:B------:R-:W-:Y:S01]  /*6310*/  FADD.FTZ R32, -R190, R32 ;  /* 0x00000020be207221 */ /* 0x000fe20000010100 */
[----:B------:R-:W-:Y:S01]  /*6320*/  F2FP.BF16.F32.PACK_AB R12, R12, R8 ;  /* 0x000000080c0c723e */ /* 0x000fe200000010ff */
[----:B------:R-:W-:Y:S01]  /*6330*/  FADD.FTZ R8, -R188, R24 ;  /* 0x00000018bc087221 */ /* 0x000fe20000010100 */
[----:B------:R-:W-:Y:S01]  /*6340*/  FSEL R5, R5, R187, P0 ;  /* 0x000000bb05057208 */ /* 0x000fe20000000000 */
[----:B------:R-:W-:Y:S01]  /*6350*/  FMUL.FTZ R17, R212, R17 ;  /* 0x00000011d4117220 */ /* 0x000fe20000410000 */
[----:B------:R-:W-:Y:S01]  /*6360*/  FSETP.GE.FTZ.AND P3, PT, R203, RZ, PT ;  /* 0x000000ffcb00720b */ /* 0x000fe20003f76000 */
        /* <DEDUP_REMOVED lines=8> */
[----:B------:R-:W-:Y:S01]  /*63f0*/  FADD.FTZ R5, -R188, R28 ;  /* 0x0000001cbc057221 */ /* 0x000fe20000010100 */
[----:B------:R-:W-:Y:S02]  /*6400*/  FSETP.GE.FTZ.AND P2, PT, R197, RZ, PT ;  /* 0x000000ffc500720b */ /* 0x000fe40003f56000 */
[-C--:B------:R-:W-:Y:S02]  /*6410*/  FSEL R8, R8, R188.reuse, P3 ;  /* 0x000000bc08087208 */ /* 0x080fe40001800000 */
[----:B------:R-:W-:Y:S01]  /*6420*/  FSETP.GE.FTZ.AND P3, PT, R220, RZ, PT ;  /* 0x000000ffdc00720b */ /* 0x000fe20003f76000 */
[----:B------:R-:W-:Y:S01]  /*6430*/  @P0 FADD.FTZ R187, -R187, R31 ;  /* 0x0000001fbbbb0221 */ /* 0x000fe20000010100 */
[-C--:B------:R-:W-:Y:S02]  /*6440*/  FSEL R7, R7, R188.reuse, P2 ;  /* 0x000000bc07077208 */ /* 0x080fe40001000000 */
[----:B------:R-:W-:Y:S02]  /*6450*/  FSETP.GE.FTZ.AND P2, PT, R199, RZ, PT ;  /* 0x000000ffc700720b */ /* 0x000fe40003f56000 */
[----:B------:R-:W-:Y:S01]  /*6460*/  FSEL R5, R5, R188, P3 ;  /* 0x000000bc05057208 */ /* 0x000fe20001800000 */
[----:B------:R-:W-:Y:S01]  /*6470*/  FMUL.FTZ R7, R197, R7 ;  /* 0x00000007c5077220 */ /* 0x000fe20000410000 */
[----:B------:R-:W-:Y:S02]  /*6480*/  FSETP.GE.FTZ.AND P3, PT, R222, RZ, PT ;  /* 0x000000ffde00720b */ /* 0x000fe40003f76000 */
[----:B------:R-:W-:Y:S02]  /*6490*/  FSETP.GE.FTZ.AND P0, PT, R221, RZ, PT ;  /* 0x000000ffdd00720b */ /* 0x000fe40003f16000 */
[----:B------:R-:W-:Y:S01]  /*64a0*/  FSEL R32, R32, R190, P3 ;  /* 0x000000be20207208 */ /* 0x000fe20001800000 */
[----:B------:R-:W-:Y:S01]  /*64b0*/  @P1 FADD.FTZ R190, -R190, R33 ;  /* 0x00000021bebe1221 */ /* 0x000fe20000010100 */
[----:B------:R-:W-:Y:S02]  /*64c0*/  PLOP3.LUT P1, PT, PT, PT, UP2, 0x80, 0x0 ;  /* 0x000000000000781c */ /* 0x000fe40003f2f028 */
[----:B------:R-:W-:Y:S01]  /*64d0*/  F2FP.BF16.F32.PACK_AB R11, R11, R19 ;  /* 0x000000130b0b723e */ /* 0x000fe200000010ff */
        /* <DEDUP_REMOVED lines=8> */
[----:B------:R-:W-:Y:S01]  /*6560*/  FMUL.FTZ R5, R199, R188 ;  /* 0x000000bcc7057220 */ /* 0x000fe20000410000 */
[----:B------:R-:W-:Y:S01]  /*6570*/  F2FP.BF16.F32.PACK_AB R14, R14, R192 ;  /* 0x000000c00e0e723e */ /* 0x000fe200000010ff */
        /* <DEDUP_REMOVED lines=31> */
.L_x_1127:
[----:B------:R2:W-:Y:S01]  /*6770*/  STS [R226+0x15000], R2 ;  /* 0x01500002e2007388 */ /* 0x0005e20000000800 */
[----:B------:R-:W-:Y:S03]  /*6780*/  LEA R162, R246, UR4, 0x1 ;  /* 0x00000004f6a27c11 */ /* 0x000fe6000f8e08ff */
        /* <DEDUP_REMOVED lines=23> */
[----:B------:R-:W5:Y:S04]  /*6900*/  LDSM.16.MT88.4 R20, [R0+0x8000] ;  /* 0x008000000014783b */ /* 0x000f680000004200 */
        /* <DEDUP_REMOVED lines=15> */
[-C--:B-----5:R-:W-:Y:S06]  /*6a00*/  HMMA.16816.F32.BF16 R68, R4, R20.reuse, R68 ;  /* 0x000000140444723c */ /* 0x0a0fec0000041844 */
[C---:B------:R-:W-:Y:S06]  /*6a10*/  HMMA.16816.F32.BF16 R72, R12.reuse, R20, R72 ;  /* 0x000000140c48723c */ /* 0x040fec0000041848 */
[-C--:B------:R-:W-:Y:S01]  /*6a20*/  HMMA.16816.F32.BF16 R76, R12, R22.reuse, R76 ;  /* 0x000000160c4c723c */ /* 0x080fe2000004184c */
[----:B------:R-:W-:Y:S05]  /*6a30*/  LDSM.16.MT88.4 R12, [R3+0x1c000] ;  /* 0x01c00000030c783b */ /* 0x000fea0000004200 */
[----:B------:R-:W-:Y:S01]  /*6a40*/  HMMA.16816.F32.BF16 R80, R4, R22, R80 ;  /* 0x000000160450723c */ /* 0x000fe20000041850 */
        /* <DEDUP_REMOVED lines=17> */
[----:B------:R-:W4:Y:S04]  /*6b60*/  LDSM.16.MT88.4 R24, [R0+0x7c00] ;  /* 0x007c00000018783b */ /* 0x000f280000004200 */
[----:B------:R-:W5:Y:S01]  /*6b70*/  LDSM.16.MT88.4 R136, [R0+0x8c00] ;  /* 0x008c00000088783b */ /* 0x000f620000004200 */
[-C--:B--2---:R-:W-:Y:S01]  /*6b80*/  HMMA.16816.F32.BF16 R36, R4, R8.reuse, R36 ;  /* 0x000000080424723c */ /* 0x084fe20000041824 */
        /* <DEDUP_REMOVED lines=40> */
.L_x_1128:
[----:B------:R-:W-:Y:S01]  /*6e10*/  LDSM.16.M88.4 R24, [R180] ;  /* 0x00000000b418783b */ /* 0x000fe20000000200 */
[C---:B------:R-:W-:Y:S01]  /*6e20*/  LEA R165, P0, R239.reuse, R232, 0x2 ;  /* 0x000000e8efa57211 */ /* 0x040fe200078010ff */
[----:B------:R-:W-:Y:S01]  /*6e30*/  @P1 VIADD R2, R234, 0xffffffc0 ;  /* 0xffffffc0ea021836 */ /* 0x000fe20000000000 */
[----:B------:R-:W-:Y:S01]  /*6e40*/  @UP2 UIADD3 UR13, UP0, UR14, -0x100, URZ ;  /* 0xffffff000e0d2890 */ /* 0x000fe2000ff1e03f */
[----:B------:R-:W2:Y:S01]  /*6e50*/  LDSM.16.MT88.4 R8, [R0+0x9000] ;  /* 0x009000000008783b */ /* 0x000ea20000004200 */
[----:B------:R-:W-:Y:S01]  /*6e60*/  LEA.HI.X.SX32 R164, R239, R233, 0x2, P0 ;  /* 0x000000e9efa47211 */ /* 0x000fe200000f16ff */
[----:B------:R-:W-:Y:S01]  /*6e70*/  @P1 IMAD.WIDE R160, R2, R252, UR14 ;  /* 0x0000000e02a01e25 */ /* 0x000fe2000f8e02fc */
[----:B------:R-:W-:Y:S01]  /*6e80*/  @UP2 UIADD3.X UR7, UR15, -0x1, URZ, UP0, !UPT ;  /* 0xffffffff0f072890 */ /* 0x000fe200087fe43f */
[----:B------:R-:W3:Y:S01]  /*6e90*/  LDSM.16.MT88.4 R16, [R0+0xb000] ;  /* 0x00b000000010783b */ /* 0x000ee20000004200 */
[----:B------:R-:W-:Y:S01]  /*6ea0*/  UISETP.GT.AND UP1, UPT, UR6, UR32, UPT ;  /* 0x000000200600728c */ /* 0x000fe2000bf24270 */
[----:B------:R-:W-:Y:S01]  /*6eb0*/  IMAD.U32 R2, RZ, RZ, UR48 ;  /* 0x00000030ff027e24 */ /* 0x000fe2000f8e00ff */
[----:B------:R-:W-:Y:S01]  /*6ec0*/  @UP2 UMOV UR14, UR13 ;  /* 0x0000000d000e2c82 */ /* 0x000fe20008000000 */
[----:B------:R-:W4:Y:S02]  /*6ed0*/  LDSM.16.MT88.4 R28, [R0+0xd000] ;  /* 0x00d00000001c783b */ /* 0x000f240000004200 */
[----:B------:R-:W-:Y:S01]  /*6ee0*/  @UP2 UMOV UR15, UR7 ;  /* 0x00000007000f2c82 */ /* 0x000fe20008000000 */
[----:B------:R-:W-:Y:S01]  /*6ef0*/  ULOP3.LUT UR7, UR6, 0x1, URZ, 0xc0, !UPT ;  /* 0x0000000106077892 */ /* 0x000fe2000f8ec03f */
[----:B------:R-:W-:Y:S01]  /*6f00*/  LDSM.16.M88.4 R32, [R181] ;  /* 0x00000000b520783b */ /* 0x000fe20000000200 */
[----:B------:R-:W-:Y:S02]  /*6f10*/  UIADD3 UR6, UR6, -0x1, URZ ;  /* 0xffffffff06067890 */ /* 0x000fe4000fffe03f */
[----:B------:R-:W-:Y:S01]  /*6f20*/  UISETP.NE.U32.AND UP0, UPT, UR7, 0x1, UPT ;  /* 0x000000010700788c */ /* 0x000fe2000bf05070 */
[----:B------:R-:W1:Y:S04]  /*6f30*/  LDSM.16.MT88.4 R132, [R0+0x9400] ;  /* 0x009400000084783b */ /* 0x000e680000004200 */
[----:B------:R-:W1:Y:S04]  /*6f40*/  LDSM.16.MT88.4 R136, [R0+0xb400] ;  /* 0x00b400000088783b */ /* 0x000e680000004200 */
[----:B------:R-:W1:Y:S04]  /*6f50*/  LDSM.16.MT88.4 R140, [R0+0xd400] ;  /* 0x00d40000008c783b */ /* 0x000e680000004200 */
[----:B------:R-:W-:Y:S04]  /*6f60*/  LDSM.16.M88.4 R144, [R183] ;  /* 0x00000000b790783b */ /* 0x000fe80000000200 */
[----:B------:R-:W1:Y:S04]  /*6f70*/  LDSM.16.MT88.4 R148, [R0+0x9800] ;  /* 0x009800000094783b */ /* 0x000e680000004200 */
[----:B------:R-:W1:Y:S01]  /*6f80*/  LDSM.16.MT88.4 R152, [R0+0xb800] ;  /* 0x00b800000098783b */ /* 0x000e620000004200 */
[C---:B--2---:R-:W-:Y:S03]  /*6f90*/  HMMA.16816.F32.BF16 R4, R24.reuse, R8, RZ ;  /* 0x000000081804723c */ /* 0x044fe600000418ff */
        /* <DEDUP_REMOVED lines=11> */
[C---:B-1----:R-:W-:Y:S06]  /*7050*/  HMMA.16816.F32.BF16 R4, R32.reuse, R132, R4 ;  /* 0x000000842004723c */ /* 0x042fec0000041804 */
[C---:B------:R-:W-:Y:S01]  /*7060*/  HMMA.16816.F32.BF16 R8, R32.reuse, R134, R8 ;  /* 0x000000862008723c */ /* 0x040fe20000041808 */
[----:B------:R-:W1:Y:S05]  /*7070*/  LDSM.16.M88.4 R132, [R182] ;  /* 0x00000000b684783b */ /* 0x000e6a0000000200 */
[C---:B------:R-:W-:Y:S06]  /*7080*/  HMMA.16816.F32.BF16 R12, R32.reuse, R136, R12 ;  /* 0x00000088200c723c */ /* 0x040fec000004180c */
[C---:B------:R-:W-:Y:S01]  /*7090*/  HMMA.16816.F32.BF16 R16, R32.reuse, R138, R16 ;  /* 0x0000008a2010723c */ /* 0x040fe20000041810 */
[----:B------:R-:W4:Y:S05]  /*70a0*/  LDSM.16.MT88.4 R136, [R0+0xbc00] ;  /* 0x00bc00000088783b */ /* 0x000f2a0000004200 */
        /* <DEDUP_REMOVED lines=10> */
[C---:B---3--:R-:W-:Y:S06]  /*7150*/  HMMA.16816.F32.BF16 R20, R144.reuse, R28, R20 ;  /* 0x0000001c9014723c */ /* 0x048fec0000041814 */
[----:B------:R-:W-:Y:S01]  /*7160*/  HMMA.16816.F32.BF16 R24, R144, R30, R24 ;  /* 0x0000001e9018723c */ /* 0x000fe20000041818 */
[----:B------:R-:W3:Y:S04]  /*7170*/  LDSM.16.MT88.4 R28, [R0+0xe000] ;  /* 0x00e00000001c783b */ /* 0x000ee80000004200 */
[----:B------:R-:W-:Y:S01]  /*7180*/  LDSM.16.M88.4 R144, [R181+0x2000] ;  /* 0x00200000b590783b */ /* 0x000fe20000000200 */
[C---:B-1----:R-:W-:Y:S06]  /*7190*/  HMMA.16816.F32.BF16 R4, R132.reuse, R156, R4 ;  /* 0x0000009c8404723c */ /* 0x042fec0000041804 */
[C---:B------:R-:W-:Y:S01]  /*71a0*/  HMMA.16816.F32.BF16 R8, R132.reuse, R158, R8 ;  /* 0x0000009e8408723c */ /* 0x040fe20000041808 */
[----:B------:R-:W1:Y:S05]  /*71b0*/  LDSM.16.MT88.4 R156, [R0+0xa400] ;  /* 0x00a40000009c783b */ /* 0x000e6a0000004200 */
[C---:B----4-:R-:W-:Y:S06]  /*71c0*/  HMMA.16816.F32.BF16 R12, R132.reuse, R136, R12 ;  /* 0x00000088840c723c */ /* 0x050fec000004180c */
[C---:B------:R-:W-:Y:S01]  /*71d0*/  HMMA.16816.F32.BF16 R16, R132.reuse, R138, R16 ;  /* 0x0000008a8410723c */ /* 0x040fe20000041810 */
[----:B------:R-:W4:Y:S05]  /*71e0*/  LDSM.16.MT88.4 R136, [R0+0xc400] ;  /* 0x00c400000088783b */ /* 0x000f2a0000004200 */
        /* <DEDUP_REMOVED lines=22> */
[----:B------:R2:W4:Y:S05]  /*7350*/  LDSM.16.MT88.4 R32, [R0+0xec00] ;  /* 0x00ec00000020783b */ /* 0x00052a0000004200 */
[C---:B------:R-:W-:Y:S06]  /*7360*/  HMMA.16816.F32.BF16 R4, R132.reuse, R148, R4 ;  /* 0x000000948404723c */ /* 0x040fec0000041804 */
[C---:B------:R-:W-:Y:S06]  /*7370*/  HMMA.16816.F32.BF16 R8, R132.reuse, R150, R8 ;  /* 0x000000968408723c */ /* 0x040fec0000041808 */
[C---:B------:R-:W-:Y:S06]  /*7380*/  HMMA.16816.F32.BF16 R12, R132.reuse, R152, R12 ;  /* 0x00000098840c723c */ /* 0x040fec000004180c */
[C---:B------:R-:W-:Y:S01]  /*7390*/  HMMA.16816.F32.BF16 R16, R132.reuse, R154, R16 ;  /* 0x0000009a8410723c */ /* 0x040fe20000041810 */
[----:B--2---:R-:W-:Y:S05]  /*73a0*/  IMAD.U32 R0, RZ, RZ, UR20 ;  /* 0x00000014ff007e24 */ /* 0x004fea000f8e00ff */
[C---:B---3--:R-:W-:Y:S06]  /*73b0*/  HMMA.16816.F32.BF16 R20, R132.reuse, R28, R20 ;  /* 0x0000001c8414723c */ /* 0x048fec0000041814 */
[----:B------:R-:W-:Y:S05]  /*73c0*/  HMMA.16816.F32.BF16 R24, R132, R30, R24 ;  /* 0x0000001e8418723c */ /* 0x000fea0000041818 */
[----:B------:R-:W-:Y:S01]  /*73d0*/  IMAD.MOV.U32 R28, RZ, RZ, R165 ;  /* 0x000000ffff1c7224 */ /* 0x000fe200078e00a5 */
[C---:B-1----:R-:W-:Y:S01]  /*73e0*/  HMMA.16816.F32.BF16 R4, R140.reuse, R156, R4 ;  /* 0x0000009c8c04723c */ /* 0x042fe20000041804 */
        /* <DEDUP_REMOVED lines=356> */
[----:B------:R-:W-:Y:S01]  /*8a30*/  @UP0 UIADD3 UR19, UR9, UR6, URZ ;  /* 0x0000000609130290 */ /* 0x000fe2000fffe03f */
[----:B------:R-:W-:Y:S01]  /*8a40*/  PLOP3.LUT P0, PT, PT, PT, UP0, 0x80, 0x0 ;  /* 0x000000000000781c */ /* 0x000fe20003f0f008 */
[----:B------:R-:W-:Y:S01]  /*8a50*/  STS [R244+0x6000], R19 ;  /* 0x00600013f4007388 */ /* 0x000fe20000000800 */
[----:B------:R-:W-:-:S03]  /*8a60*/  @UP0 UMOV UR18, UR8 ;  /* 0x0000000800120c82 */ /* 0x000fc60008000000 */
        /* <DEDUP_REMOVED lines=18> */
[----:B------:R3:W-:Y:S01]  /*8b90*/  STS [R243+0xb200], R4 ;  /* 0x00b20004f3007388 */ /* 0x0007e20000000800 */
[----:B-1----:R-:W-:Y:S01]  /*8ba0*/  FMUL.FTZ R2, R77, UR7 ;  /* 0x000000074d027c20 */ /* 0x002fe20008410000 */
[----:B--2---:R-:W-:Y:S01]  /*8bb0*/  FMUL.FTZ R0, R79, UR7 ;  /* 0x000000074f007c20 */ /* 0x004fe20008410000 */
[----:B------:R-:W-:Y:S06]  /*8bc0*/  @P0 BRA `(.L_x_1130) ;  /* 0x0000000000340947 */ /* 0x000fec0003800000 */
        /* <DEDUP_REMOVED lines=13> */
.L_x_1130:
[----:B------:R-:W-:Y:S01]  /*8ca0*/  @UP0 UIADD3 UR14, UR57, UR58, URZ ;  /* 0x0000003a390e0290 */ /* 0x000fe2000fffe03f */
[----:B------:R-:W-:Y:S01]  /*8cb0*/  F2FP.BF16.F32.PACK_AB R2, R2, R76 ;  /* 0x0000004c0202723e */ /* 0x000fe200000010ff */
[----:B------:R-:W-:Y:S01]  /*8cc0*/  @UP0 ULDC.64 UR6, c[0x0][0x458] ;  /* 0x0001160000060ab9 */ /* 0x000fe20000000a00 */
[----:B------:R-:W-:Y:S01]  /*8cd0*/  F2FP.BF16.F32.PACK_AB R0, R0, R78 ;  /* 0x0000004e0000723e */ /* 0x000fe200000010ff */
        /* <DEDUP_REMOVED lines=18> */
.L_x_1131:
[----:B------:R1:W-:Y:S01]  /*8e00*/  STS [R244+0xb000], R2 ;  /* 0x00b00002f4007388 */ /* 0x0003e20000000800 */
[----:B------:R-:W-:Y:S01]  /*8e10*/  USHF.R.S32.HI UR8, URZ, 0x1f, UR55 ;  /* 0x0000001f3f087899 */ /* 0x000fe20008011437 */
[--C-:B------:R-:W-:Y:S01]  /*8e20*/  SHF.R.S32.HI R7, RZ, 0x1f, R248.reuse ;  /* 0x0000001fff077819 */ /* 0x100fe200000114f8 */
[----:B------:R-:W-:Y:S01]  /*8e30*/  IMAD.MOV.U32 R6, RZ, RZ, R248 ;  /* 0x000000ffff067224 */ /* 0x000fe200078e00f8 */
[----:B------:R2:W-:Y:S01]  /*8e40*/  STS [R244+0xb200], R0 ;  /* 0x00b20000f4007388 */ /* 0x0005e20000000800 */
[----:B------:R-:W-:Y:S01]  /*8e50*/  UIMAD UR14, UR8, UR12, URZ ;  /* 0x0000000c080e72a4 */ /* 0x000fe2000f8e023f */
[----:B------:R-:W-:Y:S01]  /*8e60*/  BSSY B0, `(.L_x_1132) ;  /* 0x000002a000007945 */ /* 0x000fe20003800000 */
[----:B------:R-:W-:Y:S01]  /*8e70*/  UIMAD UR5, UR56, -0x80, UR5 ;  /* 0xffffff80380578a4 */ /* 0x000fe2000f8e0205 */
[----:B------:R-:W-:Y:S01]  /*8e80*/  BAR.SYNC.DEFER_BLOCKING 0x0 ;  /* 0x0000000000007b1d */ /* 0x000fe20000010000 */
[----:B------:R-:W-:Y:S01]  /*8e90*/  UIMAD UR14, UR55, UR13, UR14 ;  /* 0x0000000d370e72a4 */ /* 0x000fe2000f8e020e */
[----:B------:R-:W-:Y:S01]  /*8ea0*/  SHF.R.S32.HI R25, RZ, 0x1f, R242 ;  /* 0x0000001fff197819 */ /* 0x000fe200000114f2 */
[----:B------:R-:W-:-:S02]  /*8eb0*/  USHF.R.S32.HI UR16, URZ, 0x1f, UR61 ;  /* 0x0000001f3f107899 */ /* 0x000fc4000801143d */
[C---:B------:R-:W-:Y:S02]  /*8ec0*/  ISETP.GE.AND P2, PT, R242.reuse, UR5, PT ;  /* 0x00000005f2007c0c */ /* 0x040fe4000bf46270 */
[----:B-1----:R-:W-:Y:S01]  /*8ed0*/  IADD3 R2, R242, 0x40, RZ ;  /* 0x00000040f2027810 */ /* 0x002fe20007ffe0ff */
[----:B--2---:R-:W-:-:S03]  /*8ee0*/  IMAD.U32 R0, RZ, RZ, UR12 ;  /* 0x0000000cff007e24 */ /* 0x004fc6000f8e00ff */
[----:B------:R-:W-:Y:S01]  /*8ef0*/  ISETP.GE.AND P1, PT, R2, UR5, PT ;  /* 0x0000000502007c0c */ /* 0x000fe2000bf26270 */
[----:B------:R1:W2:Y:S01]  /*8f00*/  LDS.128 R36, [R162+0xa000] ;  /* 0x00a00000a2247984 */ /* 0x0002a20000000c00 */
[----:B---3--:R-:W-:-:S03]  /*8f10*/  IMAD.WIDE.U32 R4, R0, UR55, R6 ;  /* 0x0000003700047c25 */ /* 0x008fc6000f8e0006 */
[----:B------:R1:W3:Y:S01]  /*8f20*/  LDS.128 R32, [R162+0xc000] ;  /* 0x00c00000a2207984 */ /* 0x0002e20000000c00 */
[----:B------:R-:W-:Y:S01]  /*8f30*/  IMAD.U32 R0, RZ, RZ, UR14 ;  /* 0x0000000eff007e24 */ /* 0x000fe2000f8e00ff */
[----:B------:R-:W-:Y:S01]  /*8f40*/  IADD3 R4, P0, R4, UR18, RZ ;  /* 0x0000001204047c10 */ /* 0x000fe2000ff1e0ff */
[----:B------:R-:W-:Y:S01]  /*8f50*/  ULDC.64 UR14, c[0x0][0x468] ;  /* 0x00011a00000e7ab9 */ /* 0x000fe20000000a00 */
[----:B------:R1:W4:Y:S01]  /*8f60*/  LDS.128 R28, [R162+0xe000] ;  /* 0x00e00000a21c7984 */ /* 0x0003220000000c00 */
[----:B------:R-:W-:Y:S01]  /*8f70*/  UIMAD UR16, UR16, UR14, URZ ;  /* 0x0000000e101072a4 */ /* 0x000fe2000f8e023f */
[----:B------:R-:W-:Y:S01]  /*8f80*/  IADD3.X R5, R5, UR19, R0, P0, !PT ;  /* 0x0000001305057c10 */ /* 0x000fe200087fe400 */
[----:B------:R-:W-:Y:S01]  /*8f90*/  IMAD.U32 R0, RZ, RZ, UR14 ;  /* 0x0000000eff007e24 */ /* 0x000fe2000f8e00ff */
[----:B------:R1:W1:Y:S01]  /*8fa0*/  LDS.128 R48, [R162+0x10000] ;  /* 0x01000000a2307984 */ /* 0x0002620000000c00 */
[----:B------:R-:W-:Y:S02]  /*8fb0*/  UIMAD UR15, UR61, UR15, UR16 ;  /* 0x0000000f3d0f72a4 */ /* 0x000fe4000f8e0210 */
[----:B------:R-:W-:Y:S01]  /*8fc0*/  IMAD.WIDE.U32 R8, R0, UR61, R4 ;  /* 0x0000003d00087c25 */ /* 0x000fe2000f8e0004 */
[----:B------:R1:W1:Y:S04]  /*8fd0*/  LDS.128 R44, [R162+0x12000] ;  /* 0x01200000a22c7984 */ /* 0x0002680000000c00 */
[----:B------:R1:W1:Y:S01]  /*8fe0*/  LDS.128 R40, [R162+0x14000] ;  /* 0x01400000a2287984 */ /* 0x0002620000000c00 */
[----:B------:R-:W-:Y:S01]  /*8ff0*/  IADD3 R24, R9, UR15, RZ ;  /* 0x0000000f09187c10 */ /* 0x000fe2000fffe0ff */
[----:B------:R-:W-:Y:S06]  /*9000*/  @P2 BRA `(.L_x_1133) ;  /* 0x00000000003c2947 */ /* 0x000fec0003800000 */
        /* <DEDUP_REMOVED lines=15> */
.L_x_1133:
[----:B------:R-:W-:Y:S05]  /*9100*/  BSYNC B0 ;  /* 0x0000000000007941 */ /* 0x000fea0003800000 */
.L_x_1132:
        /* <DEDUP_REMOVED lines=16> */
.L_x_1135:
[----:B------:R-:W-:Y:S05]  /*9210*/  BSYNC B0 ;  /* 0x0000000000007941 */ /* 0x000fea0003800000 */
.L_x_1134:
[----:B--2---:R2:W2:Y:S01]  /*9220*/  LDS.128 R16, [R162+0xf000] ;  /* 0x00f00000a2107984 */ /* 0x0044a20000000c00 */
[----:B------:R-:W-:Y:S01]  /*9230*/  UIMAD UR5, UR8, UR6, URZ ;  /* 0x00000006080572a4 */ /* 0x000fe2000f8e023f */
[----:B------:R-:W-:Y:S01]  /*9240*/  IMAD.U32 R0, RZ, RZ, UR6 ;  /* 0x00000006ff007e24 */ /* 0x000fe2000f8e00ff */
[----:B------:R-:W-:Y:S01]  /*9250*/  USHF.R.S32.HI UR12, URZ, 0x1f, UR61 ;  /* 0x0000001f3f0c7899 */ /* 0x000fe2000801143d */
[----:B------:R2:W2:Y:S01]  /*9260*/  LDS.128 R12, [R162+0x11000] ;  /* 0x01100000a20c7984 */ /* 0x0004a20000000c00 */
[----:B------:R-:W-:Y:S01]  /*9270*/  UIMAD UR5, UR55, UR7, UR5 ;  /* 0x00000007370572a4 */ /* 0x000fe2000f8e0205 */
[----:B------:R-:W-:Y:S01]  /*9280*/  IMAD.WIDE.U32 R6, R0, UR55, R6 ;  /* 0x0000003700067c25 */ /* 0x000fe2000f8e0006 */
[----:B------:R-:W-:Y:S01]  /*9290*/  BSSY B0, `(.L_x_1136) ;  /* 0x0000018000007945 */ /* 0x000fe20003800000 */
[----:B-1----:R-:W1:Y:S03]  /*92a0*/  LDS.128 R160, [R162+0x13000] ;  /* 0x01300000a2a07984 */ /* 0x002e660000000c00 */
[----:B------:R-:W-:Y:S01]  /*92b0*/  IMAD.U32 R0, RZ, RZ, UR5 ;  /* 0x00000005ff007e24 */ /* 0x000fe2000f8e00ff */
[----:B------:R-:W-:Y:S01]  /*92c0*/  IADD3 R6, P0, R6, UR9, RZ ;  /* 0x0000000906067c10 */ /* 0x000fe2000ff1e0ff */
[----:B------:R-:W-:-:S02]  /*92d0*/  ULDC.64 UR8, c[0x0][0x470] ;  /* 0x00011c0000087ab9 */ /* 0x000fc40000000a00 */
        /* <DEDUP_REMOVED lines=19> */
.L_x_1137:
[----:B------:R-:W-:Y:S05]  /*9410*/  BSYNC B0 ;  /* 0x0000000000007941 */ /* 0x000fea0003800000 */
.L_x_1136:
        /* <DEDUP_REMOVED lines=14> */
.L_x_1124:
[----:B------:R-:W-:Y:S05]  /*9500*/  BSYNC B1 ;  /* 0x0000000000017941 */ /* 0x000fea0003800000 */
.L_x_1110:
[----:B------:R-:W-:Y:S01]  /*9510*/  R2UR UR6, R251 ;  /* 0x00000000fb0672ca */ /* 0x000fe200000e0000 */
[----:B------:R-:W-:Y:S02]  /*9520*/  ULDC UR5, c[0x0][0xc] ;  /* 0x0000030000057ab9 */ /* 0x000fe40000000800 */
[----:B------:R-:W-:-:S10]  /*9530*/  UIADD3 UR56, UR5, UR56, URZ ;  /* 0x0000003805387290 */ /* 0x000fd4000fffe03f */
[----:B------:R-:W-:-:S06]  /*9540*/  UISETP.GE.AND UP0, UPT, UR56, UR6, UPT ;  /* 0x000000063800728c */ /* 0x000fcc000bf06270 */
[----:B------:R-:W-:-:S13]  /*9550*/  PLOP3.LUT P0, PT, PT, PT, UP0, 0x80, 0x0 ;  /* 0x000000000000781c */ /* 0x000fda0003f0f008 */
[----:B------:R-:W-:Y:S05]  /*9560*/  @P0 BRA `(.L_x_1138) ;  /* 0x0000000000040947 */ /* 0x000fea0003800000 */
[----:B------:R-:W-:Y:S05]  /*9570*/  BRA `(.L_x_1139) ;  /* 0xffffff7400807947 */ /* 0x000fea000383ffff */
.L_x_1138:
[----:B------:R-:W-:Y:S05]  /*9580*/  EXIT ;  /* 0x000000000000794d */ /* 0x000fea0003800000 */
.L_x_1140:
        /* <DEDUP_REMOVED lines=15> */
.L_x_1313:


//--------------------- .text._ZN5flash44flash_bwd_dq_dk_dv_loop_seqk_parallel_kernelI23Flash_bwd_kernel_traitsILi96ELi64ELi128ELi8ELi2ELi4ELi4ELb0ELb0EN7cutlass10bfloat16_tE19Flash_kernel_traitsILi96ELi64ELi128ELi8ES3_EELb0ELb0ELb1ELb0ELb0ELb1ELb1EEEvNS_16Flash_bwd_paramsE --------------------------
	.section	.text._ZN5flash44flash_bwd_dq_dk_dv_loop_seqk_parallel_kernelI23Flash_bwd_kernel_traitsILi96ELi64ELi128ELi8ELi2ELi4ELi4ELb0ELb0EN7cutlass10bfloat16_tE19Flash_kernel_traitsILi96ELi64ELi128ELi8ES3_EELb0ELb0ELb1ELb0ELb0ELb1ELb1EEEvNS_16Flash_bwd_paramsE,"ax",@progbits
	.align	128
        .global         _ZN5flash44flash_bwd_dq_dk_dv_loop_seqk_parallel_kernelI23Flash_bwd_kernel_traitsILi96ELi64ELi128ELi8ELi2ELi4ELi4ELb0ELb0EN7cutlass10bfloat16_tE19Flash_kernel_traitsILi96ELi64ELi128ELi8ES3_EELb0ELb0ELb1ELb0ELb0ELb1ELb1EEEvNS_16Flash_bwd_paramsE
        .type           _ZN5flash44flash_bwd_dq_dk_dv_loop_seqk_parallel_kernelI23Flash_bwd_kernel_traitsILi96ELi64ELi128ELi8ELi2ELi4ELi4ELb0ELb0EN7cutlass10bfloat16_tE19Flash_kernel_traitsILi96ELi64ELi128ELi8ES3_EELb0ELb0ELb1ELb0ELb0ELb1ELb1EEEvNS_16Flash_bwd_paramsE,@function
        .size           _ZN5flash44flash_bwd_dq_dk_dv_loop_seqk_parallel_kernelI23Flash_bwd_kernel_traitsILi96ELi64ELi128ELi8ELi2ELi4ELi4ELb0ELb0EN7cutlass10bfloat16_tE19Flash_kernel_traitsILi96ELi64ELi128ELi8ES3_EELb0ELb0ELb1ELb0ELb0ELb1ELb1EEEvNS_16Flash_bwd_paramsE,(.L_x_1314 - _ZN5flash44flash_bwd_dq_dk_dv_loop_seqk_parallel_kernelI23Flash_bwd_kernel_traitsILi96ELi64ELi128ELi8ELi2ELi4ELi4ELb0ELb0EN7cutlass10bfloat16_tE19Flash_kernel_traitsILi96ELi64ELi128ELi8ES3_EELb0ELb0ELb1ELb0ELb0ELb1ELb1EEEvNS_16Flash_bwd_paramsE)
        .other          _ZN5flash44flash_bwd_dq_dk_dv_loop_seqk_parallel_kernelI23Flash_bwd_kernel_traitsILi96ELi64ELi128ELi8ELi2ELi4ELi4ELb0ELb0EN7cutlass10bfloat16_tE19Flash_kernel_traitsILi96ELi64ELi128ELi8ES3_EELb0ELb0ELb1ELb0ELb0ELb1ELb1EEEvNS_16Flash_bwd_paramsE,@"STO_CUDA_ENTRY STV_DEFAULT"
_ZN5flash44flash_bwd_dq_dk_dv_loop_seqk_parallel_kernelI23Flash_bwd_kernel_traitsILi96ELi64ELi128ELi8ELi2ELi4ELi4ELb0ELb0EN7cutlass10bfloat16_tE19Flash_kernel_traitsILi96ELi64ELi128ELi8ES3_EELb0ELb0ELb1ELb0ELb0ELb1ELb1EEEvNS_16Flash_bwd_paramsE:
.text._ZN5flash44flash_bwd_dq_dk_dv_loop_seqk_parallel_kernelI23Flash_bwd_kernel_traitsILi96ELi64ELi128ELi8ELi2ELi4ELi4ELb0ELb0EN7cutlass10bfloat16_tE19Flash_kernel_traitsILi96ELi64ELi128ELi8ES3_EELb0ELb0ELb1ELb0ELb0ELb1ELb1EEEvNS_16Flash_bwd_paramsE:
        /* <DEDUP_REMOVED lines=20> */
[----:B------:R-:W-:Y:S01]  /*0140*/  IMAD.MOV.U32 R179, RZ, RZ, -0x40 ;  /* 0xffffffc0ffb37424 */ /* 0x000fe200078e00ff */
[----:B------:R-:W-:Y:S01]  /*0150*/  UMOV UR61, 0xffffd000 ;  /* 0xffffd000003d7882 */ /* 0x000fe20000000000 */
        /* <DEDUP_REMOVED lines=8> */
[----:B------:R-:W-:Y:S01]  /*01e0*/  SHF.R.S32.HI R3, RZ, 0x4, R2 ;  /* 0x00000004ff037819 */ /* 0x000fe20000011402 */
[----:B-----5:R-:W-:Y:S01]  /*01f0*/  USHF.L.U32 UR5, UR45, 0x7, URZ ;  /* 0x000000072d057899 */ /* 0x020fe2000800063f */
        /* <DEDUP_REMOVED lines=12> */
[----:B------:R-:W-:Y:S01]  /*02c0*/  IMAD.IADD R0, R19, 0x1, -R0 ;  /* 0x0000000113007824 */ /* 0x000fe200078e0a00 */
[----:B------:R-:W-:Y:S01]  /*02d0*/  SHF.R.S32.HI R252, RZ, 0x5, R13 ;  /* 0x00000005fffc7819 */ /* 0x000fe2000001140d */
[----:B------:R-:W-:-:S02]  /*02e0*/  IMAD.SHL.U32 R3, R3, 0x40, RZ ;  /* 0x0000004003037824 */ /* 0x000fc400078e00ff */
[----:B------:R-:W-:Y:S01]  /*02f0*/  IMAD.IADD R2, R19, 0x1, -R2 ;  /* 0x0000000113027824 */ /* 0x000fe200078e0a02 */
[----:B------:R-:W-:Y:S02]  /*0300*/  SHF.R.S32.HI R4, RZ, 0x1f, R0 ;  /* 0x0000001fff047819 */ /* 0x000fe40000011400 */
[----:B------:R-:W-:Y:S02]  /*0310*/  LOP3.LUT R3, R3, 0xc0, RZ, 0xc0, !PT ;  /* 0x000000c003037812 */ /* 0x000fe400078ec0ff */
[-C--:B------:R-:W-:Y:S02]  /*0320*/  LEA.HI R14, R4, R0.reuse, RZ, 0x3 ;  /* 0x00000000040e7211 */ /* 0x080fe400078f18ff */
[----:B------:R-:W-:Y:S02]  /*0330*/  LEA.HI R6, R0, R0, RZ, 0x1 ;  /* 0x0000000000067211 */ /* 0x000fe400078f08ff */
[----:B------:R-:W-:Y:S02]  /*0340*/  SHF.R.U32.HI R7, RZ, 0x3, R3 ;  /* 0x00000003ff077819 */ /* 0x000fe40000011603 */
[----:B------:R-:W-:-:S02]  /*0350*/  LOP3.LUT R5, R3, 0x18, R250, 0xf8, !PT ;  /* 0x0000001803057812 */ /* 0x000fc400078ef8fa */
[----:B------:R-:W-:Y:S02]  /*0360*/  SHF.R.S32.HI R8, RZ, 0x1f, R2 ;  /* 0x0000001fff087819 */ /* 0x000fe40000011402 */
[----:B------:R-:W-:Y:S02]  /*0370*/  LOP3.LUT R3, R14, 0xfffffff8, RZ, 0xc0, !PT ;  /* 0xfffffff80e037812 */ /* 0x000fe400078ec0ff */
[----:B------:R-:W-:Y:S02]  /*0380*/  LOP3.LUT R4, R6, 0x7fffffe, RZ, 0xc0, !PT ;  /* 0x07fffffe06047812 */ /* 0x000fe400078ec0ff */
[----:B------:R-:W-:Y:S01]  /*0390*/  LEA.HI R22, R8, R2, RZ, 0x2 ;  /* 0x0000000208167211 */ /* 0x000fe200078f10ff */
[----:B------:R-:W-:Y:S01]  /*03a0*/  IMAD.IADD R20, R0, 0x1, -R3 ;  /* 0x0000000100147824 */ /* 0x000fe200078e0a03 */
[----:B------:R-:W-:Y:S01]  /*03b0*/  LEA.HI R2, R18, R19, RZ, 0x6 ;  /* 0x0000001312027211 */ /* 0x000fe200078f30ff */
[----:B------:R-:W-:Y:S01]  /*03c0*/  IMAD.IADD R21, R0, 0x1, -R4 ;  /* 0x0000000100157824 */ /* 0x000fe200078e0a04 */
[----:B------:R-:W-:-:S02]  /*03d0*/  LOP3.LUT R3, R17, 0xfffffff8, RZ, 0xc0, !PT ;  /* 0xfffffff811037812 */ /* 0x000fc400078ec0ff */
[----:B------:R-:W-:Y:S02]  /*03e0*/  SHF.R.S32.HI R0, RZ, 0x1f, R9 ;  /* 0x0000001fff007819 */ /* 0x000fe40000011409 */
[----:B------:R-:W-:Y:S02]  /*03f0*/  SHF.R.S32.HI R10, RZ, 0x6, R2 ;  /* 0x00000006ff0a7819 */ /* 0x000fe40000011402 */
[-C--:B------:R-:W-:Y:S01]  /*0400*/  LEA.HI R2, R9, R240.reuse, RZ, 0x1 ;  /* 0x000000f009027211 */ /* 0x080fe200078f08ff */
[----:B------:R-:W-:Y:S01]  /*0410*/  IMAD.IADD R9, R19, 0x1, -R3 ;  /* 0x0000000113097824 */ /* 0x000fe200078e0a03 */
[----:B------:R-:W-:Y:S02]  /*0420*/  LEA.HI R0, R0, R240, RZ, 0x3 ;  /* 0x000000f000007211 */ /* 0x000fe400078f18ff */
[----:B------:R-:W-:Y:S02]  /*0430*/  LOP3.LUT R4, R2, 0x7fffffe, RZ, 0xc0, !PT ;  /* 0x07fffffe02047812 */ /* 0x000fe400078ec0ff */
[----:B------:R-:W-:-:S02]  /*0440*/  LEA.HI R11, R9, R9, RZ, 0x1 ;  /* 0x00000009090b7211 */ /* 0x000fc400078f08ff */
[----:B------:R-:W-:Y:S01]  /*0450*/  LOP3.LUT R0, R0, 0xfffffff8, RZ, 0xc0, !PT ;  /* 0xfffffff800007812 */ /* 0x000fe200078ec0ff */
[C---:B------:R-:W-:Y:S01]  /*0460*/  IMAD.IADD R8, R240.reuse, 0x1, -R4 ;  /* 0x00000001f0087824 */ /* 0x040fe200078e0a04 */
[----:B------:R-:W-:Y:S02]  /*0470*/  LOP3.LUT R246, R5, R7, RZ, 0x3c, !PT ;  /* 0x0000000705f67212 */ /* 0x000fe400078e3cff */
[----:B------:R-:W-:Y:S02]  /*0480*/  LOP3.LUT R2, R11, 0x3fffffe, RZ, 0xc0, !PT ;  /* 0x03fffffe0b027812 */ /* 0x000fe400078ec0ff */
[--C-:B------:R-:W-:Y:S02]  /*0490*/  SHF.R.S32.HI R7, RZ, 0x1, R6.reuse ;  /* 0x00000001ff077819 */ /* 0x100fe40000011406 */
[----:B------:R-:W-:Y:S01]  /*04a0*/  SHF.R.S32.HI R3, RZ, 0x1f, R6 ;  /* 0x0000001fff037819 */ /* 0x000fe20000011406 */
[----:B------:R-:W-:Y:S02]  /*04b0*/  IMAD.IADD R6, R240, 0x1, -R0 ;  /* 0x00000001f0067824 */ /* 0x000fe400078e0a00 */
[----:B------:R-:W-:Y:S01]  /*04c0*/  IMAD.IADD R4, R9, 0x1, -R2 ;  /* 0x0000000109047824 */ /* 0x000fe200078e0a02 */
[----:B------:R-:W-:Y:S01]  /*04d0*/  LEA.HI R5, R3, R7, RZ, 0x2 ;  /* 0x0000000703057211 */ /* 0x000fe200078f10ff */
[----:B------:R-:W-:Y:S01]  /*04e0*/  IMAD R2, R252, 0x8, R8 ;  /* 0x00000008fc027824 */ /* 0x000fe200078e0208 */
[----:B------:R-:W-:Y:S01]  /*04f0*/  LOP3.LUT R3, R6, 0x1, RZ, 0xc0, !PT ;  /* 0x0000000106037812 */ /* 0x000fe200078ec0ff */
[----:B------:R-:W-:Y:S01]  /*0500*/  IMAD R0, R10, 0x4, R15 ;  /* 0x000000040a007824 */ /* 0x000fe200078e020f */
[----:B------:R-:W-:Y:S01]  /*0510*/  LOP3.LUT R5, R5, 0xfffffffc, RZ, 0xc0, !PT ;  /* 0xfffffffc05057812 */ /* 0x000fe200078ec0ff */
[----:B------:R-:W-:Y:S01]  /*0520*/  IMAD.U32 R246, R2, 0x20, R246 ;  /* 0x0000002002f67824 */ /* 0x000fe200078e00f6 */
[----:B------:R-:W-:Y:S01]  /*0530*/  ISETP.NE.U32.AND P5, PT, R3, 0x1, PT ;  /* 0x000000010300780c */ /* 0x000fe20003fa5070 */
[----:B------:R-:W-:Y:S01]  /*0540*/  IMAD R172, R0, 0x8, R4 ;  /* 0x0000000800ac7824 */ /* 0x000fe200078e0204 */
[----:B------:R-:W-:Y:S01]  /*0550*/  LEA.HI R2, R18, R19, RZ, 0x7 ;  /* 0x0000001312027211 */ /* 0x000fe200078f38ff */
[----:B------:R-:W-:Y:S01]  /*0560*/  IMAD.IADD R16, R7, 0x1, -R5 ;  /* 0x0000000107107824 */ /* 0x000fe200078e0a05 */
[----:B------:R-:W-:Y:S01]  /*0570*/  LEA.HI R3, R13, R252, RZ, 0x1 ;  /* 0x000000fc0d037211 */ /* 0x000fe200078f08ff */
[----:B------:R-:W-:Y:S01]  /*0580*/  IMAD.SHL.U32 R8, R12, 0x2, RZ ;  /* 0x000000020c087824 */ /* 0x000fe200078e00ff */
[----:B------:R-:W-:Y:S01]  /*0590*/  SHF.R.S32.HI R0, RZ, 0x1f, R13 ;  /* 0x0000001fff007819 */ /* 0x000fe2000001140d */
[----:B------:R-:W-:Y:S01]  /*05a0*/  IMAD.SHL.U32 R10, R10, 0x20, RZ ;  /* 0x000000200a0a7824 */ /* 0x000fe200078e00ff */
[----:B------:R-:W-:-:S02]  /*05b0*/  SHF.R.S32.HI R13, RZ, 0x7, R2 ;  /* 0x00000007ff0d7819 */ /* 0x000fc40000011402 */
[----:B------:R-:W-:Y:S01]  /*05c0*/  LOP3.LUT R2, R3, 0xfffffffe, RZ, 0xc0, !PT ;  /* 0xfffffffe03027812 */ /* 0x000fe200078ec0ff */
[----:B------:R-:W-:Y:S01]  /*05d0*/  IMAD.SHL.U32 R3, R9, 0x40, RZ ;  /* 0x0000004009037824 */ /* 0x000fe200078e00ff */
[----:B------:R-:W-:Y:S02]  /*05e0*/  LEA.HI R0, R0, R252, RZ, 0x2 ;  /* 0x000000fc00007211 */ /* 0x000fe400078f10ff */
[----:B------:R-:W-:Y:S01]  /*05f0*/  LOP3.LUT P4, RZ, R6, 0x2, RZ, 0xc0, !PT ;  /* 0x0000000206ff7812 */ /* 0x000fe2000788c0ff */
[----:B------:R-:W-:Y:S01]  /*0600*/  IMAD.IADD R183, R252, 0x1, -R2 ;  /* 0x00000001fcb77824 */ /* 0x000fe200078e0a02 */
[----:B------:R-:W-:Y:S02]  /*0610*/  LOP3.LUT R0, R0, 0xfffffffc, RZ, 0xc0, !PT ;  /* 0xfffffffc00007812 */ /* 0x000fe400078ec0ff */
[----:B------:R-:W-:Y:S02]  /*0620*/  SHF.R.S32.HI R2, RZ, 0x1, R11 ;  /* 0x00000001ff027819 */ /* 0x000fe4000001140b */
[----:B------:R-:W-:Y:S01]  /*0630*/  LEA.HI R11, R6, R6, RZ, 0x1 ;  /* 0x00000006060b7211 */ /* 0x000fe200078f08ff */
[----:B------:R-:W-:Y:S01]  /*0640*/  IMAD.IADD R0, R252, 0x1, -R0 ;  /* 0x00000001fc007824 */ /* 0x000fe200078e0a00 */
[----:B------:R-:W-:Y:S01]  /*0650*/  LOP3.LUT R7, R3, 0x1c0, RZ, 0xc0, !PT ;  /* 0x000001c003077812 */ /* 0x000fe200078ec0ff */
[----:B------:R-:W-:Y:S01]  /*0660*/  IMAD.SHL.U32 R5, R2, 0x40, RZ ;  /* 0x0000004002057824 */ /* 0x000fe200078e00ff */
[----:B------:R-:W-:Y:S01]  /*0670*/  LOP3.LUT R4, R11, 0x3fffffe, RZ, 0xc0, !PT ;  /* 0x03fffffe0b047812 */ /* 0x000fe200078ec0ff */
[----:B------:R-:W-:Y:S01]  /*0680*/  IMAD R12, R0, 0x200, R8 ;  /* 0x00000200000c7824 */ /* 0x000fe200078e0208 */
[----:B------:R-:W-:-:S02]  /*0690*/  SHF.R.S32.HI R3, RZ, 0x3, R14 ;  /* 0x00000003ff037819 */ /* 0x000fc4000001140e */
[----:B------:R-:W-:Y:S01]  /*06a0*/  LOP3.LUT P6, RZ, R2, 0x2, RZ, 0xc0, !PT ;  /* 0x0000000202ff7812 */ /* 0x000fe200078cc0ff */
[----:B------:R-:W-:Y:S01]  /*06b0*/  IMAD.SHL.U32 R2, R0, 0x10, RZ ;  /* 0x0000001000027824 */ /* 0x000fe200078e00ff */
[----:B------:R-:W-:Y:S01]  /*06c0*/  LOP3.LUT R249, R10, 0x6, R249, 0xf8, !PT ;  /* 0x000000060af97812 */ /* 0x000fe200078ef8f9 */
[----:B------:R-:W-:Y:S01]  /*06d0*/  IMAD.IADD R14, R6, 0x1, -R4 ;  /* 0x00000001060e7824 */ /* 0x000fe200078e0a04 */
[----:B------:R-:W-:Y:S01]  /*06e0*/  R2P PR, R20, 0x6 ;  /* 0x0000000614007804 */ /* 0x000fe20000000000 */
[----:B------:R-:W-:Y:S01]  /*06f0*/  IMAD.SHL.U32 R4, R6, 0x40, RZ ;  /* 0x0000004006047824 */ /* 0x000fe200078e00ff */
[----:B------:R-:W-:Y:S01]  /*0700*/  SHF.R.U32.HI R6, RZ, 0x3, R7 ;  /* 0x00000003ff067819 */ /* 0x000fe20000011607 */
[----:B------:R-:W-:Y:S01]  /*0710*/  IMAD R21, R3, 0x8, R21 ;  /* 0x0000000803157824 */ /* 0x000fe200078e0215 */
[----:B------:R-:W-:Y:S01]  /*0720*/  LOP3.LUT P0, RZ, R16, 0x2, RZ, 0xc0, !PT ;  /* 0x0000000210ff7812 */ /* 0x000fe2000780c0ff */
        /* <DEDUP_REMOVED lines=12> */
[----:B------:R-:W-:Y:S01]  /*07f0*/  LOP3.LUT R4, R5, R4, RZ, 0x3c, !PT ;  /* 0x0000000405047212 */ /* 0x000fe200078e3cff */
[----:B------:R-:W-:Y:S01]  /*0800*/  IMAD.SHL.U32 R5, R15, 0x8, RZ ;  /* 0x000000080f057824 */ /* 0x000fe200078e00ff */
[----:B------:R-:W-:Y:S01]  /*0810*/  LOP3.LUT R2, R3, R2, RZ, 0x3c, !PT ;  /* 0x0000000203027212 */ /* 0x000fe200078e3cff */
[----:B------:R-:W-:Y:S01]  /*0820*/  IMAD R0, R183, 0x400, R0 ;  /* 0x00000400b7007824 */ /* 0x000fe200078e0200 */
[----:B------:R-:W-:Y:S01]  /*0830*/  LOP3.LUT R3, R9, R6, RZ, 0x3c, !PT ;  /* 0x0000000609037212 */ /* 0x000fe200078e3cff */
[----:B------:R-:W-:Y:S01]  /*0840*/  IMAD.U32 R172, R172, 0x20, R4 ;  /* 0x00000020acac7824 */ /* 0x000fe200078e0004 */
[----:B------:R-:W-:Y:S01]  /*0850*/  LOP3.LUT R5, R5, 0x8, RZ, 0xc0, !PT ;  /* 0x0000000805057812 */ /* 0x000fe200078ec0ff */
[----:B------:R-:W-:Y:S01]  /*0860*/  IMAD.IADD R200, R2, 0x1, R0 ;  /* 0x0000000102c87824 */ /* 0x000fe200078e0200 */
[C---:B------:R-:W-:Y:S01]  /*0870*/  SEL R178, R182.reuse, 0xffffffe0, !P1 ;  /* 0xffffffe0b6b27807 */ /* 0x040fe20004800000 */
[----:B------:R-:W-:Y:S01]  /*0880*/  IMAD.SHL.U32 R0, R13, 0x8, RZ ;  /* 0x000000080d007824 */ /* 0x000fe200078e00ff */
[----:B------:R-:W-:Y:S01]  /*0890*/  SEL R173, R182, 0xffffffe0, !P6 ;  /* 0xffffffe0b6ad7807 */ /* 0x000fe20007000000 */
[----:B------:R-:W-:Y:S01]  /*08a0*/  IMAD.SHL.U32 R2, R20, 0x40, RZ ;  /* 0x0000004014027824 */ /* 0x000fe200078e00ff */
[----:B------:R-:W-:Y:S01]  /*08b0*/  LEA R200, R200, UR4, 0x1 ;  /* 0x00000004c8c87c11 */ /* 0x000fe2000f8e08ff */
[----:B------:R-:W-:Y:S01]  /*08c0*/  IMAD.SHL.U32 R4, R16, 0x40, RZ ;  /* 0x0000004010047824 */ /* 0x000fe200078e00ff */
[----:B------:R-:W-:Y:S01]  /*08d0*/  LOP3.LUT R7, R0, 0x8, RZ, 0xc0, !PT ;  /* 0x0000000800077812 */ /* 0x000fe200078ec0ff */
[----:B------:R-:W-:Y:S01]  /*08e0*/  IMAD R3, R15, 0x200, R3 ;  /* 0x000002000f037824 */ /* 0x000fe200078e0203 */
[----:B------:R-:W-:Y:S01]  /*08f0*/  SHF.R.S32.HI R0, RZ, 0x1, R11 ;  /* 0x00000001ff007819 */ /* 0x000fe2000001140b */
[----:B------:R-:W-:Y:S01]  /*0900*/  VIADD R201, R200, 0x20 ;  /* 0x00000020c8c97836 */ /* 0x000fe20000000000 */
[----:B------:R-:W-:Y:S01]  /*0910*/  LOP3.LUT R6, R2, 0x1c0, RZ, 0xc0, !PT ;  /* 0x000001c002067812 */ /* 0x000fe200078ec0ff */
[----:B------:R-:W-:Y:S01]  /*0920*/  @P4 VIADD R201, R200, 0xffffffe0 ;  /* 0xffffffe0c8c94836 */ /* 0x000fe20000000000 */
        /* <DEDUP_REMOVED lines=12> */
[----:B------:R-:W-:Y:S01]  /*09f0*/  LOP3.LUT R8, R8, R0, R7, 0x1e, !PT ;  /* 0x0000000008087212 */ /* 0x000fe200078e1e07 */
[----:B------:R-:W-:Y:S01]  /*0a00*/  IMAD.SHL.U32 R0, R21, 0x20, RZ ;  /* 0x0000002015007824 */ /* 0x000fe200078e00ff */
[----:B------:R-:W-:Y:S02]  /*0a10*/  SHF.R.S32.HI R4, RZ, 0x2, R22 ;  /* 0x00000002ff047819 */ /* 0x000fe40000011416 */
[----:B------:R-:W-:Y:S01]  /*0a20*/  SEL R198, R198, 0x10, !P5 ;  /* 0x00000010c6c67807 */ /* 0x000fe20006800000 */
[----:B------:R-:W-:Y:S01]  /*0a30*/  IMAD.IADD R181, R0, 0x1, R2 ;  /* 0x0000000100b57824 */ /* 0x000fe200078e0202 */
[----:B------:R-:W-:Y:S01]  /*0a40*/  SEL R179, R179, 0x40, P2 ;  /* 0x00000040b3b37807 */ /* 0x000fe20001000000 */
[C---:B------:R-:W-:Y:S01]  /*0a50*/  IMAD R241, R183.reuse, 0x10, R4 ;  /* 0x00000010b7f17824 */ /* 0x040fe200078e0204 */
[----:B------:R-:W-:Y:S01]  /*0a60*/  LEA R172, R172, UR4, 0x1 ;  /* 0x00000004acac7c11 */ /* 0x000fe2000f8e08ff */
[----:B------:R-:W-:Y:S01]  /*0a70*/  IMAD R183, R183, 0x200, R0 ;  /* 0x00000200b7b77824 */ /* 0x000fe200078e0200 */
[----:B------:R-:W-:Y:S01]  /*0a80*/  SEL R182, R182, 0xffffffe0, !P0 ;  /* 0xffffffe0b6b67807 */ /* 0x000fe20004000000 */
[----:B------:R-:W-:Y:S01]  /*0a90*/  IMAD.U32 R2, RZ, RZ, UR6 ;  /* 0x00000006ff027e24 */ /* 0x000fe2000f8e00ff */
[----:B------:R-:W-:Y:S01]  /*0aa0*/  USHF.R.S32.HI UR6, URZ, 0x1f, UR45 ;  /* 0x0000001f3f067899 */ /* 0x000fe2000801142d */
[----:B------:R-:W-:Y:S01]  /*0ab0*/  IMAD.U32 R0, RZ, RZ, UR5 ;  /* 0x00000005ff007e24 */ /* 0x000fe2000f8e00ff */
[----:B------:R-:W-:Y:S01]  /*0ac0*/  USHF.R.S32.HI UR5, URZ, 0x1f, UR57 ;  /* 0x0000001f3f057899 */ /* 0x000fe20008011439 */
[----:B------:R-:W-:-:S02]  /*0ad0*/  IMAD.IADD R8, R8, 0x1, R12 ;  /* 0x0000000108087824 */ /* 0x000fc400078e020c */
[----:B------:R-:W-:Y:S02]  /*0ae0*/  IMAD.IADD R183, R183, 0x1, R5 ;  /* 0x00000001b7b77824 */ /* 0x000fe400078e0205 */
[----:B------:R-:W-:Y:S01]  /*0af0*/  IMAD.U32 R2, RZ, RZ, UR6 ;  /* 0x00000006ff027e24 */ /* 0x000fe2000f8e00ff */
[----:B------:R-:W-:Y:S01]  /*0b00*/  UIADD3 UR6, UR4, 0x9000, URZ ;  /* 0x0000900004067890 */ /* 0x000fe2000fffe03f */
[----:B------:R-:W-:Y:S01]  /*0b10*/  IMAD.U32 R2, RZ, RZ, UR5 ;  /* 0x00000005ff027e24 */ /* 0x000fe2000f8e00ff */
[----:B------:R-:W-:Y:S01]  /*0b20*/  UIADD3 UR5, UR4, 0x15000, URZ ;  /* 0x0001500004057890 */ /* 0x000fe2000fffe03f */
[----:B------:R-:W-:Y:S01]  /*0b30*/  VIADD R0, R241, 0xffffffc0 ;  /* 0xffffffc0f1007836 */ /* 0x000fe20000000000 */
[----:B------:R-:W-:Y:S01]  /*0b40*/  LEA R175, R183, UR4, 0x1 ;  /* 0x00000004b7af7c11 */ /* 0x000fe2000f8e08ff */
[----:B------:R-:W-:Y:S01]  /*0b50*/  IMAD.IADD R199, R200, 0x1, R198 ;  /* 0x00000001c8c77824 */ /* 0x000fe200078e02c6 */
[----:B------:R-:W-:Y:S01]  /*0b60*/  LEA R242, R8, UR6, 0x1 ;  /* 0x0000000608f27c11 */ /* 0x000fe2000f8e08ff */
[----:B------:R-:W-:Y:S01]  /*0b70*/  IMAD.SHL.U32 R247, R0, 0x4, RZ ;  /* 0x0000000400f77824 */ /* 0x000fe200078e00ff */
[----:B------:R-:W-:Y:S01]  /*0b80*/  LEA R177, R177, UR5, 0x1 ;  /* 0x00000005b1b17c11 */ /* 0x000fe2000f8e08ff */
[----:B------:R-:W-:Y:S01]  /*0b90*/  IMAD.IADD R173, R173, 0x1, R172 ;  /* 0x00000001adad7824 */ /* 0x000fe200078e02ac */
[----:B------:R-:W-:Y:S01]  /*0ba0*/  SHF.R.S32.HI R2, RZ, 0x1f, R0 ;  /* 0x0000001fff027819 */ /* 0x000fe20000011400 */
[----:B------:R-:W-:-:S02]  /*0bb0*/  VIADD R243, R242, 0x20 ;  /* 0x00000020f2f37836 */ /* 0x000fc40000000000 */
[C---:B------:R-:W-:Y:S01]  /*0bc0*/  IMAD.IADD R178, R177.reuse, 0x1, R178 ;  /* 0x00000001b1b27824 */ /* 0x040fe200078e02b2 */
[----:B------:R-:W-:Y:S01]  /*0bd0*/  SHF.L.U64.HI R248, R0, 0x2, R2 ;  /* 0x0000000200f87819 */ /* 0x000fe20000010202 */
[----:B------:R-:W-:Y:S01]  /*0be0*/  IMAD.IADD R180, R177, 0x1, R179 ;  /* 0x00000001b1b47824 */ /* 0x000fe200078e02b3 */
[----:B------:R-:W-:Y:S01]  /*0bf0*/  LEA R2, R3, UR4, 0x1 ;  /* 0x0000000403027c11 */ /* 0x000fe2000f8e08ff */
[----:B------:R-:W-:Y:S02]  /*0c00*/  IMAD.IADD R198, R198, 0x1, R201 ;  /* 0x00000001c6c67824 */ /* 0x000fe400078e02c9 */
[----:B------:R-:W-:Y:S02]  /*0c10*/  IMAD.IADD R179, R178, 0x1, R179 ;  /* 0x00000001b2b37824 */ /* 0x000fe400078e02b3 */
[----:B------:R-:W-:Y:S02]  /*0c20*/  @P3 VIADD R243, R242, 0xffffffe0 ;  /* 0xffffffe0f2f33836 */ /* 0x000fe40000000000 */
[----:B------:R-:W-:-:S07]  /*0c30*/  IMAD.IADD R176, R175, 0x1, R182 ;  /* 0x00000001afb07824 */ /* 0x000fce00078e02b6 */
.L_x_1171:
        /* <DEDUP_REMOVED lines=67> */
.L_x_1141:
        /* <DEDUP_REMOVED lines=95> */
[----:B------:R-:W-:Y:S01]  /*1660*/  UIMAD.WIDE.U32 UR12, UR8, UR15, URZ ;  /* 0x0000000f080c72a5 */ /* 0x000fe2000f8e003f */
[----:B------:R-:W-:Y:S01]  /*1670*/  PLOP3.LUT P1, PT, PT, PT, UP1, 0x80, 0x0 ;  /* 0x000000000000781c */ /* 0x000fe20003f2f018 */
[----:B------:R-:W-:Y:S01]  /*1680*/  UIADD3 UR44, UR17, UR19, URZ ;  /* 0x00000013112c7290 */ /* 0x000fe2000fffe03f */
[----:B------:R-:W-:Y:S01]  /*1690*/  ISETP.GE.AND P2, PT, R3, RZ, PT ;  /* 0x000000ff0300720c */ /* 0x000fe20003f46270 */
[----:B------:R-:W-:-:S02]  /*16a0*/  @!UP3 UIMAD UR20, UR45, UR50, UR57 ;  /* 0x000000322d14b2a4 */ /* 0x000fc4000f8e0239 */
[----:B------:R-:W-:Y:S02]  /*16b0*/  USHF.R.S32.HI UR19, URZ, 0x1f, UR18 ;  /* 0x0000001f3f137899 */ /* 0x000fe40008011412 */
[----:B------:R-:W-:Y:S02]  /*16c0*/  UIADD3 UR5, UP0, UR18, UR32, URZ ;  /* 0x0000002012057290 */ /* 0x000fe4000ff1e03f */
[----:B------:R-:W-:Y:S01]  /*16d0*/  USEL UR55, UR16, UR12, !UP2 ;  /* 0x0000000c10377287 */ /* 0x000fe2000d000000 */
[----:B------:R-:W-:Y:S01]  /*16e0*/  @P0 VIADD R0, R0, 0x1 ;  /* 0x0000000100000836 */ /* 0x000fe20000000000 */
[----:B------:R-:W-:Y:S01]  /*16f0*/  UIADD3.X UR16, UR19, UR22, URZ, UP0, !UPT ;  /* 0x0000001613107290 */ /* 0x000fe200087fe43f */
[----:B------:R-:W-:Y:S01]  /*1700*/  PLOP3.LUT P0, PT, PT, PT, UP3, 0x80, 0x0 ;  /* 0x000000000000781c */ /* 0x000fe20003f0f038 */
[----:B------:R-:W-:Y:S02]  /*1710*/  UIMAD UR7, UR9, UR5, URZ ;  /* 0x00000005090772a4 */ /* 0x000fe4000f8e023f */
[----:B------:R-:W-:Y:S01]  /*1720*/  @UP1 UIADD3 UR25, UR42, UR43, URZ ;  /* 0x0000002b2a191290 */ /* 0x000fe2000fffe03f */
[----:B------:R-:W-:Y:S01]  /*1730*/  @!P2 IADD3 R0, -R0, RZ, RZ ;  /* 0x000000ff0000a210 */ /* 0x000fe20007ffe1ff */
[----:B------:R-:W-:Y:S01]  /*1740*/  @!UP3 UIMAD UR24, UR20, UR41, URZ ;  /* 0x000000291418b2a4 */ /* 0x000fe2000f8e023f */
[----:B------:R-:W-:Y:S01]  /*1750*/  @!P3 LOP3.LUT R0, RZ, R7, RZ, 0x33, !PT ;  /* 0x00000007ff00b212 */ /* 0x000fe200078e33ff */
[----:B------:R-:W-:Y:S01]  /*1760*/  UIMAD.WIDE.U32 UR32, UR8, UR5, URZ ;  /* 0x00000005082072a5 */ /* 0x000fe2000f8e003f */
[----:B------:R-:W-:Y:S01]  /*1770*/  @UP1 ULDC.64 UR20, c[0x0][0x250] ;  /* 0x0000940000141ab9 */ /* 0x000fe20000000a00 */
[----:B------:R-:W-:-:S02]  /*1780*/  UIMAD UR12, UR9, UR15, URZ ;  /* 0x0000000f090c72a4 */ /* 0x000fc4000f8e023f */
[----:B------:R-:W-:Y:S02]  /*1790*/  UIMAD UR5, UR8, UR16, UR7 ;  /* 0x00000010080572a4 */ /* 0x000fe4000f8e0207 */
[----:B------:R-:W-:Y:S02]  /*17a0*/  @UP1 UIMAD.WIDE.U32 UR8, UR25, UR20, URZ ;  /* 0x00000014190812a5 */ /* 0x000fe4000f8e003f */
[----:B------:R-:W-:Y:S02]  /*17b0*/  UIMAD UR47, UR57, UR47, URZ ;  /* 0x0000002f392f72a4 */ /* 0x000fe4000f8e023f */
[----:B------:R-:W-:Y:S02]  /*17c0*/  @UP1 UIMAD UR7, UR25, UR21, URZ ;  /* 0x00000015190712a4 */ /* 0x000fe4000f8e023f */
[----:B------:R-:W-:Y:S02]  /*17d0*/  USEL UR52, UR38, URZ, UP4 ;  /* 0x0000003f26347287 */ /* 0x000fe4000a000000 */
[----:B------:R-:W-:-:S02]  /*17e0*/  USHF.R.S32.HI UR39, URZ, 0x1f, UR23 ;  /* 0x0000001f3f277899 */ /* 0x000fc40008011417 */
        /* <DEDUP_REMOVED lines=19> */
.L_x_1143:
        /* <DEDUP_REMOVED lines=13> */
.L_x_1144:
        /* <DEDUP_REMOVED lines=11> */
.L_x_1145:
[----:B------:R-:W-:Y:S02]  /*1aa0*/  ULDC UR5, c[0x0][0x270] ;  /* 0x00009c0000057ab9 */ /* 0x000fe40000000800 */
[----:B------:R-:W-:-:S04]  /*1ab0*/  UIMAD UR5, UR45, UR5, UR57 ;  /* 0x000000052d0572a4 */ /* 0x000fc8000f8e0239 */
[----:B------:R-:W-:-:S12]  /*1ac0*/  UIMAD UR5, UR5, UR59, URZ ;  /* 0x0000003b050572a4 */ /* 0x000fd8000f8e023f */
.L_x_1146:
[----:B------:R-:W1:Y:S01]  /*1ad0*/  S2R R9, SR_TID.X ;  /* 0x0000000000097919 */ /* 0x000e620000002100 */
[----:B------:R-:W-:Y:S01]  /*1ae0*/  SHF.R.S32.HI R22, RZ, 0x1f, R240 ;  /* 0x0000001fff167819 */ /* 0x000fe200000114f0 */
[----:B------:R-:W-:Y:S01]  /*1af0*/  UIADD3 UR33, UR18, UR5, URZ ;  /* 0x0000000512217290 */ /* 0x000fe2000fffe03f */
[----:B------:R-:W-:Y:S01]  /*1b00*/  IADD3 R3, P0, R240, UR18, RZ ;  /* 0x00000012f0037c10 */ /* 0x000fe2000ff1e0ff */
[----:B------:R-:W-:Y:S01]  /*1b10*/  UIADD3 UR5, UR18, UR24, URZ ;  /* 0x0000001812057290 */ /* 0x000fe2000fffe03f */
[--C-:B------:R-:W-:Y:S01]  /*1b20*/  SHF.R.S32.HI R251, RZ, 0x1f, R250.reuse ;  /* 0x0000001ffffb7819 */ /* 0x100fe200000114fa */
[----:B------:R-:W-:Y:S01]  /*1b30*/  ULDC UR8, c[0x0][0x2dc] ;  /* 0x0000b70000087ab9 */ /* 0x000fe20000000800 */
[----:B------:R-:W-:Y:S01]  /*1b40*/  IADD3.X R4, R22, UR19, RZ, P0, !PT ;  /* 0x0000001316047c10 */ /* 0x000fe200087fe4ff */
[----:B------:R-:W-:Y:S01]  /*1b50*/  ULDC UR9, c[0x0][0x270] ;  /* 0x00009c0000097ab9 */ /* 0x000fe20000000800 */
[----:B------:R-:W-:Y:S01]  /*1b60*/  ULDC.64 UR24, c[0x0][0x2b0] ;  /* 0x0000ac0000187ab9 */ /* 0x000fe20000000a00 */
[----:B------:R-:W-:Y:S01]  /*1b70*/  UIMAD UR35, UR8, UR9, URZ ;  /* 0x00000009082372a4 */ /* 0x000fe2000f8e023f */
[C---:B------:R-:W-:Y:S01]  /*1b80*/  IMAD.WIDE.U32 R6, R3.reuse, UR30, R250 ;  /* 0x0000001e03067c25 */ /* 0x040fe2000f8e00fa */
[----:B------:R-:W-:Y:S01]  /*1b90*/  UIMAD.WIDE UR24, UR5, 0x4, UR24 ;  /* 0x00000004051878a5 */ /* 0x000fe2000f8e0218 */
[----:B------:R-:W-:Y:S01]  /*1ba0*/  BSSY B1, `(.L_x_1142) ;  /* 0x0000727000017945 */ /* 0x000fe20003800000 */
[----:B------:R-:W-:Y:S01]  /*1bb0*/  ULDC.64 UR8, c[0x0][0x420] ;  /* 0x0001080000087ab9 */ /* 0x000fe20000000a00 */
[----:B------:R-:W-:Y:S01]  /*1bc0*/  IMAD R4, R4, UR30, RZ ;  /* 0x0000001e04047c24 */ /* 0x000fe2000f8e02ff */
[----:B------:R-:W-:Y:S01]  /*1bd0*/  UIMAD UR5, UR19, UR8, URZ ;  /* 0x00000008130572a4 */ /* 0x000fe2000f8e023f */
[----:B------:R-:W-:Y:S01]  /*1be0*/  IADD3 R6, P2, R6, UR56, RZ ;  /* 0x0000003806067c10 */ /* 0x000fe2000ff5e0ff */
[----:B------:R-:W-:Y:S01]  /*1bf0*/  USHF.R.S32.HI UR28, URZ, 0x1f, UR57 ;  /* 0x0000001f3f1c7899 */ /* 0x000fe20008011439 */
[----:B------:R-:W-:Y:S01]  /*1c00*/  IMAD R8, R3, UR31, R4 ;  /* 0x0000001f03087c24 */ /* 0x000fe2000f8e0204 */
[----:B------:R-:W-:Y:S01]  /*1c10*/  IADD3 R4, P0, R250, UR7, RZ ;  /* 0x00000007fa047c10 */ /* 0x000fe2000ff1e0ff */
[----:B------:R-:W-:Y:S01]  /*1c20*/  IMAD.U32 R3, RZ, RZ, UR8 ;  /* 0x00000008ff037e24 */ /* 0x000fe2000f8e00ff */
[----:B------:R-:W-:Y:S01]  /*1c30*/  ULDC.64 UR12, c[0x0][0x428] ;  /* 0x00010a00000c7ab9 */ /* 0x000fe20000000a00 */
[----:B------:R-:W-:Y:S01]  /*1c40*/  UIMAD UR7, UR18, UR9, UR5 ;  /* 0x00000009120772a4 */ /* 0x000fe2000f8e0205 */
[----:B------:R-:W-:Y:S01]  /*1c50*/  IADD3.X R5, R251, UR48, RZ, P0, !PT ;  /* 0x00000030fb057c10 */ /* 0x000fe200087fe4ff */
[----:B------:R-:W-:Y:S01]  /*1c60*/  ULDC.64 UR16, c[0x0][0x258] ;  /* 0x0000960000107ab9 */ /* 0x000fe20000000a00 */
[----:B------:R-:W-:Y:S01]  /*1c70*/  UIMAD UR5, UR28, UR12, URZ ;  /* 0x0000000c1c0572a4 */ /* 0x000fe2000f8e023f */
[----:B------:R-:W-:Y:S01]  /*1c80*/  IADD3.X R7, R7, UR46, R8, P2, !PT ;  /* 0x0000002e07077c10 */ /* 0x000fe200097fe408 */
[----:B------:R-:W-:Y:S01]  /*1c90*/  UIADD3 UR22, -UR6, UR14, UR23 ;  /* 0x0000000e06167290 */ /* 0x000fe2000fffe117 */
[----:B------:R-:W-:Y:S01]  /*1ca0*/  IMAD.WIDE.U32 R4, R3, UR18, R4 ;  /* 0x0000001203047c25 */ /* 0x000fe2000f8e0004 */
[----:B------:R-:W-:Y:S01]  /*1cb0*/  ULDC UR34, c[0x0][0x398] ;  /* 0x0000e60000227ab9 */ /* 0x000fe20000000800 */
[----:B------:R-:W-:Y:S01]  /*1cc0*/  UIMAD UR15, UR28, UR16, URZ ;  /* 0x000000101c0f72a4 */ /* 0x000fe2000f8e023f */
[----:B-1----:R-:W-:Y:S01]  /*1cd0*/  SHF.R.S32.HI R10, RZ, 0x1f, R9 ;  /* 0x0000001fff0a7819 */ /* 0x002fe20000011409 */
[----:B------:R-:W-:Y:S01]  /*1ce0*/  IMAD.U32 R3, RZ, RZ, UR16 ;  /* 0x00000010ff037e24 */ /* 0x000fe2000f8e00ff */
[----:B------:R-:W-:Y:S01]  /*1cf0*/  UIMAD UR13, UR57, UR13, UR5 ;  /* 0x0000000d390d72a4 */ /* 0x000fe2000f8e0205 */
[----:B------:R-:W-:Y:S01]  /*1d00*/  VIADD R5, R5, UR7 ;  /* 0x0000000705057c36 */ /* 0x000fe20008000000 */
[----:B------:R-:W-:Y:S01]  /*1d10*/  UIADD3 UR5, UR22, -UR34, URZ ;  /* 0x8000002216057290 */ /* 0x000fe2000fffe03f */
[----:B------:R-:W-:Y:S01]  /*1d20*/  IMAD.WIDE.U32 R6, R3, UR57, R6 ;  /* 0x0000003903067c25 */ /* 0x000fe2000f8e0006 */
[----:B------:R-:W-:Y:S01]  /*1d30*/  LEA.HI R3, R10, R9, RZ, 0x5 ;  /* 0x000000090a037211 */ /* 0x000fe200078f28ff */
[----:B------:R-:W-:-:S02]  /*1d40*/  UIMAD UR15, UR57, UR17, UR15 ;  /* 0x00000011390f72a4 */ /* 0x000fc4000f8e020f */
[----:B------:R-:W-:Y:S01]  /*1d50*/  USHF.R.S32.HI UR22, URZ, 0x1f, UR5 ;  /* 0x0000001f3f167899 */ /* 0x000fe20008011405 */
[----:B------:R-:W-:Y:S01]  /*1d60*/  LOP3.LUT R3, R3, 0xffffffe0, RZ, 0xc0, !PT ;  /* 0xffffffe003037812 */ /* 0x000fe200078ec0ff */
[----:B------:R-:W-:Y:S01]  /*1d70*/  USHF.L.U32 UR28, UR35, 0x6, URZ ;  /* 0x00000006231c7899 */ /* 0x000fe2000800063f */
[----:B------:R-:W-:Y:S01]  /*1d80*/  IMAD.U32 R8, RZ, RZ, UR12 ;  /* 0x0000000cff087e24 */ /* 0x000fe2000f8e00ff */
[----:B------:R-:W-:Y:S01]  /*1d90*/  ULDC.64 UR18, c[0x0][0x210] ;  /* 0x0000840000127ab9 */ /* 0x000fe20000000a00 */
[----:B------:R-:W-:Y:S01]  /*1da0*/  ULEA.HI UR22, UR22, UR5, URZ, 0x6 ;  /* 0x0000000516167291 */ /* 0x000fe2000f8f303f */
[----:B------:R-:W-:Y:S01]  /*1db0*/  VIADD R7, R7, UR15 ;  /* 0x0000000f07077c36 */ /* 0x000fe20008000000 */
[----:B------:R-:W-:Y:S01]  /*1dc0*/  UIADD3 UR12, UP2, UP0, UR32, UR28, UR47 ;  /* 0x0000001c200c7290 */ /* 0x000fe2000f85e02f */
[C---:B------:R-:W-:Y:S01]  /*1dd0*/  LEA R204, P0, R6.reuse, UR18, 0x1 ;  /* 0x0000001206cc7c11 */ /* 0x040fe2000f8008ff */
[----:B------:R-:W-:Y:S01]  /*1de0*/  USHF.R.S32.HI UR7, URZ, 0x1f, UR28 ;  /* 0x0000001f3f077899 */ /* 0x000fe2000801141c */
[----:B------:R-:W-:Y:S01]  /*1df0*/  IMAD.IADD R3, R9, 0x1, -R3 ;  /* 0x0000000109037824 */ /* 0x000fe200078e0a03 */
[----:B------:R-:W-:Y:S01]  /*1e00*/  USHF.R.S32.HI UR22, URZ, 0x6, UR22 ;  /* 0x000000063f167899 */ /* 0x000fe20008011416 */
[----:B------:R-:W-:Y:S01]  /*1e10*/  LEA.HI.X R205, R6, UR19, R7, 0x1, P0 ;  /* 0x0000001306cd7c11 */ /* 0x000fe200080f0c07 */
[----:B------:R-:W-:Y:S01]  /*1e20*/  UIADD3.X UR5, UR50, UR7, UR54, UP2, UP0 ;  /* 0x0000000732057290 */ /* 0x000fe200097e0436 */
[----:B------:R-:W-:Y:S01]  /*1e30*/  IMAD R6, R252, UR35, R3 ;  /* 0x00000023fc067c24 */ /* 0x000fe2000f8e0203 */
[----:B------:R-:W-:Y:S01]  /*1e40*/  UIADD3 UR7, UP3, UP2, UR53, UR12, UR55 ;  /* 0x0000000c35077290 */ /* 0x000fe2000fa7e037 */
[----:B------:R-:W-:Y:S01]  /*1e50*/  IMAD.WIDE.U32 R4, R8, UR57, R4 ;  /* 0x0000003908047c25 */ /* 0x000fe2000f8e0004 */
[----:B------:R-:W-:-:S02]  /*1e60*/  UISETP.LT.AND UP0, UPT, URZ, UR22, UPT ;  /* 0x000000163f00728c */ /* 0x000fc4000bf01270 */
[----:B------:R-:W-:Y:S01]  /*1e70*/  UIADD3.X UR5, UR52, UR5, UR44, UP3, UP2 ;  /* 0x0000000534057290 */ /* 0x000fe20009fe442c */
[----:B------:R-:W-:Y:S01]  /*1e80*/  VIADD R5, R5, UR13 ;  /* 0x0000000d05057c36 */ /* 0x000fe20008000000 */
[----:B------:R-:W-:Y:S01]  /*1e90*/  USEL UR22, URZ, UR22, !UP0 ;  /* 0x000000163f167287 */ /* 0x000fe2000c000000 */
[----:B------:R-:W-:Y:S01]  /*1ea0*/  IADD3 R3, P0, R6, UR7, RZ ;  /* 0x0000000706037c10 */ /* 0x000fe2000ff1e0ff */
[----:B------:R-:W-:Y:S01]  /*1eb0*/  ULDC.64 UR16, c[0x0][0x400] ;  /* 0x0001000000107ab9 */ /* 0x000fe20000000a00 */
[----:B------:R-:W-:Y:S01]  /*1ec0*/  IMAD R7, R22, UR8, RZ ;  /* 0x0000000816077c24 */ /* 0x000fe2000f8e02ff */
[----:B------:R-:W-:Y:S01]  /*1ed0*/  UISETP.GT.AND UP0, UPT, UR29, UR22, UPT ;  /* 0x000000161d00728c */ /* 0x000fe2000bf04270 */
[----:B------:R-:W-:Y:S01]  /*1ee0*/  LEA.HI.X.SX32 R6, R6, UR5, 0x1, P0 ;  /* 0x0000000506067c11 */ /* 0x000fe200080f0eff */
[----:B------:R-:W-:Y:S01]  /*1ef0*/  ULDC.64 UR36, c[0x0][0x478] ;  /* 0x00011e0000247ab9 */ /* 0x000fe20000000a00 */
[C---:B------:R-:W-:Y:S01]  /*1f00*/  LEA R197, P0, R3.reuse, UR16, 0x2 ;  /* 0x0000001003c57c11 */ /* 0x040fe2000f8010ff */
[C---:B------:R-:W-:Y:S01]  /*1f10*/  IMAD R7, R240.reuse, UR9, R7 ;  /* 0x00000009f0077c24 */ /* 0x040fe2000f8e0207 */
[----:B------:R-:W-:Y:S01]  /*1f20*/  ULDC.64 UR30, c[0x0][0x3e0] ;  /* 0x0000f800001e7ab9 */ /* 0x000fe20000000a00 */
[----:B------:R-:W-:Y:S01]  /*1f30*/  IMAD.WIDE.U32 R4, R240, UR8, R4 ;  /* 0x00000008f0047c25 */ /* 0x000fe2000f8e0004 */
[----:B------:R-:W-:Y:S01]  /*1f40*/  LEA.HI.X R196, R3, UR17, R6, 0x2, P0 ;  /* 0x0000001103c47c11 */ /* 0x000fe200080f1406 */
[----:B------:R-:W-:Y:S01]  /*1f50*/  UIMAD.WIDE UR8, UR33, 0x4, UR36 ;  /* 0x00000004210878a5 */ /* 0x000fe2000f8e0224 */
[----:B------:R-:W-:Y:S01]  /*1f60*/  PLOP3.LUT P0, PT, PT, PT, UP0, 0x80, 0x0 ;  /* 0x000000000000781c */ /* 0x000fe20003f0f008 */
[----:B------:R-:W-:Y:S01]  /*1f70*/  IMAD.IADD R5, R5, 0x1, R7 ;  /* 0x0000000105057824 */ /* 0x000fe200078e0207 */
[----:B------:R-:W-:Y:S01]  /*1f80*/  LEA R202, P2, R4, UR30, 0x1 ;  /* 0x0000001e04ca7c11 */ /* 0x000fe2000f8408ff */
[----:B------:R-:W-:Y:S01]  /*1f90*/  UIADD3 UR7, UR29, -0x1, URZ ;  /* 0xffffffff1d077890 */ /* 0x000fe2000fffe03f */
[----:B------:R-:W-:-:S02]  /*1fa0*/  UMOV UR17, UR24 ;  /* 0x0000001800117c82 */ /* 0x000fc40008000000 */
[----:B------:R-:W-:Y:S01]  /*1fb0*/  LEA.HI.X R203, R4, UR31, R5, 0x1, P2 ;  /* 0x0000001f04cb7c11 */ /* 0x000fe200090f0c05 */
[----:B------:R-:W-:Y:S01]  /*1fc0*/  UMOV UR16, UR25 ;  /* 0x0000001900107c82 */ /* 0x000fe20008000000 */
[----:B------:R-:W-:Y:S01]  /*1fd0*/  UMOV UR19, UR8 ;  /* 0x0000000800137c82 */ /* 0x000fe20008000000 */
[----:B------:R-:W-:-:S04]  /*1fe0*/  UMOV UR18, UR9 ;  /* 0x0000000900127c82 */ /* 0x000fc80008000000 */
        /* <DEDUP_REMOVED lines=20> */
.L_x_1148:
        /* <DEDUP_REMOVED lines=19> */
.L_x_1149:
        /* <DEDUP_REMOVED lines=32> */
.L_x_1151:
[----:B------:R-:W-:Y:S05]  /*2460*/  BSYNC B0 ;  /* 0x0000000000007941 */ /* 0x000fea0003800000 */
.L_x_1150:
        /* <DEDUP_REMOVED lines=15> */
.L_x_1153:
[----:B------:R-:W-:Y:S05]  /*2560*/  BSYNC B0 ;  /* 0x0000000000007941 */ /* 0x000fea0003800000 */
.L_x_1152:
        /* <DEDUP_REMOVED lines=28> */
.L_x_1155:
[----:B------:R-:W-:Y:S05]  /*2730*/  BSYNC B0 ;  /* 0x0000000000007941 */ /* 0x000fea0003800000 */
.L_x_1154:
        /* <DEDUP_REMOVED lines=15> */
.L_x_1147:
[----:B------:R-:W-:Y:S01]  /*2830*/  UIMAD UR5, UR39, UR26, URZ ;  /* 0x0000001a270572a4 */ /* 0x000fe2000f8e023f */
[----:B------:R-:W-:Y:S01]  /*2840*/  IMAD.U32 R6, RZ, RZ, UR26 ;  /* 0x0000001aff067e24 */ /* 0x000fe2000f8e00ff */
[----:B------:R-:W-:Y:S01]  /*2850*/  UIMAD UR9, UR39, UR20, URZ ;  /* 0x00000014270972a4 */ /* 0x000fe2000f8e023f */
[----:B------:R-:W-:Y:S01]  /*2860*/  IMAD.U32 R4, RZ, RZ, UR20 ;  /* 0x00000014ff047e24 */ /* 0x000fe2000f8e00ff */
[----:B------:R-:W-:Y:S01]  /*2870*/  UIMAD UR8, UR40, -0x80, UR6 ;  /* 0xffffff80280878a4 */ /* 0x000fe2000f8e0206 */
[--C-:B------:R-:W-:Y:S01]  /*2880*/  IMAD.WIDE.U32 R6, R6, UR23, R250.reuse ;  /* 0x0000001706067c25 */ /* 0x100fe2000f8e00fa */
[----:B------:R-:W-:Y:S02]  /*2890*/  UIMAD UR12, UR23, UR27, UR5 ;  /* 0x0000001b170c72a4 */ /* 0x000fe4000f8e0205 */
[----:B------:R-:W-:Y:S01]  /*28a0*/  UIMAD UR9, UR23, UR21, UR9 ;  /* 0x00000015170972a4 */ /* 0x000fe2000f8e0209 */
[----:B------:R-:W-:Y:S01]  /*28b0*/  VIADD R10, R240, 0x40 ;  /* 0x00000040f00a7836 */ /* 0x000fe20000000000 */
[----:B------:R-:W-:Y:S01]  /*28c0*/  UIMAD UR5, UR7, -0x40, UR14 ;  /* 0xffffffc0070578a4 */ /* 0x000fe2000f8e020e */
[----:B------:R-:W-:Y:S01]  /*28d0*/  IMAD.WIDE.U32 R4, R4, UR23, R250 ;  /* 0x0000001704047c25 */ /* 0x000fe2000f8e00fa */
[----:B------:R-:W-:-:S03]  /*28e0*/  ISETP.GE.AND P2, PT, R240, UR8, PT ;  /* 0x00000008f0007c0c */ /* 0x000fc6000bf46270 */
[----:B------:R-:W-:Y:S01]  /*28f0*/  VIADD R3, R241, 0x8 ;  /* 0x00000008f1037836 */ /* 0x000fe20000000000 */
[----:B------:R-:W-:Y:S01]  /*2900*/  IADD3 R8, P3, R6, UR49, RZ ;  /* 0x0000003106087c10 */ /* 0x000fe2000ff7e0ff */
[----:B------:R-:W-:Y:S01]  /*2910*/  IMAD.U32 R9, RZ, RZ, UR12 ;  /* 0x0000000cff097e24 */ /* 0x000fe2000f8e00ff */
[----:B------:R-:W-:Y:S01]  /*2920*/  ISETP.GE.AND P1, PT, R10, UR8, PT ;  /* 0x000000080a007c0c */ /* 0x000fe2000bf26270 */
[----:B------:R-:W-:Y:S01]  /*2930*/  ULDC.64 UR12, c[0x0][0x260] ;  /* 0x00009800000c7ab9 */ /* 0x000fe20000000a00 */
[----:B------:R-:W-:Y:S01]  /*2940*/  IADD3 R6, P0, R4, UR38, RZ ;  /* 0x0000002604067c10 */ /* 0x000fe2000ff1e0ff */
[----:B------:R-:W-:Y:S01]  /*2950*/  IMAD.U32 R4, RZ, RZ, UR9 ;  /* 0x00000009ff047e24 */ /* 0x000fe2000f8e00ff */
[----:B------:R-:W-:Y:S01]  /*2960*/  ISETP.GE.AND P6, PT, R3, UR5, PT ;  /* 0x0000000503007c0c */ /* 0x000fe2000bfc6270 */
[----:B------:R-:W-:Y:S01]  /*2970*/  ULDC.64 UR8, c[0x0][0x268] ;  /* 0x00009a0000087ab9 */ /* 0x000fe20000000a00 */
[----:B------:R-:W-:Y:S01]  /*2980*/  IADD3.X R9, R7, UR51, R9, P3, !PT ;  /* 0x0000003307097c10 */ /* 0x000fe20009ffe409 */
[----:B------:R-:W-:Y:S01]  /*2990*/  IMAD R3, R11, UR12, RZ ;  /* 0x0000000c0b037c24 */ /* 0x000fe2000f8e02ff */
[----:B------:R-:W-:Y:S01]  /*29a0*/  IADD3.X R7, R5, UR41, R4, P0, !PT ;  /* 0x0000002905077c10 */ /* 0x000fe200087fe404 */
[----:B------:R-:W-:Y:S01]  /*29b0*/  VIADD R10, R241, 0x20 ;  /* 0x00000020f10a7836 */ /* 0x000fe20000000000 */
[----:B------:R-:W1:Y:S01]  /*29c0*/  @!P2 LDC.64 R20, c[0x0][0x218] ;  /* 0x00008600ff14ab82 */ /* 0x000e620000000a00 */
[----:B------:R-:W-:-:S02]  /*29d0*/  IMAD R11, R11, UR8, RZ ;  /* 0x000000080b0b7c24 */ /* 0x000fc4000f8e02ff */
[----:B------:R-:W-:Y:S01]  /*29e0*/  IMAD.MOV.U32 R237, RZ, RZ, 0x7f800000 ;  /* 0x7f800000ffed7424 */ /* 0x000fe200078e00ff */
[----:B------:R-:W-:Y:S01]  /*29f0*/  ISETP.GE.AND P5, PT, R10, UR5, PT ;  /* 0x000000050a007c0c */ /* 0x000fe2000bfa6270 */
[----:B------:R-:W-:Y:S01]  /*2a00*/  IMAD R3, R0, UR13, R3 ;  /* 0x0000000d00037c24 */ /* 0x000fe2000f8e0203 */
[----:B------:R-:W-:Y:S01]  /*2a10*/  @!P1 IADD3 R10, P0, R240, 0x40, RZ ;  /* 0x00000040f00a9810 */ /* 0x000fe20007f1e0ff */
[----:B------:R-:W-:Y:S01]  /*2a20*/  IMAD.WIDE.U32 R4, R0, UR12, R8 ;  /* 0x0000000c00047c25 */ /* 0x000fe2000f8e0008 */
[----:B------:R-:W2:Y:S03]  /*2a30*/  @!P1 LDC.64 R18, c[0x0][0x218] ;  /* 0x00008600ff129b82 */ /* 0x000ea60000000a00 */
[----:B------:R-:W-:Y:S02]  /*2a40*/  IMAD.MOV.U32 R238, RZ, RZ, 0x7f800000 ;  /* 0x7f800000ffee7424 */ /* 0x000fe400078e00ff */
[----:B------:R-:W-:-:S02]  /*2a50*/  IMAD.MOV.U32 R235, RZ, RZ, 0x7f800000 ;  /* 0x7f800000ffeb7424 */ /* 0x000fc400078e00ff */
[----:B------:R-:W-:Y:S01]  /*2a60*/  IMAD.MOV.U32 R236, RZ, RZ, 0x7f800000 ;  /* 0x7f800000ffec7424 */ /* 0x000fe200078e00ff */
[----:B------:R-:W-:Y:S01]  /*2a70*/  UIMAD UR37, UR35, 0x28, URZ ;  /* 0x00000028232578a4 */ /* 0x000fe2000f8e023f */
[C---:B------:R-:W-:Y:S01]  /*2a80*/  IMAD R11, R0.reuse, UR9, R11 ;  /* 0x00000009000b7c24 */ /* 0x040fe2000f8e020b */
[----:B------:R-:W-:Y:S01]  /*2a90*/  UIMAD UR36, UR35, 0x30, URZ ;  /* 0x00000030232478a4 */ /* 0x000fe2000f8e023f */
[----:B------:R-:W-:Y:S01]  /*2aa0*/  IMAD.WIDE.U32 R6, R0, UR8, R6 ;  /* 0x0000000800067c25 */ /* 0x000fe2000f8e0006 */
[----:B------:R-:W-:Y:S01]  /*2ab0*/  ULEA.HI UR8, UR7, UR7, URZ, 0x1 ;  /* 0x0000000707087291 */ /* 0x000fe2000f8f083f */
[----:B------:R-:W-:Y:S02]  /*2ac0*/  ULDC UR15, c[0x0][0x394] ;  /* 0x0000e500000f7ab9 */ /* 0x000fe40000000800 */
[----:B------:R-:W-:Y:S01]  /*2ad0*/  @!P2 IMAD R0, R22, UR26, RZ ;  /* 0x0000001a1600ac24 */ /* 0x000fe2000f8e02ff */
[----:B------:R-:W-:Y:S01]  /*2ae0*/  ULOP3.LUT UR8, UR8, 0xfffffffe, URZ, 0xc0, !UPT ;  /* 0xfffffffe08087892 */ /* 0x000fe2000f8ec03f */
[----:B------:R-:W-:Y:S01]  /*2af0*/  IMAD.IADD R5, R5, 0x1, R3 ;  /* 0x0000000105057824 */ /* 0x000fe200078e0203 */
[----:B------:R-:W-:Y:S01]  /*2b00*/  ULDC UR44, c[0x0][0x398] ;  /* 0x0000e600002c7ab9 */ /* 0x000fe20000000800 */
[C---:B------:R-:W-:Y:S01]  /*2b10*/  @!P2 IMAD R3, R240.reuse, UR27, R0 ;  /* 0x0000001bf003ac24 */ /* 0x040fe2000f8e0200 */
[----:B------:R-:W-:Y:S01]  /*2b20*/  UIADD3 UR8, UR7, -UR8, URZ ;  /* 0x8000000807087290 */ /* 0x000fe2000fffe03f */
[----:B------:R-:W-:Y:S01]  /*2b30*/  @!P1 IMAD.X R0, RZ, RZ, R22, P0 ;  /* 0x000000ffff009224 */ /* 0x000fe200000e0616 */
[C---:B------:R-:W-:Y:S01]  /*2b40*/  @!P1 IADD3 R12, P0, R240.reuse, 0x40, RZ ;  /* 0x00000040f00c9810 */ /* 0x040fe20007f1e0ff */
[----:B------:R-:W-:Y:S01]  /*2b50*/  @!P2 IMAD.WIDE.U32 R8, R240, UR26, R4 ;  /* 0x0000001af008ac25 */ /* 0x000fe2000f8e0004 */
[----:B------:R-:W-:-:S03]  /*2b60*/  UISETP.NE.AND UP0, UPT, UR8, 0x1, UPT ;  /* 0x000000010800788c */ /* 0x000fc6000bf05270 */
[----:B------:R-:W-:Y:S02]  /*2b70*/  @!P1 IMAD R0, R0, UR26, RZ ;  /* 0x0000001a00009c24 */ /* 0x000fe4000f8e02ff */
[----:B------:R-:W-:Y:S01]  /*2b80*/  IMAD R239, RZ, RZ, -UR28 ;  /* 0x8000001cffef7e24 */ /* 0x000fe2000f8e02ff */
[----:B------:R-:W-:Y:S01]  /*2b90*/  CS2R R126, SRZ ;  /* 0x00000000007e7805 */ /* 0x000fe2000001ff00 */
[----:B------:R-:W-:Y:S01]  /*2ba0*/  @!P2 IMAD.IADD R3, R9, 0x1, R3 ;  /* 0x000000010903a824 */ /* 0x000fe200078e0203 */
[----:B------:R-:W-:Y:S01]  /*2bb0*/  CS2R R124, SRZ ;  /* 0x00000000007c7805 */ /* 0x000fe2000001ff00 */
[----:B------:R-:W-:Y:S01]  /*2bc0*/  @!P1 IMAD R9, R10, UR27, R0 ;  /* 0x0000001b0a099c24 */ /* 0x000fe2000f8e0200 */
[----:B------:R-:W-:Y:S01]  /*2bd0*/  CS2R R130, SRZ ;  /* 0x0000000000827805 */ /* 0x000fe2000001ff00 */
[----:B------:R-:W-:Y:S01]  /*2be0*/  @!P1 IMAD.X R0, RZ, RZ, R22, P0 ;  /* 0x000000ffff009224 */ /* 0x000fe200000e0616 */
[----:B------:R-:W-:Y:S01]  /*2bf0*/  PLOP3.LUT P0, PT, PT, PT, UP4, 0x80, 0x0 ;  /* 0x000000000000781c */ /* 0x000fe20003f0f048 */
[----:B------:R-:W-:Y:S01]  /*2c00*/  @!P1 IMAD.MOV.U32 R16, RZ, RZ, R4 ;  /* 0x000000ffff109224 */ /* 0x000fe200078e0004 */
[C---:B-1----:R-:W-:Y:S01]  /*2c10*/  @!P2 LEA R4, P3, R8.reuse, R20, 0x1 ;  /* 0x000000140804a211 */ /* 0x042fe200078608ff */
[----:B------:R-:W-:Y:S01]  /*2c20*/  @!P1 IMAD.MOV.U32 R17, RZ, RZ, R5 ;  /* 0x000000ffff119224 */ /* 0x000fe200078e0005 */
[----:B------:R-:W-:Y:S01]  /*2c30*/  CS2R R128, SRZ ;  /* 0x0000000000807805 */ /* 0x000fe2000001ff00 */
[----:B------:R-:W-:Y:S01]  /*2c40*/  IMAD.IADD R7, R7, 0x1, R11 ;  /* 0x0000000107077824 */ /* 0x000fe200078e020b */
[----:B------:R-:W-:Y:S01]  /*2c50*/  @!P2 LEA.HI.X R5, R8, R21, R3, 0x1, P3 ;  /* 0x000000150805a211 */ /* 0x000fe200018f0c03 */
[----:B------:R-:W-:Y:S01]  /*2c60*/  @!P1 IMAD.WIDE.U32 R10, R10, UR26, R16 ;  /* 0x0000001a0a0a9c25 */ /* 0x000fe2000f8e0010 */
[----:B------:R-:W-:Y:S01]  /*2c70*/  ISETP.GE.AND P3, PT, R240, UR5, PT ;  /* 0x00000005f0007c0c */ /* 0x000fe2000bf66270 */
[----:B------:R-:W1:Y:S01]  /*2c80*/  @!P1 LDC.64 R16, c[0x0][0x220] ;  /* 0x00008800ff109b82 */ /* 0x000e620000000a00 */
[----:B------:R-:W-:Y:S01]  /*2c90*/  CS2R R122, SRZ ;  /* 0x00000000007a7805 */ /* 0x000fe2000001ff00 */
[----:B------:R-:W-:Y:S01]  /*2ca0*/  @!P1 IMAD.IADD R9, R11, 0x1, R9 ;  /* 0x000000010b099824 */ /* 0x000fe200078e0209 */
[----:B--2---:R-:W-:-:S05]  /*2cb0*/  @!P1 LEA R8, P4, R10, R18, 0x1 ;  /* 0x000000120a089211 */ /* 0x004fca00078808ff */
[----:B------:R-:W-:Y:S01]  /*2cc0*/  @P0 BAR.SYNC.DEFER_BLOCKING 0x0 ;  /* 0x0000000000000b1d */ /* 0x000fe20000010000 */
[--C-:B------:R-:W-:Y:S01]  /*2cd0*/  @!P1 IMAD.MOV.U32 R14, RZ, RZ, R6.reuse ;  /* 0x000000ffff0e9224 */ /* 0x100fe200078e0006 */
[----:B------:R-:W-:Y:S01]  /*2ce0*/  PLOP3.LUT P0, PT, PT, PT, UP0, 0x80, 0x0 ;  /* 0x000000000000781c */ /* 0x000fe20003f0f008 */
[----:B------:R-:W-:Y:S01]  /*2cf0*/  @!P1 IMAD.MOV.U32 R15, RZ, RZ, R7 ;  /* 0x000000ffff0f9224 */ /* 0x000fe200078e0007 */
[----:B------:R-:W-:Y:S01]  /*2d00*/  @!P1 LEA.HI.X R9, R10, R19, R9, 0x1, P4 ;  /* 0x000000130a099211 */ /* 0x000fe200020f0c09 */
[----:B------:R-:W-:Y:S01]  /*2d10*/  @!P1 IMAD R0, R0, UR20, RZ ;  /* 0x0000001400009c24 */ /* 0x000fe2000f8e02ff */
[----:B------:R-:W-:Y:S01]  /*2d20*/  ISETP.GE.AND P4, PT, R241, UR5, PT ;  /* 0x00000005f1007c0c */ /* 0x000fe2000bf86270 */
[----:B------:R-:W-:Y:S01]  /*2d30*/  @!P2 IMAD.WIDE.U32 R10, R240, UR20, R6 ;  /* 0x00000014f00aac25 */ /* 0x000fe2000f8e0006 */
[----:B------:R-:W-:Y:S01]  /*2d40*/  CS2R R120, SRZ ;  /* 0x0000000000787805 */ /* 0x000fe2000001ff00 */
[----:B------:R-:W2:Y:S01]  /*2d50*/  @!P2 LDC.64 R6, c[0x0][0x220] ;  /* 0x00008800ff06ab82 */ /* 0x000ea20000000a00 */
[----:B------:R-:W-:Y:S01]  /*2d60*/  CS2R R118, SRZ ;  /* 0x0000000000767805 */ /* 0x000fe2000001ff00 */
[----:B------:R-:W-:Y:S01]  /*2d70*/  @!P2 IMAD R3, R22, UR20, RZ ;  /* 0x000000141603ac24 */ /* 0x000fe2000f8e02ff */
[----:B------:R-:W-:Y:S01]  /*2d80*/  CS2R R116, SRZ ;  /* 0x0000000000747805 */ /* 0x000fe2000001ff00 */
[----:B------:R-:W-:Y:S01]  /*2d90*/  @!P1 IMAD R18, R12, UR21, R0 ;  /* 0x000000150c129c24 */ /* 0x000fe2000f8e0200 */
[----:B------:R-:W-:Y:S01]  /*2da0*/  LEA R0, R246, UR4, 0x1 ;  /* 0x00000004f6007c11 */ /* 0x000fe2000f8e08ff */
[----:B------:R-:W-:Y:S01]  /*2db0*/  @!P1 IMAD.WIDE.U32 R12, R12, UR20, R14 ;  /* 0x000000140c0c9c25 */ /* 0x000fe2000f8e000e */
[----:B------:R-:W-:-:S02]  /*2dc0*/  CS2R R110, SRZ ;  /* 0x00000000006e7805 */ /* 0x000fc4000001ff00 */
[----:B------:R-:W-:Y:S02]  /*2dd0*/  CS2R R108, SRZ ;  /* 0x00000000006c7805 */ /* 0x000fe4000001ff00 */
[----:B------:R-:W-:Y:S01]  /*2de0*/  CS2R R114, SRZ ;  /* 0x0000000000727805 */ /* 0x000fe2000001ff00 */
[----:B------:R-:W-:Y:S01]  /*2df0*/  @!P2 IMAD R14, R240, UR21, R3 ;  /* 0x00000015f00eac24 */ /* 0x000fe2000f8e0203 */
[----:B------:R-:W-:Y:S01]  /*2e00*/  CS2R R112, SRZ ;  /* 0x0000000000707805 */ /* 0x000fe2000001ff00 */
[----:B------:R-:W-:Y:S01]  /*2e10*/  VIADD R3, R246, 0x1800 ;  /* 0x00001800f6037836 */ /* 0x000fe20000000000 */
[----:B------:R-:W-:Y:S01]  /*2e20*/  CS2R R106, SRZ ;  /* 0x00000000006a7805 */ /* 0x000fe2000001ff00 */
[----:B------:R-:W-:Y:S01]  /*2e30*/  IMAD.SHL.U32 R245, R241, 0x4, RZ ;  /* 0x00000004f1f57824 */ /* 0x000fe200078e00ff */
[----:B------:R-:W-:Y:S01]  /*2e40*/  @P3 STS [R0+0x6000], RZ ;  /* 0x006000ff00003388 */ /* 0x000fe20000000800 */
[----:B------:R-:W-:Y:S02]  /*2e50*/  CS2R R104, SRZ ;  /* 0x0000000000687805 */ /* 0x000fe4000001ff00 */
[----:B------:R-:W-:-:S02]  /*2e60*/  SEL R3, R3, R246, !P0 ;  /* 0x000000f603037207 */ /* 0x000fc40004000000 */
[----:B------:R-:W-:Y:S01]  /*2e70*/  CS2R R102, SRZ ;  /* 0x0000000000667805 */ /* 0x000fe2000001ff00 */
[----:B------:R-:W-:Y:S01]  /*2e80*/  @P3 STS [R0+0x6004], RZ ;  /* 0x006004ff00003388 */ /* 0x000fe20000000800 */
[----:B------:R-:W-:Y:S02]  /*2e90*/  CS2R R100, SRZ ;  /* 0x0000000000647805 */ /* 0x000fe4000001ff00 */
[----:B------:R-:W-:Y:S01]  /*2ea0*/  LEA R206, R3, UR4, 0x1 ;  /* 0x0000000403ce7c11 */ /* 0x000fe2000f8e08ff */
[----:B------:R-:W-:Y:S01]  /*2eb0*/  @!P2 IMAD.IADD R3, R11, 0x1, R14 ;  /* 0x000000010b03a824 */ /* 0x000fe200078e020e */
[----:B------:R-:W-:Y:S01]  /*2ec0*/  @P3 STS.64 [R0+0x6008], RZ ;  /* 0x006008ff00003388 */ /* 0x000fe20000000a00 */
        /* <DEDUP_REMOVED lines=22> */
[----:B------:R-:W-:Y:S01]  /*3030*/  @!P3 LDGSTS.E.BYPASS.LTC128B.128 [R0+0x8000], desc[UR10][R202.64+0x80] ;  /* 0x08000080ca00bfae */ /* 0x000fe2000b901d4a */
[----:B------:R-:W-:-:S02]  /*3040*/  CS2R R68, SRZ ;  /* 0x0000000000447805 */ /* 0x000fc4000001ff00 */
[----:B------:R-:W-:Y:S02]  /*3050*/  CS2R R62, SRZ ;  /* 0x00000000003e7805 */ /* 0x000fe4000001ff00 */
[----:B------:R-:W-:Y:S01]  /*3060*/  CS2R R60, SRZ ;  /* 0x00000000003c7805 */ /* 0x000fe2000001ff00 */
        /* <DEDUP_REMOVED lines=18> */
[----:B------:R-:W-:Y:S01]  /*3190*/  CS2R R36, SRZ ;  /* 0x0000000000247805 */ /* 0x000fe2000001ff00 */
[----:B------:R-:W-:Y:S01]  /*31a0*/  UIMAD UR39, UR35, 0x18, URZ ;  /* 0x00000018232778a4 */ /* 0x000fe2000f8e023f */
[----:B------:R-:W-:Y:S01]  /*31b0*/  @P3 STS [R206+0x1004], RZ ;  /* 0x001004ffce003388 */ /* 0x000fe20000000800 */
[----:B------:R-:W-:Y:S01]  /*31c0*/  USHF.L.U32 UR38, UR35, 0x5, URZ ;  /* 0x0000000523267899 */ /* 0x000fe2000800063f */
[----:B------:R-:W-:-:S02]  /*31d0*/  ULDC UR8, c[0x0][0x2ec] ;  /* 0x0000bb0000087ab9 */ /* 0x000fc40000000800 */
        /* <DEDUP_REMOVED lines=12> */
[----:B--2---:R-:W-:-:S03]  /*32a0*/  @!P2 LEA R6, P3, R10, R6, 0x1 ;  /* 0x000000060a06a211 */ /* 0x004fc600078608ff */
[----:B------:R-:W-:Y:S01]  /*32b0*/  @P2 STS [R0+0x9000], RZ ;  /* 0x009000ff00002388 */ /* 0x000fe20000000800 */
[----:B------:R-:W-:Y:S01]  /*32c0*/  @!P2 LEA.HI.X R7, R10, R7, R3, 0x1, P3 ;  /* 0x000000070a07a211 */ /* 0x000fe200018f0c03 */
[----:B------:R-:W-:Y:S02]  /*32d0*/  @!P1 IMAD.IADD R3, R13, 0x1, R18 ;  /* 0x000000010d039824 */ /* 0x000fe400078e0212 */
        /* <DEDUP_REMOVED lines=19> */
[----:B-1----:R-:W-:-:S03]  /*3410*/  @!P1 LEA R4, P3, R12, R16, 0x1 ;  /* 0x000000100c049211 */ /* 0x002fc600078608ff */
[----:B------:R-:W-:Y:S01]  /*3420*/  @P2 STS [R0+0xf000], RZ ;  /* 0x00f000ff00002388 */ /* 0x000fe20000000800 */
[----:B------:R-:W-:Y:S01]  /*3430*/  @!P1 LEA.HI.X R5, R12, R17, R3, 0x1, P3 ;  /* 0x000000110c059211 */ /* 0x000fe200018f0c03 */
[----:B------:R-:W-:Y:S02]  /*3440*/  VIADD R3, R241, 0x28 ;  /* 0x00000028f1037836 */ /* 0x000fe40000000000 */
        /* <DEDUP_REMOVED lines=8> */
[----:B--2---:R-:W-:-:S03]  /*34d0*/  SHF.R.S32.HI R8, RZ, 0x1f, R241 ;  /* 0x0000001fff087819 */ /* 0x004fc600000114f1 */
        /* <DEDUP_REMOVED lines=42> */
[----:B------:R-:W-:Y:S01]  /*3780*/  SHF.L.U64.HI R244, R241, 0x2, R8 ;  /* 0x00000002f1f47819 */ /* 0x000fe20000010208 */
[----:B------:R-:W-:Y:S01]  /*3790*/  UIADD3 UR23, UR20, UR24, URZ ;  /* 0x0000001814177290 */ /* 0x000fe2000fffe03f */
[----:B------:R-:W-:Y:S01]  /*37a0*/  LEA R3, R0, UR4, 0x1 ;  /* 0x0000000400037c11 */ /* 0x000fe2000f8e08ff */
[----:B------:R-:W-:-:S02]  /*37b0*/  UIADD3 UR41, UR5, -UR34, URZ ;  /* 0x8000002205297290 */ /* 0x000fc4000fffe03f */
[----:B------:R-:W-:Y:S02]  /*37c0*/  UIMAD UR35, UR35, 0x38, URZ ;  /* 0x00000038232378a4 */ /* 0x000fe4000f8e023f */
[----:B------:R-:W-:Y:S02]  /*37d0*/  UIADD3 UR34, UR20, UR28, URZ ;  /* 0x0000001c14227290 */ /* 0x000fe4000fffe03f */
[----:B------:R-:W-:Y:S01]  /*37e0*/  UIADD3 UR33, UR20, UR23, URZ ;  /* 0x0000001714217290 */ /* 0x000fe2000fffe03f */
[----:B-1----:R-:W-:-:S11]  /*37f0*/  ULDC UR5, c[0x0][0x39c] ;  /* 0x0000e70000057ab9 */ /* 0x002fd60000000800 */
.L_x_1161:
        /* <DEDUP_REMOVED lines=197> */
.L_x_1157:
        /* <DEDUP_REMOVED lines=21> */
[----:B------:R-:W-:Y:S01]  /*45a0*/  VIADD R9, R0, 0x18 ;  /* 0x0000001800097836 */ /* 0x000fe20000000000 */
        /* <DEDUP_REMOVED lines=106> */
.L_x_1158:
        /* <DEDUP_REMOVED lines=11> */
[----:B------:R1:W-:Y:S01]  /*4d00*/  MUFU.EX2 R196, R0 ;  /* 0x0000000000c47308 */ /* 0x0003e20000000800 */
[----:B------:R-:W-:Y:S02]  /*4d10*/  PLOP3.LUT P1, PT, PT, PT, UP3, 0x80, 0x0 ;  /* 0x000000000000781c */ /* 0x000fe40003f2f038 */
        /* <DEDUP_REMOVED lines=97> */
[----:B------:R-:W-:Y:S08]  /*5330*/  LDSM.16.M88.4 R32, [R175+0x6000] ;  /* 0x00600000af20783b */ /* 0x000ff00000000200 */
[----:B------:R-:W2:Y:S08]  /*5340*/  LDSM.16.M88.4 R16, [R172+0xf000] ;  /* 0x00f00000ac10783b */ /* 0x000eb00000000200 */
[----:B------:R-:W3:Y:S01]  /*5350*/  LDSM.16.M88.4 R28, [R175+0x6800] ;  /* 0x00680000af1c783b */ /* 0x000ee20000000200 */
[----:B-1----:R-:W-:Y:S07]  /*5360*/  FFMA.FTZ R0, -R148, R148, 1 ;  /* 0x3f80000094007423 */ /* 0x002fee0000010194 */
[----:B------:R-:W1:Y:S01]  /*5370*/  LDSM.16.M88.4 R132, [R172+0xf400] ;  /* 0x00f40000ac84783b */ /* 0x000e620000000200 */
[----:B------:R-:W-:Y:S07]  /*5380*/  FMUL.FTZ R0, R0, UR5 ;  /* 0x0000000500007c20 */ /* 0x000fee0008410000 */
[----:B------:R-:W-:Y:S08]  /*5390*/  LDSM.16.M88.4 R136, [R176+0x6000] ;  /* 0x00600000b088783b */ /* 0x000ff00000000200 */
        /* <DEDUP_REMOVED lines=70> */
[----:B------:R-:W-:Y:S01]  /*5800*/  FADD.FTZ R8, -R185, R8 ;  /* 0x00000008b9087221 */ /* 0x000fe20000010100 */
[----:B------:R-:W1:Y:S01]  /*5810*/  LDSM.16.M88.4 R4, [R173+0x13400] ;  /* 0x01340000ad04783b */ /* 0x000e620000000200 */
[----:B------:R-:W-:Y:S01]  /*5820*/  FADD.FTZ R10, -R184, R10 ;  /* 0x0000000ab80a7221 */ /* 0x000fe20000010100 */
[----:B------:R-:W-:Y:S01]  /*5830*/  FMUL.FTZ R132, R132, R0 ;  /* 0x0000000084847220 */ /* 0x000fe20000410000 */
[----:B------:R-:W-:Y:S01]  /*5840*/  FADD.FTZ R11, -R184, R11 ;  /* 0x0000000bb80b7221 */ /* 0x000fe20000010100 */
[----:B------:R-:W-:Y:S01]  /*5850*/  FFMA.FTZ R0, -R149, R149, 1 ;  /* 0x3f80000095007423 */ /* 0x000fe20000010195 */
[----:B------:R-:W-:Y:S01]  /*5860*/  FADD.FTZ R9, -R185, R9 ;  /* 0x00000009b9097221 */ /* 0x000fe20000010100 */
[----:B------:R-:W-:Y:S01]  /*5870*/  FMUL.FTZ R146, R208, R8 ;  /* 0x00000008d0927220 */ /* 0x000fe20000410000 */
[----:B------:R-:W-:Y:S01]  /*5880*/  FMUL.FTZ R144, R207, R10 ;  /* 0x0000000acf907220 */ /* 0x000fe20000410000 */
[----:B------:R-:W-:Y:S01]  /*5890*/  FMUL.FTZ R135, R197, R11 ;  /* 0x0000000bc5877220 */ /* 0x000fe20000410000 */
[----:B------:R-:W-:Y:S01]  /*58a0*/  FFMA.FTZ R10, -R152, R152, 1 ;  /* 0x3f800000980a7423 */ /* 0x000fe20000010198 */
[----:B------:R-:W-:Y:S01]  /*58b0*/  FFMA.FTZ R8, -R150, R150, 1 ;  /* 0x3f80000096087423 */ /* 0x000fe20000010196 */
[----:B------:R-:W-:Y:S01]  /*58c0*/  FMUL.FTZ R0, R0, UR5 ;  /* 0x0000000500007c20 */ /* 0x000fe20008410000 */
[----:B------:R-:W-:Y:S01]  /*58d0*/  FMUL.FTZ R145, R145, R9 ;  /* 0x0000000991917220 */ /* 0x000fe20000410000 */
[----:B------:R-:W-:Y:S01]  /*58e0*/  FFMA.FTZ R9, -R151, R151, 1 ;  /* 0x3f80000097097423 */ /* 0x000fe20000010197 */
[----:B------:R-:W-:Y:S01]  /*58f0*/  FMUL.FTZ R10, R10, UR5 ;  /* 0x000000050a0a7c20 */ /* 0x000fe20008410000 */
[----:B------:R-:W-:Y:S01]  /*5900*/  FMUL.FTZ R8, R8, UR5 ;  /* 0x0000000508087c20 */ /* 0x000fe20008410000 */
[----:B------:R-:W-:Y:S01]  /*5910*/  FADD.FTZ R13, -R185, R13 ;  /* 0x0000000db90d7221 */ /* 0x000fe20000010100 */
[----:B------:R-:W-:Y:S01]  /*5920*/  FMUL.FTZ R135, R135, R0 ;  /* 0x0000000087877220 */ /* 0x000fe20000410000 */
[----:B------:R-:W-:Y:S01]  /*5930*/  FADD.FTZ R15, -R184, R15 ;  /* 0x0000000fb80f7221 */ /* 0x000fe20000010100 */
[----:B------:R-:W-:Y:S01]  /*5940*/  FFMA.FTZ R0, -R160, R160, 1 ;  /* 0x3f800000a0007423 */ /* 0x000fe200000101a0 */
[----:B------:R-:W-:Y:S01]  /*5950*/  FMUL.FTZ R9, R9, UR5 ;  /* 0x0000000509097c20 */ /* 0x000fe20008410000 */
[----:B------:R-:W-:Y:S01]  /*5960*/  FMUL.FTZ R11, R196, R10 ;  /* 0x0000000ac40b7220 */ /* 0x000fe20000410000 */
[----:B------:R-:W-:Y:S01]  /*5970*/  FMUL.FTZ R134, R147, R8 ;  /* 0x0000000893867220 */ /* 0x000fe20000410000 */
[----:B------:R-:W-:Y:S01]  /*5980*/  FMUL.FTZ R148, R211, R13 ;  /* 0x0000000dd3947220 */ /* 0x000fe20000410000 */
[----:B------:R-:W-:Y:S01]  /*5990*/  FMUL.FTZ R13, R209, R15 ;  /* 0x0000000fd10d7220 */ /* 0x000fe20000410000 */
[----:B------:R-:W-:Y:S01]  /*59a0*/  FFMA.FTZ R10, -R155, R155, 1 ;  /* 0x3f8000009b0a7423 */ /* 0x000fe2000001019b */
[----:B------:R-:W-:Y:S01]  /*59b0*/  FFMA.FTZ R8, -R153, R153, 1 ;  /* 0x3f80000099087423 */ /* 0x000fe20000010199 */
[----:B------:R-:W-:Y:S01]  /*59c0*/  F2FP.BF16.F32.PACK_AB R132, R132, R134 ;  /* 0x000000868484723e */ /* 0x000fe200000010ff */
[----:B------:R-:W-:Y:S01]  /*59d0*/  FMUL.FTZ R0, R0, UR5 ;  /* 0x0000000500007c20 */ /* 0x000fe20008410000 */
[----:B------:R-:W-:Y:S01]  /*59e0*/  FMUL.FTZ R133, R133, R9 ;  /* 0x0000000985857220 */ /* 0x000fe20000410000 */
[----:B------:R-:W-:Y:S01]  /*59f0*/  FADD.FTZ R14, -R184, R14 ;  /* 0x0000000eb80e7221 */ /* 0x000fe20000010100 */
[----:B------:R-:W-:Y:S01]  /*5a00*/  FFMA.FTZ R9, -R154, R154, 1 ;  /* 0x3f8000009a097423 */ /* 0x000fe2000001019a */
[----:B------:R-:W-:Y:S01]  /*5a10*/  FMUL.FTZ R10, R10, UR5 ;  /* 0x000000050a0a7c20 */ /* 0x000fe20008410000 */
[----:B------:R-:W-:Y:S01]  /*5a20*/  FMUL.FTZ R8, R8, UR5 ;  /* 0x0000000508087c20 */ /* 0x000fe20008410000 */
[----:B------:R-:W-:Y:S01]  /*5a30*/  FMUL.FTZ R13, R13, R0 ;  /* 0x000000000d0d7220 */ /* 0x000fe20000410000 */
[----:B------:R-:W-:Y:S01]  /*5a40*/  FADD.FTZ R12, -R185, R12 ;  /* 0x0000000cb90c7221 */ /* 0x000fe20000010100 */
[----:B------:R-:W-:Y:S01]  /*5a50*/  FMUL.FTZ R147, R210, R14 ;  /* 0x0000000ed2937220 */ /* 0x000fe20000410000 */
[----:B------:R-:W-:Y:S01]  /*5a60*/  FADD.FTZ R19, -R187, R19 ;  /* 0x00000013bb137221 */ /* 0x000fe20000010100 */
[----:B------:R-:W-:Y:S01]  /*5a70*/  FFMA.FTZ R0, -R164, R164, 1 ;  /* 0x3f800000a4007423 */ /* 0x000fe200000101a4 */
[----:B------:R-:W-:Y:S01]  /*5a80*/  FMUL.FTZ R9, R9, UR5 ;  /* 0x0000000509097c20 */ /* 0x000fe20008410000 */
[-C--:B-1----:R-:W-:Y:S03]  /*5a90*/  HMMA.16816.F32.BF16 R20, R140, R4.reuse, R20 ;  /* 0x000000048c14723c */ /* 0x082fe60000041814 */
[----:B------:R-:W-:Y:S01]  /*5aa0*/  FMUL.FTZ R15, R146, R10 ;  /* 0x0000000a920f7220 */ /* 0x000fe20000410000 */
[----:B------:R-:W-:Y:S01]  /*5ab0*/  FMUL.FTZ R144, R144, R8 ;  /* 0x0000000890907220 */ /* 0x000fe20000410000 */
[----:B------:R-:W-:Y:S01]  /*5ac0*/  FMUL.FTZ R150, R212, R12 ;  /* 0x0000000cd4967220 */ /* 0x000fe20000410000 */
[C---:B------:R-:W-:Y:S05]  /*5ad0*/  HMMA.16816.F32.BF16 R24, R136.reuse, R4, R24 ;  /* 0x000000048818723c */ /* 0x040fea0000041818 */
[----:B------:R-:W-:Y:S01]  /*5ae0*/  FMUL.FTZ R19, R213, R19 ;  /* 0x00000013d5137220 */ /* 0x000fe20000410000 */
[-C--:B------:R-:W-:Y:S05]  /*5af0*/  HMMA.16816.F32.BF16 R28, R136, R6.reuse, R28 ;  /* 0x00000006881c723c */ /* 0x080fea000004181c */
[----:B------:R-:W-:Y:S01]  /*5b00*/  FFMA.FTZ R5, -R162, R162, 1 ;  /* 0x3f800000a2057423 */ /* 0x000fe200000101a2 */
[----:B------:R-:W-:Y:S01]  /*5b10*/  FFMA.FTZ R4, -R161, R161, 1 ;  /* 0x3f800000a1047423 */ /* 0x000fe200000101a1 */
[----:B------:R-:W-:Y:S01]  /*5b20*/  FFMA.FTZ R8, -R163, R163, 1 ;  /* 0x3f800000a3087423 */ /* 0x000fe200000101a3 */
[----:B------:R-:W-:Y:S01]  /*5b30*/  FMUL.FTZ R0, R0, UR5 ;  /* 0x0000000500007c20 */ /* 0x000fe20008410000 */
[----:B------:R-:W-:Y:S04]  /*5b40*/  HMMA.16816.F32.BF16 R32, R140, R6, R32 ;  /* 0x000000068c20723c */ /* 0x000fe80000041820 */
[----:B------:R-:W-:Y:S01]  /*5b50*/  FMUL.FTZ R5, R5, UR5 ;  /* 0x0000000505057c20 */ /* 0x000fe20008410000 */
[----:B------:R-:W-:Y:S01]  /*5b60*/  FMUL.FTZ R4, R4, UR5 ;  /* 0x0000000504047c20 */ /* 0x000fe20008410000 */
[----:B------:R-:W-:Y:S01]  /*5b70*/  FMUL.FTZ R12, R145, R9 ;  /* 0x00000009910c7220 */ /* 0x000fe20000410000 */
[----:B------:R-:W-:Y:S01]  /*5b80*/  FADD.FTZ R16, -R186, R16 ;  /* 0x00000010ba107221 */ /* 0x000fe20000010100 */
[----:B------:R-:W-:Y:S03]  /*5b90*/  FMUL.FTZ R14, R148, R5 ;  /* 0x00000005940e7220 */ /* 0x000fe60000410000 */
[----:B------:R-:W-:Y:S01]  /*5ba0*/  FMUL.FTZ R10, R147, R4 ;  /* 0x00000004930a7220 */ /* 0x000fe20000410000 */
[----:B------:R-:W-:Y:S01]  /*5bb0*/  FADD.FTZ R17, -R186, R17 ;  /* 0x00000011ba117221 */ /* 0x000fe20000010100 */
[----:B------:R-:W-:Y:S01]  /*5bc0*/  FADD.FTZ R18, -R187, R18 ;  /* 0x00000012bb127221 */ /* 0x000fe20000010100 */
[----:B------:R-:W-:Y:S01]  /*5bd0*/  FFMA.FTZ R5, -R166, R166, 1 ;  /* 0x3f800000a6057423 */ /* 0x000fe200000101a6 */
[----:B------:R-:W-:Y:S01]  /*5be0*/  FFMA.FTZ R4, -R165, R165, 1 ;  /* 0x3f800000a5047423 */ /* 0x000fe200000101a5 */
[----:B------:R-:W-:Y:S01]  /*5bf0*/  F2FP.BF16.F32.PACK_AB R133, R133, R11 ;  /* 0x0000000b8585723e */ /* 0x000fe200000010ff */
[----:B------:R-:W-:Y:S01]  /*5c00*/  FMUL.FTZ R8, R8, UR5 ;  /* 0x0000000508087c20 */ /* 0x000fe20008410000 */
[C---:B------:R-:W-:Y:S01]  /*5c10*/  FADD.FTZ R20, -R186.reuse, R20 ;  /* 0x00000014ba147221 */ /* 0x040fe20000010100 */
[----:B------:R-:W-:Y:S01]  /*5c20*/  FADD.FTZ R21, -R186, R21 ;  /* 0x00000015ba157221 */ /* 0x000fe20000010100 */
[----:B------:R-:W-:Y:S01]  /*5c30*/  FMUL.FTZ R19, R19, R0 ;  /* 0x0000000013137220 */ /* 0x000fe20000410000 */
[----:B------:R-:W-:Y:S01]  /*5c40*/  FMUL.FTZ R11, R222, R16 ;  /* 0x00000010de0b7220 */ /* 0x000fe20000410000 */
[----:B------:R-:W-:Y:S01]  /*5c50*/  FMUL.FTZ R17, R220, R17 ;  /* 0x00000011dc117220 */ /* 0x000fe20000410000 */
[----:B------:R-:W-:Y:S01]  /*5c60*/  FMUL.FTZ R18, R218, R18 ;  /* 0x00000012da127220 */ /* 0x000fe20000410000 */
[----:B------:R-:W-:Y:S01]  /*5c70*/  FADD.FTZ R23, -R187, R23 ;  /* 0x00000017bb177221 */ /* 0x000fe20000010100 */
[----:B------:R-:W-:Y:S01]  /*5c80*/  FMUL.FTZ R5, R5, UR5 ;  /* 0x0000000505057c20 */ /* 0x000fe20008410000 */
[----:B------:R-:W-:Y:S01]  /*5c90*/  FMUL.FTZ R4, R4, UR5 ;  /* 0x0000000504047c20 */ /* 0x000fe20008410000 */
[----:B------:R-:W-:Y:S01]  /*5ca0*/  FFMA.FTZ R0, -R168, R168, 1 ;  /* 0x3f800000a8007423 */ /* 0x000fe200000101a8 */
[----:B------:R-:W-:Y:S01]  /*5cb0*/  F2FP.BF16.F32.PACK_AB R16, R12, R15 ;  /* 0x0000000f0c10723e */ /* 0x000fe200000010ff */
[----:B------:R-:W-:Y:S01]  /*5cc0*/  FMUL.FTZ R9, R150, R8 ;  /* 0x0000000896097220 */ /* 0x000fe20000410000 */
[----:B------:R-:W-:Y:S01]  /*5cd0*/  F2FP.BF16.F32.PACK_AB R15, R135, R144 ;  /* 0x00000090870f723e */ /* 0x000fe200000010ff */
[----:B------:R-:W-:Y:S01]  /*5ce0*/  FMUL.FTZ R135, R221, R20 ;  /* 0x00000014dd877220 */ /* 0x000fe20000410000 */
[----:B------:R-:W-:Y:S01]  /*5cf0*/  FMUL.FTZ R134, R219, R21 ;  /* 0x00000015db867220 */ /* 0x000fe20000410000 */
[----:B------:R-:W-:Y:S01]  /*5d00*/  FMUL.FTZ R21, R216, R23 ;  /* 0x00000017d8157220 */ /* 0x000fe20000410000 */
[----:B------:R-:W-:Y:S01]  /*5d10*/  FFMA.FTZ R8, -R167, R167, 1 ;  /* 0x3f800000a7087423 */ /* 0x000fe200000101a7 */
[----:B------:R-:W-:Y:S01]  /*5d20*/  FMUL.FTZ R12, R17, R5 ;  /* 0x00000005110c7220 */ /* 0x000fe20000410000 */
[----:B------:R-:W-:Y:S01]  /*5d30*/  FMUL.FTZ R20, R18, R4 ;  /* 0x0000000412147220 */ /* 0x000fe20000410000 */
[----:B------:R-:W-:Y:S01]  /*5d40*/  FMUL.FTZ R0, R0, UR5 ;  /* 0x0000000500007c20 */ /* 0x000fe20008410000 */
[----:B------:R-:W-:Y:S01]  /*5d50*/  FADD.FTZ R22, -R187, R22 ;  /* 0x00000016bb167221 */ /* 0x000fe20000010100 */
[----:B------:R-:W-:Y:S01]  /*5d60*/  FFMA.FTZ R5, -R170, R170, 1 ;  /* 0x3f800000aa057423 */ /* 0x000fe200000101aa */
[----:B------:R-:W-:Y:S01]  /*5d70*/  FFMA.FTZ R4, -R169, R169, 1 ;  /* 0x3f800000a9047423 */ /* 0x000fe200000101a9 */
[----:B------:R-:W-:Y:S01]  /*5d80*/  FMUL.FTZ R8, R8, UR5 ;  /* 0x0000000508087c20 */ /* 0x000fe20008410000 */
[----:B------:R-:W-:Y:S01]  /*5d90*/  FMUL.FTZ R17, R21, R0 ;  /* 0x0000000015117220 */ /* 0x000fe20000410000 */
[----:B------:R-:W-:Y:S01]  /*5da0*/  FMUL.FTZ R22, R217, R22 ;  /* 0x00000016d9167220 */ /* 0x000fe20000410000 */
[----:B------:R-:W-:Y:S01]  /*5db0*/  FADD.FTZ R27, -R184, R27 ;  /* 0x0000001bb81b7221 */ /* 0x000fe20000010100 */
[----:B------:R-:W-:Y:S01]  /*5dc0*/  FMUL.FTZ R5, R5, UR5 ;  /* 0x0000000505057c20 */ /* 0x000fe20008410000 */
[----:B------:R-:W-:Y:S01]  /*5dd0*/  FMUL.FTZ R4, R4, UR5 ;  /* 0x0000000504047c20 */ /* 0x000fe20008410000 */
[----:B------:R-:W-:Y:S01]  /*5de0*/  FFMA.FTZ R0, -R156, R156, 1 ;  /* 0x3f8000009c007423 */ /* 0x000fe2000001019c */
[----:B------:R-:W-:Y:S01]  /*5df0*/  FMUL.FTZ R11, R11, R8 ;  /* 0x000000080b0b7220 */ /* 0x000fe20000410000 */
[----:B------:R-:W-:Y:S01]  /*5e00*/  FADD.FTZ R24, -R185, R24 ;  /* 0x00000018b9187221 */ /* 0x000fe20000010100 */
[----:B------:R-:W-:Y:S01]  /*5e10*/  FMUL.FTZ R23, R223, R27 ;  /* 0x0000001bdf177220 */ /* 0x000fe20000410000 */
[----:B------:R-:W-:Y:S01]  /*5e20*/  FMUL.FTZ R8, R134, R5 ;  /* 0x0000000586087220 */ /* 0x000fe20000410000 */
[----:B------:R-:W-:Y:S01]  /*5e30*/  FMUL.FTZ R18, R22, R4 ;  /* 0x0000000416127220 */ /* 0x000fe20000410000 */
[----:B------:R-:W-:Y:S01]  /*5e40*/  FMUL.FTZ R0, R0, UR5 ;  /* 0x0000000500007c20 */ /* 0x000fe20008410000 */
[----:B------:R-:W-:Y:S01]  /*5e50*/  FADD.FTZ R25, -R185, R25 ;  /* 0x00000019b9197221 */ /* 0x000fe20000010100 */
[----:B------:R-:W-:Y:S01]  /*5e60*/  FADD.FTZ R26, -R184, R26 ;  /* 0x0000001ab81a7221 */ /* 0x000fe20000010100 */
[----:B------:R-:W-:Y:S01]  /*5e70*/  FFMA.FTZ R6, -R171, R171, 1 ;  /* 0x3f800000ab067423 */ /* 0x000fe200000101ab */
[----:B------:R-:W-:Y:S01]  /*5e80*/  FFMA.FTZ R5, -R189, R189, 1 ;  /* 0x3f800000bd057423 */ /* 0x000fe200000101bd */
[----:B------:R-:W-:Y:S01]  /*5e90*/  FFMA.FTZ R4, -R188, R188, 1 ;  /* 0x3f800000bc047423 */ /* 0x000fe200000101bc */
[----:B------:R-:W-:Y:S01]  /*5ea0*/  F2FP.BF16.F32.PACK_AB R13, R13, R10 ;  /* 0x0000000a0d0d723e */ /* 0x000fe200000010ff */
[----:B------:R-:W-:Y:S01]  /*5eb0*/  FMUL.FTZ R10, R226, R24 ;  /* 0x00000018e20a7220 */ /* 0x000fe20000410000 */
[----:B------:R-:W-:Y:S01]  /*5ec0*/  F2FP.BF16.F32.PACK_AB R14, R14, R9 ;  /* 0x000000090e0e723e */ /* 0x000fe200000010ff */
[----:B------:R-:W-:Y:S01]  /*5ed0*/  FMUL.FTZ R23, R23, R0 ;  /* 0x0000000017177220 */ /* 0x000fe20000410000 */
[----:B------:R-:W-:Y:S01]  /*5ee0*/  FADD.FTZ R31, -R184, R31 ;  /* 0x0000001fb81f7221 */ /* 0x000fe20000010100 */
[----:B------:R-:W-:Y:S01]  /*5ef0*/  FMUL.FTZ R9, R225, R25 ;  /* 0x00000019e1097220 */ /* 0x000fe20000410000 */
        /* <DEDUP_REMOVED lines=29> */
[----:B------:R-:W-:Y:S01]  /*60d0*/  FMUL.FTZ R18, R0, UR5 ;  /* 0x0000000500127c20 */ /* 0x000fe20008410000 */
[----:B------:R-:W-:Y:S01]  /*60e0*/  FADD.FTZ R28, -R185, R28 ;  /* 0x0000001cb91c7221 */ /* 0x000fe20000010100 */
[C---:B------:R-:W-:Y:S01]  /*60f0*/  FADD.FTZ R32, -R186.reuse, R32 ;  /* 0x00000020ba207221 */ /* 0x040fe20000010100 */
[----:B------:R-:W-:Y:S01]  /*6100*/  FADD.FTZ R33, -R186, R33 ;  /* 0x00000021ba217221 */ /* 0x000fe20000010100 */
        /* <DEDUP_REMOVED lines=45> */
.L_x_1159:
[----:B------:R-:W-:Y:S01]  /*63e0*/  STS [R200+0x15000], R133 ;  /* 0x01500085c8007388 */ /* 0x000fe20000000800 */
[----:B------:R-:W-:Y:S03]  /*63f0*/  LEA R160, R246, UR4, 0x1 ;  /* 0x00000004f6a07c11 */ /* 0x000fe6000f8e08ff */
        /* <DEDUP_REMOVED lines=102> */
.L_x_1160:
[----:B------:R-:W-:Y:S01]  /*6a60*/  LDSM.16.M88.4 R24, [R177] ;  /* 0x00000000b118783b */ /* 0x000fe20000000200 */
[C---:B------:R-:W-:Y:S01]  /*6a70*/  LEA R197, P0, R239.reuse, R214, 0x2 ;  /* 0x000000d6efc57211 */ /* 0x040fe200078010ff */
[----:B------:R-:W-:Y:S02]  /*6a80*/  ULOP3.LUT UR9, UR7, 0x1, URZ, 0xc0, !UPT ;  /* 0x0000000107097892 */ /* 0x000fe4000f8ec03f */
[----:B------:R-:W2:Y:S01]  /*6a90*/  LDSM.16.MT88.4 R8, [R0+0x9000] ;  /* 0x009000000008783b */ /* 0x000ea20000004200 */
[----:B------:R-:W-:Y:S01]  /*6aa0*/  LEA.HI.X.SX32 R196, R239, R215, 0x2, P0 ;  /* 0x000000d7efc47211 */ /* 0x000fe200000f16ff */
[----:B------:R-:W-:Y:S02]  /*6ab0*/  UISETP.NE.U32.AND UP0, UPT, UR9, 0x1, UPT ;  /* 0x000000010900788c */ /* 0x000fe4000bf05070 */
[----:B------:R-:W3:Y:S01]  /*6ac0*/  LDSM.16.MT88.4 R16, [R0+0xb000] ;  /* 0x00b000000010783b */ /* 0x000ee20000004200 */
[----:B------:R-:W-:Y:S02]  /*6ad0*/  UISETP.GT.AND UP2, UPT, UR7, UR22, UPT ;  /* 0x000000160700728c */ /* 0x000fe4000bf44270 */
[----:B------:R-:W-:Y:S01]  /*6ae0*/  UIADD3 UR7, UR7, -0x1, URZ ;  /* 0xffffffff07077890 */ /* 0x000fe2000fffe03f */
        /* <DEDUP_REMOVED lines=433> */
.L_x_1162:
        /* <DEDUP_REMOVED lines=19> */
.L_x_1163:
[----:B------:R-:W-:Y:S01]  /*8730*/  BAR.SYNC.DEFER_BLOCKING 0x0 ;  /* 0x0000000000007b1d */ /* 0x000fe20000010000 */
[----:B------:R-:W-:Y:S01]  /*8740*/  USHF.R.S32.HI UR7, URZ, 0x1f, UR5 ;  /* 0x0000001f3f077899 */ /* 0x000fe20008011405 */
[--C-:B-1----:R-:W-:Y:S01]  /*8750*/  SHF.R.S32.HI R7, RZ, 0x1f, R250.reuse ;  /* 0x0000001fff077819 */ /* 0x102fe200000114fa */
[----:B------:R-:W-:Y:S01]  /*8760*/  IMAD.U32 R0, RZ, RZ, UR8 ;  /* 0x00000008ff007e24 */ /* 0x000fe2000f8e00ff */
[----:B------:R-:W-:Y:S01]  /*8770*/  UIMAD UR6, UR40, -0x80, UR6 ;  /* 0xffffff80280678a4 */ /* 0x000fe2000f8e0206 */
[----:B------:R-:W-:Y:S01]  /*8780*/  IMAD.MOV.U32 R6, RZ, RZ, R250 ;  /* 0x000000ffff067224 */ /* 0x000fe200078e00fa */
[----:B------:R-:W-:Y:S01]  /*8790*/  UIMAD UR15, UR7, UR8, URZ ;  /* 0x00000008070f72a4 */ /* 0x000fe2000f8e023f */
[----:B------:R-:W-:Y:S01]  /*87a0*/  IADD3 R3, R240, 0x40, RZ ;  /* 0x00000040f0037810 */ /* 0x000fe20007ffe0ff */
        /* <DEDUP_REMOVED lines=38> */
.L_x_1165:
[----:B------:R-:W-:Y:S05]  /*8a10*/  BSYNC B0 ;  /* 0x0000000000007941 */ /* 0x000fea0003800000 */
.L_x_1164:
        /* <DEDUP_REMOVED lines=16> */
.L_x_1167:
[----:B------:R-:W-:Y:S05]  /*8b20*/  BSYNC B0 ;  /* 0x0000000000007941 */ /* 0x000fea0003800000 */
.L_x_1166:
        /* <DEDUP_REMOVED lines=31> */
.L_x_1169:
[----:B------:R-:W-:Y:S05]  /*8d20*/  BSYNC B0 ;  /* 0x0000000000007941 */ /* 0x000fea0003800000 */
.L_x_1168:
        /* <DEDUP_REMOVED lines=14> */
.L_x_1156:
[----:B------:R-:W-:Y:S05]  /*8e10*/  BSYNC B1 ;  /* 0x0000000000017941 */ /* 0x000fea0003800000 */
.L_x_1142:
        /* <DEDUP_REMOVED lines=8> */
.L_x_1170:
[----:B------:R-:W-:Y:S05]  /*8ea0*/  EXIT ;  /* 0x000000000000794d */ /* 0x000fea0003800000 */
.L_x_1172:
        /* <DEDUP_REMOVED lines=13> */
.L_x_1314:


//--------------------- .text._ZN5flash44flash_bwd_dq_dk_dv_loop_seqk_parallel_kernelI23Flash_bwd_kernel_traitsILi96ELi64ELi128ELi8ELi2ELi4ELi4ELb0ELb0EN7cutlass10bfloat16_tE19Flash_kernel_traitsILi96ELi64ELi128ELi8ES3_EELb1ELb0ELb1ELb1ELb0ELb0ELb0EEEvNS_16Flash_bwd_paramsE --------------------------
	.section	.text._ZN5flash44flash_bwd_dq_dk_dv_loop_seqk_parallel_kernelI23Flash_bwd_kernel_traitsILi96ELi64ELi128ELi8ELi2ELi4ELi4ELb0ELb0EN7cutlass10bfloat16_tE19Flash_kernel_traitsILi96ELi64ELi128ELi8ES3_EELb1ELb0ELb1ELb1ELb0ELb0ELb0EEEvNS_16Flash_bwd_paramsE,"ax",@progbits
	.align	128
        .global         _ZN5flash44flash_bwd_dq_dk_dv_loop_seqk_parallel_kernelI23Flash_bwd_kernel_traitsILi96ELi64ELi128ELi8ELi2ELi4ELi4ELb0ELb0EN7cutlass10bfloat16_tE19Flash_kernel_traitsILi96ELi64ELi128ELi8ES3_EELb1ELb0ELb1ELb1ELb0ELb0ELb0EEEvNS_16Flash_bwd_paramsE
        .type           _ZN5flash44flash_bwd_dq_dk_dv_loop_seqk_parallel_kernelI23Flash_bwd_kernel_traitsILi96ELi64ELi128ELi8ELi2ELi4ELi4ELb0ELb0EN7cutlass10bfloat16_tE19Flash_kernel_traitsILi96ELi64ELi128ELi8ES3_EELb1ELb0ELb1ELb1ELb0ELb0ELb0EEEvNS_16Flash_bwd_paramsE,@function
        .size           _ZN5flash44flash_bwd_dq_dk_dv_loop_seqk_parallel_kernelI23Flash_bwd_kernel_traitsILi96ELi64ELi128ELi8ELi2ELi4ELi4ELb0ELb0EN7cutlass10bfloat16_tE19Flash_kernel_traitsILi96ELi64ELi128ELi8ES3_EELb1ELb0ELb1ELb1ELb0ELb0ELb0EEEvNS_16Flash_bwd_paramsE,(.L_x_1315 - _ZN5flash44flash_bwd_dq_dk_dv_loop_seqk_parallel_kernelI23Flash_bwd_kernel_traitsILi96ELi64ELi128ELi8ELi2ELi4ELi4ELb0ELb0EN7cutlass10bfloat16_tE19Flash_kernel_traitsILi96ELi64ELi128ELi8ES3_EELb1ELb0ELb1ELb1ELb0ELb0ELb0EEEvNS_16Flash_bwd_paramsE)
        .other          _ZN5flash44flash_bwd_dq_dk_dv_loop_seqk_parallel_kernelI23Flash_bwd_kernel_traitsILi96ELi64ELi128ELi8ELi2ELi4ELi4ELb0ELb0EN7cutlass10bfloat16_tE19Flash_kernel_traitsILi96ELi64ELi128ELi8ES3_EELb1ELb0ELb1ELb1ELb0ELb0ELb0EEEvNS_16Flash_bwd_paramsE,@"STO_CUDA_ENTRY STV_DEFAULT"
_ZN5flash44flash_bwd_dq_dk_dv_loop_seqk_parallel_kernelI23Flash_bwd_kernel_traitsILi96ELi64ELi128ELi8ELi2ELi4ELi4ELb0ELb0EN7cutlass10bfloat16_tE19Flash_kernel_traitsILi96ELi64ELi128ELi8ES3_EELb1ELb0ELb1ELb1ELb0ELb0ELb0EEEvNS_16Flash_bwd_paramsE:
.text._ZN5flash44flash_bwd_dq_dk_dv_loop_seqk_parallel_kernelI23Flash_bwd_kernel_traitsILi96ELi64ELi128ELi8ELi2ELi4ELi4ELb0ELb0EN7cutlass10bfloat16_tE19Flash_kernel_traitsILi96ELi64ELi128ELi8ES3_EELb1ELb0ELb1ELb1ELb0ELb0ELb0EEEvNS_16Flash_bwd_paramsE:
        /* <DEDUP_REMOVED lines=22> */
[----:B---3--:R-:W-:-:S02]  /*0160*/  USHF.R.S32.HI UR5, URZ, 0x1f, UR6 ;  /* 0x0000001f3f057899 */ /* 0x008fc40008011406 */
[----:B------:R-:W-:Y:S01]  /*0170*/  USHF.R.S32.HI UR6, URZ, 0x1f, UR6 ;  /* 0x0000001f3f067899 */ /* 0x000fe20008011406 */
[CC--:B------:R-:W-:Y:S02]  /*0180*/  LEA.HI R0, R2.reuse, R9.reuse, RZ, 0x4 ;  /* 0x0000000902007211 */ /* 0x0c0fe400078f20ff */
[CC--:B------:R-:W-:Y:S02]  /*0190*/  LEA.HI R18, R2.reuse, R9.reuse, RZ, 0x3 ;  /* 0x0000000902127211 */ /* 0x0c0fe400078f18ff */
[CC--:B------:R-:W-:Y:S01]  /*01a0*/  LEA.HI R6, R2.reuse, R9.reuse, RZ, 0x2 ;  /* 0x0000000902067211 */ /* 0x0c0fe200078f10ff */
[----:B----4-:R-:W-:Y:S01]  /*01b0*/  USHF.L.U32 UR7, UR61, 0x7, URZ ;  /* 0x000000073d077899 */ /* 0x010fe2000800063f */
[----:B------:R-:W-:Y:S02]  /*01c0*/  SHF.R.S32.HI R3, RZ, 0x4, R0 ;  /* 0x00000004ff037819 */ /* 0x000fe40000011400 */
[CC--:B------:R-:W-:Y:S02]  /*01d0*/  LEA.HI R8, R2.reuse, R9.reuse, RZ, 0x5 ;  /* 0x0000000902087211 */ /* 0x0c0fe400078f28ff */
[----:B------:R-:W-:-:S02]  /*01e0*/  LEA.HI R249, R2, R9, RZ, 0x6 ;  /* 0x0000000902f97211 */ /* 0x000fc400078f30ff */
[----:B------:R-:W-:Y:S02]  /*01f0*/  LEA.HI R12, R2, R9, RZ, 0x7 ;  /* 0x00000009020c7211 */ /* 0x000fe400078f38ff */
[----:B------:R-:W-:Y:S02]  /*0200*/  LOP3.LUT R2, R18, 0xfffffff8, RZ, 0xc0, !PT ;  /* 0xfffffff812027812 */ /* 0x000fe400078ec0ff */
[C---:B------:R-:W-:Y:S02]  /*0210*/  LOP3.LUT R4, R0.reuse, 0xfffffff0, RZ, 0xc0, !PT ;  /* 0xfffffff000047812 */ /* 0x040fe400078ec0ff */
[----:B------:R-:W-:Y:S01]  /*0220*/  SHF.R.S32.HI R7, RZ, 0x3, R18 ;  /* 0x00000003ff077819 */ /* 0x000fe20000011412 */
[----:B------:R-:W-:Y:S01]  /*0230*/  IMAD.IADD R10, R9, 0x1, -R2 ;  /* 0x00000001090a7824 */ /* 0x000fe200078e0a02 */
[----:B------:R-:W-:Y:S02]  /*0240*/  LEA.HI R0, R0, R3, RZ, 0x1 ;  /* 0x0000000300007211 */ /* 0x000fe400078f08ff */
[----:B------:R-:W-:Y:S01]  /*0250*/  LOP3.LUT R11, R6, 0xfffffffc, RZ, 0xc0, !PT ;  /* 0xfffffffc060b7812 */ /* 0x000fe200078ec0ff */
[----:B------:R-:W-:Y:S01]  /*0260*/  IMAD.SHL.U32 R7, R7, 0x40, RZ ;  /* 0x0000004007077824 */ /* 0x000fe200078e00ff */
[----:B------:R-:W-:Y:S01]  /*0270*/  LOP3.LUT R2, R0, 0xfffffffe, RZ, 0xc0, !PT ;  /* 0xfffffffe00027812 */ /* 0x000fe200078ec0ff */
[C---:B------:R-:W-:Y:S01]  /*0280*/  IMAD.IADD R0, R9.reuse, 0x1, -R4 ;  /* 0x0000000109007824 */ /* 0x040fe200078e0a04 */
[----:B------:R-:W-:Y:S01]  /*0290*/  LOP3.LUT R5, R8, 0xffffffe0, RZ, 0xc0, !PT ;  /* 0xffffffe008057812 */ /* 0x000fe200078ec0ff */
[----:B------:R-:W-:Y:S01]  /*02a0*/  IMAD.IADD R11, R9, 0x1, -R11 ;  /* 0x00000001090b7824 */ /* 0x000fe200078e0a0b */
[----:B------:R-:W-:Y:S01]  /*02b0*/  SHF.R.S32.HI R244, RZ, 0x2, R6 ;  /* 0x00000002fff47819 */ /* 0x000fe20000011406 */
[----:B------:R-:W-:Y:S01]  /*02c0*/  IMAD.IADD R13, R3, 0x1, -R2 ;  /* 0x00000001030d7824 */ /* 0x000fe200078e0a02 */
[----:B------:R-:W-:Y:S01]  /*02d0*/  LOP3.LUT R2, R7, 0xc0, RZ, 0xc0, !PT ;  /* 0x000000c007027812 */ /* 0x000fe200078ec0ff */
[----:B------:R-:W-:Y:S01]  /*02e0*/  IMAD.SHL.U32 R228, R11, 0x8, RZ ;  /* 0x000000080be47824 */ /* 0x000fe200078e00ff */
[----:B------:R-:W-:Y:S01]  /*02f0*/  SHF.R.S32.HI R249, RZ, 0x6, R249 ;  /* 0x00000006fff97819 */ /* 0x000fe200000114f9 */
[----:B------:R-:W-:Y:S01]  /*0300*/  IMAD.IADD R5, R9, 0x1, -R5 ;  /* 0x0000000109057824 */ /* 0x000fe200078e0a05 */
[----:B------:R-:W-:-:S02]  /*0310*/  SHF.R.S32.HI R9, RZ, 0x1f, R0 ;  /* 0x0000001fff097819 */ /* 0x000fc40000011400 */
[----:B------:R-:W-:Y:S01]  /*0320*/  SHF.R.U32.HI R4, RZ, 0x3, R2 ;  /* 0x00000003ff047819 */ /* 0x000fe20000011602 */
[----:B------:R-:W-:Y:S01]  /*0330*/  IMAD.SHL.U32 R17, R249, 0x20, RZ ;  /* 0x00000020f9117824 */ /* 0x000fe200078e00ff */
[----:B------:R-:W-:Y:S02]  /*0340*/  LOP3.LUT R3, R2, 0x18, R228, 0xf8, !PT ;  /* 0x0000001802037812 */ /* 0x000fe400078ef8e4 */
[----:B------:R-:W-:Y:S02]  /*0350*/  LEA.HI R14, R9, R0, RZ, 0x3 ;  /* 0x00000000090e7211 */ /* 0x000fe400078f18ff */
[----:B------:R-:W-:Y:S02]  /*0360*/  LOP3.LUT R245, R3, R4, RZ, 0x3c, !PT ;  /* 0x0000000403f57212 */ /* 0x000fe400078e3cff */
[----:B------:R-:W-:Y:S02]  /*0370*/  LEA.HI R2, R0, R0, RZ, 0x1 ;  /* 0x0000000000027211 */ /* 0x000fe400078f08ff */
[----:B------:R-:W-:-:S02]  /*0380*/  LOP3.LUT R3, R14, 0xfffffff8, RZ, 0xc0, !PT ;  /* 0xfffffff80e037812 */ /* 0x000fc400078ec0ff */
[----:B------:R-:W-:Y:S02]  /*0390*/  SHF.R.S32.HI R7, RZ, 0x1f, R5 ;  /* 0x0000001fff077819 */ /* 0x000fe40000011405 */
[----:B------:R-:W-:Y:S01]  /*03a0*/  LOP3.LUT R4, R2, 0x7fffffe, RZ, 0xc0, !PT ;  /* 0x07fffffe02047812 */ /* 0x000fe200078ec0ff */
[----:B------:R-:W-:Y:S01]  /*03b0*/  IMAD.IADD R15, R0, 0x1, -R3 ;  /* 0x00000001000f7824 */ /* 0x000fe200078e0a03 */
[----:B------:R-:W-:Y:S02]  /*03c0*/  LEA.HI R3, R6, R244, RZ, 0x1 ;  /* 0x000000f406037211 */ /* 0x000fe400078f08ff */
[----:B------:R-:W-:Y:S01]  /*03d0*/  LEA.HI R236, R7, R5, RZ, 0x2 ;  /* 0x0000000507ec7211 */ /* 0x000fe200078f10ff */
[----:B------:R-:W-:Y:S01]  /*03e0*/  IMAD.IADD R20, R0, 0x1, -R4 ;  /* 0x0000000100147824 */ /* 0x000fe200078e0a04 */
[----:B------:R-:W-:Y:S02]  /*03f0*/  LEA.HI R9, R10, R10, RZ, 0x1 ;  /* 0x0000000a0a097211 */ /* 0x000fe400078f08ff */
[----:B------:R-:W-:-:S02]  /*0400*/  SHF.R.S32.HI R5, RZ, 0x1f, R6 ;  /* 0x0000001fff057819 */ /* 0x000fc40000011406 */
[----:B------:R-:W-:Y:S02]  /*0410*/  LOP3.LUT R4, R3, 0x7fffffe, RZ, 0xc0, !PT ;  /* 0x07fffffe03047812 */ /* 0x000fe400078ec0ff */
[----:B------:R-:W-:Y:S02]  /*0420*/  LOP3.LUT R3, R9, 0x7fffffe, RZ, 0xc0, !PT ;  /* 0x07fffffe09037812 */ /* 0x000fe400078ec0ff */
[----:B------:R-:W-:Y:S01]  /*0430*/  LEA.HI R0, R5, R244, RZ, 0x3 ;  /* 0x000000f405007211 */ /* 0x000fe200078f18ff */
[----:B------:R-:W-:Y:S01]  /*0440*/  IMAD.IADD R6, R244, 0x1, -R4 ;  /* 0x00000001f4067824 */ /* 0x000fe200078e0a04 */
[--C-:B------:R-:W-:Y:S01]  /*0450*/  SHF.R.S32.HI R7, RZ, 0x1, R2.reuse ;  /* 0x00000001ff077819 */ /* 0x100fe20000011402 */
[----:B------:R-:W-:Y:S01]  /*0460*/  IMAD.IADD R3, R10, 0x1, -R3 ;  /* 0x000000010a037824 */ /* 0x000fe200078e0a03 */
[----:B------:R-:W-:Y:S01]  /*0470*/  SHF.R.S32.HI R5, RZ, 0x1f, R2 ;  /* 0x0000001fff057819 */ /* 0x000fe20000011402 */
[----:B------:R-:W-:Y:S01]  /*0480*/  IMAD R2, R249, 0x4, R13 ;  /* 0x00000004f9027824 */ /* 0x000fe200078e020d */
[----:B------:R-:W-:-:S02]  /*0490*/  SHF.R.S32.HI R251, RZ, 0x5, R8 ;  /* 0x00000005fffb7819 */ /* 0x000fc40000011408 */
[----:B------:R-:W-:Y:S01]  /*04a0*/  LEA.HI R4, R5, R7, RZ, 0x2 ;  /* 0x0000000705047211 */ /* 0x000fe200078f10ff */
[----:B------:R-:W-:Y:S01]  /*04b0*/  IMAD R176, R2, 0x8, R3 ;  /* 0x0000000802b07824 */ /* 0x000fe200078e0203 */
[----:B------:R-:W-:Y:S01]  /*04c0*/  LOP3.LUT R0, R0, 0xfffffff8, RZ, 0xc0, !PT ;  /* 0xfffffff800007812 */ /* 0x000fe200078ec0ff */
[----:B------:R-:W-:Y:S01]  /*04d0*/  IMAD R5, R251, 0x8, R6 ;  /* 0x00000008fb057824 */ /* 0x000fe200078e0206 */
[----:B------:R-:W-:Y:S02]  /*04e0*/  LOP3.LUT R3, R4, 0xfffffffc, RZ, 0xc0, !PT ;  /* 0xfffffffc04037812 */ /* 0x000fe400078ec0ff */
[----:B------:R-:W-:Y:S01]  /*04f0*/  SHF.R.S32.HI R2, RZ, 0x1f, R8 ;  /* 0x0000001fff027819 */ /* 0x000fe20000011408 */
[----:B------:R-:W-:Y:S01]  /*0500*/  IMAD.IADD R0, R244, 0x1, -R0 ;  /* 0x00000001f4007824 */ /* 0x000fe200078e0a00 */
[----:B------:R-:W-:Y:S01]  /*0510*/  SHF.R.S32.HI R12, RZ, 0x7, R12 ;  /* 0x00000007ff0c7819 */ /* 0x000fe2000001140c */
[----:B------:R-:W-:Y:S01]  /*0520*/  IMAD.IADD R16, R7, 0x1, -R3 ;  /* 0x0000000107107824 */ /* 0x000fe200078e0a03 */
[-C--:B------:R-:W-:Y:S01]  /*0530*/  LEA.HI R3, R8, R251.reuse, RZ, 0x1 ;  /* 0x000000fb08037211 */ /* 0x080fe200078f08ff */
[----:B------:R-:W-:Y:S01]  /*0540*/  IMAD.U32 R245, R5, 0x20, R245 ;  /* 0x0000002005f57824 */ /* 0x000fe200078e00f5 */
[----:B------:R-:W-:Y:S01]  /*0550*/  LEA.HI R2, R2, R251, RZ, 0x2 ;  /* 0x000000fb02027211 */ /* 0x000fe200078f10ff */
[----:B------:R-:W-:Y:S01]  /*0560*/  IMAD.SHL.U32 R5, R10, 0x40, RZ ;  /* 0x000000400a057824 */ /* 0x000fe200078e00ff */
[----:B------:R-:W-:Y:S01]  /*0570*/  LOP3.LUT R4, R3, 0xfffffffe, RZ, 0xc0, !PT ;  /* 0xfffffffe03047812 */ /* 0x000fe200078ec0ff */
[----:B------:R-:W-:Y:S01]  /*0580*/  IMAD.SHL.U32 R8, R11, 0x2, RZ ;  /* 0x000000020b087824 */ /* 0x000fe200078e00ff */
[----:B------:R-:W-:-:S02]  /*0590*/  SHF.R.S32.HI R3, RZ, 0x1, R9 ;  /* 0x00000001ff037819 */ /* 0x000fc40000011409 */
[----:B------:R-:W-:Y:S01]  /*05a0*/  LOP3.LUT R2, R2, 0xfffffffc, RZ, 0xc0, !PT ;  /* 0xfffffffc02027812 */ /* 0x000fe200078ec0ff */
[----:B------:R-:W-:Y:S01]  /*05b0*/  IMAD.IADD R250, R251, 0x1, -R4 ;  /* 0x00000001fbfa7824 */ /* 0x000fe200078e0a04 */
[C---:B------:R-:W-:Y:S02]  /*05c0*/  LEA.HI R10, R0.reuse, R0, RZ, 0x1 ;  /* 0x00000000000a7211 */ /* 0x040fe400078f08ff */
[----:B------:R-:W-:Y:S01]  /*05d0*/  LOP3.LUT R7, R5, 0x1c0, RZ, 0xc0, !PT ;  /* 0x000001c005077812 */ /* 0x000fe200078ec0ff */
[----:B------:R-:W-:Y:S01]  /*05e0*/  IMAD.SHL.U32 R5, R3, 0x40, RZ ;  /* 0x0000004003057824 */ /* 0x000fe200078e00ff */
[----:B------:R-:W-:Y:S01]  /*05f0*/  LOP3.LUT R6, R0, 0x1, RZ, 0xc0, !PT ;  /* 0x0000000100067812 */ /* 0x000fe200078ec0ff */
[----:B------:R-:W-:Y:S01]  /*0600*/  IMAD.IADD R2, R251, 0x1, -R2 ;  /* 0x00000001fb027824 */ /* 0x000fe200078e0a02 */
[----:B------:R-:W-:Y:S02]  /*0610*/  LOP3.LUT P4, RZ, R3, 0x2, RZ, 0xc0, !PT ;  /* 0x0000000203ff7812 */ /* 0x000fe4000788c0ff */
[----:B------:R-:W-:Y:S01]  /*0620*/  LOP3.LUT R3, R10, 0x3fffffe, RZ, 0xc0, !PT ;  /* 0x03fffffe0a037812 */ /* 0x000fe200078ec0ff */
[----:B------:R-:W-:Y:S01]  /*0630*/  IMAD R11, R2, 0x200, R8 ;  /* 0x00000200020b7824 */ /* 0x000fe200078e0208 */
[----:B------:R-:W-:Y:S01]  /*0640*/  ISETP.NE.U32.AND P3, PT, R6, 0x1, PT ;  /* 0x000000010600780c */ /* 0x000fe20003f65070 */
[----:B------:R-:W-:Y:S01]  /*0650*/  IMAD.SHL.U32 R6, R2, 0x10, RZ ;  /* 0x0000001002067824 */ /* 0x000fe200078e00ff */
[----:B------:R-:W-:Y:S01]  /*0660*/  SHF.R.S32.HI R4, RZ, 0x3, R14 ;  /* 0x00000003ff047819 */ /* 0x000fe2000001140e */
[C---:B------:R-:W-:Y:S01]  /*0670*/  IMAD.IADD R14, R0.reuse, 0x1, -R3 ;  /* 0x00000001000e7824 */ /* 0x040fe200078e0a03 */
[C---:B------:R-:W-:Y:S01]  /*0680*/  LOP3.LUT P2, RZ, R0.reuse, 0x2, RZ, 0xc0, !PT ;  /* 0x0000000200ff7812 */ /* 0x040fe2000784c0ff */
[----:B------:R-:W-:Y:S01]  /*0690*/  IMAD.SHL.U32 R0, R0, 0x40, RZ ;  /* 0x0000004000007824 */ /* 0x000fe200078e00ff */
[----:B------:R-:W-:Y:S01]  /*06a0*/  LOP3.LUT R3, R5, 0xc0, RZ, 0xc0, !PT ;  /* 0x000000c005037812 */ /* 0x000fe200078ec0ff */
[----:B------:R-:W-:Y:S01]  /*06b0*/  IMAD R20, R4, 0x8, R20 ;  /* 0x0000000804147824 */ /* 0x000fe200078e0214 */
[----:B------:R-:W-:Y:S01]  /*06c0*/  LOP3.LUT R5, R7, 0x30, R6, 0xf8, !PT ;  /* 0x0000003007057812 */ /* 0x000fe200078ef806 */
        /* <DEDUP_REMOVED lines=32> */
[----:B------:R-:W-:-:S02]  /*08d0*/  SHF.R.U32.HI R179, RZ, 0x3, R3 ;  /* 0x00000003ffb37819 */ /* 0x000fc40000011603 */
[----:B------:R-:W-:Y:S02]  /*08e0*/  LOP3.LUT R0, R0, 0xc0, RZ, 0xc0, !PT ;  /* 0x000000c000007812 */ /* 0x000fe400078ec0ff */
[----:B------:R-:W-:Y:S02]  /*08f0*/  SHF.R.U32.HI R6, RZ, 0x3, R2 ;  /* 0x00000003ff067819 */ /* 0x000fe40000011602 */
[----:B------:R-:W-:Y:S02]  /*0900*/  SHF.R.U32.HI R8, RZ, 0x3, R0 ;  /* 0x00000003ff087819 */ /* 0x000fe40000011600 */
[----:B------:R-:W-:Y:S02]  /*0910*/  LOP3.LUT R9, R7, 0x10, R9, 0xf8, !PT ;  /* 0x0000001007097812 */ /* 0x000fe400078ef809 */
[--C-:B------:R-:W-:Y:S02]  /*0920*/  LOP3.LUT R179, R179, R3, R4.reuse, 0x1e, !PT ;  /* 0x00000003b3b37212 */ /* 0x100fe400078e1e04 */
[----:B------:R-:W-:-:S02]  /*0930*/  LOP3.LUT R3, R6, R2, R4, 0x1e, !PT ;  /* 0x0000000206037212 */ /* 0x000fc400078e1e04 */
        /* <DEDUP_REMOVED lines=12> */
[----:B------:R-:W-:Y:S01]  /*0a00*/  SEL R181, R181, 0xffffffc0, !P6 ;  /* 0xffffffc0b5b57807 */ /* 0x000fe20007000000 */
[----:B------:R-:W-:Y:S01]  /*0a10*/  IMAD.IADD R8, R8, 0x1, R11 ;  /* 0x0000000108087824 */ /* 0x000fe200078e020b */
[----:B------:R-:W-:Y:S01]  /*0a20*/  SHF.R.S32.HI R236, RZ, 0x2, R236 ;  /* 0x00000002ffec7819 */ /* 0x000fe200000114ec */
[----:B------:R-:W-:Y:S01]  /*0a30*/  VIADD R225, R227, 0x20 ;  /* 0x00000020e3e17836 */ /* 0x000fe20000000000 */
[----:B------:R-:W-:Y:S01]  /*0a40*/  LOP3.LUT P0, RZ, R16, 0x2, RZ, 0xc0, !PT ;  /* 0x0000000210ff7812 */ /* 0x000fe2000780c0ff */
[----:B------:R-:W-:Y:S01]  /*0a50*/  IMAD.U32 R0, RZ, RZ, UR5 ;  /* 0x00000005ff007e24 */ /* 0x000fe2000f8e00ff */
[----:B------:R-:W-:Y:S01]  /*0a60*/  UIADD3 UR5, UR4, 0x9000, URZ ;  /* 0x0000900004057890 */ /* 0x000fe2000fffe03f */
[----:B------:R-:W-:Y:S01]  /*0a70*/  IMAD.U32 R0, RZ, RZ, UR6 ;  /* 0x00000006ff007e24 */ /* 0x000fe2000f8e00ff */
[----:B------:R-:W-:Y:S01]  /*0a80*/  UIADD3 UR6, UR4, 0x15000, URZ ;  /* 0x0001500004067890 */ /* 0x000fe2000fffe03f */
[----:B------:R-:W-:Y:S01]  /*0a90*/  SEL R177, R183, 0xffffffe0, !P4 ;  /* 0xffffffe0b7b17807 */ /* 0x000fe20006000000 */
[----:B------:R-:W-:Y:S01]  /*0aa0*/  @P2 VIADD R225, R227, 0xffffffe0 ;  /* 0xffffffe0e3e12836 */ /* 0x000fe20000000000 */
[----:B------:R-:W-:Y:S01]  /*0ab0*/  SEL R183, R183, 0xffffffe0, !P0 ;  /* 0xffffffe0b7b77807 */ /* 0x000fe20004000000 */
[----:B------:R-:W-:Y:S01]  /*0ac0*/  IMAD.IADD R226, R227, 0x1, R224 ;  /* 0x00000001e3e27824 */ /* 0x000fe200078e02e0 */
[----:B------:R-:W-:Y:S01]  /*0ad0*/  LEA R246, R8, UR5, 0x1 ;  /* 0x0000000508f67c11 */ /* 0x000fe2000f8e08ff */
[----:B------:R-:W-:Y:S01]  /*0ae0*/  IMAD.IADD R185, R4, 0x1, R3 ;  /* 0x0000000104b97824 */ /* 0x000fe200078e0203 */
[----:B------:R-:W-:Y:S01]  /*0af0*/  LEA R179, R179, UR6, 0x1 ;  /* 0x00000006b3b37c11 */ /* 0x000fe2000f8e08ff */
[----:B------:R-:W-:Y:S01]  /*0b00*/  IMAD R236, R250, 0x10, R236 ;  /* 0x00000010faec7824 */ /* 0x000fe200078e02ec */
[----:B------:R-:W-:Y:S01]  /*0b10*/  LEA R2, R5, UR4, 0x1 ;  /* 0x0000000405027c11 */ /* 0x000fe2000f8e08ff */
[----:B------:R-:W-:Y:S01]  /*0b20*/  VIADD R247, R246, 0x20 ;  /* 0x00000020f6f77836 */ /* 0x000fe20000000000 */
[----:B------:R-:W-:Y:S01]  /*0b30*/  IADD3 R177, R177, UR5, R176 ;  /* 0x00000005b1b17c10 */ /* 0x000fe2000fffe0b0 */
[----:B------:R-:W-:-:S02]  /*0b40*/  IMAD.IADD R180, R179, 0x1, R180 ;  /* 0x00000001b3b47824 */ /* 0x000fc400078e02b4 */
[----:B------:R-:W-:Y:S02]  /*0b50*/  IMAD.IADD R182, R179, 0x1, R181 ;  /* 0x00000001b3b67824 */ /* 0x000fe400078e02b5 */
[----:B------:R-:W-:Y:S02]  /*0b60*/  IMAD.IADD R224, R224, 0x1, R225 ;  /* 0x00000001e0e07824 */ /* 0x000fe400078e02e1 */
[----:B------:R-:W-:Y:S02]  /*0b70*/  IMAD.IADD R181, R180, 0x1, R181 ;  /* 0x00000001b4b57824 */ /* 0x000fe400078e02b5 */
[----:B------:R-:W-:-:S07]  /*0b80*/  @P1 VIADD R247, R246, 0xffffffe0 ;  /* 0xffffffe0f6f71836 */ /* 0x000fce0000000000 */
.L_x_1216:
        /* <DEDUP_REMOVED lines=28> */
[----:B------:R-:W-:Y:S01]  /*0d50*/  PLOP3.LUT P3, PT, PT, PT, UP0, 0x80, 0x0 ;  /* 0x000000000000781c */ /* 0x000fe20003f6f008 */
[----:B------:R-:W-:Y:S02]  /*0d60*/  UIADD3 UR6, UP1, UR16, UR12, URZ ;  /* 0x0000000c10067290 */ /* 0x000fe4000ff3e03f */
[----:B------:R-:W-:Y:S01]  /*0d70*/  UISETP.EQ.OR.EX UP4, UPT, UR13, URZ, !UP2, UP4 ;  /* 0x0000003f0d00728c */ /* 0x000fe2000d782740 */
[----:B------:R-:W2:Y:S01]  /*0d80*/  @P1 LDG.E R8, desc[UR10][R6.64] ;  /* 0x0000000a06081981 */ /* 0x000ea2000c1e1900 */
[----:B------:R-:W-:Y:S01]  /*0d90*/  UIADD3.X UR5, UR5, UR13, URZ, UP1, !UPT ;  /* 0x0000000d05057290 */ /* 0x000fe20008ffe43f */
[----:B------:R-:W-:Y:S01]  /*0da0*/  UMOV UR58, URZ ;  /* 0x0000003f003a7c82 */ /* 0x000fe20008000000 */
[----:B------:R-:W-:-:S02]  /*0db0*/  @!UP3 ULDC.64 UR8, c[0x0][0x318] ;  /* 0x0000c6000008bab9 */ /* 0x000fc40000000a00 */
[----:B------:R-:W-:Y:S01]  /*0dc0*/  PLOP3.LUT P2, PT, PT, PT, UP4, 0x80, 0x0 ;  /* 0x000000000000781c */ /* 0x000fe20003f4f048 */
[----:B------:R1:W3:Y:S02]  /*0dd0*/  @P0 LDG.E R6, desc[UR10][R4.64] ;  /* 0x0000000a04060981 */ /* 0x0002e4000c1e1900 */
[----:B-1----:R-:W-:Y:S02]  /*0de0*/  IMAD.U32 R4, RZ, RZ, UR15 ;  /* 0x0000000fff047e24 */ /* 0x002fe4000f8e00ff */
[----:B------:R-:W-:-:S05]  /*0df0*/  IMAD.U32 R5, RZ, RZ, UR14 ;  /* 0x0000000eff057e24 */ /* 0x000fca000f8e00ff */
[----:B------:R-:W4:Y:S04]  /*0e00*/  @P3 LDG.E R7, desc[UR10][R4.64] ;  /* 0x0000000a04073981 */ /* 0x000f28000c1e1900 */
        /* <DEDUP_REMOVED lines=27> */
.L_x_1173:
        /* <DEDUP_REMOVED lines=14> */
[----:B------:R-:W-:-:S02]  /*10a0*/  UIMAD UR20, UR61, UR13, UR12 ;  /* 0x0000000d3d1472a4 */ /* 0x000fc4000f8e020c */
[----:B------:R-:W-:Y:S01]  /*10b0*/  UIADD3 UR8, UR9, 0x80, UR26 ;  /* 0x0000008009087890 */ /* 0x000fe2000fffe01a */
[----:B------:R-:W-:Y:S02]  /*10c0*/  @!UP2 ULDC.64 UR12, c[0x0][0x418] ;  /* 0x00010600000caab9 */ /* 0x000fe40000000a00 */
[----:B------:R-:W3:Y:S01]  /*10d0*/  S2UR UR48, SR_CTAID.Z ;  /* 0x00000000003079c3 */ /* 0x000ee20000002700 */
[----:B------:R-:W-:Y:S01]  /*10e0*/  @!UP2 UIMAD.WIDE.U32 UR40, UR61, UR12, URZ ;  /* 0x0000000c3d28a2a5 */ /* 0x000fe2000f8e003f */
[----:B------:R-:W-:Y:S02]  /*10f0*/  ULDC UR55, c[0x0][0x2d4] ;  /* 0x0000b50000377ab9 */ /* 0x000fe40000000800 */
[----:B------:R-:W-:Y:S01]  /*1100*/  @UP1 ULDC.64 UR24, c[0x0][0x248] ;  /* 0x0000920000181ab9 */ /* 0x000fe20000000a00 */
[----:B------:R-:W-:Y:S02]  /*1110*/  USHF.R.S32.HI UR31, URZ, 0x1f, UR55 ;  /* 0x0000001f3f1f7899 */ /* 0x000fe40008011437 */
        /* <DEDUP_REMOVED lines=12> */
[----:B---3--:R-:W-:Y:S02]  /*11e0*/  IABS R3, UR48 ;  /* 0x0000003000037c13 */ /* 0x008fe40008000000 */
        /* <DEDUP_REMOVED lines=28> */
[----:B------:R-:W-:-:S02]  /*13b0*/  USHF.L.U64.HI UR22, UR61, 0x7, UR54 ;  /* 0x000000073d167899 */ /* 0x000fc40008010236 */
        /* <DEDUP_REMOVED lines=8> */
[----:B------:R-:W-:-:S02]  /*1440*/  USEL UR47, UR18, UR16, !UP2 ;  /* 0x00000010122f7287 */ /* 0x000fc4000d000000 */
[----:B------:R-:W-:Y:S01]  /*1450*/  IADD3 R4, -R0, RZ, RZ ;  /* 0x000000ff00047210 */ /* 0x000fe20007ffe1ff */
[----:B------:R-:W-:Y:S01]  /*1460*/  @UP1 UMOV UR32, UR12 ;  /* 0x0000000c00201c82 */ /* 0x000fe20008000000 */
[----:B------:R-:W-:Y:S02]  /*1470*/  UIMAD UR21, UR7, UR37, URZ ;  /* 0x00000025071572a4 */ /* 0x000fe4000f8e023f */
[----:B------:R-:W-:Y:S01]  /*1480*/  UIMAD.WIDE UR12, UR57, UR56, URZ ;  /* 0x00000038390c72a5 */ /* 0x000fe2000f8e023f */
[C---:B------:R-:W-:Y:S01]  /*1490*/  IMAD R3, R6.reuse, R4, R3 ;  /* 0x0000000406037224 */ /* 0x040fe200078e0203 */
[----:B------:R-:W-:Y:S02]  /*14a0*/  USEL UR22, UR22, URZ, UP0 ;  /* 0x0000003f16167287 */ /* 0x000fe40008000000 */
[----:B------:R-:W-:Y:S02]  /*14b0*/  @UP3 UIMAD UR18, UR61, UR44, URZ ;  /* 0x0000002c3d1232a4 */ /* 0x000fe4000f8e023f */
[----:B------:R-:W-:Y:S01]  /*14c0*/  ISETP.GT.U32.AND P1, PT, R6, R3, PT ;  /* 0x000000030600720c */ /* 0x000fe20003f24070 */
[----:B------:R-:W-:-:S02]  /*14d0*/  UISETP.LT.AND UP0, UPT, UR8, UR5, UPT ;  /* 0x000000050800728c */ /* 0x000fc4000bf01270 */
[----:B------:R-:W-:Y:S02]  /*14e0*/  @UP2 UIADD3 UR45, UR17, UR21, URZ ;  /* 0x00000015112d2290 */ /* 0x000fe4000fffe03f */
[----:B------:R-:W-:Y:S02]  /*14f0*/  UIMAD UR19, UR13, UR14, URZ ;  /* 0x0000000e0d1372a4 */ /* 0x000fe4000f8e023f */
[----:B------:R-:W-:Y:S02]  /*1500*/  @UP3 USEL UR18, UR18, UR7, !UP2 ;  /* 0x0000000712123287 */ /* 0x000fe4000d000000 */
[----:B------:R-:W-:Y:S02]  /*1510*/  UIMAD.WIDE.U32 UR16, UR12, UR14, URZ ;  /* 0x0000000e0c1072a5 */ /* 0x000fe4000f8e003f */
[----:B------:R-:W-:Y:S02]  /*1520*/  USEL UR38, UR8, UR5, UP0 ;  /* 0x0000000508267287 */ /* 0x000fe40008000000 */
[----:B------:R-:W-:Y:S01]  /*1530*/  @!P1 IMAD.IADD R3, R3, 0x1, -R6 ;  /* 0x0000000103039824 */ /* 0x000fe200078e0a06 */
[----:B------:R-:W-:Y:S01]  /*1540*/  @UP3 ULDC UR14, c[0x0][0x2e4] ;  /* 0x0000b900000e3ab9 */ /* 0x000fe20000000800 */
[----:B------:R-:W-:Y:S01]  /*1550*/  @!UP3 UIMAD UR20, UR61, UR56, UR48 ;  /* 0x000000383d14b2a4 */ /* 0x000fe2000f8e0230 */
[----:B------:R-:W-:Y:S01]  /*1560*/  @!P1 VIADD R0, R0, 0x1 ;  /* 0x0000000100009836 */ /* 0x000fe20000000000 */
[----:B------:R-:W-:Y:S01]  /*1570*/  @UP3 UIMAD UR29, UR48, UR14, UR18 ;  /* 0x0000000e301d32a4 */ /* 0x000fe2000f8e0212 */
[----:B------:R-:W-:Y:S01]  /*1580*/  ISETP.GE.U32.AND P0, PT, R3, R6, PT ;  /* 0x000000060300720c */ /* 0x000fe20003f06070 */
[----:B------:R-:W-:Y:S01]  /*1590*/  UIMAD UR19, UR12, UR15, UR19 ;  /* 0x0000000f0c1372a4 */ /* 0x000fe2000f8e0213 */
[----:B------:R-:W-:Y:S01]  /*15a0*/  LOP3.LUT R3, R7, UR48, RZ, 0x3c, !PT ;  /* 0x0000003007037c12 */ /* 0x000fe2000f8e3cff */
[----:B------:R-:W-:Y:S01]  /*15b0*/  ULEA UR18, UR38, 0xffffffc0, 0x6 ;  /* 0xffffffc026127891 */ /* 0x000fe2000f8e303f */
[----:B------:R-:W-:Y:S01]  /*15c0*/  PLOP3.LUT P1, PT, PT, PT, UP1, 0x80, 0x0 ;  /* 0x000000000000781c */ /* 0x000fe20003f2f018 */
[----:B------:R-:W-:Y:S01]  /*15d0*/  @!UP3 UIMAD UR29, UR20, UR44, URZ ;  /* 0x0000002c141db2a4 */ /* 0x000fe2000f8e023f */
[----:B------:R-:W-:Y:S01]  /*15e0*/  ISETP.GE.AND P2, PT, R3, RZ, PT ;  /* 0x000000ff0300720c */ /* 0x000fe20003f46270 */
[----:B------:R-:W-:-:S02]  /*15f0*/  UIMAD.WIDE.U32 UR14, UR12, UR7, URZ ;  /* 0x000000070c0e72a5 */ /* 0x000fc4000f8e003f */
[----:B------:R-:W-:Y:S02]  /*1600*/  UIADD3 UR44, UR17, UR19, URZ ;  /* 0x00000013112c7290 */ /* 0x000fe4000fffe03f */
[----:B------:R-:W-:Y:S02]  /*1610*/  USHF.R.S32.HI UR17, URZ, 0x1f, UR18 ;  /* 0x0000001f3f117899 */ /* 0x000fe40008011412 */
[----:B------:R-:W-:Y:S01]  /*1620*/  UIADD3 UR5, UP0, UR18, UR30, URZ ;  /* 0x0000001e12057290 */ /* 0x000fe2000ff1e03f */
[----:B------:R-:W-:Y:S01]  /*1630*/  @P0 IADD3 R0, R0, 0x1, RZ ;  /* 0x0000000100000810 */ /* 0x000fe20007ffe0ff */
[----:B------:R-:W-:Y:S01]  /*1640*/  USEL UR52, UR16, UR14, !UP2 ;  /* 0x0000000e10347287 */ /* 0x000fe2000d000000 */
[----:B------:R-:W-:Y:S01]  /*1650*/  PLOP3.LUT P0, PT, PT, PT, UP3, 0x80, 0x0 ;  /* 0x000000000000781c */ /* 0x000fe20003f0f038 */
[----:B------:R-:W-:Y:S02]  /*1660*/  UIADD3.X UR16, UR17, UR22, URZ, UP0, !UPT ;  /* 0x0000001611107290 */ /* 0x000fe400087fe43f */
[----:B------:R-:W-:Y:S01]  /*1670*/  UIMAD UR8, UR13, UR5, URZ ;  /* 0x000000050d0872a4 */ /* 0x000fe2000f8e023f */
[----:B------:R-:W-:Y:S01]  /*1680*/  IMAD.MOV.U32 R13, RZ, RZ, R0 ;  /* 0x000000ffff0d7224 */ /* 0x000fe200078e0000 */
[----:B------:R-:W-:-:S02]  /*1690*/  @UP1 UIADD3 UR27, UR58, UR59, URZ ;  /* 0x0000003b3a1b1290 */ /* 0x000fc4000fffe03f */
[----:B------:R-:W-:Y:S02]  /*16a0*/  @!UP2 UIADD3 UR46, UR41, UR23, URZ ;  /* 0x00000017292ea290 */ /* 0x000fe4000fffe03f */
[----:B------:R-:W-:Y:S01]  /*16b0*/  UIMAD.WIDE.U32 UR20, UR12, UR5, URZ ;  /* 0x000000050c1472a5 */ /* 0x000fe2000f8e003f */
[----:B------:R-:W-:Y:S01]  /*16c0*/  @!P2 IADD3 R13, -R13, RZ, RZ ;  /* 0x000000ff0d0da210 */ /* 0x000fe20007ffe1ff */
[----:B------:R-:W-:Y:S01]  /*16d0*/  @UP1 ULDC.64 UR22, c[0x0][0x250] ;  /* 0x0000940000161ab9 */ /* 0x000fe20000000a00 */
[----:B------:R-:W-:Y:S01]  /*16e0*/  UIMAD UR14, UR13, UR7, URZ ;  /* 0x000000070d0e72a4 */ /* 0x000fe2000f8e023f */
[----:B------:R-:W-:Y:S01]  /*16f0*/  @!P3 LOP3.LUT R13, RZ, R7, RZ, 0x33, !PT ;  /* 0x00000007ff0db212 */ /* 0x000fe200078e33ff */
[----:B------:R-:W-:Y:S02]  /*1700*/  UIMAD UR5, UR12, UR16, UR8 ;  /* 0x000000100c0572a4 */ /* 0x000fe4000f8e0208 */
[----:B------:R-:W-:Y:S02]  /*1710*/  @UP1 UIMAD.WIDE.U32 UR12, UR27, UR22, URZ ;  /* 0x000000161b0c12a5 */ /* 0x000fe4000f8e003f */
[----:B------:R-:W-:-:S02]  /*1720*/  UIMAD UR34, UR48, UR57, URZ ;  /* 0x00000039302272a4 */ /* 0x000fc4000f8e023f */
[----:B------:R-:W-:Y:S02]  /*1730*/  @UP1 UIMAD UR8, UR27, UR23, URZ ;  /* 0x000000171b0812a4 */ /* 0x000fe4000f8e023f */
[----:B------:R-:W-:Y:S02]  /*1740*/  USHF.R.S32.HI UR35, URZ, 0x1f, UR26 ;  /* 0x0000001f3f237899 */ /* 0x000fe4000801141a */
[----:B------:R-:W-:Y:S02]  /*1750*/  @UP2 UIADD3 UR44, UR15, UR14, URZ ;  /* 0x0000000e0f2c2290 */ /* 0x000fe4000fffe03f */
        /* <DEDUP_REMOVED lines=19> */
.L_x_1175:
        /* <DEDUP_REMOVED lines=13> */
.L_x_1176:
        /* <DEDUP_REMOVED lines=12> */
.L_x_1177:
[----:B------:R-:W1:Y:S02]  /*1a20*/  S2UR UR5, SR_CTAID.Z ;  /* 0x00000000000579c3 */ /* 0x000e640000002700 */
[----:B-1----:R-:W-:-:S04]  /*1a30*/  UIMAD UR5, UR61, UR56, UR5 ;  /* 0x000000383d0572a4 */ /* 0x002fc8000f8e0205 */
[----:B------:R-:W-:-:S12]  /*1a40*/  UIMAD UR5, UR5, UR55, URZ ;  /* 0x00000037050572a4 */ /* 0x000fd8000f8e023f */
.L_x_1178:
[----:B------:R-:W1:Y:S01]  /*1a50*/  S2UR UR16, SR_CTAID.Z ;  /* 0x00000000001079c3 */ /* 0x000e620000002700 */
[----:B------:R-:W2:Y:S01]  /*1a60*/  S2R R16, SR_TID.X ;  /* 0x0000000000107919 */ /* 0x000ea20000002100 */
[----:B------:R-:W-:Y:S01]  /*1a70*/  SHF.R.S32.HI R22, RZ, 0x1f, R244 ;  /* 0x0000001fff167819 */ /* 0x000fe200000114f4 */
[----:B------:R-:W-:Y:S01]  /*1a80*/  UIADD3 UR39, UR18, UR5, URZ ;  /* 0x0000000512277290 */ /* 0x000fe2000fffe03f */
[----:B------:R-:W-:Y:S01]  /*1a90*/  IADD3 R0, P0, R244, UR18, RZ ;  /* 0x00000012f4007c10 */ /* 0x000fe2000ff1e0ff */
[----:B------:R-:W-:Y:S01]  /*1aa0*/  ULDC.64 UR14, c[0x0][0x258] ;  /* 0x00009600000e7ab9 */ /* 0x000fe20000000a00 */
[--C-:B------:R-:W-:Y:S01]  /*1ab0*/  SHF.R.S32.HI R229, RZ, 0x1f, R228.reuse ;  /* 0x0000001fffe57819 */ /* 0x100fe200000114e4 */
[----:B------:R-:W-:Y:S01]  /*1ac0*/  UIADD3 UR19, -UR6, UR9, UR26 ;  /* 0x0000000906137290 */ /* 0x000fe2000fffe11a */
[----:B------:R-:W3:Y:S01]  /*1ad0*/  S2UR UR55, SR_CTAID.Z ;  /* 0x00000000003779c3 */ /* 0x000ee20000002700 */
[----:B------:R-:W-:Y:S01]  /*1ae0*/  IADD3.X R3, R22, UR17, RZ, P0, !PT ;  /* 0x0000001116037c10 */ /* 0x000fe200087fe4ff */
[----:B------:R-:W-:Y:S01]  /*1af0*/  UIMAD UR8, UR57, UR56, URZ ;  /* 0x00000038390872a4 */ /* 0x000fe2000f8e023f */
[----:B------:R-:W-:Y:S01]  /*1b00*/  IADD3 R4, P0, R228, UR12, RZ ;  /* 0x0000000ce4047c10 */ /* 0x000fe2000ff1e0ff */
[----:B------:R-:W-:Y:S01]  /*1b10*/  ULDC.64 UR12, c[0x0][0x420] ;  /* 0x00010800000c7ab9 */ /* 0x000fe20000000a00 */
[----:B------:R-:W-:Y:S01]  /*1b20*/  IMAD.WIDE.U32 R6, R0, UR36, R228 ;  /* 0x0000002400067c25 */ /* 0x000fe2000f8e00e4 */
[----:B------:R-:W-:Y:S01]  /*1b30*/  UIMAD UR5, UR17, UR12, URZ ;  /* 0x0000000c110572a4 */ /* 0x000fe2000f8e023f */
[----:B------:R-:W-:Y:S01]  /*1b40*/  IADD3.X R5, R229, UR46, RZ, P0, !PT ;  /* 0x0000002ee5057c10 */ /* 0x000fe200087fe4ff */
[----:B------:R-:W-:Y:S01]  /*1b50*/  ULDC UR57, c[0x0][0x398] ;  /* 0x0000e60000397ab9 */ /* 0x000fe20000000800 */
[----:B------:R-:W-:Y:S01]  /*1b60*/  IMAD R3, R3, UR36, RZ ;  /* 0x0000002403037c24 */ /* 0x000fe2000f8e02ff */
[----:B------:R-:W-:Y:S01]  /*1b70*/  UIMAD UR5, UR18, UR13, UR5 ;  /* 0x0000000d120572a4 */ /* 0x000fe2000f8e0205 */
[----:B------:R-:W-:Y:S01]  /*1b80*/  IADD3 R6, P0, R6, UR47, RZ ;  /* 0x0000002f06067c10 */ /* 0x000fe2000ff1e0ff */
[----:B------:R-:W-:Y:S01]  /*1b90*/  USHF.L.U32 UR31, UR8, 0x6, URZ ;  /* 0x00000006081f7899 */ /* 0x000fe2000800063f */
[----:B------:R-:W-:Y:S01]  /*1ba0*/  IMAD R3, R0, UR37, R3 ;  /* 0x0000002500037c24 */ /* 0x000fe2000f8e0203 */
[----:B------:R-:W-:Y:S01]  /*1bb0*/  ULDC.64 UR40, c[0x0][0x478] ;  /* 0x00011e0000287ab9 */ /* 0x000fe20000000a00 */
[----:B------:R-:W-:Y:S01]  /*1bc0*/  IMAD.U32 R0, RZ, RZ, UR12 ;  /* 0x0000000cff007e24 */ /* 0x000fe2000f8e00ff */
[----:B-1----:R-:W-:Y:S01]  /*1bd0*/  USHF.R.S32.HI UR28, URZ, 0x1f, UR16 ;  /* 0x0000001f3f1c7899 */ /* 0x002fe20008011410 */
[----:B------:R-:W-:Y:S01]  /*1be0*/  IMAD.U32 R8, RZ, RZ, UR14 ;  /* 0x0000000eff087e24 */ /* 0x000fe2000f8e00ff */
[----:B------:R-:W-:Y:S01]  /*1bf0*/  IADD3.X R7, R7, UR45, R3, P0, !PT ;  /* 0x0000002d07077c10 */ /* 0x000fe200087fe403 */
[----:B------:R-:W-:Y:S01]  /*1c00*/  IMAD.WIDE.U32 R4, R0, UR18, R4 ;  /* 0x0000001200047c25 */ /* 0x000fe2000f8e0004 */
[----:B------:R-:W-:Y:S01]  /*1c10*/  UIMAD UR16, UR28, UR14, URZ ;  /* 0x0000000e1c1072a4 */ /* 0x000fe2000f8e023f */
[----:B------:R-:W-:Y:S01]  /*1c20*/  BSSY B1, `(.L_x_1174) ;  /* 0x000091e000017945 */ /* 0x000fe20003800000 */
[----:B------:R-:W-:Y:S01]  /*1c30*/  UIADD3 UR34, UP2, UP0, UR20, UR31, UR34 ;  /* 0x0000001f14227290 */ /* 0x000fe2000f85e022 */
[----:B------:R-:W-:Y:S01]  /*1c40*/  VIADD R5, R5, UR5 ;  /* 0x0000000505057c36 */ /* 0x000fe20008000000 */
[----:B------:R-:W-:Y:S01]  /*1c50*/  UIADD3 UR5, UR19, -UR57, URZ ;  /* 0x8000003913057290 */ /* 0x000fe2000fffe03f */
[----:B--2---:R-:W-:Y:S01]  /*1c60*/  SHF.R.S32.HI R3, RZ, 0x1f, R16 ;  /* 0x0000001fff037819 */ /* 0x004fe20000011410 */
[----:B---3--:R-:W-:Y:S01]  /*1c70*/  UIMAD UR37, UR55, UR15, UR16 ;  /* 0x0000000f372572a4 */ /* 0x008fe2000f8e0210 */
[----:B------:R-:W-:Y:S01]  /*1c80*/  IMAD.WIDE.U32 R6, R8, UR55, R6 ;  /* 0x0000003708067c25 */ /* 0x000fe2000f8e0006 */
[----:B------:R-:W-:Y:S01]  /*1c90*/  USHF.R.S32.HI UR47, URZ, 0x1f, UR5 ;  /* 0x0000001f3f2f7899 */ /* 0x000fe20008011405 */
[----:B------:R-:W-:Y:S01]  /*1ca0*/  LEA.HI R3, R3, R16, RZ, 0x5 ;  /* 0x0000001003037211 */ /* 0x000fe200078f28ff */
[----:B------:R-:W-:Y:S01]  /*1cb0*/  ULDC.64 UR16, c[0x0][0x428] ;  /* 0x00010a0000107ab9 */ /* 0x000fe20000000a00 */
[----:B------:R-:W-:Y:S01]  /*1cc0*/  UIADD3 UR36, UR18, UR29, URZ ;  /* 0x0000001d12247290 */ /* 0x000fe2000fffe03f */
[----:B------:R-:W-:Y:S01]  /*1cd0*/  IMAD.U32 R0, RZ, RZ, UR16 ;  /* 0x00000010ff007e24 */ /* 0x000fe2000f8e00ff */
[----:B------:R-:W-:Y:S01]  /*1ce0*/  UIMAD UR15, UR28, UR16, URZ ;  /* 0x000000101c0f72a4 */ /* 0x000fe2000f8e023f */
[----:B------:R-:W-:Y:S01]  /*1cf0*/  LOP3.LUT R3, R3, 0xffffffe0, RZ, 0xc0, !PT ;  /* 0xffffffe003037812 */ /* 0x000fe200078ec0ff */
[----:B------:R-:W-:Y:S01]  /*1d00*/  ULEA.HI UR47, UR47, UR5, URZ, 0x6 ;  /* 0x000000052f2f7291 */ /* 0x000fe2000f8f303f */
[----:B------:R-:W-:Y:S01]  /*1d10*/  IMAD.WIDE.U32 R4, R0, UR55, R4 ;  /* 0x0000003700047c25 */ /* 0x000fe2000f8e0004 */
[----:B------:R-:W-:-:S02]  /*1d20*/  UIMAD UR17, UR55, UR17, UR15 ;  /* 0x00000011371172a4 */ /* 0x000fc4000f8e020f */
[----:B------:R-:W-:Y:S01]  /*1d30*/  USHF.R.S32.HI UR15, URZ, 0x1f, UR31 ;  /* 0x0000001f3f0f7899 */ /* 0x000fe2000801141f */
[----:B------:R-:W-:Y:S01]  /*1d40*/  IMAD.IADD R16, R16, 0x1, -R3 ;  /* 0x0000000110107824 */ /* 0x000fe200078e0a03 */
[----:B------:R-:W-:Y:S01]  /*1d50*/  USHF.R.S32.HI UR47, URZ, 0x6, UR47 ;  /* 0x000000063f2f7899 */ /* 0x000fe2000801142f */
[----:B------:R-:W-:Y:S01]  /*1d60*/  IMAD R0, R22, UR12, RZ ;  /* 0x0000000c16007c24 */ /* 0x000fe2000f8e02ff */
[----:B------:R-:W-:Y:S01]  /*1d70*/  UIADD3.X UR5, UR48, UR15, UR49, UP2, UP0 ;  /* 0x0000000f30057290 */ /* 0x000fe200097e0431 */
[----:B------:R-:W-:Y:S01]  /*1d80*/  IMAD R3, R251, UR8, R16 ;  /* 0x00000008fb037c24 */ /* 0x000fe2000f8e0210 */
[----:B------:R-:W-:Y:S01]  /*1d90*/  UISETP.LT.AND UP0, UPT, URZ, UR47, UPT ;  /* 0x0000002f3f00728c */ /* 0x000fe2000bf01270 */
[----:B------:R-:W-:Y:S01]  /*1da0*/  IMAD R9, R244, UR13, R0 ;  /* 0x0000000df4097c24 */ /* 0x000fe2000f8e0200 */
[----:B------:R-:W-:Y:S01]  /*1db0*/  UIADD3 UR14, UP3, UP2, UR51, UR34, UR52 ;  /* 0x00000022330e7290 */ /* 0x000fe2000fa7e034 */
[----:B------:R-:W-:Y:S01]  /*1dc0*/  VIADD R5, R5, UR17 ;  /* 0x0000001105057c36 */ /* 0x000fe20008000000 */
[----:B------:R-:W-:Y:S01]  /*1dd0*/  USEL UR47, URZ, UR47, !UP0 ;  /* 0x0000002f3f2f7287 */ /* 0x000fe2000c000000 */
[----:B------:R-:W-:Y:S01]  /*1de0*/  VIADD R14, R228, 0x20 ;  /* 0x00000020e40e7836 */ /* 0x000fe20000000000 */
[----:B------:R-:W-:Y:S01]  /*1df0*/  UIADD3.X UR5, UR50, UR5, UR44, UP3, UP2 ;  /* 0x0000000532057290 */ /* 0x000fe20009fe442c */
[----:B------:R-:W-:Y:S01]  /*1e00*/  IMAD.WIDE.U32 R4, R244, UR12, R4 ;  /* 0x0000000cf4047c25 */ /* 0x000fe2000f8e0004 */
[----:B------:R-:W-:Y:S01]  /*1e10*/  UISETP.GT.AND UP0, UPT, UR38, UR47, UPT ;  /* 0x0000002f2600728c */ /* 0x000fe2000bf04270 */
[----:B------:R-:W-:Y:S01]  /*1e20*/  IADD3 R0, P0, R3, UR14, RZ ;  /* 0x0000000e03007c10 */ /* 0x000fe2000ff1e0ff */
[----:B------:R-:W-:Y:S01]  /*1e30*/  ULDC.64 UR20, c[0x0][0x3e0] ;  /* 0x0000f80000147ab9 */ /* 0x000fe20000000a00 */
[----:B------:R-:W-:Y:S01]  /*1e40*/  UIMAD.WIDE UR12, UR39, 0x4, UR40 ;  /* 0x00000004270c78a5 */ /* 0x000fe2000f8e0228 */
[----:B------:R-:W-:Y:S01]  /*1e50*/  IMAD.IADD R5, R5, 0x1, R9 ;  /* 0x0000000105057824 */ /* 0x000fe200078e0209 */
[----:B------:R-:W-:Y:S01]  /*1e60*/  LEA.HI.X.SX32 R8, R3, UR5, 0x1, P0 ;  /* 0x0000000503087c11 */ /* 0x000fe200080f0eff */
[----:B------:R-:W-:Y:S01]  /*1e70*/  ULDC.64 UR28, c[0x0][0x210] ;  /* 0x00008400001c7ab9 */ /* 0x000fe20000000a00 */
[----:B------:R-:W-:Y:S01]  /*1e80*/  PLOP3.LUT P0, PT, PT, PT, UP0, 0x80, 0x0 ;  /* 0x000000000000781c */ /* 0x000fe20003f0f008 */
[----:B------:R-:W-:Y:S01]  /*1e90*/  ULDC.64 UR18, c[0x0][0x400] ;  /* 0x0001000000127ab9 */ /* 0x000fe20000000a00 */
[----:B------:R-:W-:Y:S01]  /*1ea0*/  VIADD R3, R7, UR37 ;  /* 0x0000002507037c36 */ /* 0x000fe20008000000 */
[----:B------:R-:W-:Y:S01]  /*1eb0*/  LEA R232, P3, R4, UR20, 0x1 ;  /* 0x0000001404e87c11 */ /* 0x000fe2000f8608ff */
[----:B------:R-:W-:Y:S01]  /*1ec0*/  ULDC.64 UR42, c[0x0][0x2b0] ;  /* 0x0000ac00002a7ab9 */ /* 0x000fe20000000a00 */
[----:B------:R-:W-:Y:S01]  /*1ed0*/  LEA R233, P4, R6, UR28, 0x1 ;  /* 0x0000001c06e97c11 */ /* 0x000fe2000f8808ff */
[----:B------:R-:W-:Y:S01]  /*1ee0*/  UIADD3 UR7, UR38, -0x1, URZ ;  /* 0xffffffff26077890 */ /* 0x000fe2000fffe03f */
[----:B------:R-:W-:Y:S01]  /*1ef0*/  LEA R173, P2, R0, UR18, 0x2 ;  /* 0x0000001200ad7c11 */ /* 0x000fe2000f8410ff */
[----:B------:R-:W-:Y:S01]  /*1f00*/  UIMAD.WIDE UR16, UR36, 0x4, UR42 ;  /* 0x00000004241078a5 */ /* 0x000fe2000f8e022a */
[----:B------:R-:W-:Y:S01]  /*1f10*/  LEA.HI.X R230, R4, UR21, R5, 0x1, P3 ;  /* 0x0000001504e67c11 */ /* 0x000fe200098f0c05 */
[----:B------:R-:W-:Y:S01]  /*1f20*/  UMOV UR21, UR12 ;  /* 0x0000000c00157c82 */ /* 0x000fe20008000000 */
[----:B------:R-:W-:Y:S01]  /*1f30*/  LEA.HI.X R231, R6, UR29, R3, 0x1, P4 ;  /* 0x0000001d06e77c11 */ /* 0x000fe2000a0f0c03 */
[----:B------:R-:W-:Y:S01]  /*1f40*/  UMOV UR20, UR13 ;  /* 0x0000000d00147c82 */ /* 0x000fe20008000000 */
[----:B------:R-:W-:Y:S01]  /*1f50*/  LEA.HI.X R172, R0, UR19, R8, 0x2, P2 ;  /* 0x0000001300ac7c11 */ /* 0x000fe200090f1408 */
[----:B------:R-:W-:Y:S01]  /*1f60*/  VIADD R15, R228, 0x40 ;  /* 0x00000040e40f7836 */ /* 0x000fe20000000000 */
        /* <DEDUP_REMOVED lines=20> */
.L_x_1180:
        /* <DEDUP_REMOVED lines=17> */
[----:B------:R-:W-:-:S03]  /*21c0*/  UIADD3 UR16, UR15, UR5, URZ ;  /* 0x000000050f107290 */ /* 0x000fc6000fffe03f */
[----:B------:R-:W-:-:S09]  /*21d0*/  UMOV UR5, UR14 ;  /* 0x0000000e00057c82 */ /* 0x000fd20008000000 */
.L_x_1181:
        /* <DEDUP_REMOVED lines=10> */
[----:B------:R-:W-:Y:S02]  /*2280*/  IADD3 R6, P0, R4, UR18, RZ ;  /* 0x0000001204067c10 */ /* 0x000fe4000ff1e0ff */
[----:B------:R-:W-:Y:S02]  /*2290*/  ISETP.GE.AND P3, PT, R3, UR6, PT ;  /* 0x0000000603007c0c */ /* 0x000fe4000bf66270 */
[----:B------:R-:W-:Y:S01]  /*22a0*/  IADD3.X R7, R5, UR19, R0, P0, !PT ;  /* 0x0000001305077c10 */ /* 0x000fe200087fe400 */
        /* <DEDUP_REMOVED lines=25> */
.L_x_1183:
[----:B------:R-:W-:Y:S05]  /*2440*/  BSYNC B0 ;  /* 0x0000000000007941 */ /* 0x000fea0003800000 */
.L_x_1182:
        /* <DEDUP_REMOVED lines=19> */
.L_x_1185:
[----:B------:R-:W-:Y:S05]  /*2580*/  BSYNC B0 ;  /* 0x0000000000007941 */ /* 0x000fea0003800000 */
.L_x_1184:
        /* <DEDUP_REMOVED lines=34> */
.L_x_1187:
[----:B------:R-:W-:Y:S05]  /*27b0*/  BSYNC B0 ;  /* 0x0000000000007941 */ /* 0x000fea0003800000 */
.L_x_1186:
        /* <DEDUP_REMOVED lines=20> */
.L_x_1179:
        /* <DEDUP_REMOVED lines=47> */
.L_x_1190:
[----:B------:R-:W-:Y:S05]  /*2bf0*/  BSYNC B0 ;  /* 0x0000000000007941 */ /* 0x000fea0003800000 */
.L_x_1189:
        /* <DEDUP_REMOVED lines=16> */
.L_x_1192:
        /* <DEDUP_REMOVED lines=35> */
.L_x_1193:
[----:B------:R-:W-:Y:S05]  /*2f30*/  BSYNC B0 ;  /* 0x0000000000007941 */ /* 0x000fea0003800000 */
.L_x_1191:
[----:B------:R-:W-:Y:S01]  /*2f40*/  UIMAD UR12, UR35, UR24, URZ ;  /* 0x00000018230c72a4 */ /* 0x000fe2000f8e023f */
[----:B--23--:R-:W-:Y:S01]  /*2f50*/  IMAD.U32 R4, RZ, RZ, UR24 ;  /* 0x00000018ff047e24 */ /* 0x00cfe2000f8e00ff */
[----:B------:R-:W-:Y:S01]  /*2f60*/  ULDC.64 UR14, c[0x0][0x260] ;  /* 0x00009800000e7ab9 */ /* 0x000fe20000000a00 */
[----:B------:R-:W-:Y:S01]  /*2f70*/  VIADD R8, R236, 0x8 ;  /* 0x00000008ec087836 */ /* 0x000fe20000000000 */
        /* <DEDUP_REMOVED lines=64> */
.L_x_1195:
[----:B------:R-:W-:Y:S05]  /*3380*/  BSYNC B0 ;  /* 0x0000000000007941 */ /* 0x000fea0003800000 */
.L_x_1194:
        /* <DEDUP_REMOVED lines=44> */
.L_x_1197:
[----:B------:R-:W-:Y:S05]  /*3650*/  BSYNC B0 ;  /* 0x0000000000007941 */ /* 0x000fea0003800000 */
.L_x_1196:
        /* <DEDUP_REMOVED lines=56> */
.L_x_1199:
[----:B------:R-:W-:Y:S05]  /*39e0*/  BSYNC B0 ;  /* 0x0000000000007941 */ /* 0x000fea0003800000 */
.L_x_1198:
        /* <DEDUP_REMOVED lines=41> */
.L_x_1201:
[----:B------:R-:W-:Y:S05]  /*3c80*/  BSYNC B0 ;  /* 0x0000000000007941 */ /* 0x000fea0003800000 */
.L_x_1200:
[----:B------:R-:W4:Y:S01]  /*3c90*/  S2UR UR5, SR_CTAID.Z ;  /* 0x00000000000579c3 */ /* 0x000f220000002700 */
[----:B------:R-:W-:Y:S01]  /*3ca0*/  ULDC.64 UR14, c[0x0][0x3c8] ;  /* 0x0000f200000e7ab9 */ /* 0x000fe20000000a00 */
[----:B------:R-:W-:Y:S01]  /*3cb0*/  ISETP.NE.AND P4, PT, R19, RZ, PT ;  /* 0x000000ff1300720c */ /* 0x000fe20003f85270 */
[----:B------:R-:W-:Y:S01]  /*3cc0*/  UISETP.NE.U32.AND UP1, UPT, UR14, URZ, UPT ;  /* 0x0000003f0e00728c */ /* 0x000fe2000bf25070 */
[----:B------:R-:W-:Y:S02]  /*3cd0*/  ISETP.NE.AND P3, PT, R21, RZ, PT ;  /* 0x000000ff1500720c */ /* 0x000fe40003f65270 */
[----:B------:R-:W-:Y:S01]  /*3ce0*/  ISETP.NE.AND P2, PT, R20, RZ, PT ;  /* 0x000000ff1400720c */ /* 0x000fe20003f45270 */
[----:B------:R-:W-:Y:S01]  /*3cf0*/  UISETP.NE.AND.EX UP1, UPT, UR15, URZ, UPT, UP1 ;  /* 0x0000003f0f00728c */ /* 0x000fe2000bf25310 */
[----:B------:R-:W4:Y:S08]  /*3d00*/  S2UR UR22, SR_CTAID.Z ;  /* 0x00000000001679c3 */ /* 0x000f300000002700 */
[----:B------:R-:W4:Y:S01]  /*3d10*/  LDC.64 R12, c[0x0][0x3b8] ;  /* 0x0000ee00ff0c7b82 */ /* 0x000f220000000a00 */
[----:B------:R-:W-:Y:S01]  /*3d20*/  PLOP3.LUT P1, PT, PT, PT, UP1, 0x80, 0x0 ;  /* 0x000000000000781c */ /* 0x000fe20003f2f018 */
[----:B------:R-:W-:Y:S01]  /*3d30*/  @UP1 ULDC.64 UR18, c[0x0][0x3d0] ;  /* 0x0000f40000121ab9 */ /* 0x000fe20000000a00 */
[----:B-123--:R-:W-:Y:S01]  /*3d40*/  IMAD.MOV.U32 R8, RZ, RZ, 0x4 ;  /* 0x00000004ff087424 */ /* 0x00efe200078e00ff */
[----:B------:R-:W0:Y:S01]  /*3d50*/  LDGDEPBAR ;  /* 0x00000000000079af */ /* 0x000e220000000000 */
[----:B------:R-:W-:-:S02]  /*3d60*/  IMAD.MOV.U32 R239, RZ, RZ, 0x7f800000 ;  /* 0x7f800000ffef7424 */ /* 0x000fc400078e00ff */
[----:B------:R-:W-:Y:S01]  /*3d70*/  IMAD.MOV.U32 R240, RZ, RZ, 0x7f800000 ;  /* 0x7f800000fff07424 */ /* 0x000fe200078e00ff */
[----:B----4-:R-:W-:Y:S02]  /*3d80*/  USHF.R.S32.HI UR12, URZ, 0x1f, UR5 ;  /* 0x0000001f3f0c7899 */ /* 0x010fe40008011405 */
[----:B------:R-:W-:Y:S01]  /*3d90*/  @UP1 UIMAD UR5, UR54, UR18, URZ ;  /* 0x00000012360512a4 */ /* 0x000fe2000f8e023f */
[----:B------:R-:W1:Y:S01]  /*3da0*/  S2R R0, SR_TID.X ;  /* 0x0000000000007919 */ /* 0x000e620000002100 */
[----:B------:R-:W-:Y:S01]  /*3db0*/  IMAD.SHL.U32 R212, R249, 0x20, RZ ;  /* 0x00000020f9d47824 */ /* 0x000fe200078e00ff */
[----:B------:R-:W-:Y:S02]  /*3dc0*/  USHF.L.U32 UR23, UR8, 0x4, URZ ;  /* 0x0000000408177899 */ /* 0x000fe4000800063f */
[----:B------:R-:W-:Y:S01]  /*3dd0*/  @UP1 UMOV UR13, UR12 ;  /* 0x0000000c000d1c82 */ /* 0x000fe20008000000 */
[----:B------:R-:W-:Y:S01]  /*3de0*/  @UP1 UMOV UR12, UR22 ;  /* 0x00000016000c1c82 */ /* 0x000fe20008000000 */
[----:B------:R-:W-:-:S02]  /*3df0*/  @UP1 UIMAD UR5, UR61, UR19, UR5 ;  /* 0x000000133d0512a4 */ /* 0x000fc4000f8e0205 */
[----:B------:R-:W-:Y:S01]  /*3e00*/  @UP1 UIMAD.WIDE.U32 UR12, UR61, UR18, UR12 ;  /* 0x000000123d0c12a5 */ /* 0x000fe2000f8e000c */
[----:B------:R-:W-:Y:S02]  /*3e10*/  IMAD.MOV.U32 R241, RZ, RZ, 0x7f800000 ;  /* 0x7f800000fff17424 */ /* 0x000fe400078e00ff */
[----:B------:R-:W-:Y:S01]  /*3e20*/  IMAD.MOV.U32 R238, RZ, RZ, 0x7f800000 ;  /* 0x7f800000ffee7424 */ /* 0x000fe200078e00ff */
[----:B------:R-:W-:Y:S01]  /*3e30*/  @UP1 ULEA UR14, UP0, UR12, UR14, 0x2 ;  /* 0x0000000e0c0e1291 */ /* 0x000fe2000f80103f */
[----:B------:R-:W2:Y:S01]  /*3e40*/  LDG.E.64 R6, desc[UR10][R12.64+0x8] ;  /* 0x0000080a0c067981 */ /* 0x000ea2000c1e1b00 */
[----:B------:R-:W-:Y:S01]  /*3e50*/  @UP1 UIADD3 UR5, UR13, UR5, URZ ;  /* 0x000000050d051290 */ /* 0x000fe2000fffe03f */
[----:B------:R-:W-:Y:S01]  /*3e60*/  IMAD R242, RZ, RZ, -UR31 ;  /* 0x8000001ffff27e24 */ /* 0x000fe2000f8e02ff */
[----:B------:R-:W-:Y:S01]  /*3e70*/  CS2R R126, SRZ ;  /* 0x00000000007e7805 */ /* 0x000fe2000001ff00 */
[----:B------:R-:W-:Y:S01]  /*3e80*/  IMAD.MOV.U32 R237, RZ, RZ, R223 ;  /* 0x000000ffffed7224 */ /* 0x000fe200078e00df */
[----:B------:R-:W-:Y:S01]  /*3e90*/  @UP1 ULEA.HI.X UR15, UR12, UR15, UR5, 0x2, UP0 ;  /* 0x0000000f0c0f1291 */ /* 0x000fe200080f1405 */
[----:B------:R-:W-:Y:S01]  /*3ea0*/  IMAD.U32 R4, RZ, RZ, UR14 ;  /* 0x0000000eff047e24 */ /* 0x000fe2000f8e00ff */
[----:B------:R-:W-:Y:S01]  /*3eb0*/  CS2R R124, SRZ ;  /* 0x00000000007c7805 */ /* 0x000fe2000001ff00 */
[----:B------:R-:W-:Y:S01]  /*3ec0*/  @!P6 IMAD.WIDE R8, R18, R8, UR16 ;  /* 0x000000101208ee25 */ /* 0x000fe2000f8e0208 */
[----:B------:R-:W-:Y:S01]  /*3ed0*/  @UP1 ULDC UR5, c[0x0][0x2e8] ;  /* 0x0000ba0000051ab9 */ /* 0x000fe20000000800 */
[----:B------:R-:W-:-:S02]  /*3ee0*/  CS2R R130, SRZ ;  /* 0x0000000000827805 */ /* 0x000fc4000001ff00 */
[----:B------:R-:W-:Y:S01]  /*3ef0*/  CS2R R128, SRZ ;  /* 0x0000000000807805 */ /* 0x000fe2000001ff00 */
[----:B------:R-:W-:Y:S01]  /*3f00*/  IMAD.U32 R5, RZ, RZ, UR15 ;  /* 0x0000000fff057e24 */ /* 0x000fe2000f8e00ff */
[----:B------:R-:W5:Y:S01]  /*3f10*/  @!P6 LDG.E R239, desc[UR10][R8.64] ;  /* 0x0000000a08efe981 */ /* 0x000f62000c1e1900 */
[----:B------:R-:W-:Y:S02]  /*3f20*/  CS2R R122, SRZ ;  /* 0x00000000007a7805 */ /* 0x000fe4000001ff00 */
[----:B------:R-:W-:Y:S02]  /*3f30*/  CS2R R120, SRZ ;  /* 0x0000000000787805 */ /* 0x000fe4000001ff00 */
[----:B------:R-:W-:Y:S01]  /*3f40*/  CS2R R118, SRZ ;  /* 0x0000000000767805 */ /* 0x000fe2000001ff00 */
[----:B------:R3:W4:Y:S01]  /*3f50*/  @P1 LDG.E R10, desc[UR10][R4.64] ;  /* 0x0000000a040a1981 */ /* 0x000722000c1e1900 */
[----:B------:R-:W-:Y:S02]  /*3f60*/  CS2R R116, SRZ ;  /* 0x0000000000747805 */ /* 0x000fe4000001ff00 */
[----:B------:R-:W-:-:S02]  /*3f70*/  CS2R R110, SRZ ;  /* 0x00000000006e7805 */ /* 0x000fc4000001ff00 */
[----:B------:R-:W-:Y:S02]  /*3f80*/  CS2R R108, SRZ ;  /* 0x00000000006c7805 */ /* 0x000fe4000001ff00 */
[----:B------:R-:W-:Y:S02]  /*3f90*/  CS2R R114, SRZ ;  /* 0x0000000000727805 */ /* 0x000fe4000001ff00 */
[----:B------:R-:W-:Y:S02]  /*3fa0*/  CS2R R112, SRZ ;  /* 0x0000000000707805 */ /* 0x000fe4000001ff00 */
[----:B------:R-:W-:Y:S02]  /*3fb0*/  CS2R R106, SRZ ;  /* 0x00000000006a7805 */ /* 0x000fe4000001ff00 */
[----:B------:R-:W-:Y:S01]  /*3fc0*/  CS2R R104, SRZ ;  /* 0x0000000000687805 */ /* 0x000fe2000001ff00 */
[----:B------:R-:W4:Y:S01]  /*3fd0*/  LDG.E.64 R12, desc[UR10][R12.64] ;  /* 0x0000000a0c0c7981 */ /* 0x000f22000c1e1b00 */
        /* <DEDUP_REMOVED lines=16> */
[----:B---3--:R-:W-:Y:S01]  /*40e0*/  IMAD.MOV.U32 R4, RZ, RZ, 0x4 ;  /* 0x00000004ff047424 */ /* 0x008fe200078e00ff */
[----:B------:R-:W-:Y:S02]  /*40f0*/  CS2R R70, SRZ ;  /* 0x0000000000467805 */ /* 0x000fe4000001ff00 */
[----:B------:R-:W-:Y:S02]  /*4100*/  CS2R R68, SRZ ;  /* 0x0000000000447805 */ /* 0x000fe4000001ff00 */
[----:B------:R-:W-:Y:S01]  /*4110*/  CS2R R62, SRZ ;  /* 0x00000000003e7805 */ /* 0x000fe2000001ff00 */
[----:B------:R-:W-:Y:S01]  /*4120*/  IMAD.WIDE R4, R236, R4, UR16 ;  /* 0x00000010ec047e25 */ /* 0x000fe2000f8e0204 */
[----:B------:R-:W-:-:S02]  /*4130*/  CS2R R60, SRZ ;  /* 0x00000000003c7805 */ /* 0x000fc4000001ff00 */
[----:B------:R-:W-:Y:S02]  /*4140*/  CS2R R66, SRZ ;  /* 0x0000000000427805 */ /* 0x000fe4000001ff00 */
[----:B------:R-:W-:Y:S02]  /*4150*/  CS2R R64, SRZ ;  /* 0x0000000000407805 */ /* 0x000fe4000001ff00 */
[----:B------:R-:W-:Y:S01]  /*4160*/  CS2R R58, SRZ ;  /* 0x00000000003a7805 */ /* 0x000fe2000001ff00 */
[----:B------:R3:W5:Y:S01]  /*4170*/  @!P4 LDG.E R240, desc[UR10][R4.64] ;  /* 0x0000000a04f0c981 */ /* 0x000762000c1e1900 */
[----:B------:R-:W4:Y:S01]  /*4180*/  @P1 MUFU.RCP R3, UR5 ;  /* 0x0000000500031d08 */ /* 0x000f220008001000 */
[----:B-1----:R-:W-:Y:S01]  /*4190*/  IMAD.SHL.U32 R0, R0, 0x2, RZ ;  /* 0x0000000200007824 */ /* 0x002fe200078e00ff */
[----:B------:R-:W-:Y:S01]  /*41a0*/  UIMAD UR5, UR61, UR56, UR22 ;  /* 0x000000383d0572a4 */ /* 0x000fe2000f8e0216 */
[----:B------:R3:W5:Y:S01]  /*41b0*/  @!P3 LDG.E R241, desc[UR10][R4.64+0x20] ;  /* 0x0000200a04f1b981 */ /* 0x000762000c1e1900 */
[----:B------:R-:W-:-:S02]  /*41c0*/  CS2R R56, SRZ ;  /* 0x0000000000387805 */ /* 0x000fc4000001ff00 */
[----:B------:R-:W-:Y:S02]  /*41d0*/  CS2R R54, SRZ ;  /* 0x0000000000367805 */ /* 0x000fe4000001ff00 */
[----:B------:R-:W-:Y:S01]  /*41e0*/  LOP3.LUT R212, R212, 0x6, R0, 0xf8, !PT ;  /* 0x00000006d4d47812 */ /* 0x000fe200078ef800 */
[----:B------:R-:W-:Y:S01]  /*41f0*/  USHF.L.U32 UR5, UR5, 0x5, URZ ;  /* 0x0000000505057899 */ /* 0x000fe2000800063f */
[----:B------:R-:W-:Y:S01]  /*4200*/  IMAD.U32 R0, RZ, RZ, UR53 ;  /* 0x00000035ff007e24 */ /* 0x000fe2000f8e00ff */
[----:B------:R-:W-:Y:S01]  /*4210*/  USHF.L.U32 UR22, UR8, 0x3, URZ ;  /* 0x0000000308167899 */ /* 0x000fe2000800063f */
[----:B------:R3:W5:Y:S01]  /*4220*/  @!P2 LDG.E R238, desc[UR10][R4.64+0x80] ;  /* 0x0000800a04eea981 */ /* 0x000762000c1e1900 */
[----:B------:R-:W-:Y:S01]  /*4230*/  USHF.R.S32.HI UR13, URZ, 0x1f, UR5 ;  /* 0x0000001f3f0d7899 */ /* 0x000fe20008011405 */
[----:B------:R-:W-:Y:S01]  /*4240*/  IMAD R212, R0, 0x80, R212 ;  /* 0x0000008000d47824 */ /* 0x000fe200078e02d4 */
[----:B------:R-:W-:Y:S02]  /*4250*/  UIADD3 UR33, UR23, 0x40, URZ ;  /* 0x0000004017217890 */ /* 0x000fe4000fffe03f */
[----:B------:R-:W-:Y:S01]  /*4260*/  UIADD3 UR29, UR23, 0x20, URZ ;  /* 0x00000020171d7890 */ /* 0x000fe2000fffe03f */
[----:B------:R-:W-:Y:S01]  /*4270*/  SHF.R.S32.HI R0, RZ, 0x1f, R16 ;  /* 0x0000001fff007819 */ /* 0x000fe20000011410 */
[----:B------:R-:W-:-:S02]  /*4280*/  UIADD3 UR32, UR22, UR33, URZ ;  /* 0x0000002116207290 */ /* 0x000fc4000fffe03f */
[----:B------:R-:W-:Y:S02]  /*4290*/  UIADD3 UR28, UR22, UR29, URZ ;  /* 0x0000001d161c7290 */ /* 0x000fe4000fffe03f */
[----:B------:R-:W-:Y:S01]  /*42a0*/  UIADD3 UR31, UR22, UR32, URZ ;  /* 0x00000020161f7290 */ /* 0x000fe2000fffe03f */
[----:B------:R-:W-:Y:S02]  /*42b0*/  CS2R R52, SRZ ;  /* 0x0000000000347805 */ /* 0x000fe4000001ff00 */
[----:B------:R-:W-:Y:S02]  /*42c0*/  CS2R R46, SRZ ;  /* 0x00000000002e7805 */ /* 0x000fe4000001ff00 */
[----:B------:R-:W-:Y:S01]  /*42d0*/  CS2R R44, SRZ ;  /* 0x00000000002c7805 */ /* 0x000fe2000001ff00 */
[----:B------:R-:W-:Y:S01]  /*42e0*/  UIADD3 UR30, UR22, UR31, URZ ;  /* 0x0000001f161e7290 */ /* 0x000fe2000fffe03f */
[----:B------:R-:W-:Y:S02]  /*42f0*/  CS2R R50, SRZ ;  /* 0x0000000000327805 */ /* 0x000fe4000001ff00 */
[----:B------:R-:W-:-:S02]  /*4300*/  CS2R R48, SRZ ;  /* 0x0000000000307805 */ /* 0x000fc4000001ff00 */
[----:B------:R-:W-:Y:S01]  /*4310*/  CS2R R42, SRZ ;  /* 0x00000000002a7805 */ /* 0x000fe2000001ff00 */
[----:B------:R-:W-:Y:S01]  /*4320*/  UIADD3 UR27, UR22, UR30, URZ ;  /* 0x0000001e161b7290 */ /* 0x000fe2000fffe03f */
[----:B------:R-:W-:Y:S02]  /*4330*/  CS2R R40, SRZ ;  /* 0x0000000000287805 */ /* 0x000fe4000001ff00 */
[----:B------:R-:W-:Y:S02]  /*4340*/  CS2R R38, SRZ ;  /* 0x0000000000267805 */ /* 0x000fe4000001ff00 */
[----:B------:R-:W-:Y:S01]  /*4350*/  CS2R R36, SRZ ;  /* 0x0000000000247805 */ /* 0x000fe2000001ff00 */
[----:B------:R-:W-:Y:S01]  /*4360*/  ULDC UR15, c[0x0][0x394] ;  /* 0x0000e500000f7ab9 */ /* 0x000fe20000000800 */
[----:B------:R-:W-:Y:S02]  /*4370*/  UIMAD UR51, UR8, 0x18, URZ ;  /* 0x00000018083378a4 */ /* 0x000fe4000f8e023f */
[----:B------:R-:W-:-:S02]  /*4380*/  USHF.L.U32 UR50, UR8, 0x5, URZ ;  /* 0x0000000508327899 */ /* 0x000fc4000800063f */
        /* <DEDUP_REMOVED lines=8> */
[----:B------:R-:W-:Y:S01]  /*4410*/  UIADD3 UR13, UR26, UR9, URZ ;  /* 0x000000091a0d7290 */ /* 0x000fe2000fffe03f */
[----:B------:R-:W-:Y:S01]  /*4420*/  VIADD R0, R184, 0x1800 ;  /* 0x00001800b8007836 */ /* 0x000fe20000000000 */
[----:B------:R-:W-:Y:S01]  /*4430*/  UIADD3 UR26, UR22, UR28, URZ ;  /* 0x0000001c161a7290 */ /* 0x000fe2000fffe03f */
[----:B----4-:R-:W-:-:S05]  /*4440*/  @P1 FMUL.FTZ R3, R10, R3 ;  /* 0x000000030a031220 */ /* 0x010fca0000410000 */
[----:B------:R-:W-:Y:S01]  /*4450*/  @P1 R2UR UR14, R3 ;  /* 0x00000000030e12ca */ /* 0x000fe200000e0000 */
[----:B------:R-:W-:Y:S01]  /*4460*/  VIADD R3, R185, 0x1800 ;  /* 0x00001800b9037836 */ /* 0x000fe20000000000 */
[----:B------:R-:W-:Y:S02]  /*4470*/  R2UR UR12, R12 ;  /* 0x000000000c0c72ca */ /* 0x000fe400000e0000 */
[----:B------:R-:W-:Y:S01]  /*4480*/  R2UR UR52, R13 ;  /* 0x000000000d3472ca */ /* 0x000fe200000e0000 */
[----:B------:R-:W-:Y:S01]  /*4490*/  UIADD3 UR25, UR22, UR26, URZ ;  /* 0x0000001a16197290 */ /* 0x000fe2000fffe03f */
[----:B------:R-:W-:Y:S01]  /*44a0*/  SEL R0, R0, R184, !P0 ;  /* 0x000000b800007207 */ /* 0x000fe20004000000 */
[----:B------:R-:W-:Y:S01]  /*44b0*/  UIADD3 UR13, -UR6, 0x80, UR13 ;  /* 0x00000080060d7890 */ /* 0x000fe2000fffe10d */
[----:B------:R-:W-:Y:S01]  /*44c0*/  SEL R178, R3, R185, !P0 ;  /* 0x000000b903b27207 */ /* 0x000fe20004000000 */
[----:B------:R-:W-:Y:S01]  /*44d0*/  UIADD3 UR24, UR22, UR25, URZ ;  /* 0x0000001916187290 */ /* 0x000fe2000fffe03f */
[----:B------:R-:W-:-:S02]  /*44e0*/  LEA R3, R0, UR4, 0x1 ;  /* 0x0000000400037c11 */ /* 0x000fc4000f8e08ff */
[----:B------:R-:W-:Y:S01]  /*44f0*/  LEA R178, R178, UR4, 0x1 ;  /* 0x00000004b2b27c11 */ /* 0x000fe2000f8e08ff */
[----:B------:R-:W-:Y:S01]  /*4500*/  UMOV UR5, URZ ;  /* 0x0000003f00057c82 */ /* 0x000fe20008000000 */
[----:B------:R-:W-:Y:S01]  /*4510*/  UIADD3 UR54, UR13, -UR57, URZ ;  /* 0x800000390d367290 */ /* 0x000fe2000fffe03f */
[----:B------:R-:W-:Y:S01]  /*4520*/  LOP3.LUT R243, R243, UR12, RZ, 0x3c, !PT ;  /* 0x0000000cf3f37c12 */ /* 0x000fe2000f8e3cff */
[----:B------:R-:W-:Y:S02]  /*4530*/  UIADD3 UR45, UR12, -0x4ab325aa, URZ ;  /* 0xb54cda560c2d7890 */ /* 0x000fe4000fffe03f */
[----:B------:R-:W-:Y:S02]  /*4540*/  UIADD3 UR43, UR12, 0x1715609d, URZ ;  /* 0x1715609d0c2b7890 */ /* 0x000fe4000fffe03f */
[----:B------:R-:W-:Y:S02]  /*4550*/  UIADD3 UR41, UR12, 0x78dde6e4, URZ ;  /* 0x78dde6e40c297890 */ /* 0x000fe4000fffe03f */
[----:B------:R-:W-:-:S02]  /*4560*/  UIADD3 UR39, UR12, -0x255992d5, URZ ;  /* 0xdaa66d2b0c277890 */ /* 0x000fc4000fffe03f */
[----:B------:R-:W-:Y:S02]  /*4570*/  UIADD3 UR56, UR12, 0x3c6ef372, URZ ;  /* 0x3c6ef3720c387890 */ /* 0x000fe4000fffe03f */
[----:B------:R-:W-:Y:S02]  /*4580*/  UIADD3 UR37, UR12, -0x61c88647, URZ ;  /* 0x9e3779b90c257890 */ /* 0x000fe4000fffe03f */
[----:B------:R-:W-:Y:S02]  /*4590*/  UIADD3 UR46, UR52, 0x646e171e, URZ ;  /* 0x646e171e342e7890 */ /* 0x000fe4000fffe03f */
[----:B------:R-:W-:Y:S02]  /*45a0*/  UIADD3 UR44, UR52, -0x56f99767, URZ ;  /* 0xa9066899342c7890 */ /* 0x000fe4000fffe03f */
[----:B------:R-:W-:Y:S02]  /*45b0*/  UIADD3 UR42, UR52, -0x126145ec, URZ ;  /* 0xed9eba14342a7890 */ /* 0x000fe4000fffe03f */
[----:B------:R-:W-:-:S02]  /*45c0*/  UIADD3 UR40, UR52, 0x32370b8f, URZ ;  /* 0x32370b8f34287890 */ /* 0x000fc4000fffe03f */
[----:B------:R-:W-:Y:S02]  /*45d0*/  UIADD3 UR38, UR52, 0x76cf5d0a, URZ ;  /* 0x76cf5d0a34267890 */ /* 0x000fe4000fffe03f */
[----:B------:R-:W-:Y:S01]  /*45e0*/  UIADD3 UR55, UR52, -0x4498517b, URZ ;  /* 0xbb67ae8534377890 */ /* 0x000fe2000fffe03f */
[----:B------:R-:W-:Y:S01]  /*45f0*/  @UP1 UMOV UR5, UR14 ;  /* 0x0000000e00051c82 */ /* 0x000fe20008000000 */
[----:B------:R-:W-:Y:S01]  /*4600*/  UIADD3 UR34, UR22, UR24, URZ ;  /* 0x0000001816227290 */ /* 0x000fe2000fffe03f */
[----:B------:R-:W-:Y:S01]  /*4610*/  ULDC UR57, c[0x0][0x2d0] ;  /* 0x0000b40000397ab9 */ /* 0x000fe20000000800 */
[----:B------:R-:W-:Y:S01]  /*4620*/  ULDC.U8 UR13, c[0x0][0x388] ;  /* 0x0000e200000d7ab9 */ /* 0x000fe20000000000 */
[----:B---3--:R-:W-:-:S09]  /*4630*/  ULDC UR12, c[0x0][0x2ec] ;  /* 0x0000bb00000c7ab9 */ /* 0x008fd20000000800 */
.L_x_1206:
[----:B------:R-:W0:Y:S01]  /*4640*/  LDGDEPBAR ;  /* 0x00000000000079af */ /* 0x000e220000000000 */
[----:B------:R-:W-:Y:S01]  /*4650*/  IMAD.U32 R4, RZ, RZ, UR21 ;  /* 0x00000015ff047e24 */ /* 0x000fe2000f8e00ff */
[----:B------:R-:W-:Y:S01]  /*4660*/  USHF.L.U32 UR8, UR7, 0x6, URZ ;  /* 0x0000000607087899 */ /* 0x000fe2000800063f */
[----:B------:R-:W-:Y:S01]  /*4670*/  IMAD.U32 R5, RZ, RZ, UR20 ;  /* 0x00000014ff057e24 */ /* 0x000fe2000f8e00ff */
[----:B------:R-:W-:Y:S01]  /*4680*/  ULDC UR14, c[0x0][0x394] ;  /* 0x0000e500000e7ab9 */ /* 0x000fe20000000800 */
[----:B------:R-:W-:Y:S01]  /*4690*/  IMAD.IADD R0, R183, 0x1, R178 ;  /* 0x00000001b7007824 */ /* 0x000fe200078e02b2 */
[C---:B------:R-:W-:Y:S01]  /*46a0*/  LEA R4, P0, R236.reuse, R4, 0x2 ;  /* 0x00000004ec047211 */ /* 0x040fe200078010ff */
[----:B------:R-:W-:Y:S01]  /*46b0*/  IMAD.MOV.U32 R234, RZ, RZ, R173 ;  /* 0x000000ffffea7224 */ /* 0x000fe200078e00ad */
[----:B------:R-:W-:Y:S01]  /*46c0*/  UISETP.GE.AND UP0, UPT, UR8, UR54, UPT ;  /* 0x000000360800728c */ /* 0x000fe2000bf06270 */
[----:B------:R-:W-:Y:S01]  /*46d0*/  IMAD.MOV.U32 R235, RZ, RZ, R172 ;  /* 0x000000ffffeb7224 */ /* 0x000fe200078e00ac */
[C---:B------:R-:W-:Y:S01]  /*46e0*/  LEA.HI.X.SX32 R5, R236.reuse, R5, 0x2, P0 ;  /* 0x00000005ec057211 */ /* 0x040fe200000f16ff */
[----:B------:R-:W-:Y:S04]  /*46f0*/  DEPBAR.LE SB0, 0x0 ;  /* 0x000080000000791a */ /* 0x000fe80000000000 */
[----:B------:R-:W-:Y:S06]  /*4700*/  BAR.SYNC.DEFER_BLOCKING 0x0 ;  /* 0x0000000000007b1d */ /* 0x000fec0000010000 */
[----:B------:R-:W-:Y:S06]  /*4710*/  LDSM.16.M88.4 R32, [R178] ;  /* 0x00000000b220783b */ /* 0x000fec0000000200 */
[----:B------:R-:W1:Y:S06]  /*4720*/  LDSM.16.M88.4 R16, [R176+UR4+0x9000] ;  /* 0x00900004b010783b */ /* 0x000e6c0008000200 */
[----:B------:R-:W2:Y:S06]  /*4730*/  LDSM.16.M88.4 R28, [R178+0x800] ;  /* 0x00080000b21c783b */ /* 0x000eac0000000200 */
[----:B-----5:R-:W5:Y:S06]  /*4740*/  LDG.E R189, desc[UR10][R4.64] ;  /* 0x0000000a04bd7981 */ /* 0x020f6c000c1e1900 */
[----:B------:R-:W5:Y:S06]  /*4750*/  LDG.E R188, desc[UR10][R4.64+0x20] ;  /* 0x0000200a04bc7981 */ /* 0x000f6c000c1e1900 */
[----:B------:R-:W5:Y:S06]  /*4760*/  LDG.E R187, desc[UR10][R4.64+0x80] ;  /* 0x0000800a04bb7981 */ /* 0x000f6c000c1e1900 */
[----:B------:R1:W5:Y:S06]  /*4770*/  LDG.E R186, desc[UR10][R4.64+0xa0] ;  /* 0x0000a00a04ba7981 */ /* 0x00036c000c1e1900 */
[----:B------:R-:W3:Y:S06]  /*4780*/  LDSM.16.M88.4 R132, [R176+UR4+0x9400] ;  /* 0x00940004b084783b */ /* 0x000eec0008000200 */
[----:B------:R-:W-:Y:S06]  /*4790*/  LDSM.16.M88.4 R136, [R0] ;  /* 0x000000000088783b */ /* 0x000fec0000000200 */
[----:B------:R-:W4:Y:S06]  /*47a0*/  LDSM.16.M88.4 R140, [R177] ;  /* 0x00000000b18c783b */ /* 0x000f2c0000000200 */
[----:B------:R-:W4:Y:S01]  /*47b0*/  LDSM.16.M88.4 R144, [R0+0x800] ;  /* 0x000800000090783b */ /* 0x000f220000000200 */
[-C--:B-1----:R-:W-:Y:S05]  /*47c0*/  HMMA.16816.F32.BF16 R4, R32, R16.reuse, RZ ;  /* 0x000000102004723c */ /* 0x082fea00000418ff */
[----:B------:R-:W1:Y:S01]  /*47d0*/  LDSM.16.M88.4 R148, [R177+0x400] ;  /* 0x00040000b194783b */ /* 0x000e620000000200 */
[C---:B--2---:R-:W-:Y:S05]  /*47e0*/  HMMA.16816.F32.BF16 R8, R28.reuse, R16, RZ ;  /* 0x000000101c08723c */ /* 0x044fea00000418ff */
[----:B------:R-:W-:Y:S01]  /*47f0*/  LDSM.16.M88.4 R152, [R178+0x1000] ;  /* 0x00100000b298783b */ /* 0x000fe20000000200 */
[-C--:B------:R-:W-:Y:S05]  /*4800*/  HMMA.16816.F32.BF16 R12, R28, R18.reuse, RZ ;  /* 0x000000121c0c723c */ /* 0x080fea00000418ff */
[----:B------:R-:W2:Y:S01]  /*4810*/  LDSM.16.M88.4 R156, [R176+UR4+0xb000] ;  /* 0x00b00004b09c783b */ /* 0x000ea20008000200 */
[C---:B------:R-:W-:Y:S05]  /*4820*/  HMMA.16816.F32.BF16 R16, R32.reuse, R18, RZ ;  /* 0x000000122010723c */ /* 0x040fea00000418ff */
[----:B------:R-:W2:Y:S01]  /*4830*/  LDSM.16.M88.4 R160, [R178+0x1800] ;  /* 0x00180000b2a0783b */ /* 0x000ea20000000200 */
[-C--:B---3--:R-:W-:Y:S05]  /*4840*/  HMMA.16816.F32.BF16 R20, R32, R132.reuse, RZ ;  /* 0x000000842014723c */ /* 0x088fea00000418ff */
[----:B------:R-:W3:Y:S01]  /*4850*/  LDSM.16.M88.4 R164, [R176+UR4+0xb400] ;  /* 0x00b40004b0a4783b */ /* 0x000ee20008000200 */
[C---:B------:R-:W-:Y:S05]  /*4860*/  HMMA.16816.F32.BF16 R24, R28.reuse, R132, RZ ;  /* 0x000000841c18723c */ /* 0x040fea00000418ff */
[----:B------:R-:W-:Y:S01]  /*4870*/  LDSM.16.M88.4 R168, [R177+0x2400] ;  /* 0x00240000b1a8783b */ /* 0x000fe20000000200 */
[-C--:B------:R-:W-:Y:S06]  /*4880*/  HMMA.16816.F32.BF16 R28, R28, R134.reuse, RZ ;  /* 0x000000861c1c723c */ /* 0x080fec00000418ff */
[----:B------:R-:W-:Y:S01]  /*4890*/  HMMA.16816.F32.BF16 R32, R32, R134, RZ ;  /* 0x000000862020723c */ /* 0x000fe200000418ff */
[----:B------:R-:W-:Y:S05]  /*48a0*/  LDSM.16.M88.4 R132, [R0+0x1000] ;  /* 0x001000000084783b */ /* 0x000fea0000000200 */
[-C--:B----4-:R-:W-:Y:S06]  /*48b0*/  HMMA.16816.F32.BF16 R4, R136, R140.reuse, R4 ;  /* 0x0000008c8804723c */ /* 0x090fec0000041804 */
[C---:B------:R-:W-:Y:S06]  /*48c0*/  HMMA.16816.F32.BF16 R8, R144.reuse, R140, R8 ;  /* 0x0000008c9008723c */ /* 0x040fec0000041808 */
[-C--:B------:R-:W-:Y:S06]  /*48d0*/  HMMA.16816.F32.BF16 R12, R144, R142.reuse, R12 ;  /* 0x0000008e900c723c */ /* 0x080fec000004180c */
[C---:B------:R-:W-:Y:S01]  /*48e0*/  HMMA.16816.F32.BF16 R16, R136.reuse, R142, R16 ;  /* 0x0000008e8810723c */ /* 0x040fe20000041810 */
[----:B------:R-:W4:Y:S05]  /*48f0*/  LDSM.16.M88.4 R140, [R177+0x2000] ;  /* 0x00200000b18c783b */ /* 0x000f2a0000000200 */
[-C--:B-1----:R-:W-:Y:S06]  /*4900*/  HMMA.16816.F32.BF16 R20, R136, R148.reuse, R20 ;  /* 0x000000948814723c */ /* 0x082fec0000041814 */
[C---:B------:R-:W-:Y:S06]  /*4910*/  HMMA.16816.F32.BF16 R24, R144.reuse, R148, R24 ;  /* 0x000000949018723c */ /* 0x040fec0000041818 */
[-C--:B------:R-:W-:Y:S01]  /*4920*/  HMMA.16816.F32.BF16 R28, R144, R150.reuse, R28 ;  /* 0x00000096901c723c */ /* 0x080fe2000004181c */
[----:B------:R-:W1:Y:S05]  /*4930*/  LDSM.16.M88.4 R144, [R0+0x1800] ;  /* 0x001800000090783b */ /* 0x000e6a0000000200 */
[----:B------:R-:W-:Y:S01]  /*4940*/  HMMA.16816.F32.BF16 R32, R136, R150, R32 ;  /* 0x000000968820723c */ /* 0x000fe20000041820 */
[----:B------:R-:W-:Y:S05]  /*4950*/  LDSM.16.M88.4 R136, [R178+0x2000] ;  /* 0x00200000b288783b */ /* 0x000fea0000000200 */
[-C--:B--2---:R-:W-:Y:S01]  /*4960*/  HMMA.16816.F32.BF16 R4, R152, R156.reuse, R4 ;  /* 0x0000009c9804723c */ /* 0x084fe20000041804 */
[----:B------:R-:W2:Y:S05]  /*4970*/  LDSM.16.M88.4 R148, [R176+UR4+0xd000] ;  /* 0x00d00004b094783b */ /* 0x000eaa0008000200 */
[C---:B------:R-:W-:Y:S06]  /*4980*/  HMMA.16816.F32.BF16 R8, R160.reuse, R156, R8 ;  /* 0x0000009ca008723c */ /* 0x040fec0000041808 */
[-C--:B------:R-:W-:Y:S06]  /*4990*/  HMMA.16816.F32.BF16 R12, R160, R158.reuse, R12 ;  /* 0x0000009ea00c723c */ /* 0x080fec000004180c */
[C---:B------:R-:W-:Y:S01]  /*49a0*/  HMMA.16816.F32.BF16 R16, R152.reuse, R158, R16 ;  /* 0x0000009e9810723c */ /* 0x040fe20000041810 */
[----:B------:R-:W2:Y:S05]  /*49b0*/  LDSM.16.M88.4 R156, [R178+0x2800] ;  /* 0x00280000b29c783b */ /* 0x000eaa0000000200 */
[-C--:B---3--:R-:W-:Y:S06]  /*49c0*/  HMMA.16816.F32.BF16 R20, R152, R164.reuse, R20 ;  /* 0x000000a49814723c */ /* 0x088fec0000041814 */
[C---:B------:R-:W-:Y:S06]  /*49d0*/  HMMA.16816.F32.BF16 R24, R160.reuse, R164, R24 ;  /* 0x000000a4a018723c */ /* 0x040fec0000041818 */
[-C--:B------:R-:W-:Y:S01]  /*49e0*/  HMMA.16816.F32.BF16 R28, R160, R166.reuse, R28 ;  /* 0x000000a6a01c723c */ /* 0x080fe2000004181c */
[----:B------:R-:W3:Y:S05]  /*49f0*/  LDSM.16.M88.4 R160, [R176+UR4+0xd400] ;  /* 0x00d40004b0a0783b */ /* 0x000eea0008000200 */
[----:B------:R-:W-:Y:S06]  /*4a00*/  HMMA.16816.F32.BF16 R32, R152, R166, R32 ;  /* 0x000000a69820723c */ /* 0x000fec0000041820 */
[-C--:B----4-:R-:W-:Y:S06]  /*4a10*/  HMMA.16816.F32.BF16 R4, R132, R140.reuse, R4 ;  /* 0x0000008c8404723c */ /* 0x090fec0000041804 */
        /* <DEDUP_REMOVED lines=9> */
[----:B------:R-:W-:Y:S05]  /*4ab0*/  LDSM.16.M88.4 R132, [R0+0x2000] ;  /* 0x002000000084783b */ /* 0x000fea0000000200 */
[-C--:B--2---:R-:W-:Y:S06]  /*4ac0*/  HMMA.16816.F32.BF16 R4, R136, R148.reuse, R4 ;  /* 0x000000948804723c */ /* 0x084fec0000041804 */
[C---:B------:R-:W-:Y:S06]  /*4ad0*/  HMMA.16816.F32.BF16 R8, R156.reuse, R148, R8 ;  /* 0x000000949c08723c */ /* 0x040fec0000041808 */
[-C--:B------:R-:W-:Y:S05]  /*4ae0*/  HMMA.16816.F32.BF16 R12, R156, R150.reuse, R12 ;  /* 0x000000969c0c723c */ /* 0x080fea000004180c */
[----:B------:R-:W-:Y:S01]  /*4af0*/  IADD3 R148, R236, -UR9, -R212 ;  /* 0x80000009ec947c10 */ /* 0x000fe2000fffe8d4 */
[C---:B------:R-:W-:Y:S05]  /*4b00*/  HMMA.16816.F32.BF16 R16, R136.reuse, R150, R16 ;  /* 0x000000968810723c */ /* 0x040fea0000041810 */
[----:B------:R-:W-:Y:S01]  /*4b10*/  VIADD R148, R148, UR6 ;  /* 0x0000000694947c36 */ /* 0x000fe20008000000 */
[-C--:B---3--:R-:W-:Y:S05]  /*4b20*/  HMMA.16816.F32.BF16 R20, R136, R160.reuse, R20 ;  /* 0x000000a08814723c */ /* 0x088fea0000041814 */
[----:B------:R-:W-:Y:S01]  /*4b30*/  VIADD R148, R148, UR8 ;  /* 0x0000000894947c36 */ /* 0x000fe20008000000 */
[C---:B------:R-:W-:Y:S05]  /*4b40*/  HMMA.16816.F32.BF16 R24, R156.reuse, R160, R24 ;  /* 0x000000a09c18723c */ /* 0x040fea0000041818 */
[----:B------:R-:W-:Y:S01]  /*4b50*/  VIADD R152, R148, 0xffffffff ;  /* 0xffffffff94987836 */ /* 0x000fe20000000000 */
[-C--:B------:R-:W-:Y:S04]  /*4b60*/  HMMA.16816.F32.BF16 R28, R156, R162.reuse, R28 ;  /* 0x000000a29c1c723c */ /* 0x080fe8000004181c */
[----:B------:R-:W-:Y:S01]  /*4b70*/  ISETP.GE.AND P3, PT, R152, RZ, PT ;  /* 0x000000ff9800720c */ /* 0x000fe20003f66270 */
[C---:B------:R-:W-:Y:S01]  /*4b80*/  VIADD R151, R148.reuse, 0x8 ;  /* 0x0000000894977836 */ /* 0x040fe20000000000 */
[----:B------:R-:W-:Y:S01]  /*4b90*/  HMMA.16816.F32.BF16 R32, R136, R162, R32 ;  /* 0x000000a28820723c */ /* 0x000fe20000041820 */
[----:B------:R-:W1:Y:S03]  /*4ba0*/  LDSM.16.M88.4 R136, [R177+0x4000] ;  /* 0x00400000b188783b */ /* 0x000e660000000200 */
[----:B------:R-:W-:Y:S01]  /*4bb0*/  ISETP.GE.AND P2, PT, R151, RZ, PT ;  /* 0x000000ff9700720c */ /* 0x000fe20003f46270 */
[C---:B------:R-:W-:Y:S02]  /*4bc0*/  VIADD R150, R148.reuse, 0x7 ;  /* 0x0000000794967836 */ /* 0x040fe40000000000 */
[----:B------:R-:W-:Y:S03]  /*4bd0*/  VIADD R149, R148, 0x28 ;  /* 0x0000002894957836 */ /* 0x000fe60000000000 */
[----:B------:R-:W-:Y:S01]  /*4be0*/  ISETP.GE.AND P6, PT, R150, RZ, PT ;  /* 0x000000ff9600720c */ /* 0x000fe20003fc6270 */
[C---:B------:R-:W-:Y:S01]  /*4bf0*/  VIADD R153, R148.reuse, 0x27 ;  /* 0x0000002794997836 */ /* 0x040fe20000000000 */
[----:B------:R-:W-:Y:S01]  /*4c00*/  ISETP.GE.AND P1, PT, R149, RZ, PT ;  /* 0x000000ff9500720c */ /* 0x000fe20003f26270 */
[C---:B------:R-:W-:Y:S01]  /*4c10*/  VIADD R155, R148.reuse, 0x20 ;  /* 0x00000020949b7836 */ /* 0x040fe20000000000 */
[C---:B------:R-:W-:Y:S01]  /*4c20*/  @!P3 IADD3 R152, -R148.reuse, 0x1, RZ ;  /* 0x000000019498b810 */ /* 0x040fe20007ffe1ff */
[C---:B------:R-:W-:Y:S01]  /*4c30*/  VIADD R154, R148.reuse, 0x1f ;  /* 0x0000001f949a7836 */ /* 0x040fe20000000000 */
[----:B------:R-:W-:Y:S01]  /*4c40*/  ISETP.GE.AND P0, PT, R153, RZ, PT ;  /* 0x000000ff9900720c */ /* 0x000fe20003f06270 */
[C---:B------:R-:W-:Y:S01]  /*4c50*/  VIADD R157, R148.reuse, 0x18 ;  /* 0x00000018949d7836 */ /* 0x040fe20000000000 */
[C---:B------:R-:W-:Y:S01]  /*4c60*/  @!P2 IADD3 R151, -R148.reuse, -0x8, RZ ;  /* 0xfffffff89497a810 */ /* 0x040fe20007ffe1ff */
[C---:B------:R-:W-:Y:S01]  /*4c70*/  VIADD R156, R148.reuse, 0x17 ;  /* 0x00000017949c7836 */ /* 0x040fe20000000000 */
[----:B------:R-:W-:Y:S01]  /*4c80*/  ISETP.GE.AND P5, PT, R155, RZ, PT ;  /* 0x000000ff9b00720c */ /* 0x000fe20003fa6270 */
[----:B------:R-:W-:Y:S01]  /*4c90*/  VIADD R159, R148, 0xfffffff8 ;  /* 0xfffffff8949f7836 */ /* 0x000fe20000000000 */
        /* <DEDUP_REMOVED lines=8> */
[----:B------:R-:W-:Y:S01]  /*4d20*/  ISETP.GE.AND P6, PT, R159, RZ, PT ;  /* 0x000000ff9f00720c */ /* 0x000fe20003fc6270 */
[C---:B------:R-:W-:Y:S01]  /*4d30*/  VIADD R163, R148.reuse, 0xf ;  /* 0x0000000f94a37836 */ /* 0x040fe20000000000 */
[C---:B------:R-:W-:Y:S01]  /*4d40*/  @!P1 IADD3 R149, -R148.reuse, -0x28, RZ ;  /* 0xffffffd894959810 */ /* 0x040fe20007ffe1ff */
[----:B------:R-:W-:Y:S01]  /*4d50*/  VIADD R165, R148, 0xffffffe8 ;  /* 0xffffffe894a57836 */ /* 0x000fe20000000000 */
[----:B------:R-:W-:Y:S01]  /*4d60*/  ISETP.GE.AND P1, PT, R158, RZ, PT ;  /* 0x000000ff9e00720c */ /* 0x000fe20003f26270 */
[C---:B------:R-:W-:Y:S01]  /*4d70*/  VIADD R164, R148.reuse, 0xffffffe7 ;  /* 0xffffffe794a47836 */ /* 0x040fe20000000000 */
[----:B------:R-:W-:Y:S02]  /*4d80*/  @!P0 IADD3 R153, -R148, -0x27, RZ ;  /* 0xffffffd994998810 */ /* 0x000fe40007ffe1ff */
[----:B------:R-:W-:Y:S02]  /*4d90*/  ISETP.GE.AND P0, PT, R160, RZ, PT ;  /* 0x000000ffa000720c */ /* 0x000fe40003f06270 */
[C---:B------:R-:W-:Y:S01]  /*4da0*/  @!P5 IADD3 R155, -R148.reuse, -0x20, RZ ;  /* 0xffffffe0949bd810 */ /* 0x040fe20007ffe1ff */
[-C--:B-1----:R-:W-:Y:S05]  /*4db0*/  HMMA.16816.F32.BF16 R4, R132, R136.reuse, R4 ;  /* 0x000000888404723c */ /* 0x082fea0000041804 */
[C---:B------:R-:W-:Y:S01]  /*4dc0*/  @!P4 IADD3 R154, -R148.reuse, -0x1f, RZ ;  /* 0xffffffe1949ac810 */ /* 0x040fe20007ffe1ff */
[C---:B------:R-:W-:Y:S04]  /*4dd0*/  HMMA.16816.F32.BF16 R8, R140.reuse, R136, R8 ;  /* 0x000000888c08723c */ /* 0x040fe80000041808 */
[----:B------:R-:W-:Y:S02]  /*4de0*/  ISETP.GE.AND P5, PT, R161, RZ, PT ;  /* 0x000000ffa100720c */ /* 0x000fe40003fa6270 */
[----:B------:R-:W-:Y:S01]  /*4df0*/  @!P3 IADD3 R157, -R148, -0x18, RZ ;  /* 0xffffffe8949db810 */ /* 0x000fe20007ffe1ff */
[-C--:B------:R-:W-:Y:S03]  /*4e00*/  HMMA.16816.F32.BF16 R12, R140, R138.reuse, R12 ;  /* 0x0000008a8c0c723c */ /* 0x080fe6000004180c */
[----:B------:R-:W-:Y:S02]  /*4e10*/  ISETP.GE.AND P4, PT, R162, RZ, PT ;  /* 0x000000ffa200720c */ /* 0x000fe40003f86270 */
[C---:B------:R-:W-:Y:S01]  /*4e20*/  @!P2 IADD3 R156, -R148.reuse, -0x17, RZ ;  /* 0xffffffe9949ca810 */ /* 0x040fe20007ffe1ff */
[C---:B------:R-:W-:Y:S04]  /*4e30*/  HMMA.16816.F32.BF16 R16, R132.reuse, R138, R16 ;  /* 0x0000008a8410723c */ /* 0x040fe80000041810 */
[----:B------:R-:W-:Y:S02]  /*4e40*/  ISETP.GE.AND P3, PT, R163, RZ, PT ;  /* 0x000000ffa300720c */ /* 0x000fe40003f66270 */
[----:B------:R-:W-:Y:S01]  /*4e50*/  @!P6 IADD3 R159, -R148, 0x8, RZ ;  /* 0x00000008949fe810 */ /* 0x000fe20007ffe1ff */
[-C--:B------:R-:W-:Y:S03]  /*4e60*/  HMMA.16816.F32.BF16 R20, R132, R144.reuse, R20 ;  /* 0x000000908414723c */ /* 0x080fe60000041814 */
[----:B------:R-:W-:Y:S02]  /*4e70*/  ISETP.GE.AND P2, PT, R165, RZ, PT ;  /* 0x000000ffa500720c */ /* 0x000fe40003f46270 */
[----:B------:R-:W-:Y:S01]  /*4e80*/  ISETP.GE.AND P6, PT, R164, RZ, PT ;  /* 0x000000ffa400720c */ /* 0x000fe20003fc6270 */
[C---:B------:R-:W-:Y:S05]  /*4e90*/  HMMA.16816.F32.BF16 R24, R140.reuse, R144, R24 ;  /* 0x000000908c18723c */ /* 0x040fea0000041818 */
[C---:B------:R-:W-:Y:S01]  /*4ea0*/  @!P1 IADD3 R158, -R148.reuse, 0x9, RZ ;  /* 0x00000009949e9810 */ /* 0x040fe20007ffe1ff */
[-C--:B------:R-:W-:Y:S05]  /*4eb0*/  HMMA.16816.F32.BF16 R28, R140, R146.reuse, R28 ;  /* 0x000000928c1c723c */ /* 0x080fea000004181c */
[----:B------:R-:W-:Y:S01]  /*4ec0*/  @!P0 IADD3 R160, -R148, 0x10, RZ ;  /* 0x0000001094a08810 */ /* 0x000fe20007ffe1ff */
[----:B------:R-:W-:Y:S01]  /*4ed0*/  HMMA.16816.F32.BF16 R32, R132, R146, R32 ;  /* 0x000000928420723c */ /* 0x000fe20000041820 */
[----:B------:R-:W-:Y:S04]  /*4ee0*/  PLOP3.LUT P0, PT, PT, PT, UP0, 0x80, 0x0 ;  /* 0x000000000000781c */ /* 0x000fe80003f0f008 */
[----:B------:R-:W-:Y:S02]  /*4ef0*/  I2FP.F32.S32 R0, R159 ;  /* 0x0000009f00007245 */ /* 0x000fe40000201400 */
[----:B------:R-:W-:Y:S04]  /*4f00*/  I2FP.F32.S32 R132, R158 ;  /* 0x0000009e00847245 */ /* 0x000fe80000201400 */
[----:B------:R-:W-:Y:S01]  /*4f10*/  IABS R136, R148 ;  /* 0x0000009400887213 */ /* 0x000fe20000000000 */
[----:B------:R-:W-:Y:S01]  /*4f20*/  FFMA.FTZ R16, R0, -UR5, R16 ;  /* 0x8000000500107c23 */ /* 0x000fe20008010010 */
[----:B------:R-:W-:Y:S01]  /*4f30*/  @!P5 IADD3 R161, -R148, 0x11, RZ ;  /* 0x0000001194a1d810 */ /* 0x000fe20007ffe1ff */
[----:B------:R-:W-:Y:S01]  /*4f40*/  FFMA.FTZ R17, R132, -UR5, R17 ;  /* 0x8000000584117c23 */ /* 0x000fe20008010011 */
[----:B------:R-:W-:Y:S01]  /*4f50*/  @!P4 IADD3 R162, -R148, -0x10, RZ ;  /* 0xfffffff094a2c810 */ /* 0x000fe20007ffe1ff */
[----:B------:R-:W-:Y:S01]  /*4f60*/  FFMA.FTZ R22, R0, -UR5, R22 ;  /* 0x8000000500167c23 */ /* 0x000fe20008010016 */
[----:B------:R-:W-:Y:S01]  /*4f70*/  @!P3 IADD3 R163, -R148, -0xf, RZ ;  /* 0xfffffff194a3b810 */ /* 0x000fe20007ffe1ff */
[----:B------:R-:W-:Y:S01]  /*4f80*/  FFMA.FTZ R23, R132, -UR5, R23 ;  /* 0x8000000584177c23 */ /* 0x000fe20008010017 */
        /* <DEDUP_REMOVED lines=59> */
.L_x_1202:
[----:B------:R-:W-:Y:S01]  /*5340*/  VIADD R134, R236, UR8 ;  /* 0x00000008ec867c36 */ /* 0x000fe20008000000 */
[----:B------:R-:W-:Y:S01]  /*5350*/  UIADD3 UR8, -UR14, UR6, -UR9 ;  /* 0x000000060e087290 */ /* 0x000fe2000fffe909 */
[----:B------:R-:W-:Y:S01]  /*5360*/  VIADD R143, R212, 0x1 ;  /* 0x00000001d48f7836 */ /* 0x000fe20000000000 */
[----:B------:R-:W-:Y:S01]  /*5370*/  UMOV UR19, UR14 ;  /* 0x0000000e00137c82 */ /* 0x000fe20008000000 */
[C---:B------:R-:W-:Y:S02]  /*5380*/  VIADD R133, R134.reuse, 0x8 ;  /* 0x0000000886857836 */ /* 0x040fe40000000000 */
[C---:B------:R-:W-:Y:S01]  /*5390*/  VIADD R135, R134.reuse, 0x20 ;  /* 0x0000002086877836 */ /* 0x040fe20000000000 */
[C---:B------:R-:W-:Y:S01]  /*53a0*/  VIADDMNMX R132, R134.reuse, UR8, RZ, !PT ;  /* 0x0000000886847c46 */ /* 0x040fe2000f8001ff */
[----:B------:R-:W-:Y:S01]  /*53b0*/  VIADD R136, R134, 0x28 ;  /* 0x0000002886887836 */ /* 0x000fe20000000000 */
[----:B------:R-:W-:Y:S01]  /*53c0*/  VIADDMNMX R133, R133, UR8, RZ, !PT ;  /* 0x0000000885857c46 */ /* 0x000fe2000f8001ff */
[C---:B------:R-:W-:Y:S01]  /*53d0*/  VIADD R142, R212.reuse, 0x8 ;  /* 0x00000008d48e7836 */ /* 0x040fe20000000000 */
[----:B------:R-:W-:Y:S01]  /*53e0*/  VIADDMNMX R135, R135, UR8, RZ, !PT ;  /* 0x0000000887877c46 */ /* 0x000fe2000f8001ff */
[----:B------:R-:W-:Y:S01]  /*53f0*/  VIADD R141, R212, 0x9 ;  /* 0x00000009d48d7836 */ /* 0x000fe20000000000 */
[----:B------:R-:W-:Y:S01]  /*5400*/  VIADDMNMX R136, R136, UR8, RZ, !PT ;  /* 0x0000000888887c46 */ /* 0x000fe2000f8001ff */
[----:B------:R-:W-:Y:S01]  /*5410*/  UIADD3 UR8, UR6, 0x1, -UR9 ;  /* 0x0000000106087890 */ /* 0x000fe2000fffe809 */
[CC--:B------:R-:W-:Y:S01]  /*5420*/  ISETP.GE.AND P2, PT, R212.reuse, R132.reuse, PT ;  /* 0x00000084d400720c */ /* 0x0c0fe20003f46270 */
[----:B------:R-:W-:Y:S01]  /*5430*/  VIADD R140, R212, 0x10 ;  /* 0x00000010d48c7836 */ /* 0x000fe20000000000 */
[-C--:B------:R-:W-:Y:S01]  /*5440*/  ISETP.GE.AND P1, PT, R143, R132.reuse, PT ;  /* 0x000000848f00720c */ /* 0x080fe20003f26270 */
[----:B------:R-:W-:Y:S01]  /*5450*/  UIADD3 UR8, UR8, UR60, URZ ;  /* 0x0000003c08087290 */ /* 0x000fe2000fffe03f */
[-C--:B------:R-:W-:Y:S01]  /*5460*/  ISETP.GE.AND P0, PT, R142, R132.reuse, PT ;  /* 0x000000848e00720c */ /* 0x080fe20003f06270 */
[C---:B------:R-:W-:Y:S01]  /*5470*/  VIADD R139, R212.reuse, 0x11 ;  /* 0x00000011d48b7836 */ /* 0x040fe20000000000 */
[-C--:B------:R-:W-:Y:S01]  /*5480*/  ISETP.GE.AND P6, PT, R141, R132.reuse, PT ;  /* 0x000000848d00720c */ /* 0x080fe20003fc6270 */
[----:B------:R-:W-:Y:S01]  /*5490*/  VIADD R138, R212, 0x18 ;  /* 0x00000018d48a7836 */ /* 0x000fe20000000000 */
[-C--:B------:R-:W-:Y:S01]  /*54a0*/  ISETP.GE.AND P5, PT, R140, R132.reuse, PT ;  /* 0x000000848c00720c */ /* 0x080fe20003fa6270 */
[----:B------:R-:W-:Y:S01]  /*54b0*/  IMAD.U32 R0, RZ, RZ, UR8 ;  /* 0x00000008ff007e24 */ /* 0x000fe2000f8e00ff */
[-C--:B------:R-:W-:Y:S01]  /*54c0*/  ISETP.GE.AND P4, PT, R139, R132.reuse, PT ;  /* 0x000000848b00720c */ /* 0x080fe20003f86270 */
[----:B------:R-:W-:Y:S01]  /*54d0*/  VIADD R137, R212, 0x19 ;  /* 0x00000019d4897836 */ /* 0x000fe20000000000 */
[----:B------:R-:W-:Y:S01]  /*54e0*/  ISETP.GE.AND P3, PT, R138, R132, PT ;  /* 0x000000848a00720c */ /* 0x000fe20003f66270 */
[----:B------:R-:W-:Y:S01]  /*54f0*/  IMAD.U32 R144, RZ, RZ, UR8 ;  /* 0x00000008ff907e24 */ /* 0x000fe2000f8e00ff */
[----:B------:R-:W-:Y:S01]  /*5500*/  VIADDMNMX R0, R134, R0, UR6, PT ;  /* 0x0000000686007e46 */ /* 0x000fe2000b800100 */
[----:B------:R-:W-:Y:S02]  /*5510*/  IMAD.U32 R145, RZ, RZ, UR8 ;  /* 0x00000008ff917e24 */ /* 0x000fe4000f8e00ff */
[----:B------:R-:W-:Y:S01]  /*5520*/  IMAD.U32 R146, RZ, RZ, UR8 ;  /* 0x00000008ff927e24 */ /* 0x000fe2000f8e00ff */
[-C--:B------:R-:W-:Y:S02]  /*5530*/  ISETP.GE.OR P2, PT, R212, R0.reuse, !P2 ;  /* 0x00000000d400720c */ /* 0x080fe40005746670 */
[----:B------:R-:W-:Y:S02]  /*5540*/  ISETP.GE.OR P1, PT, R143, R0, !P1 ;  /* 0x000000008f00720c */ /* 0x000fe40004f26670 */
[----:B------:R-:W-:Y:S02]  /*5550*/  FSEL R4, R4, -INF , !P2 ;  /* 0xff80000004047808 */ /* 0x000fe40005000000 */
[----:B------:R-:W-:Y:S02]  /*5560*/  ISETP.GE.AND P2, PT, R137, R132, PT ;  /* 0x000000848900720c */ /* 0x000fe40003f46270 */
[-C--:B------:R-:W-:Y:S02]  /*5570*/  ISETP.GE.OR P0, PT, R142, R0.reuse, !P0 ;  /* 0x000000008e00720c */ /* 0x080fe40004706670 */
[-C--:B------:R-:W-:Y:S02]  /*5580*/  ISETP.GE.OR P6, PT, R141, R0.reuse, !P6 ;  /* 0x000000008d00720c */ /* 0x080fe400077c6670 */
[-C--:B------:R-:W-:Y:S02]  /*5590*/  ISETP.GE.OR P5, PT, R140, R0.reuse, !P5 ;  /* 0x000000008c00720c */ /* 0x080fe40006fa6670 */
[-C--:B------:R-:W-:Y:S02]  /*55a0*/  ISETP.GE.OR P4, PT, R139, R0.reuse, !P4 ;  /* 0x000000008b00720c */ /* 0x080fe40006786670 */
[-C--:B------:R-:W-:Y:S02]  /*55b0*/  ISETP.GE.OR P3, PT, R138, R0.reuse, !P3 ;  /* 0x000000008a00720c */ /* 0x080fe40005f66670 */
[----:B------:R-:W-:Y:S02]  /*55c0*/  ISETP.GE.OR P2, PT, R137, R0, !P2 ;  /* 0x000000008900720c */ /* 0x000fe40005746670 */
[--C-:B------:R-:W-:Y:S02]  /*55d0*/  IADD3 R0, R144, 0x8, R134.reuse ;  /* 0x0000000890007810 */ /* 0x100fe40007ffe086 */
[----:B------:R-:W-:Y:S02]  /*55e0*/  FSEL R5, R5, -INF , !P1 ;  /* 0xff80000005057808 */ /* 0x000fe40004800000 */
[----:B------:R-:W-:Y:S02]  /*55f0*/  FSEL R16, R16, -INF , !P0 ;  /* 0xff80000010107808 */ /* 0x000fe40004000000 */
[----:B------:R-:W-:Y:S02]  /*5600*/  FSEL R17, R17, -INF , !P6 ;  /* 0xff80000011117808 */ /* 0x000fe40007000000 */
[-C--:B------:R-:W-:Y:S02]  /*5610*/  ISETP.GE.AND P1, PT, R212, R133.reuse, PT ;  /* 0x00000085d400720c */ /* 0x080fe40003f26270 */
[-C--:B------:R-:W-:Y:S02]  /*5620*/  ISETP.GE.AND P0, PT, R143, R133.reuse, PT ;  /* 0x000000858f00720c */ /* 0x080fe40003f06270 */
[-C--:B------:R-:W-:Y:S02]  /*5630*/  ISETP.GE.AND P6, PT, R142, R133.reuse, PT ;  /* 0x000000858e00720c */ /* 0x080fe40003fc6270 */
[----:B------:R-:W-:Y:S02]  /*5640*/  VIMNMX R0, R0, UR6, PT ;  /* 0x0000000600007c48 */ /* 0x000fe4000bfe0100 */
[--C-:B------:R-:W-:Y:S02]  /*5650*/  IADD3 R132, R145, 0x20, R134.reuse ;  /* 0x0000002091847810 */ /* 0x100fe40007ffe086 */
[-C--:B------:R-:W-:Y:S02]  /*5660*/  ISETP.GE.OR P1, PT, R212, R0.reuse, !P1 ;  /* 0x00000000d400720c */ /* 0x080fe40004f26670 */
        /* <DEDUP_REMOVED lines=13> */
[----:B------:R-:W-:Y:S02]  /*5740*/  ISETP.GE.AND P1, PT, R137, R133, PT ;  /* 0x000000858900720c */ /* 0x000fe40003f26270 */
        /* <DEDUP_REMOVED lines=10> */
[----:B------:R-:W-:Y:S02]  /*57f0*/  IADD3 R134, R146, 0x28, R134 ;  /* 0x0000002892867810 */ /* 0x000fe40007ffe086 */
        /* <DEDUP_REMOVED lines=50> */
.L_x_1203:
[C---:B------:R-:W-:Y:S01]  /*5b20*/  FSETP.NEU.FTZ.AND P1, PT, R240.reuse, -INF , PT ;  /* 0xff800000f000780b */ /* 0x040fe20003f3d000 */
[----:B------:R-:W-:Y:S01]  /*5b30*/  FMUL.FTZ R133, R240, 1.4426950216293334961 ;  /* 0x3fb8aa3bf0857820 */ /* 0x000fe20000410000 */
[----:B------:R-:W-:Y:S01]  /*5b40*/  FSETP.NEU.FTZ.AND P0, PT, R241, -INF , PT ;  /* 0xff800000f100780b */ /* 0x000fe20003f1d000 */
[----:B------:R-:W-:Y:S02]  /*5b50*/  IMAD.SHL.U32 R172, R185, 0x2, RZ ;  /* 0x00000002b9ac7824 */ /* 0x000fe400078e00ff */
[----:B------:R-:W-:Y:S01]  /*5b60*/  FMUL.FTZ R132, R241, 1.4426950216293334961 ;  /* 0x3fb8aa3bf1847820 */ /* 0x000fe20000410000 */
[----:B------:R-:W-:Y:S01]  /*5b70*/  IMAD.WIDE.U32 R136, R248, -0x2daee0ad, RZ ;  /* 0xd2511f53f8887825 */ /* 0x000fe200078e00ff */
[----:B------:R-:W-:Y:S01]  /*5b80*/  FSEL R133, R133, RZ, P1 ;  /* 0x000000ff85857208 */ /* 0x000fe20000800000 */
[----:B------:R-:W-:Y:S02]  /*5b90*/  UISETP.GT.AND UP2, UPT, UR7, UR47, UPT ;  /* 0x0000002f0700728c */ /* 0x000fe4000bf44270 */
[----:B------:R-:W-:Y:S01]  /*5ba0*/  FSEL R132, R132, RZ, P0 ;  /* 0x000000ff84847208 */ /* 0x000fe20000000000 */
[----:B------:R-:W-:Y:S01]  /*5bb0*/  IMAD.U32 R0, RZ, RZ, UR53 ;  /* 0x00000035ff007e24 */ /* 0x000fe2000f8e00ff */
[----:B------:R-:W-:Y:S01]  /*5bc0*/  FSETP.NEU.FTZ.AND P0, PT, R238, -INF , PT ;  /* 0xff800000ee00780b */ /* 0x000fe20003f1d000 */
[--C-:B------:R-:W-:Y:S01]  /*5bd0*/  FFMA.FTZ R16, R16, UR12, -R133.reuse ;  /* 0x0000000c10107c23 */ /* 0x100fe20008010885 */
[----:B------:R-:W-:Y:S01]  /*5be0*/  FFMA.FTZ R4, R4, UR12, -R133 ;  /* 0x0000000c04047c23 */ /* 0x000fe20008010885 */
[--C-:B------:R-:W-:Y:S01]  /*5bf0*/  FFMA.FTZ R19, R19, UR12, -R132.reuse ;  /* 0x0000000c13137c23 */ /* 0x100fe20008010884 */
[--C-:B------:R-:W-:Y:S01]  /*5c00*/  FFMA.FTZ R18, R18, UR12, -R132.reuse ;  /* 0x0000000c12127c23 */ /* 0x100fe20008010884 */
[----:B------:R1:W2:Y:S01]  /*5c10*/  MUFU.EX2 R218, R16 ;  /* 0x0000001000da7308 */ /* 0x0002a20000000800 */
[----:B------:R-:W-:Y:S02]  /*5c20*/  IMAD R0, R0, 0x4, R249 ;  /* 0x0000000400007824 */ /* 0x000fe400078e02f9 */
[--C-:B------:R-:W-:Y:S01]  /*5c30*/  FFMA.FTZ R7, R7, UR12, -R132.reuse ;  /* 0x0000000c07077c23 */ /* 0x100fe20008010884 */
[----:B------:R-:W-:Y:S01]  /*5c40*/  FFMA.FTZ R35, R35, UR12, -R132 ;  /* 0x0000000c23237c23 */ /* 0x000fe20008010884 */
[--C-:B------:R-:W-:Y:S01]  /*5c50*/  FFMA.FTZ R32, R32, UR12, -R133.reuse ;  /* 0x0000000c20207c23 */ /* 0x100fe20008010885 */
[--C-:B------:R-:W-:Y:S01]  /*5c60*/  FFMA.FTZ R20, R20, UR12, -R133.reuse ;  /* 0x0000000c14147c23 */ /* 0x100fe20008010885 */
[----:B------:R-:W-:Y:S01]  /*5c70*/  LOP3.LUT R0, R0, UR52, RZ, 0x3c, !PT ;  /* 0x0000003400007c12 */ /* 0x000fe2000f8e3cff */
[--C-:B------:R-:W-:Y:S02]  /*5c80*/  FFMA.FTZ R194, R5, UR12, -R133.reuse ;  /* 0x0000000c05c27c23 */ /* 0x100fe40008010885 */
[----:B------:R-:W3:Y:S01]  /*5c90*/  MUFU.EX2 R219, R19 ;  /* 0x0000001300db7308 */ /* 0x000ee20000000800 */
[--C-:B------:R-:W-:Y:S01]  /*5ca0*/  FFMA.FTZ R207, R33, UR12, -R133.reuse ;  /* 0x0000000c21cf7c23 */ /* 0x100fe20008010885 */
[----:B------:R-:W-:Y:S01]  /*5cb0*/  LOP3.LUT R0, R137, R0, RZ, 0x3c, !PT ;  /* 0x0000000089007212 */ /* 0x000fe200078e3cff */
[----:B------:R-:W-:Y:S02]  /*5cc0*/  IMAD.U32 R134, RZ, RZ, UR7 ;  /* 0x00000007ff867e24 */ /* 0x000fe4000f8e00ff */
[--C-:B------:R-:W-:Y:S01]  /*5cd0*/  FFMA.FTZ R17, R17, UR12, -R133.reuse ;  /* 0x0000000c11117c23 */ /* 0x100fe20008010885 */
[----:B------:R-:W-:Y:S01]  /*5ce0*/  FFMA.FTZ R133, R21, UR12, -R133 ;  /* 0x0000000c15857c23 */ /* 0x000fe20008010885 */
[----:B------:R-:W-:Y:S03]  /*5cf0*/  IMAD R134, R134, 0x4, R250 ;  /* 0x0000000486867824 */ /* 0x000fe600078e02fa */
[----:B------:R4:W-:Y:S01]  /*5d00*/  MUFU.EX2 R216, R18 ;  /* 0x0000001200d87308 */ /* 0x0009e20000000800 */
[----:B-1----:R-:W-:Y:S05]  /*5d10*/  FMUL.FTZ R16, R238, 1.4426950216293334961 ;  /* 0x3fb8aa3bee107820 */ /* 0x002fea0000410000 */
[----:B------:R-:W-:Y:S02]  /*5d20*/  FSEL R16, R16, RZ, P0 ;  /* 0x000000ff10107208 */ /* 0x000fe40000000000 */
[----:B------:R-:W-:Y:S02]  /*5d30*/  FSETP.NEU.FTZ.AND P0, PT, R239, -INF , PT ;  /* 0xff800000ef00780b */ /* 0x000fe40003f1d000 */
[----:B------:R1:W-:Y:S01]  /*5d40*/  MUFU.EX2 R210, R7 ;  /* 0x0000000700d27308 */ /* 0x0003e20000000800 */
[--C-:B------:R-:W-:Y:S01]  /*5d50*/  FFMA.FTZ R28, R28, UR12, -R16.reuse ;  /* 0x0000000c1c1c7c23 */ /* 0x100fe20008010810 */
[--C-:B------:R-:W-:Y:S01]  /*5d60*/  FFMA.FTZ R12, R12, UR12, -R16.reuse ;  /* 0x0000000c0c0c7c23 */ /* 0x100fe20008010810 */
[--C-:B------:R-:W-:Y:S01]  /*5d70*/  FFMA.FTZ R196, R13, UR12, -R16.reuse ;  /* 0x0000000c0dc47c23 */ /* 0x100fe20008010810 */
[--C-:B------:R-:W-:Y:S01]  /*5d80*/  FFMA.FTZ R190, R9, UR12, -R16.reuse ;  /* 0x0000000c09be7c23 */ /* 0x100fe20008010810 */
[--C-:B------:R-:W-:Y:S01]  /*5d90*/  FFMA.FTZ R24, R24, UR12, -R16.reuse ;  /* 0x0000000c18187c23 */ /* 0x100fe20008010810 */
[----:B------:R-:W-:Y:S01]  /*5da0*/  FFMA.FTZ R25, R25, UR12, -R16 ;  /* 0x0000000c19197c23 */ /* 0x000fe20008010810 */
[----:B----4-:R-:W-:Y:S04]  /*5db0*/  IMAD.WIDE.U32 R18, R0, -0x326172a9, RZ ;  /* 0xcd9e8d5700127825 */ /* 0x010fe800078e00ff */
[----:B------:R-:W-:Y:S01]  /*5dc0*/  FMUL.FTZ R0, R239, 1.4426950216293334961 ;  /* 0x3fb8aa3bef007820 */ /* 0x000fe20000410000 */
[----:B------:R4:W3:Y:S04]  /*5dd0*/  MUFU.EX2 R220, R28 ;  /* 0x0000001c00dc7308 */ /* 0x0008e80000000800 */
[----:B------:R-:W-:Y:S02]  /*5de0*/  FSEL R0, R0, RZ, P0 ;  /* 0x000000ff00007208 */ /* 0x000fe40000000000 */
[----:B-1----:R-:W-:Y:S04]  /*5df0*/  LOP3.LUT R7, R136, UR55, RZ, 0x3c, !PT ;  /* 0x0000003788077c12 */ /* 0x002fe8000f8e3cff */
[----:B------:R1:W-:Y:S01]  /*5e00*/  MUFU.EX2 R213, R12 ;  /* 0x0000000c00d57308 */ /* 0x0003e20000000800 */
[C---:B------:R-:W-:Y:S02]  /*5e10*/  VIADD R136, R134.reuse, 0x2 ;  /* 0x0000000286887836 */ /* 0x040fe40000000000 */
[--C-:B------:R-:W-:Y:S01]  /*5e20*/  FFMA.FTZ R15, R15, UR12, -R0.reuse ;  /* 0x0000000c0f0f7c23 */ /* 0x100fe20008010800 */
[----:B------:R-:W-:Y:S04]  /*5e30*/  IMAD.WIDE.U32 R134, R134, -0x326172a9, RZ ;  /* 0xcd9e8d5786867825 */ /* 0x000fe800078e00ff */
[--C-:B------:R-:W-:Y:S01]  /*5e40*/  FFMA.FTZ R31, R31, UR12, -R0.reuse ;  /* 0x0000000c1f1f7c23 */ /* 0x100fe20008010800 */
[----:B------:R-:W-:Y:S01]  /*5e50*/  FFMA.FTZ R11, R11, UR12, -R0 ;  /* 0x0000000c0b0b7c23 */ /* 0x000fe20008010800 */
[----:B------:R-:W-:Y:S01]  /*5e60*/  IMAD.WIDE.U32 R136, R136, -0x326172a9, RZ ;  /* 0xcd9e8d5788887825 */ /* 0x000fe200078e00ff */
[-C--:B------:R-:W-:Y:S01]  /*5e70*/  LOP3.LUT R135, R135, R243.reuse, RZ, 0x3c, !PT ;  /* 0x000000f387877212 */ /* 0x080fe200078e3cff */
[----:B------:R2:W-:Y:S01]  /*5e80*/  MUFU.EX2 R209, R4 ;  /* 0x0000000400d17308 */ /* 0x0005e20000000800 */
[C---:B----4-:R-:W-:Y:S01]  /*5e90*/  LOP3.LUT R28, R19.reuse, UR37, R134, 0x96, !PT ;  /* 0x00000025131c7c12 */ /* 0x050fe2000f8e9686 */
[----:B------:R-:W-:Y:S01]  /*5ea0*/  FFMA.FTZ R14, R14, UR12, -R0 ;  /* 0x0000000c0e0e7c23 */ /* 0x000fe20008010800 */
[----:B------:R-:W-:Y:S01]  /*5eb0*/  LOP3.LUT R140, R19, UR37, R136, 0x96, !PT ;  /* 0x00000025138c7c12 */ /* 0x000fe2000f8e9688 */
[----:B------:R-:W-:Y:S04]  /*5ec0*/  IMAD.WIDE.U32 R134, R135, -0x2daee0ad, RZ ;  /* 0xd2511f5387867825 */ /* 0x000fe800078e00ff */
[--C-:B------:R-:W-:Y:S01]  /*5ed0*/  FFMA.FTZ R193, R10, UR12, -R0.reuse ;  /* 0x0000000c0ac17c23 */ /* 0x100fe20008010800 */
[----:B------:R-:W-:Y:S01]  /*5ee0*/  FFMA.FTZ R27, R27, UR12, -R0 ;  /* 0x0000000c1b1b7c23 */ /* 0x000fe20008010800 */
[----:B-1----:R-:W-:Y:S01]  /*5ef0*/  LOP3.LUT R12, R137, R243, RZ, 0x3c, !PT ;  /* 0x000000f3890c7212 */ /* 0x002fe200078e3cff */
[----:B------:R1:W-:Y:S01]  /*5f00*/  MUFU.EX2 R211, R15 ;  /* 0x0000000f00d37308 */ /* 0x0003e20000000800 */
[----:B------:R-:W-:Y:S01]  /*5f10*/  LOP3.LUT R135, R7, R135, RZ, 0x3c, !PT ;  /* 0x0000008707877212 */ /* 0x000fe200078e3cff */
[----:B------:R-:W-:Y:S04]  /*5f20*/  IMAD.WIDE.U32 R136, R28, -0x2daee0ad, RZ ;  /* 0xd2511f531c887825 */ /* 0x000fe800078e00ff */
[----:B------:R-:W-:Y:S01]  /*5f30*/  FFMA.FTZ R28, R6, UR12, -R132 ;  /* 0x0000000c061c7c23 */ /* 0x000fe20008010884 */
[--C-:B------:R-:W-:Y:S01]  /*5f40*/  FFMA.FTZ R26, R26, UR12, -R0.reuse ;  /* 0x0000000c1a1a7c23 */ /* 0x100fe20008010800 */
[----:B------:R-:W-:Y:S04]  /*5f50*/  IMAD.WIDE.U32 R140, R140, -0x2daee0ad, RZ ;  /* 0xd2511f538c8c7825 */ /* 0x000fe800078e00ff */
[----:B------:R-:W-:Y:S01]  /*5f60*/  FFMA.FTZ R0, R30, UR12, -R0 ;  /* 0x0000000c1e007c23 */ /* 0x000fe20008010800 */
[----:B------:R4:W-:Y:S01]  /*5f70*/  MUFU.EX2 R221, R35 ;  /* 0x0000002300dd7308 */ /* 0x0009e20000000800 */
[----:B--2---:R-:W-:Y:S01]  /*5f80*/  LOP3.LUT R4, R18, UR56, RZ, 0x3c, !PT ;  /* 0x0000003812047c12 */ /* 0x004fe2000f8e3cff */
[----:B------:R-:W-:Y:S01]  /*5f90*/  IMAD.WIDE.U32 R18, R12, -0x2daee0ad, RZ ;  /* 0xd2511f530c127825 */ /* 0x000fe200078e00ff */
[----:B------:R-:W-:Y:S03]  /*5fa0*/  LOP3.LUT R12, R137, UR38, R134, 0x96, !PT ;  /* 0x00000026890c7c12 */ /* 0x000fe6000f8e9686 */
[----:B------:R-:W-:Y:S01]  /*5fb0*/  IMAD.WIDE.U32 R134, R135, -0x326172a9, RZ ;  /* 0xcd9e8d5787867825 */ /* 0x000fe200078e00ff */
[----:B------:R-:W-:Y:S03]  /*5fc0*/  LOP3.LUT R7, R7, R19, RZ, 0x3c, !PT ;  /* 0x0000001307077212 */ /* 0x000fe600078e3cff */
[----:B------:R2:W3:Y:S01]  /*5fd0*/  MUFU.EX2 R222, R32 ;  /* 0x0000002000de7308 */ /* 0x0004e20000000800 */
[----:B------:R-:W-:Y:S01]  /*5fe0*/  LOP3.LUT R138, R141, UR38, R18, 0x96, !PT ;  /* 0x000000268d8a7c12 */ /* 0x000fe2000f8e9612 */
[--C-:B------:R-:W-:Y:S01]  /*5ff0*/  FFMA.FTZ R19, R34, UR12, -R132.reuse ;  /* 0x0000000c22137c23 */ /* 0x100fe20008010884 */
[--C-:B-1----:R-:W-:Y:S01]  /*6000*/  FFMA.FTZ R15, R23, UR12, -R132.reuse ;  /* 0x0000000c170f7c23 */ /* 0x102fe20008010884 */
[----:B------:R-:W-:Y:S01]  /*6010*/  FFMA.FTZ R132, R22, UR12, -R132 ;  /* 0x0000000c16847c23 */ /* 0x000fe20008010884 */
[----:B------:R-:W-:Y:S05]  /*6020*/  IMAD.WIDE.U32 R22, R12, -0x326172a9, RZ ;  /* 0xcd9e8d570c167825 */ /* 0x000fea00078e00ff */
[----:B------:R1:W-:Y:S01]  /*6030*/  MUFU.EX2 R217, R19 ;  /* 0x0000001300d97308 */ /* 0x0003e20000000800 */
[----:B----4-:R-:W-:Y:S01]  /*6040*/  LOP3.LUT R35, R4, R135, RZ, 0x3c, !PT ;  /* 0x0000008704237212 */ /* 0x010fe200078e3cff */
[----:B------:R-:W-:Y:S01]  /*6050*/  IMAD.WIDE.U32 R138, R138, -0x326172a9, RZ ;  /* 0xcd9e8d578a8a7825 */ /* 0x000fe200078e00ff */
[----:B------:R-:W-:Y:S03]  /*6060*/  LOP3.LUT R134, R23, UR39, R134, 0x96, !PT ;  /* 0x0000002717867c12 */ /* 0x000fe6000f8e9686 */
[----:B------:R-:W-:Y:S04]  /*6070*/  IMAD.WIDE.U32 R6, R7, -0x326172a9, RZ ;  /* 0xcd9e8d5707067825 */ /* 0x000fe800078e00ff */
[----:B------:R4:W-:Y:S01]  /*6080*/  MUFU.EX2 R215, R20 ;  /* 0x0000001400d77308 */ /* 0x0009e20000000800 */
[----:B------:R-:W-:Y:S01]  /*6090*/  IMAD.WIDE.U32 R34, R35, -0x2daee0ad, RZ ;  /* 0xd2511f5323227825 */ /* 0x000fe200078e00ff */
[----:B------:R-:W-:Y:S02]  /*60a0*/  LOP3.LUT R4, R4, R7, RZ, 0x3c, !PT ;  /* 0x0000000704047212 */ /* 0x000fe400078e3cff */
[----:B--2---:R-:W-:Y:S01]  /*60b0*/  LOP3.LUT R32, R139, UR39, R6, 0x96, !PT ;  /* 0x000000278b207c12 */ /* 0x004fe2000f8e9606 */
[----:B------:R-:W-:Y:S01]  /*60c0*/  IMAD.WIDE.U32 R6, R134, -0x2daee0ad, RZ ;  /* 0xd2511f5386067825 */ /* 0x000fe200078e00ff */
[----:B------:R-:W-:Y:S04]  /*60d0*/  LOP3.LUT R18, R35, UR40, R136, 0x96, !PT ;  /* 0x0000002823127c12 */ /* 0x000fe8000f8e9688 */
[----:B------:R-:W-:Y:S01]  /*60e0*/  MUFU.EX2 R204, R28 ;  /* 0x0000001c00cc7308 */ /* 0x000fe20000000800 */
[----:B------:R-:W-:Y:S01]  /*60f0*/  IMAD.WIDE.U32 R32, R32, -0x2daee0ad, RZ ;  /* 0xd2511f5320207825 */ /* 0x000fe200078e00ff */
[----:B------:R-:W-:Y:S03]  /*6100*/  LOP3.LUT R12, R7, UR42, R34, 0x96, !PT ;  /* 0x0000002a070c7c12 */ /* 0x000fe6000f8e9622 */
[--C-:B------:R-:W-:Y:S01]  /*6110*/  FFMA.FTZ R7, R8, UR12, -R16.reuse ;  /* 0x0000000c08077c23 */ /* 0x100fe20008010810 */
[----:B-1----:R-:W-:Y:S04]  /*6120*/  IMAD.WIDE.U32 R18, R18, -0x326172a9, RZ ;  /* 0xcd9e8d5712127825 */ /* 0x002fe800078e00ff */
[----:B------:R-:W-:Y:S01]  /*6130*/  FFMA.FTZ R16, R29, UR12, -R16 ;  /* 0x0000000c1d107c23 */ /* 0x000fe20008010810 */
[----:B------:R-:W-:Y:S01]  /*6140*/  MUFU.EX2 R202, R11 ;  /* 0x0000000b00ca7308 */ /* 0x000fe20000000800 */
[----:B------:R-:W-:Y:S01]  /*6150*/  IMAD.WIDE.U32 R4, R4, -0x2daee0ad, RZ ;  /* 0xd2511f5304047825 */ /* 0x000fe200078e00ff */
[----:B----4-:R-:W-:Y:S03]  /*6160*/  LOP3.LUT R20, R19, UR41, R22, 0x96, !PT ;  /* 0x0000002913147c12 */ /* 0x010fe6000f8e9616 */
[----:B------:R-:W-:Y:S01]  /*6170*/  IMAD.WIDE.U32 R12, R12, -0x326172a9, RZ ;  /* 0xcd9e8d570c0c7825 */ /* 0x000fe200078e00ff */
[----:B------:R-:W-:Y:S04]  /*6180*/  LOP3.LUT R5, R5, UR40, R140, 0x96, !PT ;  /* 0x0000002805057c12 */ /* 0x000fe8000f8e968c */
[----:B------:R1:W-:Y:S01]  /*6190*/  MUFU.EX2 R203, R7 ;  /* 0x0000000700cb7308 */ /* 0x0003e20000000800 */
[----:B------:R-:W-:Y:S01]  /*61a0*/  LOP3.LUT R22, R33, UR42, R4, 0x96, !PT ;  /* 0x0000002a21167c12 */ /* 0x000fe2000f8e9604 */
[----:B------:R-:W-:Y:S01]  /*61b0*/  IMAD.WIDE.U32 R20, R20, -0x2daee0ad, RZ ;  /* 0xd2511f5314147825 */ /* 0x000fe200078e00ff */
[----:B------:R-:W-:Y:S03]  /*61c0*/  LOP3.LUT R8, R13, UR43, R18, 0x96, !PT ;  /* 0x0000002b0d087c12 */ /* 0x000fe6000f8e9612 */
[----:B------:R-:W-:Y:S01]  /*61d0*/  IMAD.WIDE.U32 R4, R5, -0x326172a9, RZ ;  /* 0xcd9e8d5705047825 */ /* 0x000fe200078e00ff */
[----:B------:R-:W-:Y:S03]  /*61e0*/  LOP3.LUT R6, R21, UR44, R6, 0x96, !PT ;  /* 0x0000002c15067c12 */ /* 0x000fe6000f8e9606 */
[----:B------:R2:W-:Y:S01]  /*61f0*/  MUFU.EX2 R214, R15 ;  /* 0x0000000f00d67308 */ /* 0x0005e20000000800 */
[----:B------:R-:W-:Y:S01]  /*6200*/  IMAD.WIDE.U32 R22, R22, -0x326172a9, RZ ;  /* 0xcd9e8d5716167825 */ /* 0x000fe200078e00ff */
[----:B------:R-:W-:Y:S03]  /*6210*/  LOP3.LUT R138, R5, UR41, R138, 0x96, !PT ;  /* 0x00000029058a7c12 */ /* 0x000fe6000f8e968a */
[----:B------:R-:W-:Y:S01]  /*6220*/  IMAD.WIDE.U32 R8, R8, -0x2daee0ad, RZ ;  /* 0xd2511f5308087825 */ /* 0x000fe200078e00ff */
[----:B------:R-:W-:Y:S04]  /*6230*/  LOP3.LUT R4, R23, UR43, R4, 0x96, !PT ;  /* 0x0000002b17047c12 */ /* 0x000fe8000f8e9604 */
[----:B------:R4:W-:Y:S01]  /*6240*/  MUFU.EX2 R200, R14 ;  /* 0x0000000e00c87308 */ /* 0x0009e20000000800 */
[----:B-1----:R-:W-:Y:S01]  /*6250*/  IMAD.WIDE.U32 R6, R6, -0x326172a9, RZ ;  /* 0xcd9e8d5706067825 */ /* 0x002fe200078e00ff */
[----:B------:R-:W-:Y:S02]  /*6260*/  LOP3.LUT R13, R8, 0xff, RZ, 0xc0, !PT ;  /* 0x000000ff080d7812 */ /* 0x000fe400078ec0ff */
[----:B------:R-:W-:Y:S01]  /*6270*/  SHF.R.U32.HI R18, RZ, 0x10, R8 ;  /* 0x00000010ff127819 */ /* 0x000fe20000011608 */
[----:B------:R-:W-:Y:S01]  /*6280*/  IMAD.WIDE.U32 R10, R138, -0x2daee0ad, RZ ;  /* 0xd2511f538a0a7825 */ /* 0x000fe200078e00ff */
[C---:B------:R-:W-:Y:S04]  /*6290*/  LOP3.LUT R19, R6.reuse, 0xffff, RZ, 0xc0, !PT ;  /* 0x0000ffff06137812 */ /* 0x040fe800078ec0ff */
[----:B------:R1:W-:Y:S01]  /*62a0*/  MUFU.EX2 R208, R17 ;  /* 0x0000001100d07308 */ /* 0x0003e20000000800 */
[----:B--2---:R-:W-:Y:S01]  /*62b0*/  LOP3.LUT R15, R6, 0xff, RZ, 0xc0, !PT ;  /* 0x000000ff060f7812 */ /* 0x004fe200078ec0ff */
[----:B------:R-:W-:Y:S01]  /*62c0*/  IMAD.WIDE.U32 R4, R4, -0x2daee0ad, RZ ;  /* 0xd2511f5304047825 */ /* 0x000fe200078e00ff */
[----:B------:R-:W-:Y:S02]  /*62d0*/  LOP3.LUT R32, R11, UR44, R32, 0x96, !PT ;  /* 0x0000002c0b207c12 */ /* 0x000fe4000f8e9620 */
[----:B------:R-:W-:Y:S02]  /*62e0*/  LOP3.LUT R11, R9, UR46, R20, 0x96, !PT ;  /* 0x0000002e090b7c12 */ /* 0x000fe4000f8e9614 */
[----:B------:R-:W-:Y:S03]  /*62f0*/  LOP3.LUT R20, R8, 0xffff, RZ, 0xc0, !PT ;  /* 0x0000ffff08147812 */ /* 0x000fe600078ec0ff */
[----:B------:R-:W-:Y:S01]  /*6300*/  MUFU.EX2 R206, R132 ;  /* 0x0000008400ce7308 */ /* 0x000fe20000000800 */
[----:B----4-:R-:W-:Y:S02]  /*6310*/  SHF.R.U32.HI R14, RZ, 0x18, R6 ;  /* 0x00000018ff0e7819 */ /* 0x010fe40000011606 */
[----:B------:R-:W-:Y:S02]  /*6320*/  ISETP.LE.U32.AND P6, PT, R15, UR13, PT ;  /* 0x0000000d0f007c0c */ /* 0x000fe4000bfc3070 */
[----:B------:R-:W-:Y:S02]  /*6330*/  LOP3.LUT R12, R7, UR45, R12, 0x96, !PT ;  /* 0x0000002d070c7c12 */ /* 0x000fe4000f8e960c */
[----:B------:R-:W-:Y:S03]  /*6340*/  LOP3.LUT R10, R5, UR46, R10, 0x96, !PT ;  /* 0x0000002e050a7c12 */ /* 0x000fe6000f8e960a */
[----:B------:R-:W-:Y:S01]  /*6350*/  MUFU.EX2 R201, R133 ;  /* 0x0000008500c97308 */ /* 0x000fe20000000800 */
[----:B-1----:R-:W-:Y:S02]  /*6360*/  SHF.R.U32.HI R17, RZ, 0x10, R6 ;  /* 0x00000010ff117819 */ /* 0x002fe40000011606 */
[C---:B------:R-:W-:Y:S02]  /*6370*/  LOP3.LUT R6, R4.reuse, 0xff, RZ, 0xc0, !PT ;  /* 0x000000ff04067812 */ /* 0x040fe400078ec0ff */
[--C-:B------:R-:W-:Y:S02]  /*6380*/  SHF.R.U32.HI R9, RZ, 0x18, R4.reuse ;  /* 0x00000018ff097819 */ /* 0x100fe40000011604 */
[----:B------:R-:W-:Y:S03]  /*6390*/  SHF.R.U32.HI R21, RZ, 0x10, R4 ;  /* 0x00000010ff157819 */ /* 0x000fe60000011604 */
[----:B------:R-:W1:Y:S01]  /*63a0*/  MUFU.EX2 R205, R31 ;  /* 0x0000001f00cd7308 */ /* 0x000e620000000800 */
[----:B------:R-:W-:Y:S01]  /*63b0*/  LOP3.LUT R23, R4, 0xffff, RZ, 0xc0, !PT ;  /* 0x0000ffff04177812 */ /* 0x000fe200078ec0ff */
[----:B------:R-:W-:Y:S01]  /*63c0*/  IMAD.WIDE.U32 R4, R32, -0x326172a9, RZ ;  /* 0xcd9e8d5720047825 */ /* 0x000fe200078e00ff */
[----:B------:R-:W-:Y:S02]  /*63d0*/  SHF.R.U32.HI R7, RZ, 0x18, R8 ;  /* 0x00000018ff077819 */ /* 0x000fe40000011608 */
[----:B------:R-:W-:Y:S02]  /*63e0*/  ISETP.LE.U32.AND P5, PT, R14, UR13, PT ;  /* 0x0000000d0e007c0c */ /* 0x000fe4000bfa3070 */
[----:B------:R-:W-:Y:S03]  /*63f0*/  ISETP.LE.U32.AND P1, PT, R13, UR13, PT ;  /* 0x0000000d0d007c0c */ /* 0x000fe6000bf23070 */
[----:B------:R-:W-:Y:S01]  /*6400*/  MUFU.EX2 R197, R16 ;  /* 0x0000001000c57308 */ /* 0x000fe20000000800 */
[----:B------:R-:W-:Y:S02]  /*6410*/  ISETP.LE.U32.AND P3, PT, R7, UR13, PT ;  /* 0x0000000d07007c0c */ /* 0x000fe4000bf63070 */
[C---:B------:R-:W-:Y:S02]  /*6420*/  LOP3.LUT R7, R4.reuse, 0xff, RZ, 0xc0, !PT ;  /* 0x000000ff04077812 */ /* 0x040fe400078ec0ff */
[--C-:B------:R-:W-:Y:S02]  /*6430*/  SHF.R.U32.HI R8, RZ, 0x18, R4.reuse ;  /* 0x00000018ff087819 */ /* 0x100fe40000011604 */
[----:B------:R-:W-:Y:S03]  /*6440*/  SHF.R.U32.HI R13, RZ, 0x10, R4 ;  /* 0x00000010ff0d7819 */ /* 0x000fe60000011604 */
[----:B------:R-:W-:Y:S01]  /*6450*/  MUFU.EX2 R191, R0 ;  /* 0x0000000000bf7308 */ /* 0x000fe20000000800 */
[----:B------:R-:W-:Y:S02]  /*6460*/  LOP3.LUT R14, R4, 0xffff, RZ, 0xc0, !PT ;  /* 0x0000ffff040e7812 */ /* 0x000fe400078ec0ff */
[----:B------:R-:W-:Y:S02]  /*6470*/  ISETP.LE.U32.AND P4, PT, R6, UR13, PT ;  /* 0x0000000d06007c0c */ /* 0x000fe4000bf83070 */
[----:B------:R-:W-:Y:S02]  /*6480*/  SHF.R.U32.HI R4, RZ, 0x18, R12 ;  /* 0x00000018ff047819 */ /* 0x000fe4000001160c */
[----:B------:R-:W-:Y:S03]  /*6490*/  LOP3.LUT R6, R5, UR45, R22, 0x96, !PT ;  /* 0x0000002d05067c12 */ /* 0x000fe6000f8e9616 */
[----:B------:R-:W2:Y:S01]  /*64a0*/  MUFU.EX2 R199, R24 ;  /* 0x0000001800c77308 */ /* 0x000ea20000000800 */
[----:B------:R-:W-:Y:S02]  /*64b0*/  LOP3.LUT R5, R12, 0xff, RZ, 0xc0, !PT ;  /* 0x000000ff0c057812 */ /* 0x000fe400078ec0ff */
[----:B------:R-:W-:Y:S02]  /*64c0*/  ISETP.LE.U32.AND P2, PT, R4, UR13, PT ;  /* 0x0000000d04007c0c */ /* 0x000fe4000bf43070 */
[----:B------:R-:W-:Y:S02]  /*64d0*/  LOP3.LUT R4, R17, 0xff, RZ, 0xc0, !PT ;  /* 0x000000ff11047812 */ /* 0x000fe400078ec0ff */
[----:B------:R-:W-:Y:S03]  /*64e0*/  ISETP.LE.U32.AND P0, PT, R9, UR13, PT ;  /* 0x0000000d09007c0c */ /* 0x000fe6000bf03070 */
[----:B------:R-:W-:Y:S10]  /*64f0*/  MUFU.EX2 R194, R194 ;  /* 0x000000c200c27308 */ /* 0x000ff40000000800 */
[----:B------:R-:W-:Y:S10]  /*6500*/  MUFU.EX2 R193, R193 ;  /* 0x000000c100c17308 */ /* 0x000ff40000000800 */
[----:B------:R-:W-:Y:S10]  /*6510*/  MUFU.EX2 R196, R196 ;  /* 0x000000c400c47308 */ /* 0x000ff40000000800 */
[----:B------:R-:W-:Y:S10]  /*6520*/  MUFU.EX2 R207, R207 ;  /* 0x000000cf00cf7308 */ /* 0x000ff40000000800 */
[----:B------:R-:W-:Y:S10]  /*6530*/  MUFU.EX2 R190, R190 ;  /* 0x000000be00be7308 */ /* 0x000ff40000000800 */
[----:B------:R-:W4:Y:S10]  /*6540*/  MUFU.EX2 R198, R27 ;  /* 0x0000001b00c67308 */ /* 0x000f340000000800 */
[----:B------:R-:W-:Y:S10]  /*6550*/  MUFU.EX2 R195, R25 ;  /* 0x0000001900c37308 */ /* 0x000ff40000000800 */
[----:B------:R-:W4:Y:S01]  /*6560*/  MUFU.EX2 R192, R26 ;  /* 0x0000001a00c07308 */ /* 0x000f220000000800 */
[----:B------:R-:W-:Y:S01]  /*6570*/  @!P6 FADD.FTZ R218, -R218, -RZ ;  /* 0x800000ffdadae221 */ /* 0x000fe20000010100 */
[----:B------:R-:W-:Y:S01]  /*6580*/  ISETP.LE.U32.AND P6, PT, R5, UR13, PT ;  /* 0x0000000d05007c0c */ /* 0x000fe2000bfc3070 */
[----:B---3--:R-:W-:Y:S01]  /*6590*/  @!P5 FADD.FTZ R219, -R219, -RZ ;  /* 0x800000ffdbdbd221 */ /* 0x008fe20000010100 */
[----:B------:R-:W-:Y:S01]  /*65a0*/  ISETP.LE.U32.AND P5, PT, R4, UR13, PT ;  /* 0x0000000d04007c0c */ /* 0x000fe2000bfa3070 */
        /* <DEDUP_REMOVED lines=8> */
[----:B-1----:R-:W-:Y:S01]  /*6630*/  @!P0 FADD.FTZ R205, -R205, -RZ ;  /* 0x800000ffcdcd8221 */ /* 0x002fe20000010100 */
[----:B------:R-:W-:Y:S01]  /*6640*/  LOP3.LUT R5, R18, 0xff, RZ, 0xc0, !PT ;  /* 0x000000ff12057812 */ /* 0x000fe200078ec0ff */
[----:B------:R-:W-:Y:S01]  /*6650*/  @!P6 FADD.FTZ R209, -R209, -RZ ;  /* 0x800000ffd1d1e221 */ /* 0x000fe20000010100 */
[----:B------:R-:W-:Y:S01]  /*6660*/  ISETP.LE.U32.AND P2, PT, R4, UR13, PT ;  /* 0x0000000d04007c0c */ /* 0x000fe2000bf43070 */
[----:B------:R-:W-:Y:S01]  /*6670*/  @!P5 FADD.FTZ R216, -R216, -RZ ;  /* 0x800000ffd8d8d221 */ /* 0x000fe20000010100 */
[----:B------:R-:W-:Y:S02]  /*6680*/  LOP3.LUT R4, R10, 0xff, RZ, 0xc0, !PT ;  /* 0x000000ff0a047812 */ /* 0x000fe400078ec0ff */
[----:B------:R-:W-:Y:S01]  /*6690*/  ISETP.LE.U32.AND P6, PT, R5, UR13, PT ;  /* 0x0000000d05007c0c */ /* 0x000fe2000bfc3070 */
[----:B------:R-:W-:Y:S01]  /*66a0*/  @!P1 FADD.FTZ R213, -R213, -RZ ;  /* 0x800000ffd5d59221 */ /* 0x000fe20000010100 */
[----:B------:R-:W-:Y:S01]  /*66b0*/  SHF.R.U32.HI R5, RZ, 0x10, R12 ;  /* 0x00000010ff057819 */ /* 0x000fe2000001160c */
[----:B------:R-:W-:Y:S01]  /*66c0*/  @!P4 FADD.FTZ R215, -R215, -RZ ;  /* 0x800000ffd7d7c221 */ /* 0x000fe20000010100 */
[----:B------:R-:W-:Y:S02]  /*66d0*/  ISETP.LE.U32.AND P5, PT, R4, UR13, PT ;  /* 0x0000000d04007c0c */ /* 0x000fe4000bfa3070 */
[----:B------:R-:W-:Y:S02]  /*66e0*/  SHF.R.U32.HI R4, RZ, 0x8, R19 ;  /* 0x00000008ff047819 */ /* 0x000fe40000011613 */
[----:B------:R-:W-:Y:S01]  /*66f0*/  LOP3.LUT R5, R5, 0xff, RZ, 0xc0, !PT ;  /* 0x000000ff05057812 */ /* 0x000fe200078ec0ff */
[----:B------:R-:W-:Y:S01]  /*6700*/  @!P2 FADD.FTZ R214, -R214, -RZ ;  /* 0x800000ffd6d6a221 */ /* 0x000fe20000010100 */
[----:B------:R-:W-:Y:S02]  /*6710*/  LOP3.LUT R4, R4, 0xffff, RZ, 0xc0, !PT ;  /* 0x0000ffff04047812 */ /* 0x000fe400078ec0ff */
[----:B------:R-:W-:Y:S01]  /*6720*/  ISETP.LE.U32.AND P1, PT, R5, UR13, PT ;  /* 0x0000000d05007c0c */ /* 0x000fe2000bf23070 */
[----:B------:R-:W-:Y:S01]  /*6730*/  @!P6 FADD.FTZ R217, -R217, -RZ ;  /* 0x800000ffd9d9e221 */ /* 0x000fe20000010100 */
[----:B------:R-:W-:Y:S02]  /*6740*/  ISETP.LE.U32.AND P4, PT, R4, UR13, PT ;  /* 0x0000000d04007c0c */ /* 0x000fe4000bf83070 */
[----:B------:R-:W-:Y:S01]  /*6750*/  LOP3.LUT R4, R6, 0xff, RZ, 0xc0, !PT ;  /* 0x000000ff06047812 */ /* 0x000fe200078ec0ff */
[----:B--2---:R-:W-:Y:S01]  /*6760*/  @!P5 FADD.FTZ R199, -R199, -RZ ;  /* 0x800000ffc7c7d221 */ /* 0x004fe20000010100 */
[----:B------:R-:W-:Y:S02]  /*6770*/  ISETP.LE.U32.AND P3, PT, R8, UR13, PT ;  /* 0x0000000d08007c0c */ /* 0x000fe4000bf63070 */
[----:B------:R-:W-:Y:S02]  /*6780*/  SHF.R.U32.HI R5, RZ, 0x18, R6 ;  /* 0x00000018ff057819 */ /* 0x000fe40000011606 */
[----:B------:R-:W-:Y:S02]  /*6790*/  ISETP.LE.U32.AND P2, PT, R4, UR13, PT ;  /* 0x0000000d04007c0c */ /* 0x000fe4000bf43070 */
[----:B------:R-:W-:Y:S01]  /*67a0*/  LOP3.LUT R4, R13, 0xff, RZ, 0xc0, !PT ;  /* 0x000000ff0d047812 */ /* 0x000fe200078ec0ff */
[----:B------:R-:W-:Y:S01]  /*67b0*/  @!P1 FADD.FTZ R204, -R204, -RZ ;  /* 0x800000ffcccc9221 */ /* 0x000fe20000010100 */
[----:B------:R-:W-:Y:S01]  /*67c0*/  ISETP.LE.U32.AND P6, PT, R5, UR13, PT ;  /* 0x0000000d05007c0c */ /* 0x000fe2000bfc3070 */
[----:B------:R-:W-:Y:S01]  /*67d0*/  @!P4 FADD.FTZ R208, -R208, -RZ ;  /* 0x800000ffd0d0c221 */ /* 0x000fe20000010100 */
[----:B------:R-:W-:Y:S02]  /*67e0*/  SHF.R.U32.HI R5, RZ, 0x10, R11 ;  /* 0x00000010ff057819 */ /* 0x000fe4000001160b */
[----:B------:R-:W-:Y:S01]  /*67f0*/  ISETP.LE.U32.AND P1, PT, R4, UR13, PT ;  /* 0x0000000d04007c0c */ /* 0x000fe2000bf23070 */
[----:B------:R-:W-:Y:S01]  /*6800*/  @!P3 FADD.FTZ R211, -R211, -RZ ;  /* 0x800000ffd3d3b221 */ /* 0x000fe20000010100 */
[----:B------:R-:W-:Y:S02]  /*6810*/  LOP3.LUT R4, R5, 0xff, RZ, 0xc0, !PT ;  /* 0x000000ff05047812 */ /* 0x000fe400078ec0ff */
[----:B------:R-:W-:Y:S01]  /*6820*/  SHF.R.U32.HI R5, RZ, 0x8, R20 ;  /* 0x00000008ff057819 */ /* 0x000fe20000011614 */
[----:B------:R-:W-:Y:S01]  /*6830*/  @!P2 FADD.FTZ R203, -R203, -RZ ;  /* 0x800000ffcbcba221 */ /* 0x000fe20000010100 */
[----:B------:R-:W-:Y:S02]  /*6840*/  SHF.R.U32.HI R7, RZ, 0x18, R10 ;  /* 0x00000018ff077819 */ /* 0x000fe4000001160a */
[----:B------:R-:W-:Y:S01]  /*6850*/  LOP3.LUT R12, R12, 0xffff, RZ, 0xc0, !PT ;  /* 0x0000ffff0c0c7812 */ /* 0x000fe200078ec0ff */
[----:B------:R-:W-:Y:S01]  /*6860*/  @!P6 FADD.FTZ R202, -R202, -RZ ;  /* 0x800000ffcacae221 */ /* 0x000fe20000010100 */
[----:B------:R-:W-:Y:S02]  /*6870*/  ISETP.LE.U32.AND P3, PT, R7, UR13, PT ;  /* 0x0000000d07007c0c */ /* 0x000fe4000bf63070 */
[----:B------:R-:W-:Y:S01]  /*6880*/  ISETP.LE.U32.AND P4, PT, R4, UR13, PT ;  /* 0x0000000d04007c0c */ /* 0x000fe2000bf83070 */
[----:B------:R-:W-:Y:S01]  /*6890*/  @!P1 FADD.FTZ R200, -R200, -RZ ;  /* 0x800000ffc8c89221 */ /* 0x000fe20000010100 */
[----:B------:R-:W-:Y:S02]  /*68a0*/  LOP3.LUT R5, R5, 0xffff, RZ, 0xc0, !PT ;  /* 0x0000ffff05057812 */ /* 0x000fe400078ec0ff */
[----:B------:R-:W-:Y:S02]  /*68b0*/  SHF.R.U32.HI R7, RZ, 0x10, R6 ;  /* 0x00000010ff077819 */ /* 0x000fe40000011606 */
[----:B------:R-:W-:Y:S02]  /*68c0*/  SHF.R.U32.HI R4, RZ, 0x8, R12 ;  /* 0x00000008ff047819 */ /* 0x000fe4000001160c */
[----:B------:R-:W-:Y:S02]  /*68d0*/  ISETP.LE.U32.AND P2, PT, R5, UR13, PT ;  /* 0x0000000d05007c0c */ /* 0x000fe4000bf43070 */
[----:B------:R-:W-:Y:S01]  /*68e0*/  LOP3.LUT R5, R7, 0xff, RZ, 0xc0, !PT ;  /* 0x000000ff07057812 */ /* 0x000fe200078ec0ff */
[----:B----4-:R-:W-:Y:S01]  /*68f0*/  @!P3 FADD.FTZ R198, -R198, -RZ ;  /* 0x800000ffc6c6b221 */ /* 0x010fe20000010100 */
        /* <DEDUP_REMOVED lines=9> */
[----:B------:R-:W-:Y:S01]  /*6990*/  ISETP.LE.U32.AND P4, PT, R5, UR13, PT ;  /* 0x0000000d05007c0c */ /* 0x000fe2000bf83070 */
[----:B------:R-:W-:Y:S01]  /*69a0*/  @!P1 FADD.FTZ R193, -R193, -RZ ;  /* 0x800000ffc1c19221 */ /* 0x000fe20000010100 */
[----:B------:R-:W-:Y:S01]  /*69b0*/  LOP3.LUT R4, R4, 0xffff, RZ, 0xc0, !PT ;  /* 0x0000ffff04047812 */ /* 0x000fe200078ec0ff */
[----:B------:R-:W-:Y:S01]  /*69c0*/  @!P6 FADD.FTZ R194, -R194, -RZ ;  /* 0x800000ffc2c2e221 */ /* 0x000fe20000010100 */
[----:B------:R-:W-:Y:S02]  /*69d0*/  SHF.R.U32.HI R5, RZ, 0x10, R10 ;  /* 0x00000010ff057819 */ /* 0x000fe4000001160a */
[----:B------:R-:W-:Y:S02]  /*69e0*/  ISETP.LE.U32.AND P6, PT, R4, UR13, PT ;  /* 0x0000000d04007c0c */ /* 0x000fe4000bfc3070 */
[----:B------:R-:W-:Y:S02]  /*69f0*/  LOP3.LUT R4, R21, 0xff, RZ, 0xc0, !PT ;  /* 0x000000ff15047812 */ /* 0x000fe400078ec0ff */
[----:B------:R-:W-:Y:S02]  /*6a00*/  LOP3.LUT R5, R5, 0xff, RZ, 0xc0, !PT ;  /* 0x000000ff05057812 */ /* 0x000fe400078ec0ff */
[----:B------:R-:W-:Y:S01]  /*6a10*/  ISETP.LE.U32.AND P1, PT, R4, UR13, PT ;  /* 0x0000000d04007c0c */ /* 0x000fe2000bf23070 */
[----:B------:R-:W-:Y:S01]  /*6a20*/  @!P4 FADD.FTZ R196, -R196, -RZ ;  /* 0x800000ffc4c4c221 */ /* 0x000fe20000010100 */
[----:B------:R-:W-:Y:S02]  /*6a30*/  SHF.R.U32.HI R4, RZ, 0x8, R23 ;  /* 0x00000008ff047819 */ /* 0x000fe40000011617 */
[----:B------:R-:W-:Y:S02]  /*6a40*/  ISETP.LE.U32.AND P4, PT, R5, UR13, PT ;  /* 0x0000000d05007c0c */ /* 0x000fe4000bf83070 */
[----:B------:R-:W-:Y:S01]  /*6a50*/  LOP3.LUT R5, R4, 0xffff, RZ, 0xc0, !PT ;  /* 0x0000ffff04057812 */ /* 0x000fe200078ec0ff */
[----:B------:R-:W-:Y:S01]  /*6a60*/  @!P6 FADD.FTZ R190, -R190, -RZ ;  /* 0x800000ffbebee221 */ /* 0x000fe20000010100 */
[----:B------:R-:W-:Y:S02]  /*6a70*/  F2FP.RELU.BF16.F32.PACK_AB R4, R210, R204 ;  /* 0x000000ccd204723e */ /* 0x000fe400000018ff */
[----:B------:R-:W-:Y:S02]  /*6a80*/  LOP3.LUT R11, R11, 0xffff, RZ, 0xc0, !PT ;  /* 0x0000ffff0b0b7812 */ /* 0x000fe400078ec0ff */
[----:B------:R-:W-:Y:S01]  /*6a90*/  F2FP.RELU.BF16.F32.PACK_AB R8, R194, R209 ;  /* 0x000000d1c208723e */ /* 0x000fe200000018ff */
[----:B------:R1:W-:Y:S01]  /*6aa0*/  STS [R227+0x19400], R4 ;  /* 0x01940004e3007388 */ /* 0x0003e20000000800 */
[----:B------:R-:W-:Y:S01]  /*6ab0*/  SHF.R.U32.HI R11, RZ, 0x8, R11 ;  /* 0x00000008ff0b7819 */ /* 0x000fe2000001160b */
[----:B------:R-:W-:Y:S01]  /*6ac0*/  @!P1 FADD.FTZ R191, -R191, -RZ ;  /* 0x800000ffbfbf9221 */ /* 0x000fe20000010100 */
[----:B------:R-:W-:Y:S01]  /*6ad0*/  F2FP.RELU.BF16.F32.PACK_AB R7, R190, R203 ;  /* 0x000000cbbe07723e */ /* 0x000fe200000018ff */
[----:B------:R-:W-:Y:S01]  /*6ae0*/  STS [R227+0x19000], R8 ;  /* 0x01900008e3007388 */ /* 0x000fe20000000800 */
[----:B------:R-:W-:Y:S01]  /*6af0*/  LOP3.LUT R6, R11, 0xffff, RZ, 0xc0, !PT ;  /* 0x0000ffff0b067812 */ /* 0x000fe200078ec0ff */
[----:B------:R-:W-:Y:S01]  /*6b00*/  @!P4 FADD.FTZ R192, -R192, -RZ ;  /* 0x800000ffc0c0c221 */ /* 0x000fe20000010100 */
[----:B------:R-:W-:Y:S02]  /*6b10*/  F2FP.RELU.BF16.F32.PACK_AB R0, R207, R222 ;  /* 0x000000decf00723e */ /* 0x000fe400000018ff */
[----:B------:R-:W-:Y:S02]  /*6b20*/  ISETP.LE.U32.AND P2, PT, R6, UR13, PT ;  /* 0x0000000d06007c0c */ /* 0x000fe4000bf43070 */
[----:B------:R-:W-:Y:S02]  /*6b30*/  LOP3.LUT R6, R10, 0xffff, RZ, 0xc0, !PT ;  /* 0x0000ffff0a067812 */ /* 0x000fe400078ec0ff */
[----:B------:R-:W-:Y:S02]  /*6b40*/  FSETP.GE.FTZ.AND P1, PT, R204, RZ, PT ;  /* 0x000000ffcc00720b */ /* 0x000fe40003f36000 */
[----:B------:R-:W-:Y:S02]  /*6b50*/  SHF.R.U32.HI R6, RZ, 0x8, R6 ;  /* 0x00000008ff067819 */ /* 0x000fe40000011606 */
[----:B------:R-:W-:Y:S02]  /*6b60*/  FSETP.GE.FTZ.AND P0, PT, R210, RZ, PT ;  /* 0x000000ffd200720b */ /* 0x000fe40003f16000 */
[----:B------:R-:W-:Y:S02]  /*6b70*/  LOP3.LUT R6, R6, 0xffff, RZ, 0xc0, !PT ;  /* 0x0000ffff06067812 */ /* 0x000fe400078ec0ff */
[----:B------:R-:W-:Y:S01]  /*6b80*/  FSETP.GE.FTZ.AND P3, PT, R209, RZ, PT ;  /* 0x000000ffd100720b */ /* 0x000fe20003f76000 */
[----:B------:R-:W-:Y:S01]  /*6b90*/  @!P2 FADD.FTZ R201, -R201, -RZ ;  /* 0x800000ffc9c9a221 */ /* 0x000fe20000010100 */
[----:B------:R-:W-:Y:S02]  /*6ba0*/  ISETP.LE.U32.AND P2, PT, R5, UR13, PT ;  /* 0x0000000d05007c0c */ /* 0x000fe4000bf43070 */
[----:B------:R-:W-:Y:S02]  /*6bb0*/  F2FP.RELU.BF16.F32.PACK_AB R5, R208, R218 ;  /* 0x000000dad005723e */ /* 0x000fe400000018ff */
[----:B-1----:R-:W-:Y:S02]  /*6bc0*/  F2FP.RELU.BF16.F32.PACK_AB R4, R219, R216 ;  /* 0x000000d8db04723e */ /* 0x002fe400000018ff */
[----:B------:R-:W-:Y:S01]  /*6bd0*/  ISETP.LE.U32.AND P6, PT, R6, UR13, PT ;  /* 0x0000000d06007c0c */ /* 0x000fe2000bfc3070 */
[----:B------:R1:W-:Y:S01]  /*6be0*/  STS [R226+0x19000], R5 ;  /* 0x01900005e2007388 */ /* 0x0003e20000000800 */
[----:B------:R-:W-:Y:S03]  /*6bf0*/  F2FP.RELU.BF16.F32.PACK_AB R6, R202, R193 ;  /* 0x000000c1ca06723e */ /* 0x000fe600000018ff */
[----:B------:R2:W-:Y:S02]  /*6c00*/  STS [R226+0x19400], R4 ;  /* 0x01940004e2007388 */ /* 0x0005e40000000800 */
[----:B------:R-:W-:Y:S01]  /*6c10*/  @!P2 FADD.FTZ R197, -R197, -RZ ;  /* 0x800000ffc5c5a221 */ /* 0x000fe20000010100 */
[----:B------:R-:W-:Y:S01]  /*6c20*/  FSETP.GE.FTZ.AND P2, PT, R194, RZ, PT ;  /* 0x000000ffc200720b */ /* 0x000fe20003f56000 */
[----:B------:R3:W-:Y:S04]  /*6c30*/  STS [R227+0x1a000], R7 ;  /* 0x01a00007e3007388 */ /* 0x0007e80000000800 */
[----:B------:R4:W-:Y:S01]  /*6c40*/  STS [R227+0x1a400], R6 ;  /* 0x01a40006e3007388 */ /* 0x0009e20000000800 */
[----:B------:R-:W-:Y:S01]  /*6c50*/  @!P6 FADD.FTZ R195, -R195, -RZ ;  /* 0x800000ffc3c3e221 */ /* 0x000fe20000010100 */
[----:B-1----:R-:W-:Y:S02]  /*6c60*/  F2FP.RELU.BF16.F32.PACK_AB R5, R201, R215 ;  /* 0x000000d7c905723e */ /* 0x002fe400000018ff */
[----:B--2---:R-:W-:Y:S02]  /*6c70*/  F2FP.RELU.BF16.F32.PACK_AB R4, R214, R206 ;  /* 0x000000ced604723e */ /* 0x004fe400000018ff */
[----:B---3--:R-:W-:Y:S02]  /*6c80*/  F2FP.RELU.BF16.F32.PACK_AB R7, R196, R213 ;  /* 0x000000d5c407723e */ /* 0x008fe400000018ff */
[----:B----4-:R-:W-:Y:S03]  /*6c90*/  F2FP.RELU.BF16.F32.PACK_AB R6, R211, R200 ;  /* 0x000000c8d306723e */ /* 0x010fe600000018ff */
[----:B------:R-:W-:Y:S04]  /*6ca0*/  STS [R226+0x1a000], R7 ;  /* 0x01a00007e2007388 */ /* 0x000fe80000000800 */
[----:B------:R1:W-:Y:S04]  /*6cb0*/  STS [R226+0x1a400], R6 ;  /* 0x01a40006e2007388 */ /* 0x0003e80000000800 */
[----:B------:R2:W-:Y:S04]  /*6cc0*/  STS [R225+0x19000], R5 ;  /* 0x01900005e1007388 */ /* 0x0005e80000000800 */
[----:B------:R3:W-:Y:S04]  /*6cd0*/  STS [R225+0x19400], R4 ;  /* 0x01940004e1007388 */ /* 0x0007e80000000800 */
[----:B------:R4:W-:Y:S01]  /*6ce0*/  STS [R224+0x19000], R0 ;  /* 0x01900000e0007388 */ /* 0x0009e20000000800 */
[----:B-1----:R-:W-:Y:S02]  /*6cf0*/  F2FP.RELU.BF16.F32.PACK_AB R6, R195, R199 ;  /* 0x000000c7c306723e */ /* 0x002fe400000018ff */
[----:B--2---:R-:W-:Y:S02]  /*6d00*/  F2FP.RELU.BF16.F32.PACK_AB R5, R198, R192 ;  /* 0x000000c0c605723e */ /* 0x004fe400000018ff */
[----:B---3--:R-:W-:Y:S02]  /*6d10*/  F2FP.RELU.BF16.F32.PACK_AB R4, R197, R220 ;  /* 0x000000dcc504723e */ /* 0x008fe400000018ff */
[----:B----4-:R-:W-:Y:S05]  /*6d20*/  F2FP.RELU.BF16.F32.PACK_AB R0, R221, R217 ;  /* 0x000000d9dd00723e */ /* 0x010fea00000018ff */
[----:B------:R1:W-:Y:S04]  /*6d30*/  STS [R224+0x19400], R0 ;  /* 0x01940000e0007388 */ /* 0x0003e80000000800 */
[----:B------:R-:W-:Y:S04]  /*6d40*/  STS [R225+0x1a000], R6 ;  /* 0x01a00006e1007388 */ /* 0x000fe80000000800 */
[----:B------:R-:W-:Y:S04]  /*6d50*/  STS [R225+0x1a400], R5 ;  /* 0x01a40005e1007388 */ /* 0x000fe80000000800 */
[----:B------:R-:W-:Y:S01]  /*6d60*/  STS [R224+0x1a000], R4 ;  /* 0x01a00004e0007388 */ /* 0x000fe20000000800 */
[----:B-1----:R-:W-:Y:S05]  /*6d70*/  F2FP.RELU.BF16.F32.PACK_AB R0, R205, R191 ;  /* 0x000000bfcd00723e */ /* 0x002fea00000018ff */
        /* <DEDUP_REMOVED lines=27> */
[----:B------:R-:W2:Y:S05]  /*6f30*/  LDSM.16.M88.4 R168, [R177+0x8000] ;  /* 0x00800000b1a8783b */ /* 0x000eaa0000000200 */
[-C--:B------:R-:W-:Y:S06]  /*6f40*/  HMMA.16816.F32.BF16 R12, R144, R142.reuse, R12 ;  /* 0x0000008e900c723c */ /* 0x080fec000004180c */
[C---:B------:R-:W-:Y:S01]  /*6f50*/  HMMA.16816.F32.BF16 R16, R136.reuse, R142, R16 ;  /* 0x0000008e8810723c */ /* 0x040fe20000041810 */
[----:B------:R-:W4:Y:S05]  /*6f60*/  LDSM.16.M88.4 R140, [R0+0x1800] ;  /* 0x00180000008c783b */ /* 0x000f2a0000000200 */
[-C--:B---3--:R-:W-:Y:S06]  /*6f70*/  HMMA.16816.F32.BF16 R20, R136, R148.reuse, R20 ;  /* 0x000000948814723c */ /* 0x088fec0000041814 */
[C---:B------:R-:W-:Y:S06]  /*6f80*/  HMMA.16816.F32.BF16 R24, R144.reuse, R148, R24 ;  /* 0x000000949018723c */ /* 0x040fec0000041818 */
[-C--:B------:R-:W-:Y:S01]  /*6f90*/  HMMA.16816.F32.BF16 R28, R144, R150.reuse, R28 ;  /* 0x00000096901c723c */ /* 0x080fe2000004181c */
[----:B------:R-:W-:Y:S05]  /*6fa0*/  LDSM.16.M88.4 R144, [R172+UR4+0x8000] ;  /* 0x00800004ac90783b */ /* 0x000fea0008000200 */
[----:B------:R-:W-:Y:S03]  /*6fb0*/  HMMA.16816.F32.BF16 R32, R136, R150, R32 ;  /* 0x000000968820723c */ /* 0x000fe60000041820 */
[----:B------:R-:W3:Y:S03]  /*6fc0*/  LDSM.16.M88.4 R136, [R177+0x8400] ;  /* 0x00840000b188783b */ /* 0x000ee60000000200 */
[-C--:B------:R-:W-:Y:S05]  /*6fd0*/  HMMA.16816.F32.BF16 R4, R152, R156.reuse, R4 ;  /* 0x0000009c9804723c */ /* 0x080fea0000041804 */
[----:B------:R-:W3:Y:S01]  /*6fe0*/  LDSM.16.M88.4 R148, [R176+UR4+0x13000] ;  /* 0x01300004b094783b */ /* 0x000ee20008000200 */
[C---:B-1----:R-:W-:Y:S06]  /*6ff0*/  HMMA.16816.F32.BF16 R8, R160.reuse, R156, R8 ;  /* 0x0000009ca008723c */ /* 0x042fec0000041808 */
[-C--:B------:R-:W-:Y:S01]  /*7000*/  HMMA.16816.F32.BF16 R12, R160, R158.reuse, R12 ;  /* 0x0000009ea00c723c */ /* 0x080fe2000004180c */
[----:B------:R-:W1:Y:S05]  /*7010*/  LDSM.16.M88.4 R172, [R172+UR4+0x8800] ;  /* 0x00880004acac783b */ /* 0x000e6a0008000200 */
[C---:B------:R-:W-:Y:S03]  /*7020*/  HMMA.16816.F32.BF16 R16, R152.reuse, R158, R16 ;  /* 0x0000009e9810723c */ /* 0x040fe60000041810 */
[----:B------:R-:W-:Y:S03]  /*7030*/  LDSM.16.M88.4 R156, [R177+0xa000] ;  /* 0x00a00000b19c783b */ /* 0x000fe60000000200 */
[-C--:B------:R-:W-:Y:S06]  /*7040*/  HMMA.16816.F32.BF16 R20, R152, R132.reuse, R20 ;  /* 0x000000849814723c */ /* 0x080fec0000041814 */
[C---:B------:R-:W-:Y:S06]  /*7050*/  HMMA.16816.F32.BF16 R24, R160.reuse, R132, R24 ;  /* 0x00000084a018723c */ /* 0x040fec0000041818 */
[-C--:B------:R-:W-:Y:S01]  /*7060*/  HMMA.16816.F32.BF16 R28, R160, R134.reuse, R28 ;  /* 0x00000086a01c723c */ /* 0x080fe2000004181c */
[----:B------:R-:W-:Y:S05]  /*7070*/  LDSM.16.M88.4 R160, [R0+0x2800] ;  /* 0x0028000000a0783b */ /* 0x000fea0000000200 */
[----:B------:R-:W-:Y:S03]  /*7080*/  HMMA.16816.F32.BF16 R32, R152, R134, R32 ;  /* 0x000000869820723c */ /* 0x000fe60000041820 */
[----:B------:R-:W1:Y:S03]  /*7090*/  LDSM.16.M88.4 R132, [R176+UR4+0x13400] ;  /* 0x01340004b084783b */ /* 0x000e660008000200 */
[-C--:B--2---:R-:W-:Y:S05]  /*70a0*/  HMMA.16816.F32.BF16 R4, R164, R168.reuse, R4 ;  /* 0x000000a8a404723c */ /* 0x084fea0000041804 */
[----:B------:R-:W2:Y:S01]  /*70b0*/  LDSM.16.M88.4 R152, [R0+0x2000] ;  /* 0x002000000098783b */ /* 0x000ea20000000200 */
[C---:B----4-:R-:W-:Y:S06]  /*70c0*/  HMMA.16816.F32.BF16 R8, R140.reuse, R168, R8 ;  /* 0x000000a88c08723c */ /* 0x050fec0000041808 */
[-C--:B------:R-:W-:Y:S06]  /*70d0*/  HMMA.16816.F32.BF16 R12, R140, R170.reuse, R12 ;  /* 0x000000aa8c0c723c */ /* 0x080fec000004180c */
[C---:B------:R-:W-:Y:S06]  /*70e0*/  HMMA.16816.F32.BF16 R16, R164.reuse, R170, R16 ;  /* 0x000000aaa410723c */ /* 0x040fec0000041810 */
[-C--:B---3--:R-:W-:Y:S06]  /*70f0*/  HMMA.16816.F32.BF16 R20, R164, R136.reuse, R20 ;  /* 0x00000088a414723c */ /* 0x088fec0000041814 */
[C---:B------:R-:W-:Y:S06]  /*7100*/  HMMA.16816.F32.BF16 R24, R140.reuse, R136, R24 ;  /* 0x000000888c18723c */ /* 0x040fec0000041818 */
[-C--:B------:R-:W-:Y:S06]  /*7110*/  HMMA.16816.F32.BF16 R28, R140, R138.reuse, R28 ;  /* 0x0000008a8c1c723c */ /* 0x080fec000004181c */
[----:B------:R-:W-:Y:S06]  /*7120*/  HMMA.16816.F32.BF16 R32, R164, R138, R32 ;  /* 0x0000008aa420723c */ /* 0x000fec0000041820 */
[-C--:B------:R-:W-:Y:S06]  /*7130*/  HMMA.16816.F32.BF16 R4, R144, R148.reuse, R4 ;  /* 0x000000949004723c */ /* 0x080fec0000041804 */
[C---:B-1----:R-:W-:Y:S06]  /*7140*/  HMMA.16816.F32.BF16 R8, R172.reuse, R148, R8 ;  /* 0x00000094ac08723c */ /* 0x042fec0000041808 */
[-C--:B------:R-:W-:Y:S06]  /*7150*/  HMMA.16816.F32.BF16 R12, R172, R150.reuse, R12 ;  /* 0x00000096ac0c723c */ /* 0x080fec000004180c */
[C---:B------:R-:W-:Y:S06]  /*7160*/  HMMA.16816.F32.BF16 R16, R144.reuse, R150, R16 ;  /* 0x000000969010723c */ /* 0x040fec0000041810 */
[-C--:B------:R-:W-:Y:S06]  /*7170*/  HMMA.16816.F32.BF16 R20, R144, R132.reuse, R20 ;  /* 0x000000849014723c */ /* 0x080fec0000041814 */
[C---:B------:R-:W-:Y:S06]  /*7180*/  HMMA.16816.F32.BF16 R24, R172.reuse, R132, R24 ;  /* 0x00000084ac18723c */ /* 0x040fec0000041818 */
[-C--:B------:R-:W-:Y:S06]  /*7190*/  HMMA.16816.F32.BF16 R28, R172, R134.reuse, R28 ;  /* 0x00000086ac1c723c */ /* 0x080fec000004181c */
[----:B------:R-:W-:Y:S01]  /*71a0*/  HMMA.16816.F32.BF16 R32, R144, R134, R32 ;  /* 0x000000869020723c */ /* 0x000fe20000041820 */
[----:B------:R-:W1:Y:S05]  /*71b0*/  LDSM.16.M88.4 R132, [R177+0xa400] ;  /* 0x00a40000b184783b */ /* 0x000e6a0000000200 */
[-C--:B--2---:R-:W-:Y:S06]  /*71c0*/  HMMA.16816.F32.BF16 R4, R152, R156.reuse, R4 ;  /* 0x0000009c9804723c */ /* 0x084fec0000041804 */
[C---:B------:R-:W-:Y:S06]  /*71d0*/  HMMA.16816.F32.BF16 R8, R160.reuse, R156, R8 ;  /* 0x0000009ca008723c */ /* 0x040fec0000041808 */
[-C--:B------:R-:W-:Y:S06]  /*71e0*/  HMMA.16816.F32.BF16 R12, R160, R158.reuse, R12 ;  /* 0x0000009ea00c723c */ /* 0x080fec000004180c */
[C---:B------:R-:W-:Y:S06]  /*71f0*/  HMMA.16816.F32.BF16 R16, R152.reuse, R158, R16 ;  /* 0x0000009e9810723c */ /* 0x040fec0000041810 */
[C---:B-----5:R-:W-:Y:S01]  /*7200*/  FADD.FTZ R136, -R189.reuse, R4 ;  /* 0x00000004bd887221 */ /* 0x060fe20000010100 */
[----:B------:R-:W-:Y:S01]  /*7210*/  FADD.FTZ R5, -R189, R5 ;  /* 0x00000005bd057221 */ /* 0x000fe20000010100 */
[----:B------:R-:W-:Y:S03]  /*7220*/  FADD.FTZ R4, -R188, R6 ;  /* 0x00000006bc047221 */ /* 0x000fe60000010100 */
        /* <DEDUP_REMOVED lines=18> */
[----:B------:R-:W-:Y:S01]  /*7350*/  FSETP.GE.FTZ.AND P2, PT, R196, RZ, PT ;  /* 0x000000ffc400720b */ /* 0x000fe20003f56000 */
[----:B------:R-:W-:Y:S01]  /*7360*/  FMUL.FTZ R8, R204, R4 ;  /* 0x00000004cc087220 */ /* 0x000fe20000410000 */
[----:B------:R-:W-:Y:S01]  /*7370*/  FSEL R4, R139, R186, P1 ;  /* 0x000000ba8b047208 */ /* 0x000fe20000800000 */
[----:B------:R-:W-:Y:S01]  /*7380*/  FMUL.FTZ R7, R210, R0 ;  /* 0x00000000d2077220 */ /* 0x000fe20000410000 */
[----:B------:R-:W-:Y:S01]  /*7390*/  FSEL R0, R11, R186, P0 ;  /* 0x000000ba0b007208 */ /* 0x000fe20000000000 */
[----:B------:R-:W-:Y:S01]  /*73a0*/  VIADD R162, R228, 0x20 ;  /* 0x00000020e4a27836 */ /* 0x000fe20000000000 */
[----:B------:R-:W-:Y:S01]  /*73b0*/  FSETP.GE.FTZ.AND P1, PT, R200, RZ, PT ;  /* 0x000000ffc800720b */ /* 0x000fe20003f36000 */
[----:B------:R-:W-:Y:S04]  /*73c0*/  HMMA.16816.F32.BF16 R32, R152, R134, R32 ;  /* 0x000000869820723c */ /* 0x000fe80000041820 */
[----:B------:R-:W-:Y:S01]  /*73d0*/  FSETP.GE.FTZ.AND P0, PT, R211, RZ, PT ;  /* 0x000000ffd300720b */ /* 0x000fe20003f16000 */
[----:B------:R-:W-:Y:S01]  /*73e0*/  FADD.FTZ R14, -R186, R14 ;  /* 0x0000000eba0e7221 */ /* 0x000fe20000010100 */
[----:B------:R-:W-:Y:S01]  /*73f0*/  FMUL.FTZ R9, R209, R6 ;  /* 0x00000006d1097220 */ /* 0x000fe20000410000 */
[----:B------:R-:W-:Y:S01]  /*7400*/  FSEL R6, R138, R187, P3 ;  /* 0x000000bb8a067208 */ /* 0x000fe20001800000 */
[----:B------:R-:W-:Y:S01]  /*7410*/  FADD.FTZ R10, -R186, R15 ;  /* 0x0000000fba0a7221 */ /* 0x000fe20000010100 */
[----:B------:R-:W-:Y:S02]  /*7420*/  FSETP.GE.FTZ.AND P3, PT, R213, RZ, PT ;  /* 0x000000ffd500720b */ /* 0x000fe40003f76000 */
[----:B------:R-:W-:Y:S01]  /*7430*/  F2FP.BF16.F32.PACK_AB R136, R136, R9 ;  /* 0x000000098888723e */ /* 0x000fe200000010ff */
[C---:B------:R-:W-:Y:S01]  /*7440*/  FADD.FTZ R12, -R187.reuse, R12 ;  /* 0x0000000cbb0c7221 */ /* 0x040fe20000010100 */
[----:B------:R-:W-:Y:S01]  /*7450*/  FADD.FTZ R13, -R187, R13 ;  /* 0x0000000dbb0d7221 */ /* 0x000fe20000010100 */
[----:B------:R-:W-:Y:S01]  /*7460*/  FMUL.FTZ R190, R190, R5 ;  /* 0x00000005bebe7220 */ /* 0x000fe20000410000 */
[----:B------:R-:W-:Y:S01]  /*7470*/  FSEL R5, R14, R186, P1 ;  /* 0x000000ba0e057208 */ /* 0x000fe20000800000 */
        /* <DEDUP_REMOVED lines=24> */
[----:B------:R-:W-:Y:S01]  /*7600*/  FADD.FTZ R20, -R189, R20 ;  /* 0x00000014bd147221 */ /* 0x000fe20000010100 */
        /* <DEDUP_REMOVED lines=126> */
.L_x_1204:
        /* <DEDUP_REMOVED lines=125> */
.L_x_1205:
[----:B------:R-:W-:Y:S01]  /*85c0*/  LDSM.16.M88.4 R24, [R179] ;  /* 0x00000000b318783b */ /* 0x000fe20000000200 */
[----:B------:R-:W-:Y:S01]  /*85d0*/  IMAD.MOV.U32 R5, RZ, RZ, 0x4 ;  /* 0x00000004ff057424 */ /* 0x000fe200078e00ff */
[----:B------:R-:W-:Y:S01]  /*85e0*/  LEA R173, P1, R242, R234, 0x2 ;  /* 0x000000eaf2ad7211 */ /* 0x000fe200078210ff */
[----:B--2---:R-:W-:Y:S01]  /*85f0*/  @P0 VIADD R4, R236, 0xffffffc0 ;  /* 0xffffffc0ec040836 */ /* 0x004fe20000000000 */
[----:B------:R-:W1:Y:S01]  /*8600*/  LDSM.16.MT88.4 R8, [R0+0x9000] ;  /* 0x009000000008783b */ /* 0x000e620000004200 */
[----:B------:R-:W-:Y:S01]  /*8610*/  @UP2 UIADD3 UR14, UP0, UR16, -0x100, URZ ;  /* 0xffffff00100e2890 */ /* 0x000fe2000ff1e03f */
[----:B------:R-:W-:Y:S01]  /*8620*/  LEA.HI.X.SX32 R172, R242, R235, 0x2, P1 ;  /* 0x000000ebf2ac7211 */ /* 0x000fe200008f16ff */
[----:B------:R-:W-:Y:S01]  /*8630*/  @P0 IMAD.WIDE R160, R4, R5, UR16 ;  /* 0x0000001004a00e25 */ /* 0x000fe2000f8e0205 */
[----:B------:R-:W2:Y:S01]  /*8640*/  LDSM.16.MT88.4 R16, [R0+0xb000] ;  /* 0x00b000000010783b */ /* 0x000ea20000004200 */
[----:B------:R-:W-:Y:S02]  /*8650*/  @UP2 UIADD3.X UR8, UR17, -0x1, URZ, UP0, !UPT ;  /* 0xffffffff11082890 */ /* 0x000fe400087fe43f */
[----:B------:R-:W-:Y:S01]  /*8660*/  UISETP.GT.AND UP1, UPT, UR7, UR47, UPT ;  /* 0x0000002f0700728c */ /* 0x000fe2000bf24270 */
[----:B------:R-:W3:Y:S01]  /*8670*/  LDSM.16.MT88.4 R28, [R0+0xd000] ;  /* 0x00d00000001c783b */ /* 0x000ee20000004200 */
[----:B------:R-:W-:Y:S03]  /*8680*/  @UP2 UMOV UR16, UR14 ;  /* 0x0000000e00102c82 */ /* 0x000fe60008000000 */
[----:B------:R-:W-:Y:S01]  /*8690*/  LDSM.16.M88.4 R32, [R180] ;  /* 0x00000000b420783b */ /* 0x000fe20000000200 */
[----:B------:R-:W-:Y:S01]  /*86a0*/  @UP2 UMOV UR17, UR8 ;  /* 0x0000000800112c82 */ /* 0x000fe20008000000 */
[----:B------:R-:W-:Y:S02]  /*86b0*/  ULOP3.LUT UR8, UR7, 0x1, URZ, 0xc0, !UPT ;  /* 0x0000000107087892 */ /* 0x000fe4000f8ec03f */
[----:B------:R-:W4:Y:S01]  /*86c0*/  LDSM.16.MT88.4 R132, [R0+0x9400] ;  /* 0x009400000084783b */ /* 0x000f220000004200 */
[----:B------:R-:W-:Y:S02]  /*86d0*/  UIADD3 UR7, UR7, -0x1, URZ ;  /* 0xffffffff07077890 */ /* 0x000fe4000fffe03f */
[----:B------:R-:W-:Y:S01]  /*86e0*/  UISETP.NE.U32.AND UP0, UPT, UR8, 0x1, UPT ;  /* 0x000000010800788c */ /* 0x000fe2000bf05070 */
        /* <DEDUP_REMOVED lines=475> */
.L_x_1207:
        /* <DEDUP_REMOVED lines=20> */
.L_x_1208:
[----:B------:R-:W1:Y:S08]  /*a5e0*/  S2UR UR16, SR_CTAID.Z ;  /* 0x00000000001079c3 */ /* 0x000e700000002700 */
        /* <DEDUP_REMOVED lines=8> */
[----:B------:R-:W-:Y:S01]  /*a670*/  BSSY B0, `(.L_x_1209) ;  /* 0x000002b000007945 */ /* 0x000fe20003800000 */
[----:B------:R-:W-:Y:S01]  /*a680*/  IMAD.WIDE.U32 R4, R3, UR5, R6 ;  /* 0x0000000503047c25 */ /* 0x000fe2000f8e0006 */
[----:B------:R-:W-:Y:S01]  /*a690*/  UIMAD UR15, UR5, UR9, UR15 ;  /* 0x00000009050f72a4 */ /* 0x000fe2000f8e020f */
[----:B------:R-:W-:-:S02]  /*a6a0*/  ISETP.GE.AND P4, PT, R244, UR6, PT ;  /* 0x00000006f4007c0c */ /* 0x000fc4000bf86270 */
[----:B------:R-:W-:Y:S02]  /*a6b0*/  ISETP.GE.AND P3, PT, R8, UR6, PT ;  /* 0x0000000608007c0c */ /* 0x000fe4000bf66270 */
[----:B------:R-:W-:Y:S01]  /*a6c0*/  IADD3 R4, P0, R4, UR19, RZ ;  /* 0x0000001304047c10 */ /* 0x000fe2000ff1e0ff */
[----:B------:R-:W-:Y:S01]  /*a6d0*/  IMAD.U32 R3, RZ, RZ, UR15 ;  /* 0x0000000fff037e24 */ /* 0x000fe2000f8e00ff */
[----:B------:R-:W-:-:S04]  /*a6e0*/  SHF.R.S32.HI R25, RZ, 0x1f, R244 ;  /* 0x0000001fff197819 */ /* 0x000fc800000114f4 */
[----:B------:R-:W-:Y:S01]  /*a6f0*/  IADD3.X R5, R5, UR20, R3, P0, !PT ;  /* 0x0000001405057c10 */ /* 0x000fe200087fe403 */
[----:B-1----:R-:W-:Y:S01]  /*a700*/  USHF.R.S32.HI UR21, URZ, 0x1f, UR16 ;  /* 0x0000001f3f157899 */ /* 0x002fe20008011410 */
[----:B------:R1:W2:Y:S02]  /*a710*/  LDS.128 R36, [R0+0xa000] ;  /* 0x00a0000000247984 */ /* 0x0002a40000000c00 */
[----:B------:R-:W-:Y:S02]  /*a720*/  ULDC.64 UR16, c[0x0][0x468] ;  /* 0x00011a0000107ab9 */ /* 0x000fe40000000a00 */
[----:B------:R1:W3:Y:S01]  /*a730*/  LDS.128 R32, [R0+0xc000] ;  /* 0x00c0000000207984 */ /* 0x0002e20000000c00 */
[----:B------:R-:W-:Y:S01]  /*a740*/  UIMAD UR15, UR21, UR16, URZ ;  /* 0x00000010150f72a4 */ /* 0x000fe2000f8e023f */
[----:B------:R-:W-:Y:S02]  /*a750*/  IMAD.U32 R3, RZ, RZ, UR16 ;  /* 0x00000010ff037e24 */ /* 0x000fe4000f8e00ff */
[----:B------:R1:W4:Y:S02]  /*a760*/  LDS.128 R28, [R0+0xe000] ;  /* 0x00e00000001c7984 */ /* 0x0003240000000c00 */
[----:B------:R-:W1:Y:S02]  /*a770*/  S2UR UR21, SR_CTAID.Z ;  /* 0x00000000001579c3 */ /* 0x000e640000002700 */
[----:B------:R2:W2:Y:S04]  /*a780*/  LDS.128 R48, [R0+0x10000] ;  /* 0x0100000000307984 */ /* 0x0004a80000000c00 */
[----:B------:R2:W2:Y:S04]  /*a790*/  LDS.128 R44, [R0+0x12000] ;  /* 0x01200000002c7984 */ /* 0x0004a80000000c00 */
[----:B------:R2:W2:Y:S01]  /*a7a0*/  LDS.128 R40, [R0+0x14000] ;  /* 0x0140000000287984 */ /* 0x0004a20000000c00 */
[----:B-1----:R-:W-:Y:S01]  /*a7b0*/  UIMAD UR17, UR21, UR17, UR15 ;  /* 0x00000011151172a4 */ /* 0x002fe2000f8e020f */
[----:B------:R-:W-:-:S05]  /*a7c0*/  IMAD.WIDE.U32 R8, R3, UR21, R4 ;  /* 0x0000001503087c25 */ /* 0x000fca000f8e0004 */
[----:B------:R-:W-:Y:S01]  /*a7d0*/  IADD3 R24, R9, UR17, RZ ;  /* 0x0000001109187c10 */ /* 0x000fe2000fffe0ff */
[----:B------:R-:W-:Y:S06]  /*a7e0*/  @P4 BRA `(.L_x_1210) ;  /* 0x00000000004c4947 */ /* 0x000fec0003800000 */
[----:B------:R-:W-:Y:S01]  /*a7f0*/  ULDC UR15, c[0x0][0x2d0] ;  /* 0x0000b400000f7ab9 */ /* 0x000fe20000000800 */
[----:B------:R-:W1:Y:S01]  /*a800*/  LDS.128 R20, [R0+0xb000] ;  /* 0x00b0000000147984 */ /* 0x000e620000000c00 */
[----:B------:R-:W-:Y:S01]  /*a810*/  ISETP.GE.AND P2, PT, R228, UR15, PT ;  /* 0x0000000fe4007c0c */ /* 0x000fe2000bf46270 */
[----:B------:R-:W-:Y:S01]  /*a820*/  IMAD R3, R25, UR8, RZ ;  /* 0x0000000819037c24 */ /* 0x000fe2000f8e02ff */
[----:B------:R-:W-:Y:S01]  /*a830*/  MOV R5, R24 ;  /* 0x0000001800057202 */ /* 0x000fe20000000f00 */
[----:B------:R-:W3:Y:S01]  /*a840*/  LDS.128 R16, [R0+0xd000] ;  /* 0x00d0000000107984 */ /* 0x000ee20000000c00 */
[----:B------:R-:W-:Y:S01]  /*a850*/  IMAD.MOV.U32 R4, RZ, RZ, R8 ;  /* 0x000000ffff047224 */ /* 0x000fe200078e0008 */
[----:B------:R-:W-:Y:S01]  /*a860*/  ISETP.GE.AND P1, PT, R162, UR15, PT ;  /* 0x0000000fa2007c0c */ /* 0x000fe2000bf26270 */
[C---:B------:R-:W-:Y:S01]  /*a870*/  IMAD R3, R244.reuse, UR9, R3 ;  /* 0x00000009f4037c24 */ /* 0x040fe2000f8e0203 */
[----:B------:R-:W-:Y:S01]  /*a880*/  ISETP.GE.AND P0, PT, R163, UR15, PT ;  /* 0x0000000fa3007c0c */ /* 0x000fe2000bf06270 */
[----:B------:R-:W-:Y:S01]  /*a890*/  IMAD.WIDE.U32 R10, R244, UR8, R4 ;  /* 0x00000008f40a7c25 */ /* 0x000fe2000f8e0004 */
[----:B------:R-:W-:-:S03]  /*a8a0*/  ULDC.64 UR16, c[0x0][0x3f0] ;  /* 0x0000fc0000107ab9 */ /* 0x000fc60000000a00 */
[----:B------:R-:W-:Y:S01]  /*a8b0*/  IMAD.IADD R3, R3, 0x1, R11 ;  /* 0x0000000103037824 */ /* 0x000fe200078e020b */
[----:B------:R-:W4:Y:S01]  /*a8c0*/  @!P2 LDS.128 R12, [R0+0x9000] ;  /* 0x00900000000ca984 */ /* 0x000f220000000c00 */
[----:B------:R-:W-:-:S04]  /*a8d0*/  LEA R4, P5, R10, UR16, 0x1 ;  /* 0x000000100a047c11 */ /* 0x000fc8000f8a08ff */
[----:B------:R-:W-:-:S05]  /*a8e0*/  LEA.HI.X R5, R10, UR17, R3, 0x1, P5 ;  /* 0x000000110a057c11 */ /* 0x000fca000a8f0c03 */
[----:B-1----:R1:W-:Y:S04]  /*a8f0*/  @!P1 STG.E.128 desc[UR10][R4.64+0x40], R20 ;  /* 0x0000401404009986 */ /* 0x0023e8000c101d0a */
[----:B---3--:R1:W-:Y:S04]  /*a900*/  @!P0 STG.E.128 desc[UR10][R4.64+0x80], R16 ;  /* 0x0000801004008986 */ /* 0x0083e8000c101d0a */
[----:B----4-:R1:W-:Y:S02]  /*a910*/  @!P2 STG.E.128 desc[UR10][R4.64], R12 ;  /* 0x0000000c0400a986 */ /* 0x0103e4000c101d0a */
.L_x_1210:
[----:B------:R-:W-:Y:S05]  /*a920*/  BSYNC B0 ;  /* 0x0000000000007941 */ /* 0x000fea0003800000 */
.L_x_1209:
[----:B------:R-:W-:Y:S04]  /*a930*/  BSSY B0, `(.L_x_1211) ;  /* 0x0000014000007945 */ /* 0x000fe80003800000 */
[----:B------:R-:W-:Y:S05]  /*a940*/  @P3 BRA `(.L_x_1212) ;  /* 0x0000000000483947 */ /* 0x000fea0003800000 */
[----:B------:R-:W-:Y:S01]  /*a950*/  IADD3 R3, P0, R244, 0x40, RZ ;  /* 0x00000040f4037810 */ /* 0x000fe20007f1e0ff */
[----:B------:R-:W-:Y:S01]  /*a960*/  ULDC UR6, c[0x0][0x2d0] ;  /* 0x0000b40000067ab9 */ /* 0x000fe20000000800 */
[----:B-1----:R-:W-:Y:S01]  /*a970*/  MOV R5, R24 ;  /* 0x0000001800057202 */ /* 0x002fe20000000f00 */
        /* <DEDUP_REMOVED lines=12> */
[----:B--2---:R1:W-:Y:S04]  /*aa40*/  @!P2 STG.E.128 desc[UR10][R4.64], R36 ;  /* 0x000000240400a986 */ /* 0x0043e8000c101d0a */
[----:B---3--:R1:W-:Y:S04]  /*aa50*/  @!P1 STG.E.128 desc[UR10][R4.64+0x40], R32 ;  /* 0x0000402004009986 */ /* 0x0083e8000c101d0a */
[----:B----4-:R1:W-:Y:S02]  /*aa60*/  @!P0 STG.E.128 desc[UR10][R4.64+0x80], R28 ;  /* 0x0000801c04008986 */ /* 0x0103e4000c101d0a */
.L_x_1212:
[----:B------:R-:W-:Y:S05]  /*aa70*/  BSYNC B0 ;  /* 0x0000000000007941 */ /* 0x000fea0003800000 */
.L_x_1211:
[----:B------:R-:W2:Y:S01]  /*aa80*/  S2UR UR6, SR_CTAID.Z ;  /* 0x00000000000679c3 */ /* 0x000ea20000002700 */
[----:B------:R-:W-:Y:S01]  /*aa90*/  IMAD.U32 R3, RZ, RZ, UR12 ;  /* 0x0000000cff037e24 */ /* 0x000fe2000f8e00ff */
[----:B------:R-:W-:Y:S01]  /*aaa0*/  UIMAD UR7, UR7, UR12, URZ ;  /* 0x0000000c070772a4 */ /* 0x000fe2000f8e023f */
[----:B-1----:R-:W1:Y:S01]  /*aab0*/  LDS.128 R20, [R0+0xf000] ;  /* 0x00f0000000147984 */ /* 0x002e620000000c00 */
[----:B------:R-:W-:Y:S01]  /*aac0*/  BSSY B0, `(.L_x_1213) ;  /* 0x0000021000007945 */ /* 0x000fe20003800000 */
[----:B------:R-:W-:Y:S01]  /*aad0*/  IMAD.WIDE.U32 R6, R3, UR5, R6 ;  /* 0x0000000503067c25 */ /* 0x000fe2000f8e0006 */
[----:B------:R-:W-:Y:S01]  /*aae0*/  UIMAD UR5, UR5, UR13, UR7 ;  /* 0x0000000d050572a4 */ /* 0x000fe2000f8e0207 */
[----:B------:R-:W1:Y:S01]  /*aaf0*/  LDS.128 R16, [R0+0x11000] ;  /* 0x0110000000107984 */ /* 0x000e620000000c00 */
[----:B------:R-:W3:Y:S01]  /*ab00*/  S2UR UR8, SR_CTAID.Z ;  /* 0x00000000000879c3 */ /* 0x000ee20000002700 */
[----:B------:R-:W-:Y:S02]  /*ab10*/  IADD3 R6, P0, R6, UR14, RZ ;  /* 0x0000000e06067c10 */ /* 0x000fe4000ff1e0ff */
[----:B------:R4:W1:Y:S01]  /*ab20*/  LDS.128 R12, [R0+0x13000] ;  /* 0x01300000000c7984 */ /* 0x0008620000000c00 */
[----:B--2---:R-:W-:-:S03]  /*ab30*/  USHF.R.S32.HI UR9, URZ, 0x1f, UR6 ;  /* 0x0000001f3f097899 */ /* 0x004fc60008011406 */
[----:B------:R-:W-:Y:S01]  /*ab40*/  ULDC.64 UR6, c[0x0][0x470] ;  /* 0x00011c0000067ab9 */ /* 0x000fe20000000a00 */
[----:B----4-:R-:W-:Y:S01]  /*ab50*/  IMAD.U32 R0, RZ, RZ, UR5 ;  /* 0x00000005ff007e24 */ /* 0x010fe2000f8e00ff */
[----:B------:R-:W-:-:S04]  /*ab60*/  UIMAD UR5, UR9, UR6, URZ ;  /* 0x00000006090572a4 */ /* 0x000fc8000f8e023f */
[----:B------:R-:W-:Y:S01]  /*ab70*/  IADD3.X R7, R7, UR18, R0, P0, !PT ;  /* 0x0000001207077c10 */ /* 0x000fe200087fe400 */
[----:B---3--:R-:W-:Y:S01]  /*ab80*/  UIMAD UR7, UR8, UR7, UR5 ;  /* 0x00000007080772a4 */ /* 0x008fe2000f8e0205 */
[----:B------:R-:W-:-:S05]  /*ab90*/  MOV R0, UR6 ;  /* 0x0000000600007c02 */ /* 0x000fca0008000f00 */
[----:B------:R-:W-:-:S05]  /*aba0*/  IMAD.WIDE.U32 R6, R0, UR8, R6 ;  /* 0x0000000800067c25 */ /* 0x000fca000f8e0006 */
[----:B------:R-:W-:Y:S01]  /*abb0*/  IADD3 R3, R7, UR7, RZ ;  /* 0x0000000707037c10 */ /* 0x000fe2000fffe0ff */
[----:B-1----:R-:W-:Y:S06]  /*abc0*/  @P4 BRA `(.L_x_1214) ;  /* 0x0000000000404947 */ /* 0x002fec0003800000 */
        /* <DEDUP_REMOVED lines=16> */
.L_x_1214:
[----:B------:R-:W-:Y:S05]  /*acd0*/  BSYNC B0 ;  /* 0x0000000000007941 */ /* 0x000fea0003800000 */
.L_x_1213:
        /* <DEDUP_REMOVED lines=18> */
.L_x_1188:
[----:B------:R-:W-:Y:S05]  /*ae00*/  BSYNC B1 ;  /* 0x0000000000017941 */ /* 0x000fea0003800000 */
.L_x_1174:
[----:B------:R-:W-:Y:S01]  /*ae10*/  R2UR UR6, R252 ;  /* 0x00000000fc0672ca */ /* 0x000fe200000e0000 */
[----:B------:R-:W-:Y:S02]  /*ae20*/  ULDC UR5, c[0x0][0xc] ;  /* 0x0000030000057ab9 */ /* 0x000fe40000000800 */
[----:B------:R-:W-:-:S10]  /*ae30*/  UIADD3 UR53, UR5, UR53, URZ ;  /* 0x0000003505357290 */ /* 0x000fd4000fffe03f */
[----:B------:R-:W-:-:S06]  /*ae40*/  UISETP.GE.AND UP0, UPT, UR53, UR6, UPT ;  /* 0x000000063500728c */ /* 0x000fcc000bf06270 */
[----:B------:R-:W-:-:S13]  /*ae50*/  PLOP3.LUT P0, PT, PT, PT, UP0, 0x80, 0x0 ;  /* 0x000000000000781c */ /* 0x000fda0003f0f008 */
[----:B------:R-:W-:Y:S05]  /*ae60*/  @P0 BRA `(.L_x_1215) ;  /* 0x0000000000040947 */ /* 0x000fea0003800000 */
[----:B------:R-:W-:Y:S05]  /*ae70*/  BRA `(.L_x_1216) ;  /* 0xffffff5c00447947 */ /* 0x000fea000383ffff */
.L_x_1215:
[----:B------:R-:W-:Y:S05]  /*ae80*/  EXIT ;  /* 0x000000000000794d */ /* 0x000fea0003800000 */
.L_x_1217:
        /* <DEDUP_REMOVED lines=15> */
.L_x_1315:


//--------------------- .text._ZN5flash44flash_bwd_dq_dk_dv_loop_seqk_parallel_kernelI23Flash_bwd_kernel_traitsILi96ELi64ELi128ELi8ELi2ELi4ELi4ELb0ELb0EN7cutlass10bfloat16_tE19Flash_kernel_traitsILi96ELi64ELi128ELi8ES3_EELb0ELb0ELb1ELb1ELb0ELb0ELb1EEEvNS_16Flash_bwd_paramsE --------------------------
	.section	.text._ZN5flash44flash_bwd_dq_dk_dv_loop_seqk_parallel_kernelI23Flash_bwd_kernel_traitsILi96ELi64ELi128ELi8ELi2ELi4ELi4ELb0ELb0EN7cutlass10bfloat16_tE19Flash_kernel_traitsILi96ELi64ELi128ELi8ES3_EELb0ELb0ELb1ELb1ELb0ELb0ELb1EEEvNS_16Flash_bwd_paramsE,"ax",@progbits
	.align	128
        .global         _ZN5flash44flash_bwd_dq_dk_dv_loop_seqk_parallel_kernelI23Flash_bwd_kernel_traitsILi96ELi64ELi128ELi8ELi2ELi4ELi4ELb0ELb0EN7cutlass10bfloat16_tE19Flash_kernel_traitsILi96ELi64ELi128ELi8ES3_EELb0ELb0ELb1ELb1ELb0ELb0ELb1EEEvNS_16Flash_bwd_paramsE
        .type           _ZN5flash44flash_bwd_dq_dk_dv_loop_seqk_parallel_kernelI23Flash_bwd_kernel_traitsILi96ELi64ELi128ELi8ELi2ELi4ELi4ELb0ELb0EN7cutlass10bfloat16_tE19Flash_kernel_traitsILi96ELi64ELi128ELi8ES3_EELb0ELb0ELb1ELb1ELb0ELb0ELb1EEEvNS_16Flash_bwd_paramsE,@function
        .size           _ZN5flash44flash_bwd_dq_dk_dv_loop_seqk_parallel_kernelI23Flash_bwd_kernel_traitsILi96ELi64ELi128ELi8ELi2ELi4ELi4ELb0ELb0EN7cutlass10bfloat16_tE19Flash_kernel_traitsILi96ELi64ELi128ELi8ES3_EELb0ELb0ELb1ELb1ELb0ELb0ELb1EEEvNS_16Flash_bwd_paramsE,(.L_x_1316 - _ZN5flash44flash_bwd_dq_dk_dv_loop_seqk_parallel_kernelI23Flash_bwd_kernel_traitsILi96ELi64ELi128ELi8ELi2ELi4ELi4ELb0ELb0EN7cutlass10bfloat16_tE19Flash_kernel_traitsILi96ELi64ELi128ELi8ES3_EELb0ELb0ELb1ELb1ELb0ELb0ELb1EEEvNS_16Flash_bwd_paramsE)
        .other          _ZN5flash44flash_bwd_dq_dk_dv_loop_seqk_parallel_kernelI23Flash_bwd_kernel_traitsILi96ELi64ELi128ELi8ELi2ELi4ELi4ELb0ELb0EN7cutlass10bfloat16_tE19Flash_kernel_traitsILi96ELi64ELi128ELi8ES3_EELb0ELb0ELb1ELb1ELb0ELb0ELb1EEEvNS_16Flash_bwd_paramsE,@"STO_CUDA_ENTRY STV_DEFAULT"
_ZN5flash44flash_bwd_dq_dk_dv_loop_seqk_parallel_kernelI23Flash_bwd_kernel_traitsILi96ELi64ELi128ELi8ELi2ELi4ELi4ELb0ELb0EN7cutlass10bfloat16_tE19Flash_kernel_traitsILi96ELi64ELi128ELi8ES3_EELb0ELb0ELb1ELb1ELb0ELb0ELb1EEEvNS_16Flash_bwd_paramsE:
.text._ZN5flash44flash_bwd_dq_dk_dv_loop_seqk_parallel_kernelI23Flash_bwd_kernel_traitsILi96ELi64ELi128ELi8ELi2ELi4ELi4ELb0ELb0EN7cutlass10bfloat16_tE19Flash_kernel_traitsILi96ELi64ELi128ELi8ES3_EELb0ELb0ELb1ELb1ELb0ELb0ELb1EEEvNS_16Flash_bwd_paramsE:
        /* <DEDUP_REMOVED lines=48> */
[----:B------:R-:W-:Y:S02]  /*0300*/  LEA.HI R7, R3, R0, RZ, 0x1 ;  /* 0x0000000003077211 */ /* 0x000fe400078f08ff */
        /* <DEDUP_REMOVED lines=9> */
[C---:B------:R-:W-:Y:S02]  /*03a0*/  IMAD.IADD R187, R0.reuse, 0x1, -R8 ;  /* 0x0000000100bb7824 */ /* 0x040fe400078e0a08 */
        /* <DEDUP_REMOVED lines=12> */
[--C-:B------:R-:W-:Y:S02]  /*0470*/  SHF.R.S32.HI R3, RZ, 0x1, R2.reuse ;  /* 0x00000001ff037819 */ /* 0x100fe40000011402 */
[----:B------:R-:W-:Y:S02]  /*0480*/  SHF.R.S32.HI R8, RZ, 0x1f, R2 ;  /* 0x0000001fff087819 */ /* 0x000fe40000011402 */
[----:B------:R-:W-:Y:S02]  /*0490*/  LEA.HI R0, R0, R246, RZ, 0x3 ;  /* 0x000000f600007211 */ /* 0x000fe400078f18ff */
[----:B------:R-:W-:Y:S02]  /*04a0*/  LEA.HI R244, R7, R10, RZ, 0x2 ;  /* 0x0000000a07f47211 */ /* 0x000fe400078f10ff */
[----:B------:R-:W-:Y:S02]  /*04b0*/  LOP3.LUT R2, R2, 0x7fffffe, RZ, 0xc0, !PT ;  /* 0x07fffffe02027812 */ /* 0x000fe400078ec0ff */
[----:B------:R-:W-:-:S02]  /*04c0*/  SHF.R.S32.HI R4, RZ, 0x6, R16 ;  /* 0x00000006ff047819 */ /* 0x000fc40000011410 */
[----:B------:R-:W-:Y:S01]  /*04d0*/  LOP3.LUT R7, R5, 0x3fffffe, RZ, 0xc0, !PT ;  /* 0x03fffffe05077812 */ /* 0x000fe200078ec0ff */
[----:B------:R-:W-:Y:S01]  /*04e0*/  IMAD.IADD R20, R6, 0x1, -R2 ;  /* 0x0000000106147824 */ /* 0x000fe200078e0a02 */
[----:B------:R-:W-:Y:S01]  /*04f0*/  LEA.HI R9, R8, R3, RZ, 0x2 ;  /* 0x0000000308097211 */ /* 0x000fe200078f10ff */
[----:B------:R-:W-:Y:S01]  /*0500*/  IMAD R2, R4, 0x4, R14 ;  /* 0x0000000404027824 */ /* 0x000fe200078e020e */
[----:B------:R-:W-:Y:S01]  /*0510*/  LOP3.LUT R0, R0, 0xfffffff8, RZ, 0xc0, !PT ;  /* 0xfffffff800007812 */ /* 0x000fe200078ec0ff */
[----:B------:R-:W-:Y:S01]  /*0520*/  IMAD.IADD R11, R15, 0x1, -R7 ;  /* 0x000000010f0b7824 */ /* 0x000fe200078e0a07 */
[----:B------:R-:W-:Y:S01]  /*0530*/  LOP3.LUT R9, R9, 0xfffffffc, RZ, 0xc0, !PT ;  /* 0xfffffffc09097812 */ /* 0x000fe200078ec0ff */
[----:B------:R-:W-:Y:S01]  /*0540*/  IMAD.SHL.U32 R16, R4, 0x20, RZ ;  /* 0x0000002004107824 */ /* 0x000fe200078e00ff */
[----:B------:R-:W-:Y:S01]  /*0550*/  SHF.R.S32.HI R10, RZ, 0x1f, R6 ;  /* 0x0000001fff0a7819 */ /* 0x000fe20000011406 */
[----:B------:R-:W-:Y:S01]  /*0560*/  IMAD.IADD R0, R246, 0x1, -R0 ;  /* 0x00000001f6007824 */ /* 0x000fe200078e0a00 */
[----:B------:R-:W-:Y:S01]  /*0570*/  SHF.R.S32.HI R244, RZ, 0x2, R244 ;  /* 0x00000002fff47819 */ /* 0x000fe200000114f4 */
[----:B------:R-:W-:Y:S01]  /*0580*/  IMAD R176, R2, 0x8, R11 ;  /* 0x0000000802b07824 */ /* 0x000fe200078e020b */
[----:B------:R-:W-:Y:S01]  /*0590*/  SHF.R.S32.HI R2, RZ, 0x1, R5 ;  /* 0x00000001ff027819 */ /* 0x000fe20000011405 */
[----:B------:R-:W-:Y:S01]  /*05a0*/  IMAD.IADD R17, R3, 0x1, -R9 ;  /* 0x0000000103117824 */ /* 0x000fe200078e0a09 */
[----:B------:R-:W-:Y:S01]  /*05b0*/  LEA.HI R10, R10, R6, RZ, 0x3 ;  /* 0x000000060a0a7211 */ /* 0x000fe200078f18ff */
[----:B------:R-:W-:Y:S01]  /*05c0*/  IMAD.SHL.U32 R3, R15, 0x40, RZ ;  /* 0x000000400f037824 */ /* 0x000fe200078e00ff */
[----:B------:R-:W-:Y:S01]  /*05d0*/  LEA.HI R15, R0, R0, RZ, 0x1 ;  /* 0x00000000000f7211 */ /* 0x000fe200078f08ff */
[----:B------:R-:W-:Y:S01]  /*05e0*/  IMAD.SHL.U32 R4, R2, 0x40, RZ ;  /* 0x0000004002047824 */ /* 0x000fe200078e00ff */
[----:B------:R-:W-:Y:S01]  /*05f0*/  LOP3.LUT R8, R10, 0xfffffff8, RZ, 0xc0, !PT ;  /* 0xfffffff80a087812 */ /* 0x000fe200078ec0ff */
[----:B------:R-:W-:Y:S01]  /*0600*/  IMAD.SHL.U32 R5, R13, 0x10, RZ ;  /* 0x000000100d057824 */ /* 0x000fe200078e00ff */
[----:B------:R-:W-:Y:S01]  /*0610*/  LOP3.LUT R7, R0, 0x1, RZ, 0xc0, !PT ;  /* 0x0000000100077812 */ /* 0x000fe200078ec0ff */
[----:B------:R-:W-:Y:S01]  /*0620*/  IMAD R244, R187, 0x10, R244 ;  /* 0x00000010bbf47824 */ /* 0x000fe200078e02f4 */
[----:B------:R-:W-:Y:S01]  /*0630*/  LOP3.LUT P4, RZ, R2, 0x2, RZ, 0xc0, !PT ;  /* 0x0000000202ff7812 */ /* 0x000fe2000788c0ff */
[----:B------:R-:W-:Y:S01]  /*0640*/  IMAD.IADD R12, R6, 0x1, -R8 ;  /* 0x00000001060c7824 */ /* 0x000fe200078e0a08 */
[----:B------:R-:W-:-:S02]  /*0650*/  LOP3.LUT R2, R15, 0x3fffffe, RZ, 0xc0, !PT ;  /* 0x03fffffe0f027812 */ /* 0x000fc400078ec0ff */
[----:B------:R-:W-:Y:S01]  /*0660*/  ISETP.NE.U32.AND P3, PT, R7, 0x1, PT ;  /* 0x000000010700780c */ /* 0x000fe20003f65070 */
[----:B------:R-:W-:Y:S01]  /*0670*/  IMAD.SHL.U32 R7, R19, 0x2, RZ ;  /* 0x0000000213077824 */ /* 0x000fe200078e00ff */
[----:B------:R-:W-:Y:S01]  /*0680*/  LOP3.LUT R6, R3, 0x1c0, RZ, 0xc0, !PT ;  /* 0x000001c003067812 */ /* 0x000fe200078ec0ff */
[C---:B------:R-:W-:Y:S01]  /*0690*/  IMAD.IADD R19, R0.reuse, 0x1, -R2 ;  /* 0x0000000100137824 */ /* 0x040fe200078e0a02 */
[C---:B------:R-:W-:Y:S01]  /*06a0*/  LOP3.LUT P2, RZ, R0.reuse, 0x2, RZ, 0xc0, !PT ;  /* 0x0000000200ff7812 */ /* 0x040fe2000784c0ff */
[----:B------:R-:W-:Y:S01]  /*06b0*/  IMAD.SHL.U32 R0, R0, 0x40, RZ ;  /* 0x0000004000007824 */ /* 0x000fe200078e00ff */
[----:B------:R-:W-:Y:S01]  /*06c0*/  SHF.R.S32.HI R3, RZ, 0x3, R10 ;  /* 0x00000003ff037819 */ /* 0x000fe2000001140a */
[----:B------:R-:W-:Y:S01]  /*06d0*/  IMAD R10, R13, 0x200, R7 ;  /* 0x000002000d0a7824 */ /* 0x000fe200078e0207 */
[----:B------:R-:W-:Y:S02]  /*06e0*/  LOP3.LUT R2, R4, 0xc0, RZ, 0xc0, !PT ;  /* 0x000000c004027812 */ /* 0x000fe400078ec0ff */
        /* <DEDUP_REMOVED lines=40> */
[----:B------:R-:W-:Y:S01]  /*0970*/  LOP3.LUT R8, R8, R0, R7, 0x1e, !PT ;  /* 0x0000000008087212 */ /* 0x000fe200078e1e07 */
[----:B------:R-:W-:Y:S01]  /*0980*/  IMAD.SHL.U32 R0, R21, 0x20, RZ ;  /* 0x0000002015007824 */ /* 0x000fe200078e00ff */
[----:B------:R-:W-:Y:S02]  /*0990*/  LOP3.LUT R2, R4, R9, R2, 0x1e, !PT ;  /* 0x0000000904027212 */ /* 0x000fe400078e1e02 */
[C---:B------:R-:W-:Y:S01]  /*09a0*/  LOP3.LUT P5, RZ, R12.reuse, 0x2, RZ, 0xc0, !PT ;  /* 0x000000020cff7812 */ /* 0x040fe200078ac0ff */
[----:B------:R-:W-:Y:S01]  /*09b0*/  IMAD R187, R187, 0x200, R0 ;  /* 0x00000200bbbb7824 */ /* 0x000fe200078e0200 */
[----:B------:R-:W-:Y:S01]  /*09c0*/  LOP3.LUT P6, RZ, R12, 0x4, RZ, 0xc0, !PT ;  /* 0x000000040cff7812 */ /* 0x000fe200078cc0ff */
[----:B------:R-:W-:Y:S01]  /*09d0*/  IMAD.IADD R185, R0, 0x1, R2 ;  /* 0x0000000100b97824 */ /* 0x000fe200078e0202 */
[----:B------:R-:W-:Y:S01]  /*09e0*/  LEA R195, R195, UR4, 0x1 ;  /* 0x00000004c3c37c11 */ /* 0x000fe2000f8e08ff */
[----:B------:R-:W-:Y:S01]  /*09f0*/  IMAD.U32 R0, RZ, RZ, UR6 ;  /* 0x00000006ff007e24 */ /* 0x000fe2000f8e00ff */
[----:B------:R-:W-:Y:S01]  /*0a00*/  USHF.R.S32.HI UR6, URZ, 0x1f, UR49 ;  /* 0x0000001f3f067899 */ /* 0x000fe20008011431 */
[----:B------:R-:W-:Y:S01]  /*0a10*/  IMAD.U32 R2, RZ, RZ, UR5 ;  /* 0x00000005ff027e24 */ /* 0x000fe2000f8e00ff */
[----:B------:R-:W-:Y:S01]  /*0a20*/  USHF.R.S32.HI UR5, URZ, 0x1f, UR58 ;  /* 0x0000001f3f057899 */ /* 0x000fe2000801143a */
[----:B------:R-:W-:Y:S01]  /*0a30*/  IMAD.IADD R187, R187, 0x1, R5 ;  /* 0x00000001bbbb7824 */ /* 0x000fe200078e0205 */
[----:B------:R-:W-:Y:S01]  /*0a40*/  LOP3.LUT P0, RZ, R17, 0x2, RZ, 0xc0, !PT ;  /* 0x0000000211ff7812 */ /* 0x000fe2000780c0ff */
[----:B------:R-:W-:Y:S01]  /*0a50*/  IMAD.IADD R8, R8, 0x1, R10 ;  /* 0x0000000108087824 */ /* 0x000fe200078e020a */
[C---:B------:R-:W-:Y:S01]  /*0a60*/  SEL R182, R186.reuse, 0xffffffe0, !P5 ;  /* 0xffffffe0bab67807 */ /* 0x040fe20006800000 */
[----:B------:R-:W-:Y:S01]  /*0a70*/  IMAD.U32 R0, RZ, RZ, UR6 ;  /* 0x00000006ff007e24 */ /* 0x000fe2000f8e00ff */
[----:B------:R-:W-:Y:S01]  /*0a80*/  UIADD3 UR6, UR4, 0x9000, URZ ;  /* 0x0000900004067890 */ /* 0x000fe2000fffe03f */
[----:B------:R-:W-:Y:S01]  /*0a90*/  IMAD.U32 R0, RZ, RZ, UR5 ;  /* 0x00000005ff007e24 */ /* 0x000fe2000f8e00ff */
[----:B------:R-:W-:Y:S01]  /*0aa0*/  UIADD3 UR5, UR4, 0x15000, URZ ;  /* 0x0001500004057890 */ /* 0x000fe2000fffe03f */
[----:B------:R-:W-:Y:S01]  /*0ab0*/  IMAD.SHL.U32 R179, R187, 0x2, RZ ;  /* 0x00000002bbb37824 */ /* 0x000fe200078e00ff */
[----:B------:R-:W-:Y:S01]  /*0ac0*/  SEL R177, R186, 0xffffffe0, !P4 ;  /* 0xffffffe0bab17807 */ /* 0x000fe20006000000 */
[C---:B------:R-:W-:Y:S01]  /*0ad0*/  VIADD R193, R195.reuse, 0x20 ;  /* 0x00000020c3c17836 */ /* 0x040fe20000000000 */
[----:B------:R-:W-:Y:S01]  /*0ae0*/  SEL R192, R192, 0x10, !P3 ;  /* 0x00000010c0c07807 */ /* 0x000fe20005800000 */
[----:B------:R-:W-:Y:S01]  /*0af0*/  @P2 VIADD R193, R195, 0xffffffe0 ;  /* 0xffffffe0c3c12836 */ /* 0x000fe20000000000 */
[----:B------:R-:W-:-:S02]  /*0b00*/  LEA R181, R181, UR5, 0x1 ;  /* 0x00000005b5b57c11 */ /* 0x000fc4000f8e08ff */
[----:B------:R-:W-:Y:S01]  /*0b10*/  SEL R183, R183, 0x40, P6 ;  /* 0x00000040b7b77807 */ /* 0x000fe20003000000 */
[----:B------:R-:W-:Y:S01]  /*0b20*/  IMAD.IADD R194, R195, 0x1, R192 ;  /* 0x00000001c3c27824 */ /* 0x000fe200078e02c0 */
[----:B------:R-:W-:Y:S01]  /*0b30*/  LEA R248, R8, UR6, 0x1 ;  /* 0x0000000608f87c11 */ /* 0x000fe2000f8e08ff */
[C---:B------:R-:W-:Y:S01]  /*0b40*/  IMAD.IADD R182, R181.reuse, 0x1, R182 ;  /* 0x00000001b5b67824 */ /* 0x040fe200078e02b6 */
        /* <DEDUP_REMOVED lines=9> */
[----:B------:R-:W-:Y:S02]  /*0be0*/  @P1 VIADD R249, R248, 0xffffffe0 ;  /* 0xffffffe0f8f91836 */ /* 0x000fe40000000000 */
[----:B------:R-:W-:-:S07]  /*0bf0*/  IMAD.IADD R180, R180, 0x1, R186 ;  /* 0x00000001b4b47824 */ /* 0x000fce00078e02ba */
.L_x_1261:
        /* <DEDUP_REMOVED lines=67> */
.L_x_1218:
        /* <DEDUP_REMOVED lines=89> */
[----:B------:R-:W-:Y:S01]  /*15c0*/  @!UP2 UIADD3 UR51, UR41, UR23, URZ ;  /* 0x000000172933a290 */ /* 0x000fe2000fffe03f */
[----:B------:R-:W-:Y:S01]  /*15d0*/  @!P1 VIADD R0, R0, 0x1 ;  /* 0x0000000100009836 */ /* 0x000fe20000000000 */
[----:B------:R-:W-:Y:S01]  /*15e0*/  @UP3 UIMAD UR23, UR58, UR12, UR18 ;  /* 0x0000000c3a1732a4 */ /* 0x000fe2000f8e0212 */
[----:B------:R-:W-:Y:S01]  /*15f0*/  ISETP.GE.U32.AND P0, PT, R3, R6, PT ;  /* 0x000000060300720c */ /* 0x000fe20003f06070 */
[----:B------:R-:W-:Y:S01]  /*1600*/  UIMAD UR19, UR8, UR13, UR19 ;  /* 0x0000000d081372a4 */ /* 0x000fe2000f8e0213 */
[----:B------:R-:W-:Y:S01]  /*1610*/  LOP3.LUT R3, R7, UR58, RZ, 0x3c, !PT ;  /* 0x0000003a07037c12 */ /* 0x000fe2000f8e3cff */
[----:B------:R-:W-:Y:S01]  /*1620*/  ULEA UR18, UR37, 0xffffffc0, 0x6 ;  /* 0xffffffc025127891 */ /* 0x000fe2000f8e303f */
[----:B------:R-:W-:Y:S01]  /*1630*/  PLOP3.LUT P1, PT, PT, PT, UP1, 0x80, 0x0 ;  /* 0x000000000000781c */ /* 0x000fe20003f2f018 */
[----:B------:R-:W-:Y:S01]  /*1640*/  UIMAD UR50, UR58, UR44, URZ ;  /* 0x0000002c3a3272a4 */ /* 0x000fe2000f8e023f */
        /* <DEDUP_REMOVED lines=12> */
[----:B------:R-:W-:Y:S01]  /*1710*/  @!UP3 UIMAD UR23, UR20, UR34, URZ ;  /* 0x000000221417b2a4 */ /* 0x000fe2000f8e023f */
[----:B------:R-:W-:Y:S01]  /*1720*/  @UP1 ULDC.64 UR24, c[0x0][0x250] ;  /* 0x0000940000181ab9 */ /* 0x000fe20000000a00 */
[----:B------:R-:W-:Y:S01]  /*1730*/  UIMAD.WIDE.U32 UR34, UR8, UR5, URZ ;  /* 0x00000005082272a5 */ /* 0x000fe2000f8e003f */
[----:B------:R-:W-:Y:S01]  /*1740*/  @!P2 IADD3 R13, -R13, RZ, RZ ;  /* 0x000000ff0d0da210 */ /* 0x000fe20007ffe1ff */
[----:B------:R-:W-:Y:S01]  /*1750*/  UIMAD UR12, UR9, UR14, URZ ;  /* 0x0000000e090c72a4 */ /* 0x000fe2000f8e023f */
[----:B------:R-:W-:Y:S01]  /*1760*/  @!P3 LOP3.LUT R13, RZ, R7, RZ, 0x33, !PT ;  /* 0x00000007ff0db212 */ /* 0x000fe200078e33ff */
[----:B------:R-:W-:Y:S02]  /*1770*/  UIMAD UR5, UR8, UR16, UR7 ;  /* 0x00000010080572a4 */ /* 0x000fe4000f8e0207 */
[----:B------:R-:W-:Y:S02]  /*1780*/  @UP1 UIMAD.WIDE.U32 UR8, UR28, UR24, URZ ;  /* 0x000000181c0812a5 */ /* 0x000fe4000f8e003f */
[----:B------:R-:W-:-:S02]  /*1790*/  @UP1 UIMAD UR7, UR28, UR25, URZ ;  /* 0x000000191c0712a4 */ /* 0x000fc4000f8e023f */
[----:B------:R-:W-:Y:S02]  /*17a0*/  USEL UR54, UR32, URZ, UP4 ;  /* 0x0000003f20367287 */ /* 0x000fe4000a000000 */
[----:B------:R-:W-:Y:S02]  /*17b0*/  USHF.R.S32.HI UR33, URZ, 0x1f, UR46 ;  /* 0x0000001f3f217899 */ /* 0x000fe4000801142e */
[----:B------:R-:W-:Y:S02]  /*17c0*/  @UP2 UIADD3 UR44, UR13, UR12, URZ ;  /* 0x0000000c0d2c2290 */ /* 0x000fe4000fffe03f */
[----:B------:R-:W-:Y:S02]  /*17d0*/  USHF.R.S32.HI UR55, URZ, 0x1f, UR50 ;  /* 0x0000001f3f377899 */ /* 0x000fe40008011432 */
        /* <DEDUP_REMOVED lines=17> */
.L_x_1220:
        /* <DEDUP_REMOVED lines=13> */
.L_x_1221:
        /* <DEDUP_REMOVED lines=11> */
.L_x_1222:
[----:B------:R-:W-:Y:S02]  /*1a70*/  ULDC UR5, c[0x0][0x270] ;  /* 0x00009c0000057ab9 */ /* 0x000fe40000000800 */
[----:B------:R-:W-:-:S04]  /*1a80*/  UIMAD UR5, UR49, UR5, UR58 ;  /* 0x00000005310572a4 */ /* 0x000fc8000f8e023a */
[----:B------:R-:W-:-:S12]  /*1a90*/  UIMAD UR5, UR5, UR60, URZ ;  /* 0x0000003c050572a4 */ /* 0x000fd8000f8e023f */
.L_x_1223:
[----:B------:R-:W1:Y:S01]  /*1aa0*/  S2R R22, SR_TID.X ;  /* 0x0000000000167919 */ /* 0x000e620000002100 */
[----:B------:R-:W-:Y:S01]  /*1ab0*/  SHF.R.S32.HI R21, RZ, 0x1f, R246 ;  /* 0x0000001fff157819 */ /* 0x000fe200000114f6 */
[----:B------:R-:W-:Y:S01]  /*1ac0*/  ULDC UR8, c[0x0][0x2dc] ;  /* 0x0000b70000087ab9 */ /* 0x000fe20000000800 */
[----:B------:R-:W-:Y:S01]  /*1ad0*/  IADD3 R0, P0, R246, UR18, RZ ;  /* 0x00000012f6007c10 */ /* 0x000fe2000ff1e0ff */
[----:B------:R-:W-:Y:S01]  /*1ae0*/  ULDC UR9, c[0x0][0x270] ;  /* 0x00009c0000097ab9 */ /* 0x000fe20000000800 */
[--C-:B------:R-:W-:Y:S01]  /*1af0*/  SHF.R.S32.HI R205, RZ, 0x1f, R204.reuse ;  /* 0x0000001fffcd7819 */ /* 0x100fe200000114cc */
[----:B------:R-:W-:Y:S01]  /*1b00*/  UIMAD UR36, UR8, UR9, URZ ;  /* 0x00000009082472a4 */ /* 0x000fe2000f8e023f */
[----:B------:R-:W-:Y:S01]  /*1b10*/  IADD3.X R3, R21, UR17, RZ, P0, !PT ;  /* 0x0000001115037c10 */ /* 0x000fe200087fe4ff */
[----:B------:R-:W-:Y:S01]  /*1b20*/  UIADD3 UR21, UR18, UR5, URZ ;  /* 0x0000000512157290 */ /* 0x000fe2000fffe03f */
[----:B------:R-:W-:Y:S01]  /*1b30*/  IADD3 R4, P0, R204, UR7, RZ ;  /* 0x00000007cc047c10 */ /* 0x000fe2000ff1e0ff */
[----:B------:R-:W-:Y:S01]  /*1b40*/  ULDC.64 UR8, c[0x0][0x420] ;  /* 0x0001080000087ab9 */ /* 0x000fe20000000a00 */
[----:B------:R-:W-:Y:S01]  /*1b50*/  IMAD.WIDE.U32 R6, R0, UR38, R204 ;  /* 0x0000002600067c25 */ /* 0x000fe2000f8e00cc */
[----:B------:R-:W-:Y:S01]  /*1b60*/  UIMAD UR5, UR17, UR8, URZ ;  /* 0x00000008110572a4 */ /* 0x000fe2000f8e023f */
[----:B------:R-:W-:Y:S01]  /*1b70*/  IADD3.X R5, R205, UR51, RZ, P0, !PT ;  /* 0x00000033cd057c10 */ /* 0x000fe200087fe4ff */
[----:B------:R-:W-:Y:S01]  /*1b80*/  USHF.R.S32.HI UR60, URZ, 0x1f, UR58 ;  /* 0x0000001f3f3c7899 */ /* 0x000fe2000801143a */
[----:B------:R-:W-:Y:S01]  /*1b90*/  IMAD R3, R3, UR38, RZ ;  /* 0x0000002603037c24 */ /* 0x000fe2000f8e02ff */
[----:B------:R-:W-:Y:S01]  /*1ba0*/  UIMAD UR5, UR18, UR9, UR5 ;  /* 0x00000009120572a4 */ /* 0x000fe2000f8e0205 */
[----:B------:R-:W-:Y:S01]  /*1bb0*/  IADD3 R6, P0, R6, UR57, RZ ;  /* 0x0000003906067c10 */ /* 0x000fe2000ff1e0ff */
[----:B------:R-:W-:Y:S01]  /*1bc0*/  ULDC.64 UR12, c[0x0][0x258] ;  /* 0x00009600000c7ab9 */ /* 0x000fe20000000a00 */
[----:B------:R-:W-:Y:S01]  /*1bd0*/  IMAD R3, R0, UR39, R3 ;  /* 0x0000002700037c24 */ /* 0x000fe2000f8e0203 */
[----:B------:R-:W-:Y:S01]  /*1be0*/  UIADD3 UR14, -UR6, UR15, UR46 ;  /* 0x0000000f060e7290 */ /* 0x000fe2000fffe12e */
[----:B------:R-:W-:Y:S01]  /*1bf0*/  IMAD.U32 R0, RZ, RZ, UR8 ;  /* 0x00000008ff007e24 */ /* 0x000fe2000f8e00ff */
[----:B------:R-:W-:Y:S01]  /*1c00*/  UIMAD UR7, UR60, UR12, URZ ;  /* 0x0000000c3c0772a4 */ /* 0x000fe2000f8e023f */
[----:B------:R-:W-:Y:S01]  /*1c10*/  IMAD.U32 R9, RZ, RZ, UR12 ;  /* 0x0000000cff097e24 */ /* 0x000fe2000f8e00ff */
[----:B------:R-:W-:Y:S01]  /*1c20*/  ULDC UR35, c[0x0][0x398] ;  /* 0x0000e60000237ab9 */ /* 0x000fe20000000800 */
[----:B------:R-:W-:Y:S01]  /*1c30*/  IMAD.WIDE.U32 R4, R0, UR18, R4 ;  /* 0x0000001200047c25 */ /* 0x000fe2000f8e0004 */
[----:B------:R-:W-:Y:S01]  /*1c40*/  UIMAD UR16, UR58, UR13, UR7 ;  /* 0x0000000d3a1072a4 */ /* 0x000fe2000f8e0207 */
[----:B------:R-:W-:Y:S01]  /*1c50*/  IADD3.X R7, R7, UR47, R3, P0, !PT ;  /* 0x0000002f07077c10 */ /* 0x000fe200087fe403 */
[----:B------:R-:W-:Y:S01]  /*1c60*/  UIADD3 UR20, UR18, UR23, URZ ;  /* 0x0000001712147290 */ /* 0x000fe2000fffe03f */
[----:B------:R-:W-:Y:S01]  /*1c70*/  VIADD R5, R5, UR5 ;  /* 0x0000000505057c36 */ /* 0x000fe20008000000 */
[----:B------:R-:W-:Y:S01]  /*1c80*/  UIADD3 UR5, UR14, -UR35, URZ ;  /* 0x800000230e057290 */ /* 0x000fe2000fffe03f */
[----:B------:R-:W-:Y:S01]  /*1c90*/  BSSY B1, `(.L_x_1219) ;  /* 0x000087c000017945 */ /* 0x000fe20003800000 */
[----:B-1----:R-:W-:Y:S01]  /*1ca0*/  SHF.R.S32.HI R23, RZ, 0x1f, R22 ;  /* 0x0000001fff177819 */ /* 0x002fe20000011416 */
[----:B------:R-:W-:Y:S01]  /*1cb0*/  ULDC.64 UR12, c[0x0][0x428] ;  /* 0x00010a00000c7ab9 */ /* 0x000fe20000000a00 */
[----:B------:R-:W-:Y:S01]  /*1cc0*/  USHF.R.S32.HI UR23, URZ, 0x1f, UR5 ;  /* 0x0000001f3f177899 */ /* 0x000fe20008011405 */
[----:B------:R-:W-:Y:S01]  /*1cd0*/  IMAD.U32 R0, RZ, RZ, UR12 ;  /* 0x0000000cff007e24 */ /* 0x000fe2000f8e00ff */
[----:B------:R-:W-:Y:S01]  /*1ce0*/  LEA.HI R8, R23, R22, RZ, 0x5 ;  /* 0x0000001617087211 */ /* 0x000fe200078f28ff */
[----:B------:R-:W-:Y:S01]  /*1cf0*/  UIMAD UR7, UR60, UR12, URZ ;  /* 0x0000000c3c0772a4 */ /* 0x000fe2000f8e023f */
[----:B------:R-:W-:Y:S01]  /*1d00*/  IMAD.WIDE.U32 R6, R9, UR58, R6 ;  /* 0x0000003a09067c25 */ /* 0x000fe2000f8e0006 */
[----:B------:R-:W-:Y:S01]  /*1d10*/  USHF.L.U32 UR22, UR36, 0x6, URZ ;  /* 0x0000000624167899 */ /* 0x000fe2000800063f */
[----:B------:R-:W-:Y:S01]  /*1d20*/  LOP3.LUT R3, R8, 0xffffffe0, RZ, 0xc0, !PT ;  /* 0xffffffe008037812 */ /* 0x000fe200078ec0ff */
[----:B------:R-:W-:Y:S01]  /*1d30*/  UIMAD UR13, UR58, UR13, UR7 ;  /* 0x0000000d3a0d72a4 */ /* 0x000fe2000f8e0207 */
[----:B------:R-:W-:Y:S01]  /*1d40*/  SHF.R.S32.HI R8, RZ, 0x5, R8 ;  /* 0x00000005ff087819 */ /* 0x000fe20000011408 */
[----:B------:R-:W-:Y:S01]  /*1d50*/  ULEA.HI UR23, UR23, UR5, URZ, 0x6 ;  /* 0x0000000517177291 */ /* 0x000fe2000f8f303f */
[----:B------:R-:W-:Y:S01]  /*1d60*/  IMAD.WIDE.U32 R4, R0, UR58, R4 ;  /* 0x0000003a00047c25 */ /* 0x000fe2000f8e0004 */
[----:B------:R-:W-:-:S02]  /*1d70*/  USHF.R.S32.HI UR7, URZ, 0x1f, UR22 ;  /* 0x0000001f3f077899 */ /* 0x000fc40008011416 */
[----:B------:R-:W-:Y:S01]  /*1d80*/  UIADD3 UR12, UP2, UP0, UR34, UR22, UR50 ;  /* 0x00000016220c7290 */ /* 0x000fe2000f85e032 */
[----:B------:R-:W-:Y:S01]  /*1d90*/  IMAD.IADD R3, R22, 0x1, -R3 ;  /* 0x0000000116037824 */ /* 0x000fe200078e0a03 */
[----:B------:R-:W-:Y:S01]  /*1da0*/  USHF.R.S32.HI UR23, URZ, 0x6, UR23 ;  /* 0x000000063f177899 */ /* 0x000fe20008011417 */
[----:B------:R-:W-:Y:S01]  /*1db0*/  IMAD R0, R21, UR8, RZ ;  /* 0x0000000815007c24 */ /* 0x000fe2000f8e02ff */
[----:B------:R-:W-:Y:S01]  /*1dc0*/  UIADD3.X UR5, UR32, UR7, UR55, UP2, UP0 ;  /* 0x0000000720057290 */ /* 0x000fe200097e0437 */
[----:B------:R-:W-:Y:S01]  /*1dd0*/  IMAD R3, R8, UR36, R3 ;  /* 0x0000002408037c24 */ /* 0x000fe2000f8e0203 */
[----:B------:R-:W-:Y:S01]  /*1de0*/  UIADD3 UR7, UP3, UP2, UR54, UR12, UR56 ;  /* 0x0000000c36077290 */ /* 0x000fe2000fa7e038 */
[----:B------:R-:W-:Y:S01]  /*1df0*/  VIADD R5, R5, UR13 ;  /* 0x0000000d05057c36 */ /* 0x000fe20008000000 */
[----:B------:R-:W-:Y:S01]  /*1e00*/  UISETP.LT.AND UP0, UPT, URZ, UR23, UPT ;  /* 0x000000173f00728c */ /* 0x000fe2000bf01270 */
[C---:B------:R-:W-:Y:S01]  /*1e10*/  IMAD R8, R246.reuse, UR9, R0 ;  /* 0x00000009f6087c24 */ /* 0x040fe2000f8e0200 */
[----:B------:R-:W-:Y:S01]  /*1e20*/  UIADD3.X UR5, UR53, UR5, UR44, UP3, UP2 ;  /* 0x0000000535057290 */ /* 0x000fe20009fe442c */
[----:B------:R-:W-:Y:S01]  /*1e30*/  IMAD.WIDE.U32 R4, R246, UR8, R4 ;  /* 0x00000008f6047c25 */ /* 0x000fe2000f8e0004 */
[----:B------:R-:W-:Y:S01]  /*1e40*/  IADD3 R0, P0, R3, UR7, RZ ;  /* 0x0000000703007c10 */ /* 0x000fe2000ff1e0ff */
[----:B------:R-:W-:Y:S01]  /*1e50*/  USEL UR23, URZ, UR23, !UP0 ;  /* 0x000000173f177287 */ /* 0x000fe2000c000000 */
[----:B------:R-:W-:-:S02]  /*1e60*/  ULDC.64 UR8, c[0x0][0x400] ;  /* 0x0001000000087ab9 */ /* 0x000fc40000000a00 */
[----:B------:R-:W-:Y:S01]  /*1e70*/  LEA.HI.X.SX32 R3, R3, UR5, 0x1, P0 ;  /* 0x0000000503037c11 */ /* 0x000fe200080f0eff */
[----:B------:R-:W-:Y:S01]  /*1e80*/  UISETP.GT.AND UP0, UPT, UR37, UR23, UPT ;  /* 0x000000172500728c */ /* 0x000fe2000bf04270 */
[C---:B------:R-:W-:Y:S01]  /*1e90*/  LEA R191, P0, R0.reuse, UR8, 0x2 ;  /* 0x0000000800bf7c11 */ /* 0x040fe2000f8010ff */
[----:B------:R-:W-:Y:S01]  /*1ea0*/  ULDC.64 UR18, c[0x0][0x210] ;  /* 0x0000840000127ab9 */ /* 0x000fe20000000a00 */
[----:B------:R-:W-:Y:S01]  /*1eb0*/  VIADD R7, R7, UR16 ;  /* 0x0000001007077c36 */ /* 0x000fe20008000000 */
[----:B------:R-:W-:Y:S01]  /*1ec0*/  ULDC.64 UR40, c[0x0][0x478] ;  /* 0x00011e0000287ab9 */ /* 0x000fe20000000a00 */
[----:B------:R-:W-:Y:S01]  /*1ed0*/  LEA.HI.X R190, R0, UR9, R3, 0x2, P0 ;  /* 0x0000000900be7c11 */ /* 0x000fe200080f1403 */
[----:B------:R-:W-:Y:S01]  /*1ee0*/  ULDC.64 UR42, c[0x0][0x2b0] ;  /* 0x0000ac00002a7ab9 */ /* 0x000fe20000000a00 */
[----:B------:R-:W-:Y:S01]  /*1ef0*/  PLOP3.LUT P0, PT, PT, PT, UP0, 0x80, 0x0 ;  /* 0x000000000000781c */ /* 0x000fe20003f0f008 */
[----:B------:R-:W-:Y:S01]  /*1f00*/  UIMAD.WIDE UR12, UR21, 0x4, UR40 ;  /* 0x00000004150c78a5 */ /* 0x000fe2000f8e0228 */
[C---:B------:R-:W-:Y:S01]  /*1f10*/  LEA R209, P2, R6.reuse, UR18, 0x1 ;  /* 0x0000001206d17c11 */ /* 0x040fe2000f8408ff */
[----:B------:R-:W-:Y:S01]  /*1f20*/  ULDC.64 UR16, c[0x0][0x3e0] ;  /* 0x0000f80000107ab9 */ /* 0x000fe20000000a00 */
[----:B------:R-:W-:Y:S01]  /*1f30*/  UIMAD.WIDE UR20, UR20, 0x4, UR42 ;  /* 0x00000004141478a5 */ /* 0x000fe2000f8e022a */
[----:B------:R-:W-:Y:S01]  /*1f40*/  IMAD.IADD R0, R5, 0x1, R8 ;  /* 0x0000000105007824 */ /* 0x000fe200078e0208 */
[----:B------:R-:W-:Y:S01]  /*1f50*/  LEA.HI.X R208, R6, UR19, R7, 0x1, P2 ;  /* 0x0000001306d07c11 */ /* 0x000fe200090f0c07 */
[----:B------:R-:W-:Y:S01]  /*1f60*/  UIADD3 UR8, UR37, -0x1, URZ ;  /* 0xffffffff25087890 */ /* 0x000fe2000fffe03f */
[C---:B------:R-:W-:Y:S01]  /*1f70*/  LEA R207, P2, R4.reuse, UR16, 0x1 ;  /* 0x0000001004cf7c11 */ /* 0x040fe2000f8408ff */
[----:B------:R-:W-:Y:S01]  /*1f80*/  UMOV UR19, UR12 ;  /* 0x0000000c00137c82 */ /* 0x000fe20008000000 */
[----:B------:R-:W-:Y:S01]  /*1f90*/  UMOV UR18, UR13 ;  /* 0x0000000d00127c82 */ /* 0x000fe20008000000 */
[----:B------:R-:W-:Y:S01]  /*1fa0*/  UMOV UR16, UR21 ;  /* 0x0000001500107c82 */ /* 0x000fe20008000000 */
[----:B------:R-:W-:Y:S01]  /*1fb0*/  LEA.HI.X R206, R4, UR17, R0, 0x1, P2 ;  /* 0x0000001104ce7c11 */ /* 0x000fe200090f0c00 */
[----:B------:R-:W-:Y:S01]  /*1fc0*/  UMOV UR17, UR20 ;  /* 0x0000001400117c82 */ /* 0x000fe20008000000 */
[----:B------:R-:W-:-:S02]  /*1fd0*/  VIADD R14, R204, 0x20 ;  /* 0x00000020cc0e7836 */ /* 0x000fc40000000000 */
        /* <DEDUP_REMOVED lines=21> */
.L_x_1225:
        /* <DEDUP_REMOVED lines=19> */
.L_x_1226:
        /* <DEDUP_REMOVED lines=36> */
.L_x_1228:
[----:B------:R-:W-:Y:S05]  /*24a0*/  BSYNC B0 ;  /* 0x0000000000007941 */ /* 0x000fea0003800000 */
.L_x_1227:
        /* <DEDUP_REMOVED lines=19> */
.L_x_1230:
[----:B------:R-:W-:Y:S05]  /*25e0*/  BSYNC B0 ;  /* 0x0000000000007941 */ /* 0x000fea0003800000 */
.L_x_1229:
        /* <DEDUP_REMOVED lines=32> */
.L_x_1232:
[----:B------:R-:W-:Y:S05]  /*27f0*/  BSYNC B0 ;  /* 0x0000000000007941 */ /* 0x000fea0003800000 */
.L_x_1231:
        /* <DEDUP_REMOVED lines=20> */
.L_x_1224:
        /* <DEDUP_REMOVED lines=47> */
.L_x_1235:
[----:B------:R-:W-:Y:S05]  /*2c30*/  BSYNC B0 ;  /* 0x0000000000007941 */ /* 0x000fea0003800000 */
.L_x_1234:
        /* <DEDUP_REMOVED lines=16> */
.L_x_1237:
        /* <DEDUP_REMOVED lines=35> */
.L_x_1238:
[----:B------:R-:W-:Y:S05]  /*2f70*/  BSYNC B0 ;  /* 0x0000000000007941 */ /* 0x000fea0003800000 */
.L_x_1236:
        /* <DEDUP_REMOVED lines=68> */
.L_x_1240:
[----:B------:R-:W-:Y:S05]  /*33c0*/  BSYNC B0 ;  /* 0x0000000000007941 */ /* 0x000fea0003800000 */
.L_x_1239:
        /* <DEDUP_REMOVED lines=44> */
.L_x_1242:
[----:B------:R-:W-:Y:S05]  /*3690*/  BSYNC B0 ;  /* 0x0000000000007941 */ /* 0x000fea0003800000 */
.L_x_1241:
        /* <DEDUP_REMOVED lines=56> */
.L_x_1244:
[----:B------:R-:W-:Y:S05]  /*3a20*/  BSYNC B0 ;  /* 0x0000000000007941 */ /* 0x000fea0003800000 */
.L_x_1243:
        /* <DEDUP_REMOVED lines=41> */
.L_x_1246:
[----:B------:R-:W-:Y:S05]  /*3cc0*/  BSYNC B0 ;  /* 0x0000000000007941 */ /* 0x000fea0003800000 */
.L_x_1245:
[----:B------:R-:W-:Y:S01]  /*3cd0*/  ULDC.64 UR20, c[0x0][0x3c8] ;  /* 0x0000f20000147ab9 */ /* 0x000fe20000000a00 */
[----:B------:R-:W-:Y:S01]  /*3ce0*/  USHF.R.S32.HI UR7, URZ, 0x1f, UR58 ;  /* 0x0000001f3f077899 */ /* 0x000fe2000801143a */
[----:B------:R-:W-:Y:S01]  /*3cf0*/  ISETP.NE.AND P5, PT, R18, RZ, PT ;  /* 0x000000ff1200720c */ /* 0x000fe20003fa5270 */
[----:B------:R-:W-:Y:S01]  /*3d00*/  UISETP.NE.U32.AND UP1, UPT, UR20, URZ, UPT ;  /* 0x0000003f1400728c */ /* 0x000fe2000bf25070 */
[----:B-1-3--:R-:W-:Y:S01]  /*3d10*/  SHF.R.S32.HI R9, RZ, 0x1f, R244 ;  /* 0x0000001fff097819 */ /* 0x00afe200000114f4 */
[----:B------:R-:W0:Y:S01]  /*3d20*/  LDGDEPBAR ;  /* 0x00000000000079af */ /* 0x000e220000000000 */
[----:B------:R-:W-:Y:S01]  /*3d30*/  SHF.R.S32.HI R3, RZ, 0x1f, R16 ;  /* 0x0000001fff037819 */ /* 0x000fe20000011410 */
[----:B------:R-:W-:Y:S01]  /*3d40*/  UISETP.NE.AND.EX UP1, UPT, UR21, URZ, UPT, UP1 ;  /* 0x0000003f1500728c */ /* 0x000fe2000bf25310 */
[----:B------:R-:W-:Y:S01]  /*3d50*/  IMAD.MOV.U32 R241, RZ, RZ, 0x7f800000 ;  /* 0x7f800000fff17424 */ /* 0x000fe200078e00ff */
[----:B------:R-:W-:Y:S02]  /*3d60*/  ISETP.NE.AND P4, PT, R20, RZ, PT ;  /* 0x000000ff1400720c */ /* 0x000fe40003f85270 */
[----:B------:R-:W-:Y:S01]  /*3d70*/  ISETP.NE.AND P3, PT, R19, RZ, PT ;  /* 0x000000ff1300720c */ /* 0x000fe20003f65270 */
[----:B------:R-:W-:Y:S01]  /*3d80*/  IMAD.MOV.U32 R242, RZ, RZ, 0x7f800000 ;  /* 0x7f800000fff27424 */ /* 0x000fe200078e00ff */
[----:B------:R-:W-:Y:S01]  /*3d90*/  PLOP3.LUT P1, PT, PT, PT, UP1, 0x80, 0x0 ;  /* 0x000000000000781c */ /* 0x000fe20003f2f018 */
[----:B------:R-:W-:Y:S01]  /*3da0*/  IMAD.MOV.U32 R243, RZ, RZ, 0x7f800000 ;  /* 0x7f800000fff37424 */ /* 0x000fe200078e00ff */
[----:B------:R-:W-:Y:S01]  /*3db0*/  ULDC UR44, c[0x0][0x2d0] ;  /* 0x0000b400002c7ab9 */ /* 0x000fe20000000800 */
[----:B------:R-:W-:Y:S01]  /*3dc0*/  IMAD.MOV.U32 R240, RZ, RZ, 0x7f800000 ;  /* 0x7f800000fff07424 */ /* 0x000fe200078e00ff */
[----:B------:R-:W-:Y:S01]  /*3dd0*/  ULDC UR47, c[0x0][0x398] ;  /* 0x0000e600002f7ab9 */ /* 0x000fe20000000800 */
[----:B------:R-:W-:Y:S01]  /*3de0*/  @UP1 ULDC.64 UR24, c[0x0][0x3d0] ;  /* 0x0000f40000181ab9 */ /* 0x000fe20000000a00 */
[----:B------:R-:W-:Y:S01]  /*3df0*/  @UP1 UMOV UR12, UR58 ;  /* 0x0000003a000c1c82 */ /* 0x000fe20008000000 */
[----:B------:R-:W-:Y:S01]  /*3e00*/  @UP1 UIMAD UR5, UR59, UR24, URZ ;  /* 0x000000183b0512a4 */ /* 0x000fe2000f8e023f */
[----:B------:R-:W-:-:S02]  /*3e10*/  @UP1 UMOV UR13, UR7 ;  /* 0x00000007000d1c82 */ /* 0x000fc40008000000 */
[----:B------:R-:W-:Y:S02]  /*3e20*/  @UP1 UIMAD.WIDE.U32 UR12, UR49, UR24, UR12 ;  /* 0x00000018310c12a5 */ /* 0x000fe4000f8e000c */
[----:B------:R-:W-:Y:S02]  /*3e30*/  @UP1 UIMAD UR5, UR49, UR25, UR5 ;  /* 0x00000019310512a4 */ /* 0x000fe4000f8e0205 */
[----:B------:R-:W-:Y:S02]  /*3e40*/  @UP1 ULEA UR20, UP0, UR12, UR20, 0x2 ;  /* 0x000000140c141291 */ /* 0x000fe4000f80103f */
[----:B------:R-:W-:Y:S01]  /*3e50*/  @UP1 UIADD3 UR5, UR13, UR5, URZ ;  /* 0x000000050d051290 */ /* 0x000fe2000fffe03f */
[----:B--2---:R-:W-:Y:S01]  /*3e60*/  SHF.L.U64.HI R0, R244, 0x2, R9 ;  /* 0x00000002f4007819 */ /* 0x004fe20000010209 */
[----:B------:R-:W-:Y:S02]  /*3e70*/  IMAD R245, RZ, RZ, -UR22 ;  /* 0x80000016fff57e24 */ /* 0x000fe4000f8e02ff */
[----:B------:R-:W-:Y:S01]  /*3e80*/  IMAD.U32 R188, RZ, RZ, UR52 ;  /* 0x00000034ffbc7e24 */ /* 0x000fe2000f8e00ff */
[----:B------:R-:W-:Y:S01]  /*3e90*/  @UP1 ULEA.HI.X UR21, UR12, UR21, UR5, 0x2, UP0 ;  /* 0x000000150c151291 */ /* 0x000fe200080f1405 */
[----:B------:R-:W-:Y:S01]  /*3ea0*/  IMAD.U32 R4, RZ, RZ, UR20 ;  /* 0x00000014ff047e24 */ /* 0x000fe2000f8e00ff */
[----:B------:R-:W-:Y:S01]  /*3eb0*/  UIADD3 UR41, UR46, UR15, URZ ;  /* 0x0000000f2e297290 */ /* 0x000fe2000fffe03f */
[----:B------:R-:W-:Y:S01]  /*3ec0*/  @UP1 ULDC UR5, c[0x0][0x2e8] ;  /* 0x0000ba0000051ab9 */ /* 0x000fe20000000800 */
[----:B------:R-:W-:Y:S01]  /*3ed0*/  IMAD.MOV.U32 R239, RZ, RZ, R189 ;  /* 0x000000ffffef7224 */ /* 0x000fe200078e00bd */
[----:B------:R-:W-:Y:S01]  /*3ee0*/  CS2R R126, SRZ ;  /* 0x00000000007e7805 */ /* 0x000fe2000001ff00 */
[----:B------:R-:W-:Y:S01]  /*3ef0*/  IMAD.U32 R5, RZ, RZ, UR21 ;  /* 0x00000015ff057e24 */ /* 0x000fe2000f8e00ff */
[----:B------:R-:W-:-:S02]  /*3f00*/  CS2R R124, SRZ ;  /* 0x00000000007c7805 */ /* 0x000fc4000001ff00 */
[----:B------:R-:W-:Y:S02]  /*3f10*/  CS2R R130, SRZ ;  /* 0x0000000000827805 */ /* 0x000fe4000001ff00 */
[----:B------:R-:W-:Y:S02]  /*3f20*/  CS2R R128, SRZ ;  /* 0x0000000000807805 */ /* 0x000fe4000001ff00 */
[----:B------:R-:W-:Y:S01]  /*3f30*/  CS2R R122, SRZ ;  /* 0x00000000007a7805 */ /* 0x000fe2000001ff00 */
[----:B------:R1:W2:Y:S01]  /*3f40*/  @P1 LDG.E R8, desc[UR10][R4.64] ;  /* 0x0000000a04081981 */ /* 0x0002a2000c1e1900 */
        /* <DEDUP_REMOVED lines=24> */
[----:B-1----:R-:W-:Y:S01]  /*40d0*/  IMAD.SHL.U32 R4, R244, 0x4, RZ ;  /* 0x00000004f4047824 */ /* 0x002fe200078e00ff */
[----:B------:R-:W-:Y:S02]  /*40e0*/  CS2R R72, SRZ ;  /* 0x0000000000487805 */ /* 0x000fe4000001ff00 */
[----:B------:R-:W-:Y:S02]  /*40f0*/  CS2R R70, SRZ ;  /* 0x0000000000467805 */ /* 0x000fe4000001ff00 */
[----:B------:R-:W-:-:S02]  /*4100*/  CS2R R68, SRZ ;  /* 0x0000000000447805 */ /* 0x000fc4000001ff00 */
[----:B------:R-:W-:Y:S02]  /*4110*/  CS2R R62, SRZ ;  /* 0x00000000003e7805 */ /* 0x000fe4000001ff00 */
[----:B------:R-:W-:Y:S02]  /*4120*/  IADD3 R4, P2, R4, UR17, RZ ;  /* 0x0000001104047c10 */ /* 0x000fe4000ff5e0ff */
[----:B------:R-:W-:Y:S02]  /*4130*/  CS2R R60, SRZ ;  /* 0x00000000003c7805 */ /* 0x000fe4000001ff00 */
[----:B------:R-:W-:Y:S02]  /*4140*/  CS2R R66, SRZ ;  /* 0x0000000000427805 */ /* 0x000fe4000001ff00 */
[----:B------:R-:W-:Y:S02]  /*4150*/  CS2R R64, SRZ ;  /* 0x0000000000407805 */ /* 0x000fe4000001ff00 */
[----:B------:R-:W-:-:S02]  /*4160*/  IADD3.X R5, R0, UR16, RZ, P2, !PT ;  /* 0x0000001000057c10 */ /* 0x000fc400097fe4ff */
[----:B------:R-:W-:Y:S02]  /*4170*/  CS2R R58, SRZ ;  /* 0x00000000003a7805 */ /* 0x000fe4000001ff00 */
[C---:B------:R-:W-:Y:S02]  /*4180*/  @!P6 LEA R6, P2, R16.reuse, UR17, 0x2 ;  /* 0x000000111006ec11 */ /* 0x040fe4000f8410ff */
[----:B------:R-:W-:Y:S02]  /*4190*/  CS2R R56, SRZ ;  /* 0x0000000000387805 */ /* 0x000fe4000001ff00 */
[----:B------:R-:W-:Y:S01]  /*41a0*/  LEA.HI R0, R23, R22, RZ, 0x6 ;  /* 0x0000001617007211 */ /* 0x000fe200078f30ff */
[----:B------:R-:W-:Y:S01]  /*41b0*/  USHF.L.U32 UR22, UR36, 0x4, URZ ;  /* 0x0000000424167899 */ /* 0x000fe2000800063f */
[----:B------:R-:W-:Y:S01]  /*41c0*/  @!P6 LEA.HI.X R7, R16, UR16, R3, 0x2, P2 ;  /* 0x000000101007ec11 */ /* 0x000fe200090f1403 */
[----:B------:R-:W-:Y:S01]  /*41d0*/  USHF.L.U32 UR21, UR36, 0x3, URZ ;  /* 0x0000000324157899 */ /* 0x000fe2000800063f */
[----:B------:R-:W5:Y:S01]  /*41e0*/  @!P5 LDG.E R242, desc[UR10][R4.64] ;  /* 0x0000000a04f2d981 */ /* 0x000f62000c1e1900 */
[----:B------:R-:W-:-:S02]  /*41f0*/  CS2R R54, SRZ ;  /* 0x0000000000367805 */ /* 0x000fc4000001ff00 */
[----:B------:R-:W-:Y:S02]  /*4200*/  CS2R R52, SRZ ;  /* 0x0000000000347805 */ /* 0x000fe4000001ff00 */
[----:B------:R-:W-:Y:S01]  /*4210*/  CS2R R46, SRZ ;  /* 0x00000000002e7805 */ /* 0x000fe2000001ff00 */
[----:B------:R-:W5:Y:S01]  /*4220*/  @!P6 LDG.E R241, desc[UR10][R6.64] ;  /* 0x0000000a06f1e981 */ /* 0x000f62000c1e1900 */
[----:B------:R-:W2:Y:S01]  /*4230*/  @P1 MUFU.RCP R3, UR5 ;  /* 0x0000000500031d08 */ /* 0x000ea20008001000 */
[----:B------:R-:W-:Y:S01]  /*4240*/  SHF.R.S32.HI R0, RZ, 0x6, R0 ;  /* 0x00000006ff007819 */ /* 0x000fe20000011400 */
[----:B------:R-:W-:Y:S01]  /*4250*/  IMAD.SHL.U32 R22, R22, 0x2, RZ ;  /* 0x0000000216167824 */ /* 0x000fe200078e00ff */
[----:B------:R-:W5:Y:S01]  /*4260*/  @!P4 LDG.E R243, desc[UR10][R4.64+0x20] ;  /* 0x0000200a04f3c981 */ /* 0x000f62000c1e1900 */
[----:B------:R-:W-:Y:S02]  /*4270*/  CS2R R44, SRZ ;  /* 0x00000000002c7805 */ /* 0x000fe4000001ff00 */
[----:B------:R-:W-:Y:S01]  /*4280*/  CS2R R50, SRZ ;  /* 0x0000000000327805 */ /* 0x000fe2000001ff00 */
[----:B------:R-:W-:Y:S01]  /*4290*/  IMAD.SHL.U32 R0, R0, 0x20, RZ ;  /* 0x0000002000007824 */ /* 0x000fe200078e00ff */
[----:B------:R-:W-:Y:S01]  /*42a0*/  UIADD3 UR33, UR22, 0x40, URZ ;  /* 0x0000004016217890 */ /* 0x000fe2000fffe03f */
[----:B------:R1:W5:Y:S01]  /*42b0*/  @!P3 LDG.E R240, desc[UR10][R4.64+0x80] ;  /* 0x0000800a04f0b981 */ /* 0x000362000c1e1900 */
[----:B------:R-:W-:-:S02]  /*42c0*/  UIADD3 UR30, UR22, 0x20, URZ ;  /* 0x00000020161e7890 */ /* 0x000fc4000fffe03f */
[----:B------:R-:W-:Y:S01]  /*42d0*/  LOP3.LUT R0, R0, 0x6, R22, 0xf8, !PT ;  /* 0x0000000600007812 */ /* 0x000fe200078ef816 */
[----:B------:R-:W-:Y:S02]  /*42e0*/  UIADD3 UR32, UR21, UR33, URZ ;  /* 0x0000002115207290 */ /* 0x000fe4000fffe03f */
[----:B------:R-:W-:Y:S02]  /*42f0*/  UIADD3 UR29, UR21, UR30, URZ ;  /* 0x0000001e151d7290 */ /* 0x000fe4000fffe03f */
[----:B------:R-:W-:Y:S01]  /*4300*/  IMAD R188, R188, 0x80, R0 ;  /* 0x00000080bcbc7824 */ /* 0x000fe200078e0200 */
[----:B------:R-:W-:Y:S01]  /*4310*/  UIADD3 UR31, UR21, UR32, URZ ;  /* 0x00000020151f7290 */ /* 0x000fe2000fffe03f */
[----:B------:R-:W-:Y:S01]  /*4320*/  VIADD R0, R244, 0xffffffc0 ;  /* 0xffffffc0f4007836 */ /* 0x000fe20000000000 */
[----:B------:R-:W-:Y:S02]  /*4330*/  UIADD3 UR28, UR21, UR29, URZ ;  /* 0x0000001d151c7290 */ /* 0x000fe4000fffe03f */
[----:B------:R-:W-:-:S02]  /*4340*/  UIADD3 UR25, UR21, UR31, URZ ;  /* 0x0000001f15197290 */ /* 0x000fc4000fffe03f */
[----:B------:R-:W-:Y:S02]  /*4350*/  UIADD3 UR27, UR21, UR28, URZ ;  /* 0x0000001c151b7290 */ /* 0x000fe4000fffe03f */
[----:B------:R-:W-:Y:S01]  /*4360*/  UIADD3 UR42, -UR6, 0x80, UR41 ;  /* 0x00000080062a7890 */ /* 0x000fe2000fffe129 */
[----:B------:R-:W-:Y:S02]  /*4370*/  CS2R R48, SRZ ;  /* 0x0000000000307805 */ /* 0x000fe4000001ff00 */
[----:B------:R-:W-:Y:S02]  /*4380*/  CS2R R42, SRZ ;  /* 0x00000000002a7805 */ /* 0x000fe4000001ff00 */
[----:B------:R-:W-:Y:S02]  /*4390*/  CS2R R40, SRZ ;  /* 0x0000000000287805 */ /* 0x000fe4000001ff00 */
[----:B------:R-:W-:Y:S02]  /*43a0*/  CS2R R38, SRZ ;  /* 0x0000000000267805 */ /* 0x000fe4000001ff00 */
[----:B------:R-:W-:-:S02]  /*43b0*/  CS2R R36, SRZ ;  /* 0x0000000000247805 */ /* 0x000fc4000001ff00 */
[C---:B------:R-:W-:Y:S01]  /*43c0*/  SHF.L.U64.HI R252, R244.reuse, 0x2, R9 ;  /* 0x00000002f4fc7819 */ /* 0x040fe20000010209 */
[----:B------:R-:W-:Y:S01]  /*43d0*/  ULDC UR9, c[0x0][0x394] ;  /* 0x0000e50000097ab9 */ /* 0x000fe20000000800 */
[----:B-1----:R-:W-:Y:S01]  /*43e0*/  VIADD R4, R187, 0x1800 ;  /* 0x00001800bb047836 */ /* 0x002fe20000000000 */
[----:B------:R-:W-:Y:S01]  /*43f0*/  UIMAD UR40, UR36, 0x18, URZ ;  /* 0x00000018242878a4 */ /* 0x000fe2000f8e023f */
[----:B------:R-:W-:Y:S01]  /*4400*/  IMAD.SHL.U32 R5, R244, 0x4, RZ ;  /* 0x00000004f4057824 */ /* 0x000fe200078e00ff */
[----:B------:R-:W-:Y:S02]  /*4410*/  USHF.L.U32 UR39, UR36, 0x5, URZ ;  /* 0x0000000524277899 */ /* 0x000fe4000800063f */
[----:B------:R-:W-:Y:S01]  /*4420*/  SEL R4, R4, R187, !P0 ;  /* 0x000000bb04047207 */ /* 0x000fe20004000000 */
[----:B------:R-:W-:Y:S01]  /*4430*/  UIADD3 UR26, UR21, UR27, URZ ;  /* 0x0000001b151a7290 */ /* 0x000fe2000fffe03f */
[----:B------:R-:W-:Y:S01]  /*4440*/  IMAD.SHL.U32 R250, R0, 0x4, RZ ;  /* 0x0000000400fa7824 */ /* 0x000fe200078e00ff */
[----:B------:R-:W-:Y:S01]  /*4450*/  UIADD3 UR24, UR21, UR25, URZ ;  /* 0x0000001915187290 */ /* 0x000fe2000fffe03f */
[----:B------:R-:W-:Y:S01]  /*4460*/  LEA R178, R4, UR4, 0x1 ;  /* 0x0000000404b27c11 */ /* 0x000fe2000f8e08ff */
[----:B------:R-:W-:Y:S01]  /*4470*/  UMOV UR5, URZ ;  /* 0x0000003f00057c82 */ /* 0x000fe20008000000 */
[----:B------:R-:W-:-:S02]  /*4480*/  UIMAD UR38, UR36, 0x28, URZ ;  /* 0x00000028242678a4 */ /* 0x000fc4000f8e023f */
[----:B------:R-:W-:Y:S02]  /*4490*/  UIMAD UR37, UR36, 0x30, URZ ;  /* 0x00000030242578a4 */ /* 0x000fe4000f8e023f */
[----:B------:R-:W-:Y:S02]  /*44a0*/  UIADD3 UR42, UR42, -UR35, URZ ;  /* 0x800000232a2a7290 */ /* 0x000fe4000fffe03f */
[----:B------:R-:W-:Y:S02]  /*44b0*/  UIADD3 UR43, UR46, 0x80, URZ ;  /* 0x000000802e2b7890 */ /* 0x000fe4000fffe03f */
[----:B------:R-:W-:Y:S02]  /*44c0*/  UIMAD UR36, UR36, 0x38, URZ ;  /* 0x00000038242478a4 */ /* 0x000fe4000f8e023f */
[----:B------:R-:W-:Y:S02]  /*44d0*/  UIADD3 UR35, UR21, UR26, URZ ;  /* 0x0000001a15237290 */ /* 0x000fe4000fffe03f */
[----:B------:R-:W-:Y:S01]  /*44e0*/  UIADD3 UR34, UR21, UR24, URZ ;  /* 0x0000001815227290 */ /* 0x000fe2000fffe03f */
[----:B------:R-:W-:Y:S01]  /*44f0*/  UMOV UR12, UR9 ;  /* 0x00000009000c7c82 */ /* 0x000fe20008000000 */
[----:B------:R-:W-:Y:S01]  /*4500*/  ULDC UR13, c[0x0][0x2ec] ;  /* 0x0000bb00000d7ab9 */ /* 0x000fe20000000800 */
[----:B--2---:R-:W-:-:S05]  /*4510*/  @P1 FMUL.FTZ R3, R8, R3 ;  /* 0x0000000308031220 */ /* 0x004fca0000410000 */
[----:B------:R-:W-:Y:S01]  /*4520*/  @P1 R2UR UR7, R3 ;  /* 0x00000000030712ca */ /* 0x000fe200000e0000 */
[----:B------:R-:W-:-:S05]  /*4530*/  VIADD R3, R185, 0x1800 ;  /* 0x00001800b9037836 */ /* 0x000fca0000000000 */
[----:B------:R-:W-:Y:S02]  /*4540*/  SEL R5, R3, R185, !P0 ;  /* 0x000000b903057207 */ /* 0x000fe40004000000 */
[----:B------:R-:W-:-:S04]  /*4550*/  SHF.R.S32.HI R3, RZ, 0x1f, R0 ;  /* 0x0000001fff037819 */ /* 0x000fc80000011400 */
[----:B------:R-:W-:Y:S02]  /*4560*/  SHF.L.U64.HI R251, R0, 0x2, R3 ;  /* 0x0000000200fb7819 */ /* 0x000fe40000010203 */
[----:B------:R-:W-:Y:S01]  /*4570*/  LEA R3, R5, UR4, 0x1 ;  /* 0x0000000405037c11 */ /* 0x000fe2000f8e08ff */
[----:B------:R-:W-:Y:S01]  /*4580*/  @UP1 UMOV UR5, UR7 ;  /* 0x0000000700051c82 */ /* 0x000fe20008000000 */
[----:B------:R-:W-:-:S05]  /*4590*/  ULDC UR7, c[0x0][0x39c] ;  /* 0x0000e70000077ab9 */ /* 0x000fca0000000800 */
.L_x_1251:
[----:B------:R-:W0:Y:S01]  /*45a0*/  LDGDEPBAR ;  /* 0x00000000000079af */ /* 0x000e220000000000 */
[----:B------:R-:W-:Y:S01]  /*45b0*/  IADD3 R0, R186, R178, RZ ;  /* 0x000000b2ba007210 */ /* 0x000fe20007ffe0ff */
[----:B------:R-:W-:Y:S01]  /*45c0*/  USHF.L.U32 UR9, UR8, 0x6, URZ ;  /* 0x0000000608097899 */ /* 0x000fe2000800063f */
[----:B------:R-:W-:Y:S01]  /*45d0*/  SHF.L.U32 R196, R244, 0x2, RZ ;  /* 0x00000002f4c47819 */ /* 0x000fe200000006ff */
[----:B------:R-:W-:Y:S01]  /*45e0*/  UMOV UR14, UR61 ;  /* 0x0000003d000e7c82 */ /* 0x000fe20008000000 */
[----:B------:R-:W-:Y:S01]  /*45f0*/  MOV R212, R191 ;  /* 0x000000bf00d47202 */ /* 0x000fe20000000f00 */
[----:B------:R-:W-:Y:S01]  /*4600*/  UISETP.GE.AND UP0, UPT, UR9, UR42, UPT ;  /* 0x0000002a0900728c */ /* 0x000fe2000bf06270 */
[----:B------:R-:W-:Y:S01]  /*4610*/  MOV R213, R190 ;  /* 0x000000be00d57202 */ /* 0x000fe20000000f00 */
        /* <DEDUP_REMOVED lines=18> */
[----:B------:R-:W3:Y:S05]  /*4740*/  LDSM.16.M88.4 R160, [R178+0x1800] ;  /* 0x00180000b2a0783b */ /* 0x000eea0000000200 */
[-C--:B------:R-:W-:Y:S03]  /*4750*/  HMMA.16816.F32.BF16 R28, R28, R134.reuse, RZ ;  /* 0x000000861c1c723c */ /* 0x080fe600000418ff */
[----:B------:R-:W3:Y:S03]  /*4760*/  LDSM.16.M88.4 R164, [R176+0xb400] ;  /* 0x00b40000b0a4783b */ /* 0x000ee60000000200 */
[----:B------:R-:W-:Y:S05]  /*4770*/  HMMA.16816.F32.BF16 R32, R32, R134, RZ ;  /* 0x000000862020723c */ /* 0x000fea00000418ff */
[----:B------:R-:W-:Y:S01]  /*4780*/  LDSM.16.M88.4 R132, [R0+0x1000] ;  /* 0x001000000084783b */ /* 0x000fe20000000200 */
[-C--:B----4-:R-:W-:Y:S06]  /*4790*/  HMMA.16816.F32.BF16 R4, R136, R140.reuse, R4 ;  /* 0x0000008c8804723c */ /* 0x090fec0000041804 */
[C---:B-1----:R-:W-:Y:S01]  /*47a0*/  HMMA.16816.F32.BF16 R8, R144.reuse, R140, R8 ;  /* 0x0000008c9008723c */ /* 0x042fe20000041808 */
[----:B------:R-:W-:Y:S05]  /*47b0*/  LDSM.16.M88.4 R168, [R0+0x1800] ;  /* 0x0018000000a8783b */ /* 0x000fea0000000200 */
[-C--:B------:R-:W-:Y:S03]  /*47c0*/  HMMA.16816.F32.BF16 R12, R144, R142.reuse, R12 ;  /* 0x0000008e900c723c */ /* 0x080fe6000004180c */
[----:B------:R-:W-:Y:S03]  /*47d0*/  LDSM.16.M88.4 R172, [R177+0xb400] ;  /* 0x00b40000b1ac783b */ /* 0x000fe60000000200 */
[C---:B------:R-:W-:Y:S05]  /*47e0*/  HMMA.16816.F32.BF16 R16, R136.reuse, R142, R16 ;  /* 0x0000008e8810723c */ /* 0x040fea0000041810 */
[----:B------:R-:W1:Y:S01]  /*47f0*/  LDSM.16.M88.4 R140, [R177+0xb000] ;  /* 0x00b00000b18c783b */ /* 0x000e620000000200 */
        /* <DEDUP_REMOVED lines=11> */
[----:B------:R-:W3:Y:S05]  /*48b0*/  LDSM.16.M88.4 R156, [R176+0xd400] ;  /* 0x00d40000b09c783b */ /* 0x000eea0000000200 */
[-C--:B------:R-:W-:Y:S06]  /*48c0*/  HMMA.16816.F32.BF16 R20, R152, R164.reuse, R20 ;  /* 0x000000a49814723c */ /* 0x080fec0000041814 */
[C---:B------:R-:W-:Y:S06]  /*48d0*/  HMMA.16816.F32.BF16 R24, R160.reuse, R164, R24 ;  /* 0x000000a4a018723c */ /* 0x040fec0000041818 */
[-C--:B------:R-:W-:Y:S06]  /*48e0*/  HMMA.16816.F32.BF16 R28, R160, R166.reuse, R28 ;  /* 0x000000a6a01c723c */ /* 0x080fec000004181c */
        /* <DEDUP_REMOVED lines=12> */
[-C--:B--2---:R-:W-:Y:S06]  /*49b0*/  HMMA.16816.F32.BF16 R4, R136, R144.reuse, R4 ;  /* 0x000000908804723c */ /* 0x084fec0000041804 */
[C---:B----4-:R-:W-:Y:S06]  /*49c0*/  HMMA.16816.F32.BF16 R8, R148.reuse, R144, R8 ;  /* 0x000000909408723c */ /* 0x050fec0000041808 */
[-C--:B------:R-:W-:Y:S05]  /*49d0*/  HMMA.16816.F32.BF16 R12, R148, R146.reuse, R12 ;  /* 0x00000092940c723c */ /* 0x080fea000004180c */
[----:B------:R-:W-:Y:S01]  /*49e0*/  IADD3 R144, P0, R196, UR19, RZ ;  /* 0x00000013c4907c10 */ /* 0x000fe2000ff1e0ff */
[C---:B------:R-:W-:Y:S05]  /*49f0*/  HMMA.16816.F32.BF16 R16, R136.reuse, R146, R16 ;  /* 0x000000928810723c */ /* 0x040fea0000041810 */
[----:B------:R-:W-:Y:S01]  /*4a00*/  IADD3.X R145, R252, UR18, RZ, P0, !PT ;  /* 0x00000012fc917c10 */ /* 0x000fe200087fe4ff */
[-C--:B---3--:R-:W-:Y:S05]  /*4a10*/  HMMA.16816.F32.BF16 R20, R136, R156.reuse, R20 ;  /* 0x0000009c8814723c */ /* 0x088fea0000041814 */
[----:B-1----:R-:W-:Y:S01]  /*4a20*/  IADD3 R0, R244, -UR15, -R188 ;  /* 0x8000000ff4007c10 */ /* 0x002fe2000fffe8bc */
[C---:B------:R-:W-:Y:S05]  /*4a30*/  HMMA.16816.F32.BF16 R24, R148.reuse, R156, R24 ;  /* 0x0000009c9418723c */ /* 0x040fea0000041818 */
[----:B------:R-:W-:Y:S01]  /*4a40*/  IADD3 R0, R0, UR6, RZ ;  /* 0x0000000600007c10 */ /* 0x000fe2000fffe0ff */
[-C--:B------:R-:W-:Y:S01]  /*4a50*/  HMMA.16816.F32.BF16 R28, R148, R158.reuse, R28 ;  /* 0x0000009e941c723c */ /* 0x080fe2000004181c */
[----:B-----5:R-:W5:Y:S04]  /*4a60*/  LDG.E R150, desc[UR10][R144.64] ;  /* 0x0000000a90967981 */ /* 0x020f68000c1e1900 */
[----:B------:R-:W5:Y:S01]  /*4a70*/  LDG.E R151, desc[UR10][R144.64+0x20] ;  /* 0x0000200a90977981 */ /* 0x000f62000c1e1900 */
[----:B------:R-:W-:Y:S03]  /*4a80*/  HMMA.16816.F32.BF16 R32, R136, R158, R32 ;  /* 0x0000009e8820723c */ /* 0x000fe60000041820 */
[----:B------:R-:W5:Y:S02]  /*4a90*/  LDG.E R149, desc[UR10][R144.64+0x80] ;  /* 0x0000800a90957981 */ /* 0x000f64000c1e1900 */
[----:B------:R-:W-:Y:S01]  /*4aa0*/  IADD3 R0, R0, UR9, RZ ;  /* 0x0000000900007c10 */ /* 0x000fe2000fffe0ff */
[-C--:B------:R-:W-:Y:S01]  /*4ab0*/  HMMA.16816.F32.BF16 R4, R140, R152.reuse, R4 ;  /* 0x000000988c04723c */ /* 0x080fe20000041804 */
[----:B------:R1:W5:Y:S04]  /*4ac0*/  LDG.E R148, desc[UR10][R144.64+0xa0] ;  /* 0x0000a00a90947981 */ /* 0x000368000c1e1900 */
[----:B------:R-:W2:Y:S01]  /*4ad0*/  LDSM.16.M88.4 R136, [R177+0xd400] ;  /* 0x00d40000b188783b */ /* 0x000ea20000000200 */
        /* <DEDUP_REMOVED lines=11> */
[----:B------:R-:W-:Y:S05]  /*4b90*/  FMUL.FTZ R9, R9, UR7 ;  /* 0x0000000709097c20 */ /* 0x000fea0008410000 */
[----:B------:R4:W-:Y:S01]  /*4ba0*/  MUFU.TANH R163, R6 ;  /* 0x0000000600a37308 */ /* 0x0009e20000002400 */
[----:B------:R-:W-:Y:S01]  /*4bb0*/  FMUL.FTZ R14, R14, UR7 ;  /* 0x000000070e0e7c20 */ /* 0x000fe20008410000 */
[----:B-1----:R-:W-:Y:S02]  /*4bc0*/  FMUL.FTZ R145, R13, UR7 ;  /* 0x000000070d917c20 */ /* 0x002fe40008410000 */
[----:B------:R-:W-:Y:S01]  /*4bd0*/  FMUL.FTZ R152, R18, UR7 ;  /* 0x0000000712987c20 */ /* 0x000fe20008410000 */
[----:B------:R-:W-:Y:S05]  /*4be0*/  FMUL.FTZ R13, R16, UR7 ;  /* 0x00000007100d7c20 */ /* 0x000fea0008410000 */
[----:B------:R1:W-:Y:S01]  /*4bf0*/  MUFU.TANH R154, R14 ;  /* 0x0000000e009a7308 */ /* 0x0003e20000002400 */
[-C--:B--2---:R-:W-:Y:S03]  /*4c00*/  HMMA.16816.F32.BF16 R20, R140, R136.reuse, R20 ;  /* 0x000000888c14723c */ /* 0x084fe60000041814 */
[----:B---3--:R-:W-:Y:S01]  /*4c10*/  FMUL.FTZ R4, R15, UR7 ;  /* 0x000000070f047c20 */ /* 0x008fe20008410000 */
[----:B------:R-:W-:Y:S02]  /*4c20*/  IADD3 R15, R0, 0x8, RZ ;  /* 0x00000008000f7810 */ /* 0x000fe40007ffe0ff */
[C---:B------:R-:W-:Y:S03]  /*4c30*/  HMMA.16816.F32.BF16 R24, R132.reuse, R136, R24 ;  /* 0x000000888418723c */ /* 0x040fe60000041818 */
[----:B------:R2:W-:Y:S01]  /*4c40*/  MUFU.TANH R160, R5 ;  /* 0x0000000500a07308 */ /* 0x0005e20000002400 */
[----:B------:R-:W-:Y:S01]  /*4c50*/  ISETP.GE.AND P2, PT, R15, RZ, PT ;  /* 0x000000ff0f00720c */ /* 0x000fe20003f46270 */
[----:B----4-:R-:W-:Y:S01]  /*4c60*/  FMUL.FTZ R6, R12, UR7 ;  /* 0x000000070c067c20 */ /* 0x010fe20008410000 */
[-C--:B------:R-:W-:Y:S07]  /*4c70*/  HMMA.16816.F32.BF16 R28, R132, R138.reuse, R28 ;  /* 0x0000008a841c723c */ /* 0x080fee000004181c */
[----:B------:R3:W4:Y:S01]  /*4c80*/  MUFU.TANH R159, R10 ;  /* 0x0000000a009f7308 */ /* 0x0007220000002400 */
[----:B-1----:R-:W-:Y:S01]  /*4c90*/  IADD3 R14, R0, 0x7, RZ ;  /* 0x00000007000e7810 */ /* 0x002fe20007ffe0ff */
[----:B------:R-:W-:Y:S04]  /*4ca0*/  HMMA.16816.F32.BF16 R32, R140, R138, R32 ;  /* 0x0000008a8c20723c */ /* 0x000fe80000041820 */
[----:B------:R-:W-:Y:S04]  /*4cb0*/  ISETP.GE.AND P6, PT, R14, RZ, PT ;  /* 0x000000ff0e00720c */ /* 0x000fe80003fc6270 */
[----:B------:R1:W4:Y:S03]  /*4cc0*/  MUFU.TANH R157, R11 ;  /* 0x0000000b009d7308 */ /* 0x0003260000002400 */
[C---:B------:R-:W-:Y:S01]  /*4cd0*/  IADD3 R134, R0.reuse, -0x1, RZ ;  /* 0xffffffff00867810 */ /* 0x040fe20007ffe0ff */
[----:B------:R-:W-:Y:S01]  /*4ce0*/  FMUL.FTZ R135, R19, UR7 ;  /* 0x0000000713877c20 */ /* 0x000fe20008410000 */
[----:B--2---:R-:W-:Y:S02]  /*4cf0*/  IADD3 R5, R0, 0x28, RZ ;  /* 0x0000002800057810 */ /* 0x004fe40007ffe0ff */
[----:B------:R-:W-:Y:S01]  /*4d00*/  ISETP.GE.AND P3, PT, R134, RZ, PT ;  /* 0x000000ff8600720c */ /* 0x000fe20003f66270 */
[----:B------:R-:W-:Y:S01]  /*4d10*/  FMUL.FTZ R12, R17, UR7 ;  /* 0x00000007110c7c20 */ /* 0x000fe20008410000 */
[C---:B------:R-:W-:Y:S01]  /*4d20*/  IADD3 R133, R0.reuse, -0x8, RZ ;  /* 0xfffffff800857810 */ /* 0x040fe20007ffe0ff */
[----:B------:R2:W4:Y:S01]  /*4d30*/  MUFU.TANH R156, R8 ;  /* 0x00000008009c7308 */ /* 0x0005220000002400 */
[----:B---3--:R-:W-:Y:S01]  /*4d40*/  IADD3 R10, R0, 0x1f, RZ ;  /* 0x0000001f000a7810 */ /* 0x008fe20007ffe0ff */
[----:B------:R-:W-:Y:S01]  /*4d50*/  FMUL.FTZ R20, R20, UR7 ;  /* 0x0000000714147c20 */ /* 0x000fe20008410000 */
[----:B------:R-:W-:Y:S01]  /*4d60*/  @!P2 IADD3 R15, -R0, -0x8, RZ ;  /* 0xfffffff8000fa810 */ /* 0x000fe20007ffe1ff */
[----:B------:R-:W-:Y:S01]  /*4d70*/  FMUL.FTZ R22, R22, UR7 ;  /* 0x0000000716167c20 */ /* 0x000fe20008410000 */
[C---:B------:R-:W-:Y:S01]  /*4d80*/  @!P6 IADD3 R14, -R0.reuse, -0x7, RZ ;  /* 0xfffffff9000ee810 */ /* 0x040fe20007ffe1ff */
[----:B------:R-:W-:Y:S01]  /*4d90*/  FMUL.FTZ R27, R27, UR7 ;  /* 0x000000071b1b7c20 */ /* 0x000fe20008410000 */
[----:B------:R-:W-:Y:S03]  /*4da0*/  ISETP.GE.AND P1, PT, R5, RZ, PT ;  /* 0x000000ff0500720c */ /* 0x000fe60003f26270 */
[----:B------:R3:W4:Y:S01]  /*4db0*/  MUFU.TANH R155, R9 ;  /* 0x00000009009b7308 */ /* 0x0007220000002400 */
[C---:B-1----:R-:W-:Y:S01]  /*4dc0*/  IADD3 R11, R0.reuse, 0x20, RZ ;  /* 0x00000020000b7810 */ /* 0x042fe20007ffe0ff */
[----:B------:R-:W-:Y:S01]  /*4dd0*/  FMUL.FTZ R23, R23, UR7 ;  /* 0x0000000717177c20 */ /* 0x000fe20008410000 */
[----:B------:R-:W-:Y:S01]  /*4de0*/  @!P3 IADD3 R134, -R0, 0x1, RZ ;  /* 0x000000010086b810 */ /* 0x000fe20007ffe1ff */
[----:B------:R-:W-:Y:S01]  /*4df0*/  FMUL.FTZ R21, R21, UR7 ;  /* 0x0000000715157c20 */ /* 0x000fe20008410000 */
[----:B------:R-:W-:Y:S01]  /*4e00*/  ISETP.GE.AND P5, PT, R11, RZ, PT ;  /* 0x000000ff0b00720c */ /* 0x000fe20003fa6270 */
[----:B------:R-:W-:Y:S01]  /*4e10*/  FMUL.FTZ R169, R35, UR7 ;  /* 0x0000000723a97c20 */ /* 0x000fe20008410000 */
[----:B------:R-:W-:Y:S03]  /*4e20*/  ISETP.GE.AND P4, PT, R10, RZ, PT ;  /* 0x000000ff0a00720c */ /* 0x000fe60003f86270 */
        /* <DEDUP_REMOVED lines=9> */
[C---:B---3--:R-:W-:Y:S01]  /*4ec0*/  IADD3 R9, R0.reuse, 0x18, RZ ;  /* 0x0000001800097810 */ /* 0x048fe20007ffe0ff */
[----:B------:R-:W-:Y:S01]  /*4ed0*/  FMUL.FTZ R168, R33, UR7 ;  /* 0x0000000721a87c20 */ /* 0x000fe20008410000 */
[----:B------:R-:W-:Y:S01]  /*4ee0*/  IADD3 R19, R0, -0x10, RZ ;  /* 0xfffffff000137810 */ /* 0x000fe20007ffe0ff */
[----:B------:R-:W-:Y:S01]  /*4ef0*/  FMUL.FTZ R142, R25, UR7 ;  /* 0x00000007198e7c20 */ /* 0x000fe20008410000 */
[----:B------:R-:W-:Y:S01]  /*4f00*/  ISETP.GE.AND P3, PT, R9, RZ, PT ;  /* 0x000000ff0900720c */ /* 0x000fe20003f66270 */
[----:B------:R-:W-:Y:S01]  /*4f10*/  FMUL.FTZ R158, R30, UR7 ;  /* 0x000000071e9e7c20 */ /* 0x000fe20008410000 */
[C---:B------:R-:W-:Y:S03]  /*4f20*/  IADD3 R18, R0.reuse, -0x11, RZ ;  /* 0xffffffef00127810 */ /* 0x040fe60007ffe0ff */
[----:B------:R3:W4:Y:S01]  /*4f30*/  MUFU.TANH R140, R6 ;  /* 0x00000006008c7308 */ /* 0x0007220000002400 */
[----:B-1----:R-:W-:Y:S01]  /*4f40*/  IADD3 R4, R0, 0x27, RZ ;  /* 0x0000002700047810 */ /* 0x002fe20007ffe0ff */
[----:B------:R-:W-:Y:S01]  /*4f50*/  FMUL.FTZ R143, R28, UR7 ;  /* 0x000000071c8f7c20 */ /* 0x000fe20008410000 */
[----:B------:R-:W-:Y:S01]  /*4f60*/  IADD3 R17, R0, -0x18, RZ ;  /* 0xffffffe800117810 */ /* 0x000fe20007ffe0ff */
[----:B------:R-:W-:Y:S01]  /*4f70*/  FMUL.FTZ R165, R31, UR7 ;  /* 0x000000071fa57c20 */ /* 0x000fe20008410000 */
[----:B------:R-:W-:Y:S01]  /*4f80*/  ISETP.GE.AND P0, PT, R4, RZ, PT ;  /* 0x000000ff0400720c */ /* 0x000fe20003f06270 */
[----:B------:R-:W-:Y:S01]  /*4f90*/  FMUL.FTZ R166, R32, UR7 ;  /* 0x0000000720a67c20 */ /* 0x000fe20008410000 */
[C---:B------:R-:W-:Y:S03]  /*4fa0*/  IADD3 R16, R0.reuse, -0x19, RZ ;  /* 0xffffffe700107810 */ /* 0x040fe60007ffe0ff */
[----:B------:R-:W-:Y:S01]  /*4fb0*/  MUFU.TANH R144, R20 ;  /* 0x0000001400907308 */ /* 0x000fe20000002400 */
[----:B--2---:R-:W-:Y:S01]  /*4fc0*/  IADD3 R7, R0, 0x10, RZ ;  /* 0x0000001000077810 */ /* 0x004fe20007ffe0ff */
[----:B------:R-:W-:Y:S01]  /*4fd0*/  FMUL.FTZ R167, R34, UR7 ;  /* 0x0000000722a77c20 */ /* 0x000fe20008410000 */
[C---:B------:R-:W-:Y:S02]  /*4fe0*/  @!P1 IADD3 R5, -R0.reuse, -0x28, RZ ;  /* 0xffffffd800059810 */ /* 0x040fe40007ffe1ff */
[C---:B------:R-:W-:Y:S02]  /*4ff0*/  @!P5 IADD3 R11, -R0.reuse, -0x20, RZ ;  /* 0xffffffe0000bd810 */ /* 0x040fe40007ffe1ff */
[C---:B------:R-:W-:Y:S03]  /*5000*/  @!P4 IADD3 R10, -R0.reuse, -0x1f, RZ ;  /* 0xffffffe1000ac810 */ /* 0x040fe60007ffe1ff */
[----:B------:R-:W1:Y:S01]  /*5010*/  MUFU.TANH R153, R135 ;  /* 0x0000008700997308 */ /* 0x000e620000002400 */
[C---:B---3--:R-:W-:Y:S02]  /*5020*/  IADD3 R6, R0.reuse, 0xf, RZ ;  /* 0x0000000f00067810 */ /* 0x048fe40007ffe0ff */
[C---:B------:R-:W-:Y:S02]  /*5030*/  @!P0 IADD3 R4, -R0.reuse, -0x27, RZ ;  /* 0xffffffd900048810 */ /* 0x040fe40007ffe1ff */
[C---:B------:R-:W-:Y:S02]  /*5040*/  @!P3 IADD3 R9, -R0.reuse, -0x18, RZ ;  /* 0xffffffe80009b810 */ /* 0x040fe40007ffe1ff */
[C---:B------:R-:W-:Y:S03]  /*5050*/  @!P2 IADD3 R8, -R0.reuse, -0x17, RZ ;  /* 0xffffffe90008a810 */ /* 0x040fe60007ffe1ff */
[----:B------:R-:W-:Y:S01]  /*5060*/  MUFU.TANH R146, R22 ;  /* 0x0000001600927308 */ /* 0x000fe20000002400 */
[----:B------:R-:W-:Y:S02]  /*5070*/  @!P6 IADD3 R133, -R0, 0x8, RZ ;  /* 0x000000080085e810 */ /* 0x000fe40007ffe1ff */
[----:B------:R-:W-:Y:S02]  /*5080*/  ISETP.GE.AND P1, PT, R132, RZ, PT ;  /* 0x000000ff8400720c */ /* 0x000fe40003f26270 */
[----:B------:R-:W-:Y:S02]  /*5090*/  ISETP.GE.AND P0, PT, R19, RZ, PT ;  /* 0x000000ff1300720c */ /* 0x000fe40003f06270 */
[----:B------:R-:W-:Y:S03]  /*50a0*/  ISETP.GE.AND P5, PT, R18, RZ, PT ;  /* 0x000000ff1200720c */ /* 0x000fe60003fa6270 */
[----:B------:R4:W-:Y:S01]  /*50b0*/  MUFU.TANH R139, R27 ;  /* 0x0000001b008b7308 */ /* 0x0009e20000002400 */
[----:B------:R-:W-:Y:S02]  /*50c0*/  ISETP.GE.AND P4, PT, R7, RZ, PT ;  /* 0x000000ff0700720c */ /* 0x000fe40003f86270 */
[----:B------:R-:W-:Y:S02]  /*50d0*/  ISETP.GE.AND P3, PT, R6, RZ, PT ;  /* 0x000000ff0600720c */ /* 0x000fe40003f66270 */
[----:B------:R-:W-:Y:S02]  /*50e0*/  ISETP.GE.AND P2, PT, R17, RZ, PT ;  /* 0x000000ff1100720c */ /* 0x000fe40003f46270 */
[----:B------:R-:W-:Y:S03]  /*50f0*/  ISETP.GE.AND P6, PT, R16, RZ, PT ;  /* 0x000000ff1000720c */ /* 0x000fe60003fc6270 */
[----:B------:R2:W-:Y:S01]  /*5100*/  MUFU.TANH R147, R23 ;  /* 0x0000001700937308 */ /* 0x0005e20000002400 */
[C---:B------:R-:W-:Y:S02]  /*5110*/  @!P1 IADD3 R132, -R0.reuse, 0x9, RZ ;  /* 0x0000000900849810 */ /* 0x040fe40007ffe1ff */
[C---:B------:R-:W-:Y:S02]  /*5120*/  @!P0 IADD3 R19, -R0.reuse, 0x10, RZ ;  /* 0x0000001000138810 */ /* 0x040fe40007ffe1ff */
[C---:B------:R-:W-:Y:S02]  /*5130*/  @!P5 IADD3 R18, -R0.reuse, 0x11, RZ ;  /* 0x000000110012d810 */ /* 0x040fe40007ffe1ff */
[C---:B------:R-:W-:Y:S03]  /*5140*/  @!P4 IADD3 R7, -R0.reuse, -0x10, RZ ;  /* 0xfffffff00007c810 */ /* 0x040fe60007ffe1ff */
[----:B------:R3:W-:Y:S01]  /*5150*/  MUFU.TANH R35, R21 ;  /* 0x0000001500237308 */ /* 0x0007e20000002400 */
[C---:B------:R-:W-:Y:S01]  /*5160*/  @!P3 IADD3 R6, -R0.reuse, -0xf, RZ ;  /* 0xfffffff10006b810 */ /* 0x040fe20007ffe1ff */
[----:B----4-:R-:W-:Y:S01]  /*5170*/  FFMA.FTZ R27, -R159, R159, 1 ;  /* 0x3f8000009f1b7423 */ /* 0x010fe2000001019f */
[C---:B------:R-:W-:Y:S02]  /*5180*/  @!P2 IADD3 R17, -R0.reuse, 0x18, RZ ;  /* 0x000000180011a810 */ /* 0x040fe40007ffe1ff */
[----:B------:R-:W-:Y:S02]  /*5190*/  @!P6 IADD3 R16, -R0, 0x19, RZ ;  /* 0x000000190010e810 */ /* 0x000fe40007ffe1ff */
[----:B------:R-:W-:Y:S03]  /*51a0*/  IABS R0, R0 ;  /* 0x0000000000007213 */ /* 0x000fe60000000000 */
[----:B------:R4:W-:Y:S01]  /*51b0*/  MUFU.TANH R141, R26 ;  /* 0x0000001a008d7308 */ /* 0x0009e20000002400 */
[----:B------:R-:W-:Y:S02]  /*51c0*/  I2FP.F32.S32 R20, R4 ;  /* 0x0000000400147245 */ /* 0x000fe40000201400 */
[----:B------:R-:W-:Y:S02]  /*51d0*/  MOV R29, R0 ;  /* 0x00000000001d7202 */ /* 0x000fe40000000f00 */
[----:B------:R-:W-:Y:S01]  /*51e0*/  I2FP.F32.S32 R4, R11 ;  /* 0x0000000b00047245 */ /* 0x000fe20000201400 */
[----:B------:R-:W-:Y:S01]  /*51f0*/  FFMA.FTZ R20, R20, -UR5, R157 ;  /* 0x8000000514147c23 */ /* 0x000fe2000801009d */
[----:B------:R-:W-:Y:S03]  /*5200*/  I2FP.F32.S32 R29, R29 ;  /* 0x0000001d001d7245 */ /* 0x000fe60000201400 */
[----:B------:R-:W1:Y:S01]  /*5210*/  MUFU.TANH R152, R152 ;  /* 0x0000009800987308 */ /* 0x000e620000002400 */
[----:B------:R-:W-:Y:S01]  /*5220*/  I2FP.F32.S32 R135, R18 ;  /* 0x0000001200877245 */ /* 0x000fe20000201400 */
[----:B------:R-:W-:Y:S01]  /*5230*/  FFMA.FTZ R18, -R163, R163, 1 ;  /* 0x3f800000a3127423 */ /* 0x000fe200000101a3 */
[----:B------:R-:W-:Y:S02]  /*5240*/  I2FP.F32.S32 R0, R10 ;  /* 0x0000000a00007245 */ /* 0x000fe40000201400 */
[----:B------:R-:W-:Y:S01]  /*5250*/  I2FP.F32.S32 R22, R9 ;  /* 0x0000000900167245 */ /* 0x000fe20000201400 */
[----:B------:R-:W-:Y:S01]  /*5260*/  FFMA.FTZ R9, -R160, R160, 1 ;  /* 0x3f800000a0097423 */ /* 0x000fe200000101a0 */
[----:B--2---:R-:W-:Y:S03]  /*5270*/  I2FP.F32.S32 R23, R134 ;  /* 0x0000008600177245 */ /* 0x004fe60000201400 */
[----:B------:R-:W2:Y:S01]  /*5280*/  MUFU.TANH R12, R12 ;  /* 0x0000000c000c7308 */ /* 0x000ea20000002400 */
[----:B------:R-:W-:Y:S01]  /*5290*/  I2FP.F32.S32 R33, R15 ;  /* 0x0000000f00217245 */ /* 0x000fe20000201400 */
[----:B------:R-:W-:Y:S01]  /*52a0*/  FFMA.FTZ R15, R4, -UR5, R156 ;  /* 0x80000005040f7c23 */ /* 0x000fe2000801009c */
[----:B---3--:R-:W-:Y:S01]  /*52b0*/  I2FP.F32.S32 R21, R5 ;  /* 0x0000000500157245 */ /* 0x008fe20000201400 */
[----:B------:R-:W-:Y:S01]  /*52c0*/  FFMA.FTZ R28, R0, -UR5, R155 ;  /* 0x80000005001c7c23 */ /* 0x000fe2000801009b */
[----:B------:R-:W-:Y:S01]  /*52d0*/  I2FP.F32.S32 R137, R16 ;  /* 0x0000001000897245 */ /* 0x000fe20000201400 */
[----:B------:R-:W-:Y:S01]  /*52e0*/  FFMA.FTZ R16, -R156, R156, 1 ;  /* 0x3f8000009c107423 */ /* 0x000fe2000001019c */
[----:B------:R-:W-:Y:S03]  /*52f0*/  I2FP.F32.S32 R5, R8 ;  /* 0x0000000800057245 */ /* 0x000fe60000201400 */
[----:B------:R-:W-:Y:S01]  /*5300*/  MUFU.TANH R25, R24 ;  /* 0x0000001800197308 */ /* 0x000fe20000002400 */
[----:B------:R-:W-:Y:S01]  /*5310*/  I2FP.F32.S32 R134, R7 ;  /* 0x0000000700867245 */ /* 0x000fe20000201400 */
[----:B------:R-:W-:Y:S01]  /*5320*/  FFMA.FTZ R8, -R161, R161, 1 ;  /* 0x3f800000a1087423 */ /* 0x000fe200000101a1 */
[----:B------:R-:W-:Y:S01]  /*5330*/  I2FP.F32.S32 R30, R19 ;  /* 0x00000013001e7245 */ /* 0x000fe20000201400 */
[----:B------:R-:W-:Y:S01]  /*5340*/  FFMA.FTZ R7, R29, -UR5, R161 ;  /* 0x800000051d077c23 */ /* 0x000fe200080100a1 */
[----:B------:R-:W-:Y:S01]  /*5350*/  FMUL.FTZ R156, R18, UR7 ;  /* 0x00000007129c7c20 */ /* 0x000fe20008410000 */
[----:B------:R-:W-:Y:S01]  /*5360*/  FFMA.FTZ R19, R4, -UR5, R154 ;  /* 0x8000000504137c23 */ /* 0x000fe2000801009a */
[----:B------:R-:W-:Y:S03]  /*5370*/  FFMA.FTZ R18, R0, -UR5, R138 ;  /* 0x8000000500127c23 */ /* 0x000fe6000801008a */
[----:B------:R-:W3:Y:S01]  /*5380*/  MUFU.TANH R13, R13 ;  /* 0x0000000d000d7308 */ /* 0x000ee20000002400 */
[----:B------:R-:W-:Y:S01]  /*5390*/  FMUL.FTZ R161, R27, UR7 ;  /* 0x000000071ba17c20 */ /* 0x000fe20008410000 */
[----:B------:R-:W-:Y:S01]  /*53a0*/  FFMA.FTZ R4, -R138, R138, 1 ;  /* 0x3f8000008a047423 */ /* 0x000fe2000001018a */
[----:B------:R-:W-:Y:S01]  /*53b0*/  FFMA.FTZ R0, -R140, R140, 1 ;  /* 0x3f8000008c007423 */ /* 0x000fe2000001018c */
[----:B------:R-:W-:Y:S01]  /*53c0*/  FFMA.FTZ R27, R22, -UR5, R140 ;  /* 0x80000005161b7c23 */ /* 0x000fe2000801008c */
[----:B------:R-:W-:Y:S01]  /*53d0*/  FFMA.FTZ R21, R21, -UR5, R159 ;  /* 0x8000000515157c23 */ /* 0x000fe2000801009f */
[----:B------:R-:W-:Y:S01]  /*53e0*/  I2FP.F32.S32 R136, R17 ;  /* 0x0000001100887245 */ /* 0x000fe20000201400 */
[----:B------:R-:W-:Y:S03]  /*53f0*/  FMUL.FTZ R159, R8, UR7 ;  /* 0x00000007089f7c20 */ /* 0x000fe60008410000 */
[----:B------:R-:W3:Y:S01]  /*5400*/  MUFU.TANH R24, R142 ;  /* 0x0000008e00187308 */ /* 0x000ee20000002400 */
[----:B------:R-:W-:Y:S01]  /*5410*/  FFMA.FTZ R17, -R162, R162, 1 ;  /* 0x3f800000a2117423 */ /* 0x000fe200000101a2 */
[----:B------:R-:W-:Y:S01]  /*5420*/  FFMA.FTZ R8, -R155, R155, 1 ;  /* 0x3f8000009b087423 */ /* 0x000fe2000001019b */
[----:B------:R-:W-:Y:S01]  /*5430*/  I2FP.F32.S32 R31, R132 ;  /* 0x00000084001f7245 */ /* 0x000fe20000201400 */
[----:B------:R-:W-:Y:S01]  /*5440*/  FFMA.FTZ R132, -R154, R154, 1 ;  /* 0x3f8000009a847423 */ /* 0x000fe2000001019a */
[----:B------:R-:W-:Y:S01]  /*5450*/  FMUL.FTZ R155, R17, UR7 ;  /* 0x00000007119b7c20 */ /* 0x000fe20008410000 */
[----:B------:R-:W-:Y:S01]  /*5460*/  FMUL.FTZ R154, R8, UR7 ;  /* 0x00000007089a7c20 */ /* 0x000fe20008410000 */
[----:B----4-:R-:W-:Y:S03]  /*5470*/  FFMA.FTZ R26, -R157, R157, 1 ;  /* 0x3f8000009d1a7423 */ /* 0x010fe6000001019d */
[----:B------:R4:W-:Y:S01]  /*5480*/  MUFU.TANH R142, R158 ;  /* 0x0000009e008e7308 */ /* 0x0009e20000002400 */
[----:B-1----:R-:W-:Y:S01]  /*5490*/  FFMA.FTZ R8, R23, -UR5, R153 ;  /* 0x8000000517087c23 */ /* 0x002fe20008010099 */
[----:B------:R-:W-:Y:S01]  /*54a0*/  FFMA.FTZ R17, -R153, R153, 1 ;  /* 0x3f80000099117423 */ /* 0x000fe20000010199 */
[----:B------:R-:W-:Y:S01]  /*54b0*/  I2FP.F32.S32 R32, R133 ;  /* 0x0000008500207245 */ /* 0x000fe20000201400 */
[----:B------:R-:W-:Y:S01]  /*54c0*/  FMUL.FTZ R157, R9, UR7 ;  /* 0x00000007099d7c20 */ /* 0x000fe20008410000 */
[----:B------:R-:W-:Y:S01]  /*54d0*/  FMUL.FTZ R153, R0, UR7 ;  /* 0x0000000700997c20 */ /* 0x000fe20008410000 */
[----:B------:R-:W-:Y:S01]  /*54e0*/  FFMA.FTZ R9, R29, -UR5, R152 ;  /* 0x800000051d097c23 */ /* 0x000fe20008010098 */
[----:B--2---:R-:W-:Y:S03]  /*54f0*/  FFMA.FTZ R0, -R12, R12, 1 ;  /* 0x3f8000000c007423 */ /* 0x004fe6000001010c */
[----:B------:R1:W-:Y:S01]  /*5500*/  MUFU.TANH R140, R164 ;  /* 0x000000a4008c7308 */ /* 0x0003e20000002400 */
[----:B------:R-:W-:Y:S01]  /*5510*/  FFMA.FTZ R11, R33, -UR5, R163 ;  /* 0x80000005210b7c23 */ /* 0x000fe200080100a3 */
[----:B------:R-:W-:Y:S01]  /*5520*/  FFMA.FTZ R29, -R146, R146, 1 ;  /* 0x3f800000921d7423 */ /* 0x000fe20000010192 */
[----:B------:R-:W-:Y:S01]  /*5530*/  I2FP.F32.S32 R34, R14 ;  /* 0x0000000e00227245 */ /* 0x000fe20000201400 */
[----:B------:R-:W-:Y:S01]  /*5540*/  FMUL.FTZ R163, R4, UR7 ;  /* 0x0000000704a37c20 */ /* 0x000fe20008410000 */
[----:B------:R-:W-:Y:S01]  /*5550*/  FFMA.FTZ R14, R23, -UR5, R160 ;  /* 0x80000005170e7c23 */ /* 0x000fe200080100a0 */
[----:B---3--:R-:W-:Y:S01]  /*5560*/  FFMA.FTZ R4, -R13, R13, 1 ;  /* 0x3f8000000d047423 */ /* 0x008fe2000001010d */
[----:B------:R-:W-:Y:S03]  /*5570*/  FMUL.FTZ R160, R26, UR7 ;  /* 0x000000071aa07c20 */ /* 0x000fe60008410000 */
[----:B------:R2:W-:Y:S01]  /*5580*/  MUFU.TANH R138, R165 ;  /* 0x000000a5008a7308 */ /* 0x0005e20000002400 */
[----:B----4-:R-:W-:Y:S01]  /*5590*/  FMUL.FTZ R158, R16, UR7 ;  /* 0x00000007109e7c20 */ /* 0x010fe20008410000 */
[C---:B------:R-:W-:Y:S01]  /*55a0*/  FFMA.FTZ R13, R32.reuse, -UR5, R13 ;  /* 0x80000005200d7c23 */ /* 0x040fe2000801000d */
[----:B------:R-:W-:Y:S01]  /*55b0*/  FFMA.FTZ R32, R32, -UR5, R146 ;  /* 0x8000000520207c23 */ /* 0x000fe20008010092 */
[----:B------:R-:W-:Y:S01]  /*55c0*/  FMUL.FTZ R203, R29, UR7 ;  /* 0x000000071dcb7c20 */ /* 0x000fe20008410000 */
[----:B------:R-:W-:Y:S01]  /*55d0*/  PLOP3.LUT P0, PT, PT, PT, UP0, 0x80, 0x0 ;  /* 0x000000000000781c */ /* 0x000fe20003f0f008 */
[----:B------:R-:W-:Y:S01]  /*55e0*/  FFMA.FTZ R133, -R152, R152, 1 ;  /* 0x3f80000098857423 */ /* 0x000fe20000010198 */
[----:B------:R-:W-:Y:S03]  /*55f0*/  FFMA.FTZ R10, R34, -UR5, R162 ;  /* 0x80000005220a7c23 */ /* 0x000fe600080100a2 */
[----:B------:R-:W3:Y:S01]  /*5600*/  MUFU.TANH R145, R145 ;  /* 0x0000009100917308 */ /* 0x000ee20000002400 */
[----:B-1----:R-:W-:Y:S01]  /*5610*/  FMUL.FTZ R164, R132, UR7 ;  /* 0x0000000784a47c20 */ /* 0x002fe20008410000 */
[----:B------:R-:W-:Y:S01]  /*5620*/  FFMA.FTZ R132, R30, -UR5, R144 ;  /* 0x800000051e847c23 */ /* 0x000fe20008010090 */
[----:B------:R-:W-:Y:S01]  /*5630*/  I2FP.F32.S32 R6, R6 ;  /* 0x0000000600067245 */ /* 0x000fe20000201400 */
[----:B------:R-:W-:Y:S01]  /*5640*/  FFMA.FTZ R23, -R147, R147, 1 ;  /* 0x3f80000093177423 */ /* 0x000fe20000010193 */
[----:B------:R-:W-:Y:S01]  /*5650*/  FMUL.FTZ R162, R4, UR7 ;  /* 0x0000000704a27c20 */ /* 0x000fe20008410000 */
[----:B------:R-:W-:Y:S01]  /*5660*/  FFMA.FTZ R4, -R35, R35, 1 ;  /* 0x3f80000023047423 */ /* 0x000fe20000010123 */
[----:B------:R-:W-:Y:S03]  /*5670*/  FMUL.FTZ R170, R17, UR7 ;  /* 0x0000000711aa7c20 */ /* 0x000fe60008410000 */
[----:B------:R-:W1:Y:S01]  /*5680*/  MUFU.TANH R143, R143 ;  /* 0x0000008f008f7308 */ /* 0x000e620000002400 */
[----:B--2---:R-:W-:Y:S01]  /*5690*/  FMUL.FTZ R165, R0, UR7 ;  /* 0x0000000700a57c20 */ /* 0x004fe20008410000 */
[----:B------:R-:W-:Y:S01]  /*56a0*/  FFMA.FTZ R0, -R144, R144, 1 ;  /* 0x3f80000090007423 */ /* 0x000fe20000010190 */
[----:B------:R-:W-:Y:S01]  /*56b0*/  FMUL.FTZ R171, R133, UR7 ;  /* 0x0000000785ab7c20 */ /* 0x000fe20008410000 */
[----:B------:R-:W-:Y:S01]  /*56c0*/  FFMA.FTZ R17, R22, -UR5, R141 ;  /* 0x8000000516117c23 */ /* 0x000fe2000801008d */
[----:B------:R-:W-:Y:S01]  /*56d0*/  FMUL.FTZ R202, R23, UR7 ;  /* 0x0000000717ca7c20 */ /* 0x000fe20008410000 */
[----:B------:R-:W-:Y:S01]  /*56e0*/  FMUL.FTZ R198, R0, UR7 ;  /* 0x0000000700c67c20 */ /* 0x000fe20008410000 */
[----:B------:R-:W-:Y:S03]  /*56f0*/  FFMA.FTZ R0, -R24, R24, 1 ;  /* 0x3f80000018007423 */ /* 0x000fe60000010118 */
[----:B------:R-:W2:Y:S01]  /*5700*/  MUFU.TANH R146, R166 ;  /* 0x000000a600927308 */ /* 0x000ea20000002400 */
[----:B---3--:R-:W-:Y:S01]  /*5710*/  FFMA.FTZ R16, -R145, R145, 1 ;  /* 0x3f80000091107423 */ /* 0x008fe20000010191 */
[C---:B------:R-:W-:Y:S01]  /*5720*/  FFMA.FTZ R26, R5.reuse, -UR5, R145 ;  /* 0x80000005051a7c23 */ /* 0x040fe20008010091 */
[----:B------:R-:W-:Y:S01]  /*5730*/  FMUL.FTZ R173, R4, UR7 ;  /* 0x0000000704ad7c20 */ /* 0x000fe20008410000 */
[----:B------:R-:W-:Y:S01]  /*5740*/  FFMA.FTZ R24, R6, -UR5, R24 ;  /* 0x8000000506187c23 */ /* 0x000fe20008010018 */
[----:B------:R-:W-:Y:S01]  /*5750*/  FMUL.FTZ R152, R16, UR7 ;  /* 0x0000000710987c20 */ /* 0x000fe20008410000 */
[----:B------:R-:W-:Y:S01]  /*5760*/  FFMA.FTZ R16, R5, -UR5, R139 ;  /* 0x8000000505107c23 */ /* 0x000fe2000801008b */
[----:B------:R-:W-:Y:S03]  /*5770*/  FFMA.FTZ R5, -R25, R25, 1 ;  /* 0x3f80000019057423 */ /* 0x000fe60000010119 */
[----:B------:R-:W3:Y:S01]  /*5780*/  MUFU.TANH R145, R167 ;  /* 0x000000a700917308 */ /* 0x000ee20000002400 */
[C---:B------:R-:W-:Y:S01]  /*5790*/  FFMA.FTZ R25, R134.reuse, -UR5, R25 ;  /* 0x8000000586197c23 */ /* 0x040fe20008010019 */
[----:B-1----:R-:W-:Y:S01]  /*57a0*/  FFMA.FTZ R23, R33, -UR5, R143 ;  /* 0x8000000521177c23 */ /* 0x002fe2000801008f */
[----:B------:R-:W-:Y:S01]  /*57b0*/  FFMA.FTZ R134, R134, -UR5, R142 ;  /* 0x8000000586867c23 */ /* 0x000fe2000801008e */
[----:B------:R-:W-:Y:S01]  /*57c0*/  FFMA.FTZ R22, R34, -UR5, R140 ;  /* 0x8000000522167c23 */ /* 0x000fe2000801008c */
[----:B------:R-:W-:Y:S01]  /*57d0*/  FFMA.FTZ R133, R6, -UR5, R138 ;  /* 0x8000000506857c23 */ /* 0x000fe2000801008a */
[----:B------:R-:W-:Y:S01]  /*57e0*/  FMUL.FTZ R174, R5, UR7 ;  /* 0x0000000705ae7c20 */ /* 0x000fe20008410000 */
[----:B------:R-:W-:Y:S03]  /*57f0*/  FMUL.FTZ R172, R0, UR7 ;  /* 0x0000000700ac7c20 */ /* 0x000fe60008410000 */
[----:B------:R-:W1:Y:S01]  /*5800*/  MUFU.TANH R29, R168 ;  /* 0x000000a8001d7308 */ /* 0x000e620000002400 */
[----:B------:R-:W-:Y:S01]  /*5810*/  FFMA.FTZ R141, -R141, R141, 1 ;  /* 0x3f8000008d8d7423 */ /* 0x000fe2000001018d */
[----:B------:R-:W-:Y:S01]  /*5820*/  FFMA.FTZ R139, -R139, R139, 1 ;  /* 0x3f8000008b8b7423 */ /* 0x000fe2000001018b */
[----:B------:R-:W-:Y:S01]  /*5830*/  FFMA.FTZ R143, -R143, R143, 1 ;  /* 0x3f8000008f8f7423 */ /* 0x000fe2000001018f */
[----:B------:R-:W-:Y:S01]  /*5840*/  FFMA.FTZ R142, -R142, R142, 1 ;  /* 0x3f8000008e8e7423 */ /* 0x000fe2000001018e */
[----:B------:R-:W-:Y:S01]  /*5850*/  FFMA.FTZ R140, -R140, R140, 1 ;  /* 0x3f8000008c8c7423 */ /* 0x000fe2000001018c */
[----:B------:R-:W-:Y:S01]  /*5860*/  FFMA.FTZ R138, -R138, R138, 1 ;  /* 0x3f8000008a8a7423 */ /* 0x000fe2000001018a */
[----:B--2---:R-:W-:Y:S03]  /*5870*/  FFMA.FTZ R6, -R146, R146, 1 ;  /* 0x3f80000092067423 */ /* 0x004fe60000010192 */
[----:B------:R-:W2:Y:S01]  /*5880*/  MUFU.TANH R144, R169 ;  /* 0x000000a900907308 */ /* 0x000ea20000002400 */
[----:B---3--:R-:W-:Y:S01]  /*5890*/  FFMA.FTZ R5, -R145, R145, 1 ;  /* 0x3f80000091057423 */ /* 0x008fe20000010191 */
[C---:B------:R-:W-:Y:S01]  /*58a0*/  FFMA.FTZ R12, R31.reuse, -UR5, R12 ;  /* 0x800000051f0c7c23 */ /* 0x040fe2000801000c */
[----:B------:R-:W-:Y:S01]  /*58b0*/  FFMA.FTZ R31, R31, -UR5, R147 ;  /* 0x800000051f1f7c23 */ /* 0x000fe20008010093 */
[----:B------:R-:W-:Y:S01]  /*58c0*/  FFMA.FTZ R35, R135, -UR5, R35 ;  /* 0x8000000587237c23 */ /* 0x000fe20008010023 */
[----:B------:R-:W-:Y:S01]  /*58d0*/  FFMA.FTZ R34, R136, -UR5, R146 ;  /* 0x8000000588227c23 */ /* 0x000fe20008010092 */
[----:B------:R-:W-:Y:S01]  /*58e0*/  FFMA.FTZ R30, R30, -UR5, R145 ;  /* 0x800000051e1e7c23 */ /* 0x000fe20008010091 */
[----:B------:R-:W-:Y:S01]  /*58f0*/  FMUL.FTZ R201, R141, UR7 ;  /* 0x000000078dc97c20 */ /* 0x000fe20008410000 */
[----:B------:R-:W-:Y:S01]  /*5900*/  FMUL.FTZ R200, R139, UR7 ;  /* 0x000000078bc87c20 */ /* 0x000fe20008410000 */
[----:B-1----:R-:W-:Y:S01]  /*5910*/  FFMA.FTZ R4, -R29, R29, 1 ;  /* 0x3f8000001d047423 */ /* 0x002fe2000001011d */
[----:B------:R-:W-:Y:S01]  /*5920*/  FFMA.FTZ R33, R137, -UR5, R29 ;  /* 0x8000000589217c23 */ /* 0x000fe2000801001d */
[----:B------:R-:W-:Y:S01]  /*5930*/  FMUL.FTZ R196, R142, UR7 ;  /* 0x000000078ec47c20 */ /* 0x000fe20008410000 */
[----:B------:R-:W-:Y:S01]  /*5940*/  FMUL.FTZ R166, R140, UR7 ;  /* 0x000000078ca67c20 */ /* 0x000fe20008410000 */
[----:B------:R-:W-:Y:S01]  /*5950*/  FMUL.FTZ R167, R138, UR7 ;  /* 0x000000078aa77c20 */ /* 0x000fe20008410000 */
[----:B------:R-:W-:Y:S01]  /*5960*/  FMUL.FTZ R197, R6, UR7 ;  /* 0x0000000706c57c20 */ /* 0x000fe20008410000 */
[----:B------:R-:W-:Y:S01]  /*5970*/  FMUL.FTZ R199, R5, UR7 ;  /* 0x0000000705c77c20 */ /* 0x000fe20008410000 */
[----:B------:R-:W-:Y:S01]  /*5980*/  FMUL.FTZ R168, R4, UR7 ;  /* 0x0000000704a87c20 */ /* 0x000fe20008410000 */
[----:B--2---:R-:W-:Y:S01]  /*5990*/  FFMA.FTZ R0, -R144, R144, 1 ;  /* 0x3f80000090007423 */ /* 0x004fe20000010190 */
[----:B------:R-:W-:Y:S01]  /*59a0*/  FFMA.FTZ R29, R135, -UR5, R144 ;  /* 0x80000005871d7c23 */ /* 0x000fe20008010090 */
[----:B------:R-:W-:Y:S02]  /*59b0*/  FMUL.FTZ R169, R143, UR7 ;  /* 0x000000078fa97c20 */ /* 0x000fe40008410000 */
        /* <DEDUP_REMOVED lines=11> */
.L_x_1247:
        /* <DEDUP_REMOVED lines=126> */
.L_x_1248:
        /* <DEDUP_REMOVED lines=9> */
[----:B------:R-:W-:Y:S01]  /*62e0*/  FSEL R5, R5, RZ, P0 ;  /* 0x000000ff05057208 */ /* 0x000fe20000000000 */
[--C-:B------:R-:W-:Y:S01]  /*62f0*/  FFMA.FTZ R14, R14, UR13, -R6.reuse ;  /* 0x0000000d0e0e7c23 */ /* 0x100fe20008010806 */
[----:B------:R-:W-:Y:S01]  /*6300*/  FSETP.NEU.FTZ.AND P0, PT, R240, -INF , PT ;  /* 0xff800000f000780b */ /* 0x000fe20003f1d000 */
[----:B------:R-:W-:Y:S01]  /*6310*/  MUFU.EX2 R144, R7 ;  /* 0x0000000700907308 */ /* 0x000fe20000000800 */
[----:B------:R-:W-:Y:S01]  /*6320*/  FFMA.FTZ R132, R132, UR13, -R6 ;  /* 0x0000000d84847c23 */ /* 0x000fe20008010806 */
        /* <DEDUP_REMOVED lines=16> */
[----:B------:R-:W1:Y:S01]  /*6430*/  MUFU.EX2 R146, R14 ;  /* 0x0000000e00927308 */ /* 0x000e620000000800 */
[----:B------:R-:W-:Y:S01]  /*6440*/  FFMA.FTZ R4, R22, UR13, -R4 ;  /* 0x0000000d16047c23 */ /* 0x000fe20008010804 */
[--C-:B------:R-:W-:Y:S01]  /*6450*/  FFMA.FTZ R35, R35, UR13, -R6.reuse ;  /* 0x0000000d23237c23 */ /* 0x100fe20008010806 */
[--C-:B------:R-:W-:Y:S01]  /*6460*/  FFMA.FTZ R34, R34, UR13, -R6.reuse ;  /* 0x0000000d22227c23 */ /* 0x100fe20008010806 */
[--C-:B------:R-:W-:Y:S01]  /*6470*/  FFMA.FTZ R13, R13, UR13, -R6.reuse ;  /* 0x0000000d0d0d7c23 */ /* 0x100fe20008010806 */
[--C-:B------:R-:W-:Y:S01]  /*6480*/  FFMA.FTZ R12, R12, UR13, -R6.reuse ;  /* 0x0000000d0c0c7c23 */ /* 0x100fe20008010806 */
[----:B------:R-:W-:Y:S01]  /*6490*/  FSETP.NEU.FTZ.AND P0, PT, R241, -INF , PT ;  /* 0xff800000f100780b */ /* 0x000fe20003f1d000 */
[----:B------:R-:W-:Y:S03]  /*64a0*/  FFMA.FTZ R6, R33, UR13, -R6 ;  /* 0x0000000d21067c23 */ /* 0x000fe60008010806 */
[----:B------:R1:W-:Y:S01]  /*64b0*/  MUFU.EX2 R235, R5 ;  /* 0x0000000500eb7308 */ /* 0x0003e20000000800 */
[----:B------:R-:W-:Y:S02]  /*64c0*/  FSEL R0, R0, RZ, P0 ;  /* 0x000000ff00007208 */ /* 0x000fe40000000000 */
[----:B------:R-:W-:Y:S03]  /*64d0*/  PLOP3.LUT P0, PT, PT, PT, UP0, 0x80, 0x0 ;  /* 0x000000000000781c */ /* 0x000fe60003f0f008 */
[--C-:B------:R-:W-:Y:S04]  /*64e0*/  FFMA.FTZ R21, R21, UR13, -R0.reuse ;  /* 0x0000000d15157c23 */ /* 0x100fe80008010800 */
        /* <DEDUP_REMOVED lines=8> */
[----:B------:R-:W2:Y:S10]  /*6570*/  MUFU.EX2 R216, R10 ;  /* 0x0000000a00d87308 */ /* 0x000eb40000000800 */
[----:B------:R2:W-:Y:S10]  /*6580*/  MUFU.EX2 R232, R4 ;  /* 0x0000000400e87308 */ /* 0x0005f40000000800 */
[----:B------:R-:W-:Y:S10]  /*6590*/  MUFU.EX2 R233, R13 ;  /* 0x0000000d00e97308 */ /* 0x000ff40000000800 */
[----:B------:R-:W3:Y:S10]  /*65a0*/  MUFU.EX2 R231, R12 ;  /* 0x0000000c00e77308 */ /* 0x000ef40000000800 */
[----:B------:R-:W-:Y:S10]  /*65b0*/  MUFU.EX2 R230, R9 ;  /* 0x0000000900e67308 */ /* 0x000ff40000000800 */
[----:B------:R-:W4:Y:S10]  /*65c0*/  MUFU.EX2 R229, R8 ;  /* 0x0000000800e57308 */ /* 0x000f340000000800 */
        /* <DEDUP_REMOVED lines=18> */
[----:B------:R-:W-:Y:S10]  /*66f0*/  MUFU.EX2 R228, R25 ;  /* 0x0000001900e47308 */ /* 0x000ff40000000800 */
[----:B------:R-:W4:Y:S10]  /*6700*/  MUFU.EX2 R226, R24 ;  /* 0x0000001800e27308 */ /* 0x000f340000000800 */
[----:B------:R-:W-:Y:S10]  /*6710*/  MUFU.EX2 R227, R134 ;  /* 0x0000008600e37308 */ /* 0x000ff40000000800 */
[----:B------:R-:W4:Y:S01]  /*6720*/  MUFU.EX2 R234, R23 ;  /* 0x0000001700ea7308 */ /* 0x000f220000000800 */
[----:B-1----:R-:W-:Y:S02]  /*6730*/  F2FP.BF16.F32.PACK_AB R5, R146, R144 ;  /* 0x000000909205723e */ /* 0x002fe400000010ff */
[----:B--2---:R-:W-:Y:S02]  /*6740*/  F2FP.BF16.F32.PACK_AB R4, R216, R145 ;  /* 0x00000091d804723e */ /* 0x004fe400000010ff */
        /* <DEDUP_REMOVED lines=30> */
[----:B------:R-:W-:Y:S08]  /*6930*/  LDSM.16.M88.4 R32, [R179+UR4+0x6000] ;  /* 0x00600004b320783b */ /* 0x000ff00008000200 */
[----:B------:R-:W1:Y:S08]  /*6940*/  LDSM.16.M88.4 R16, [R176+0xf000] ;  /* 0x00f00000b010783b */ /* 0x000e700000000200 */
[----:B------:R-:W2:Y:S08]  /*6950*/  LDSM.16.M88.4 R28, [R179+UR4+0x6800] ;  /* 0x00680004b31c783b */ /* 0x000eb00008000200 */
[----:B------:R-:W3:Y:S08]  /*6960*/  LDSM.16.M88.4 R132, [R176+0xf400] ;  /* 0x00f40000b084783b */ /* 0x000ef00000000200 */
[----:B------:R-:W-:Y:S08]  /*6970*/  LDSM.16.M88.4 R136, [R180] ;  /* 0x00000000b488783b */ /* 0x000ff00000000200 */
[----:B------:R-:W4:Y:S01]  /*6980*/  LDSM.16.M88.4 R140, [R177+0xf000] ;  /* 0x00f00000b18c783b */ /* 0x000f220000000200 */
        /* <DEDUP_REMOVED lines=68> */
[----:B------:R-:W-:Y:S01]  /*6dd0*/  FADD.FTZ R8, -R149, R8 ;  /* 0x0000000895087221 */ /* 0x000fe20000010100 */
[----:B------:R-:W1:Y:S01]  /*6de0*/  LDSM.16.M88.4 R144, [R177+0x13400] ;  /* 0x01340000b190783b */ /* 0x000e620000000200 */
[C---:B------:R-:W-:Y:S01]  /*6df0*/  FADD.FTZ R10, -R148.reuse, R10 ;  /* 0x0000000a940a7221 */ /* 0x040fe20000010100 */
[----:B------:R-:W-:Y:S01]  /*6e00*/  FADD.FTZ R11, -R148, R11 ;  /* 0x0000000b940b7221 */ /* 0x000fe20000010100 */
[----:B------:R-:W-:Y:S01]  /*6e10*/  FMUL.FTZ R132, R216, R7 ;  /* 0x00000007d8847220 */ /* 0x000fe20000410000 */
[----:B------:R-:W-:Y:S01]  /*6e20*/  FMUL.FTZ R6, R211, R8 ;  /* 0x00000008d3067220 */ /* 0x000fe20000410000 */
[----:B------:R-:W-:Y:S01]  /*6e30*/  FADD.FTZ R14, -R148, R14 ;  /* 0x0000000e940e7221 */ /* 0x000fe20000010100 */
[----:B------:R-:W-:Y:S01]  /*6e40*/  FADD.FTZ R9, -R149, R9 ;  /* 0x0000000995097221 */ /* 0x000fe20000010100 */
[----:B------:R-:W-:Y:S01]  /*6e50*/  FMUL.FTZ R8, R191, R10 ;  /* 0x0000000abf087220 */ /* 0x000fe20000410000 */
[----:B------:R-:W-:Y:S01]  /*6e60*/  FMUL.FTZ R7, R190, R11 ;  /* 0x0000000bbe077220 */ /* 0x000fe20000410000 */
        /* <DEDUP_REMOVED lines=14> */
[----:B------:R-:W-:Y:S01]  /*6f50*/  FMUL.FTZ R7, R160, R7 ;  /* 0x00000007a0077220 */ /* 0x000fe20000410000 */
[C---:B------:R-:W-:Y:S01]  /*6f60*/  FADD.FTZ R16, -R150.reuse, R16 ;  /* 0x0000001096107221 */ /* 0x040fe20000010100 */
[----:B------:R-:W-:Y:S01]  /*6f70*/  FADD.FTZ R17, -R150, R17 ;  /* 0x0000001196117221 */ /* 0x000fe20000010100 */
[C---:B------:R-:W-:Y:S01]  /*6f80*/  FADD.FTZ R18, -R151.reuse, R18 ;  /* 0x0000001297127221 */ /* 0x040fe20000010100 */
[----:B------:R-:W-:Y:S01]  /*6f90*/  FADD.FTZ R19, -R151, R19 ;  /* 0x0000001397137221 */ /* 0x000fe20000010100 */
[----:B------:R-:W-:Y:S01]  /*6fa0*/  F2FP.BF16.F32.PACK_AB R132, R132, R4 ;  /* 0x000000048484723e */ /* 0x000fe200000010ff */
[----:B------:R-:W-:Y:S01]  /*6fb0*/  FMUL.FTZ R6, R158, R6 ;  /* 0x000000069e067220 */ /* 0x000fe20000410000 */
        /* <DEDUP_REMOVED lines=10> */
[-C--:B-1----:R-:W-:Y:S03]  /*7060*/  HMMA.16816.F32.BF16 R20, R140, R144.reuse, R20 ;  /* 0x000000908c14723c */ /* 0x082fe60000041814 */
[----:B------:R-:W-:Y:S01]  /*7070*/  F2FP.BF16.F32.PACK_AB R17, R5, R6 ;  /* 0x000000060511723e */ /* 0x000fe200000010ff */
[----:B------:R-:W-:Y:S01]  /*7080*/  FMUL.FTZ R6, R162, R9 ;  /* 0x00000009a2067220 */ /* 0x000fe20000410000 */
[----:B------:R-:W-:Y:S01]  /*7090*/  F2FP.BF16.F32.PACK_AB R15, R15, R4 ;  /* 0x000000040f0f723e */ /* 0x000fe200000010ff */
[C---:B------:R-:W-:Y:S05]  /*70a0*/  HMMA.16816.F32.BF16 R24, R136.reuse, R144, R24 ;  /* 0x000000908818723c */ /* 0x040fea0000041818 */
[----:B------:R-:W-:Y:S01]  /*70b0*/  F2FP.BF16.F32.PACK_AB R14, R14, R0 ;  /* 0x000000000e0e723e */ /* 0x000fe200000010ff */
[-C--:B------:R-:W-:Y:S05]  /*70c0*/  HMMA.16816.F32.BF16 R28, R136, R146.reuse, R28 ;  /* 0x00000092881c723c */ /* 0x080fea000004181c */
[----:B------:R-:W-:Y:S01]  /*70d0*/  FMUL.FTZ R13, R165, R13 ;  /* 0x0000000da50d7220 */ /* 0x000fe20000410000 */
[----:B------:R-:W-:Y:S05]  /*70e0*/  HMMA.16816.F32.BF16 R32, R140, R146, R32 ;  /* 0x000000928c20723c */ /* 0x000fea0000041820 */
[----:B------:R-:W-:Y:S01]  /*70f0*/  FMUL.FTZ R5, R171, R18 ;  /* 0x00000012ab057220 */ /* 0x000fe20000410000 */
[C---:B------:R-:W-:Y:S01]  /*7100*/  FADD.FTZ R20, -R150.reuse, R20 ;  /* 0x0000001496147221 */ /* 0x040fe20000010100 */
        /* <DEDUP_REMOVED lines=37> */
[----:B------:R-:W-:Y:S01]  /*7360*/  IADD3 R161, R204, 0x40, RZ ;  /* 0x00000040cca17810 */ /* 0x000fe20007ffe0ff */
[----:B------:R-:W-:Y:S01]  /*7370*/  FMUL.FTZ R9, R237, R33 ;  /* 0x00000021ed097220 */ /* 0x000fe20000410000 */
[----:B------:R-:W-:Y:S01]  /*7380*/  FMUL.FTZ R20, R236, R34 ;  /* 0x00000022ec147220 */ /* 0x000fe20000410000 */
[----:B------:R-:W-:Y:S01]  /*7390*/  IADD3 R160, R204, 0x20, RZ ;  /* 0x00000020cca07810 */ /* 0x000fe20007ffe0ff */
        /* <DEDUP_REMOVED lines=69> */
.L_x_1249:
        /* <DEDUP_REMOVED lines=123> */
.L_x_1250:
        /* <DEDUP_REMOVED lines=442> */
.L_x_1252:
[----:B------:R-:W-:Y:S01]  /*9b40*/  @UP0 UIADD3 UR5, UR45, UR48, URZ ;  /* 0x000000302d050290 */ /* 0x000fe2000fffe03f */
[----:B-1----:R-:W-:Y:S01]  /*9b50*/  LEA R0, R247, UR4, 0x1 ;  /* 0x00000004f7007c11 */ /* 0x002fe2000f8e08ff */
        /* <DEDUP_REMOVED lines=17> */
.L_x_1253:
        /* <DEDUP_REMOVED lines=50> */
.L_x_1255:
[----:B------:R-:W-:Y:S05]  /*9f90*/  BSYNC B0 ;  /* 0x0000000000007941 */ /* 0x000fea0003800000 */
.L_x_1254:
        /* <DEDUP_REMOVED lines=20> */
.L_x_1257:
[----:B------:R-:W-:Y:S05]  /*a0e0*/  BSYNC B0 ;  /* 0x0000000000007941 */ /* 0x000fea0003800000 */
.L_x_1256:
[----:B------:R-:W-:Y:S01]  /*a0f0*/  UIMAD UR5, UR5, UR12, URZ ;  /* 0x0000000c050572a4 */ /* 0x000fe2000f8e023f */
[----:B------:R-:W-:Y:S01]  /*a100*/  IMAD.U32 R3, RZ, RZ, UR12 ;  /* 0x0000000cff037e24 */ /* 0x000fe2000f8e00ff */
[----:B--2---:R-:W2:Y:S01]  /*a110*/  LDS.128 R20, [R0+0xf000] ;  /* 0x00f0000000147984 */ /* 0x004ea20000000c00 */
[----:B------:R-:W-:Y:S01]  /*a120*/  USHF.R.S32.HI UR8, URZ, 0x1f, UR58 ;  /* 0x0000001f3f087899 */ /* 0x000fe2000801143a */
[----:B------:R-:W-:Y:S01]  /*a130*/  BSSY B0, `(.L_x_1258) ;  /* 0x000001f000007945 */ /* 0x000fe20003800000 */
[----:B------:R-:W-:Y:S01]  /*a140*/  UIMAD UR5, UR46, UR13, UR5 ;  /* 0x0000000d2e0572a4 */ /* 0x000fe2000f8e0205 */
[----:B------:R-:W-:Y:S01]  /*a150*/  IMAD.WIDE.U32 R6, R3, UR46, R6 ;  /* 0x0000002e03067c25 */ /* 0x000fe2000f8e0006 */
[----:B------:R-:W2:Y:S01]  /*a160*/  LDS.128 R16, [R0+0x11000] ;  /* 0x0110000000107984 */ /* 0x000ea20000000c00 */
[----:B------:R-:W-:-:S03]  /*a170*/  ULDC.64 UR6, c[0x0][0x470] ;  /* 0x00011c0000067ab9 */ /* 0x000fc60000000a00 */
[----:B------:R1:W2:Y:S01]  /*a180*/  LDS.128 R12, [R0+0x13000] ;  /* 0x01300000000c7984 */ /* 0x0002a20000000c00 */
[----:B------:R-:W-:Y:S01]  /*a190*/  IADD3 R6, P0, R6, UR14, RZ ;  /* 0x0000000e06067c10 */ /* 0x000fe2000ff1e0ff */
        /* <DEDUP_REMOVED lines=24> */
.L_x_1259:
[----:B------:R-:W-:Y:S05]  /*a320*/  BSYNC B0 ;  /* 0x0000000000007941 */ /* 0x000fea0003800000 */
.L_x_1258:
        /* <DEDUP_REMOVED lines=18> */
.L_x_1233:
[----:B------:R-:W-:Y:S05]  /*a450*/  BSYNC B1 ;  /* 0x0000000000017941 */ /* 0x000fea0003800000 */
.L_x_1219:
        /* <DEDUP_REMOVED lines=8> */
.L_x_1260:
[----:B------:R-:W-:Y:S05]  /*a4e0*/  EXIT ;  /* 0x000000000000794d */ /* 0x000fea0003800000 */
.L_x_1262:
        /* <DEDUP_REMOVED lines=9> */
.L_x_1316:


//--------------------- .text._ZN5flash25flash_bwd_dot_do_o_kernelILb0E23Flash_bwd_kernel_traitsILi96ELi64ELi128ELi8ELi2ELi4ELi4ELb0ELb0EN7cutlass10bfloat16_tE19Flash_kernel_traitsILi96ELi64ELi128ELi8ES3_EEEEvNS_16Flash_bwd_paramsE --------------------------
	.section	.text._ZN5flash25flash_bwd_dot_do_o_kernelILb0E23Flash_bwd_kernel_traitsILi96ELi64ELi128ELi8ELi2ELi4ELi4ELb0ELb0EN7cutlass10bfloat16_tE19Flash_kernel_traitsILi96ELi64ELi128ELi8ES3_EEEEvNS_16Flash_bwd_paramsE,"ax",@progbits
	.align	128
        .global         _ZN5flash25flash_bwd_dot_do_o_kernelILb0E23Flash_bwd_kernel_traitsILi96ELi64ELi128ELi8ELi2ELi4ELi4ELb0ELb0EN7cutlass10bfloat16_tE19Flash_kernel_traitsILi96ELi64ELi128ELi8ES3_EEEEvNS_16Flash_bwd_paramsE
        .type           _ZN5flash25flash_bwd_dot_do_o_kernelILb0E23Flash_bwd_kernel_traitsILi96ELi64ELi128ELi8ELi2ELi4ELi4ELb0ELb0EN7cutlass10bfloat16_tE19Flash_kernel_traitsILi96ELi64ELi128ELi8ES3_EEEEvNS_16Flash_bwd_paramsE,@function
        .size           _ZN5flash25flash_bwd_dot_do_o_kernelILb0E23Flash_bwd_kernel_traitsILi96ELi64ELi128ELi8ELi2ELi4ELi4ELb0ELb0EN7cutlass10bfloat16_tE19Flash_kernel_traitsILi96ELi64ELi128ELi8ES3_EEEEvNS_16Flash_bwd_paramsE,(.L_x_1317 - _ZN5flash25flash_bwd_dot_do_o_kernelILb0E23Flash_bwd_kernel_traitsILi96ELi64ELi128ELi8ELi2ELi4ELi4ELb0ELb0EN7cutlass10bfloat16_tE19Flash_kernel_traitsILi96ELi64ELi128ELi8ES3_EEEEvNS_16Flash_bwd_paramsE)
        .other          _ZN5flash25flash_bwd_dot_do_o_kernelILb0E23Flash_bwd_kernel_traitsILi96ELi64ELi128ELi8ELi2ELi4ELi4ELb0ELb0EN7cutlass10bfloat16_tE19Flash_kernel_traitsILi96ELi64ELi128ELi8ES3_EEEEvNS_16Flash_bwd_paramsE,@"STO_CUDA_ENTRY STV_DEFAULT"
_ZN5flash25flash_bwd_dot_do_o_kernelILb0E23Flash_bwd_kernel_traitsILi96ELi64ELi128ELi8ELi2ELi4ELi4ELb0ELb0EN7cutlass10bfloat16_tE19Flash_kernel_traitsILi96ELi64ELi128ELi8ES3_EEEEvNS_16Flash_bwd_paramsE:
.text._ZN5flash25flash_bwd_dot_do_o_kernelILb0E23Flash_bwd_kernel_traitsILi96ELi64ELi128ELi8ELi2ELi4ELi4ELb0ELb0EN7cutlass10bfloat16_tE19Flash_kernel_traitsILi96ELi64ELi128ELi8ES3_EEEEvNS_16Flash_bwd_paramsE:
        /* <DEDUP_REMOVED lines=54> */
.L_x_1263:
[----:B------:R-:W0:Y:S08]  /*0360*/  LDC R5, c[0x0][0x270] ;  /* 0x00009c00ff057b82 */ /* 0x000e300000000800 */
[----:B------:R-:W1:Y:S01]  /*0370*/  LDC R37, c[0x0][0x2d4] ;  /* 0x0000b500ff257b82 */ /* 0x000e620000000800 */
[----:B0-----:R-:W-:-:S04]  /*0380*/  IMAD R2, R2, R5, UR5 ;  /* 0x0000000502027e24 */ /* 0x001fc8000f8e0205 */
[----:B-1----:R-:W-:-:S07]  /*0390*/  IMAD R37, R2, R37, RZ ;  /* 0x0000002502257224 */ /* 0x002fce00078e02ff */
.L_x_1264:
        /* <DEDUP_REMOVED lines=50> */
.L_x_1266:
[----:B------:R-:W-:Y:S05]  /*06c0*/  BSYNC B0 ;  /* 0x0000000000007941 */ /* 0x000fea0003800000 */
.L_x_1265:
        /* <DEDUP_REMOVED lines=35> */
.L_x_1268:
[----:B------:R-:W-:Y:S05]  /*0900*/  BSYNC B0 ;  /* 0x0000000000007941 */ /* 0x000fea0003800000 */
.L_x_1267:
        /* <DEDUP_REMOVED lines=88> */
.L_x_1269:
        /* <DEDUP_REMOVED lines=15> */
.L_x_1317:


//--------------------- .text._ZN5flash25flash_bwd_dot_do_o_kernelILb1E23Flash_bwd_kernel_traitsILi96ELi64ELi128ELi8ELi2ELi4ELi4ELb0ELb0EN7cutlass10bfloat16_tE19Flash_kernel_traitsILi96ELi64ELi128ELi8ES3_EEEEvNS_16Flash_bwd_paramsE --------------------------
	.section	.text._ZN5flash25flash_bwd_dot_do_o_kernelILb1E23Flash_bwd_kernel_traitsILi96ELi64ELi128ELi8ELi2ELi4ELi4ELb0ELb0EN7cutlass10bfloat16_tE19Flash_kernel_traitsILi96ELi64ELi128ELi8ES3_EEEEvNS_16Flash_bwd_paramsE,"ax",@progbits
	.align	128
        .global         _ZN5flash25flash_bwd_dot_do_o_kernelILb1E23Flash_bwd_kernel_traitsILi96ELi64ELi128ELi8ELi2ELi4ELi4ELb0ELb0EN7cutlass10bfloat16_tE19Flash_kernel_traitsILi96ELi64ELi128ELi8ES3_EEEEvNS_16Flash_bwd_paramsE
        .type           _ZN5flash25flash_bwd_dot_do_o_kernelILb1E23Flash_bwd_kernel_traitsILi96ELi64ELi128ELi8ELi2ELi4ELi4ELb0ELb0EN7cutlass10bfloat16_tE19Flash_kernel_traitsILi96ELi64ELi128ELi8ES3_EEEEvNS_16Flash_bwd_paramsE,@function
        .size           _ZN5flash25flash_bwd_dot_do_o_kernelILb1E23Flash_bwd_kernel_traitsILi96ELi64ELi128ELi8ELi2ELi4ELi4ELb0ELb0EN7cutlass10bfloat16_tE19Flash_kernel_traitsILi96ELi64ELi128ELi8ES3_EEEEvNS_16Flash_bwd_paramsE,(.L_x_1318 - _ZN5flash25flash_bwd_dot_do_o_kernelILb1E23Flash_bwd_kernel_traitsILi96ELi64ELi128ELi8ELi2ELi4ELi4ELb0ELb0EN7cutlass10bfloat16_tE19Flash_kernel_traitsILi96ELi64ELi128ELi8ES3_EEEEvNS_16Flash_bwd_paramsE)
        .other          _ZN5flash25flash_bwd_dot_do_o_kernelILb1E23Flash_bwd_kernel_traitsILi96ELi64ELi128ELi8ELi2ELi4ELi4ELb0ELb0EN7cutlass10bfloat16_tE19Flash_kernel_traitsILi96ELi64ELi128ELi8ES3_EEEEvNS_16Flash_bwd_paramsE,@"STO_CUDA_ENTRY STV_DEFAULT"
_ZN5flash25flash_bwd_dot_do_o_kernelILb1E23Flash_bwd_kernel_traitsILi96ELi64ELi128ELi8ELi2ELi4ELi4ELb0ELb0EN7cutlass10bfloat16_tE19Flash_kernel_traitsILi96ELi64ELi128ELi8ES3_EEEEvNS_16Flash_bwd_paramsE:
.text._ZN5flash25flash_bwd_dot_do_o_kernelILb1E23Flash_bwd_kernel_traitsILi96ELi64ELi128ELi8ELi2ELi4ELi4ELb0ELb0EN7cutlass10bfloat16_tE19Flash_kernel_traitsILi96ELi64ELi128ELi8ES3_EEEEvNS_16Flash_bwd_paramsE:
        /* <DEDUP_REMOVED lines=64> */
.L_x_1270:
        /* <DEDUP_REMOVED lines=27> */
.L_x_1271:
[----:B------:R-:W-:-:S04]  /*05b0*/  IMAD R10, R10, R32, R33 ;  /* 0x000000200a0a7224 */ /* 0x000fc800078e0221 */
[----:B------:R-:W-:-:S07]  /*05c0*/  IMAD R36, R10, R13, RZ ;  /* 0x0000000d0a247224 */ /* 0x000fce00078e02ff */
.L_x_1272:
        /* <DEDUP_REMOVED lines=62> */
.L_x_1274:
[----:B------:R-:W-:Y:S05]  /*09b0*/  BSYNC B0 ;  /* 0x0000000000007941 */ /* 0x000fea0003800000 */
.L_x_1273:
        /* <DEDUP_REMOVED lines=35> */
.L_x_1276:
[----:B------:R-:W-:Y:S05]  /*0bf0*/  BSYNC B0 ;  /* 0x0000000000007941 */ /* 0x000fea0003800000 */
.L_x_1275:
        /* <DEDUP_REMOVED lines=95> */
.L_x_1277:
        /* <DEDUP_REMOVED lines=9> */
.L_x_1318:


//--------------------- .nv.shared._ZN5flash44flash_bwd_dq_dk_dv_loop_seqk_parallel_kernelI23Flash_bwd_kernel_traitsILi96ELi64ELi128ELi8ELi2ELi4ELi4ELb1ELb0EN7cutlass10bfloat16_tE19Flash_kernel_traitsILi96ELi64ELi128ELi8ES3_EELb0ELb0ELb0ELb0ELb0ELb1ELb0EEEvNS_16Flash_bwd_paramsE --------------------------
	.section	.nv.shared._ZN5flash44flash_bwd_dq_dk_dv_loop_seqk_parallel_kernelI23Flash_bwd_kernel_traitsILi96ELi64ELi128ELi8ELi2ELi4ELi4ELb1ELb0EN7cutlass10bfloat16_tE19Flash_kernel_traitsILi96ELi64ELi128ELi8ES3_EELb0ELb0ELb0ELb0ELb0ELb1ELb0EEEvNS_16Flash_bwd_paramsE,"aw",@nobits
	.sectionflags	@""
	.align	16
	.zero		1024


//--------------------- .nv.shared.reserved.0     --------------------------
	.section	.nv.shared.reserved.0,"aw",@nobits
	.weak		__nv_reservedSMEM_offset_0_alias
	.size		__nv_reservedSMEM_offset_0_alias, 0, 0
	.other		__nv_reservedSMEM_offset_0_alias,@"STO_CUDA_RESERVED_SHARED STV_DEFAULT"
__nv_reservedSMEM_offset_0_alias:
	.zero		0


//--------------------- .nv.global                --------------------------
	.section	.nv.global,"aw",@nobits
.nv.global:
	.type		_ZN65_INTERNAL_960262eb_29_flash_bwd_hdim96_bf16_sm80_cu_ea41c527_29114cute1_E,@object
	.size		_ZN65_INTERNAL_960262eb_29_flash_bwd_hdim96_bf16_sm80_cu_ea41c527_29114cute1_E,(_ZN65_INTERNAL_960262eb_29_flash_bwd_hdim96_bf16_sm80_cu_ea41c527_29114cuda3std3__45__cpo6cbeginE - _ZN65_INTERNAL_960262eb_29_flash_bwd_hdim96_bf16_sm80_cu_ea41c527_29114cute1_E)
_ZN65_INTERNAL_960262eb_29_flash_bwd_hdim96_bf16_sm80_cu_ea41c527_29114cute1_E:
	.zero		1
	.type		_ZN65_INTERNAL_960262eb_29_flash_bwd_hdim96_bf16_sm80_cu_ea41c527_29114cuda3std3__45__cpo6cbeginE,@object
	.size		_ZN65_INTERNAL_960262eb_29_flash_bwd_hdim96_bf16_sm80_cu_ea41c527_29114cuda3std3__45__cpo6cbeginE,(_ZN65_INTERNAL_960262eb_29_flash_bwd_hdim96_bf16_sm80_cu_ea41c527_29114cuda3std3__48in_placeE - _ZN65_INTERNAL_960262eb_29_flash_bwd_hdim96_bf16_sm80_cu_ea41c527_29114cuda3std3__45__cpo6cbeginE)
_ZN65_INTERNAL_960262eb_29_flash_bwd_hdim96_bf16_sm80_cu_ea41c527_29114cuda3std3__45__cpo6cbeginE:
	.zero		1
	.type		_ZN65_INTERNAL_960262eb_29_flash_bwd_hdim96_bf16_sm80_cu_ea41c527_29114cuda3std3__48in_placeE,@object
	.size		_ZN65_INTERNAL_960262eb_29_flash_bwd_hdim96_bf16_sm80_cu_ea41c527_29114cuda3std3__48in_placeE,(_ZN65_INTERNAL_960262eb_29_flash_bwd_hdim96_bf16_sm80_cu_ea41c527_29114cuda3std6ranges3__45__cpo9iter_moveE - _ZN65_INTERNAL_960262eb_29_flash_bwd_hdim96_bf16_sm80_cu_ea41c527_29114cuda3std3__48in_placeE)
_ZN65_INTERNAL_960262eb_29_flash_bwd_hdim96_bf16_sm80_cu_ea41c527_29114cuda3std3__48in_placeE:
	.zero		1
	.type		_ZN65_INTERNAL_960262eb_29_flash_bwd_hdim96_bf16_sm80_cu_ea41c527_29114cuda3std6ranges3__45__cpo9iter_moveE,@object
	.size		_ZN65_INTERNAL_960262eb_29_flash_bwd_hdim96_bf16_sm80_cu_ea41c527_29114cuda3std6ranges3__45__cpo9iter_moveE,(_ZN65_INTERNAL_960262eb_29_flash_bwd_hdim96_bf16_sm80_cu_ea41c527_29114cuda3std3__45__cpo5beginE - _ZN65_INTERNAL_960262eb_29_flash_bwd_hdim96_bf16_sm80_cu_ea41c527_29114cuda3std6ranges3__45__cpo9iter_moveE)
_ZN65_INTERNAL_960262eb_29_flash_bwd_hdim96_bf16_sm80_cu_ea41c527_29114cuda3std6ranges3__45__cpo9iter_moveE:
	.zero		1
	.type		_ZN65_INTERNAL_960262eb_29_flash_bwd_hdim96_bf16_sm80_cu_ea41c527_29114cuda3std3__45__cpo5beginE,@object
	.size		_ZN65_INTERNAL_960262eb_29_flash_bwd_hdim96_bf16_sm80_cu_ea41c527_29114cuda3std3__45__cpo5beginE,(_ZN65_INTERNAL_960262eb_29_flash_bwd_hdim96_bf16_sm80_cu_ea41c527_29114cuda3std3__467_GLOBAL__N__960262eb_29_flash_bwd_hdim96_bf16_sm80_cu_ea41c527_29116ignoreE - _ZN65_INTERNAL_960262eb_29_flash_bwd_hdim96_bf16_sm80_cu_ea41c527_29114cuda3std3__45__cpo5beginE)
_ZN65_INTERNAL_960262eb_29_flash_bwd_hdim96_bf16_sm80_cu_ea41c527_29114cuda3std3__45__cpo5beginE:
	.zero		1
	.type		_ZN65_INTERNAL_960262eb_29_flash_bwd_hdim96_bf16_sm80_cu_ea41c527_29114cuda3std3__467_GLOBAL__N__960262eb_29_flash_bwd_hdim96_bf16_sm80_cu_ea41c527_29116ignoreE,@object
	.size		_ZN65_INTERNAL_960262eb_29_flash_bwd_hdim96_bf16_sm80_cu_ea41c527_29114cuda3std3__467_GLOBAL__N__960262eb_29_flash_bwd_hdim96_bf16_sm80_cu_ea41c527_29116ignoreE,(_ZN65_INTERNAL_960262eb_29_flash_bwd_hdim96_bf16_sm80_cu_ea41c527_29114cute7productE - _ZN65_INTERNAL_960262eb_29_flash_bwd_hdim96_bf16_sm80_cu_ea41c527_29114cuda3std3__467_GLOBAL__N__960262eb_29_flash_bwd_hdim96_bf16_sm80_cu_ea41c527_29116ignoreE)
_ZN65_INTERNAL_960262eb_29_flash_bwd_hdim96_bf16_sm80_cu_ea41c527_29114cuda3std3__467_GLOBAL__N__960262eb_29_flash_bwd_hdim96_bf16_sm80_cu_ea41c527_29116ignoreE:
	.zero		1
	.type		_ZN65_INTERNAL_960262eb_29_flash_bwd_hdim96_bf16_sm80_cu_ea41c527_29114cute7productE,@object
	.size		_ZN65_INTERNAL_960262eb_29_flash_bwd_hdim96_bf16_sm80_cu_ea41c527_29114cute7productE,(_ZN65_INTERNAL_960262eb_29_flash_bwd_hdim96_bf16_sm80_cu_ea41c527_29114cuda3std3__45__cpo3endE - _ZN65_INTERNAL_960262eb_29_flash_bwd_hdim96_bf16_sm80_cu_ea41c527_29114cute7productE)
_ZN65_INTERNAL_960262eb_29_flash_bwd_hdim96_bf16_sm80_cu_ea41c527_29114cute7productE:
	.zero		1
	.type		_ZN65_INTERNAL_960262eb_29_flash_bwd_hdim96_bf16_sm80_cu_ea41c527_29114cuda3std3__45__cpo3endE,@object
	.size		_ZN65_INTERNAL_960262eb_29_flash_bwd_hdim96_bf16_sm80_cu_ea41c527_29114cuda3std3__45__cpo3endE,(_ZN65_INTERNAL_960262eb_29_flash_bwd_hdim96_bf16_sm80_cu_ea41c527_29114cuda3std3__419piecewise_constructE - _ZN65_INTERNAL_960262eb_29_flash_bwd_hdim96_bf16_sm80_cu_ea41c527_29114cuda3std3__45__cpo3endE)
_ZN65_INTERNAL_960262eb_29_flash_bwd_hdim96_bf16_sm80_cu_ea41c527_29114cuda3std3__45__cpo3endE:
	.zero		1
	.type		_ZN65_INTERNAL_960262eb_29_flash_bwd_hdim96_bf16_sm80_cu_ea41c527_29114cuda3std3__419piecewise_constructE,@object
	.size		_ZN65_INTERNAL_960262eb_29_flash_bwd_hdim96_bf16_sm80_cu_ea41c527_29114cuda3std3__419piecewise_constructE,(_ZN65_INTERNAL_960262eb_29_flash_bwd_hdim96_bf16_sm80_cu_ea41c527_29114cuda3std3__45__cpo4cendE - _ZN65_INTERNAL_960262eb_29_flash_bwd_hdim96_bf16_sm80_cu_ea41c527_29114cuda3std3__419piecewise_constructE)
_ZN65_INTERNAL_960262eb_29_flash_bwd_hdim96_bf16_sm80_cu_ea41c527_29114cuda3std3__419piecewise_constructE:
	.zero		1
	.type		_ZN65_INTERNAL_960262eb_29_flash_bwd_hdim96_bf16_sm80_cu_ea41c527_29114cuda3std3__45__cpo4cendE,@object
	.size		_ZN65_INTERNAL_960262eb_29_flash_bwd_hdim96_bf16_sm80_cu_ea41c527_29114cuda3std3__45__cpo4cendE,(_ZN65_INTERNAL_960262eb_29_flash_bwd_hdim96_bf16_sm80_cu_ea41c527_29114cuda3std6ranges3__45__cpo4swapE - _ZN65_INTERNAL_960262eb_29_flash_bwd_hdim96_bf16_sm80_cu_ea41c527_29114cuda3std3__45__cpo4cendE)
_ZN65_INTERNAL_960262eb_29_flash_bwd_hdim96_bf16_sm80_cu_ea41c527_29114cuda3std3__45__cpo4cendE:
	.zero		1
	.type		_ZN65_INTERNAL_960262eb_29_flash_bwd_hdim96_bf16_sm80_cu_ea41c527_29114cuda3std6ranges3__45__cpo4swapE,@object
	.size		_ZN65_INTERNAL_960262eb_29_flash_bwd_hdim96_bf16_sm80_cu_ea41c527_29114cuda3std6ranges3__45__cpo4swapE,(.L_7 - _ZN65_INTERNAL_960262eb_29_flash_bwd_hdim96_bf16_sm80_cu_ea41c527_29114cuda3std6ranges3__45__cpo4swapE)
_ZN65_INTERNAL_960262eb_29_flash_bwd_hdim96_bf16_sm80_cu_ea41c527_29114cuda3std6ranges3__45__cpo4swapE:
	.zero		1
.L_7:


//--------------------- .nv.shared._ZN5flash44flash_bwd_dq_dk_dv_loop_seqk_parallel_kernelI23Flash_bwd_kernel_traitsILi96ELi64ELi128ELi8ELi2ELi4ELi4ELb1ELb0EN7cutlass10bfloat16_tE19Flash_kernel_traitsILi96ELi64ELi128ELi8ES3_EELb0ELb0ELb0ELb0ELb0ELb0ELb0EEEvNS_16Flash_bwd_paramsE --------------------------
	.section	.nv.shared._ZN5flash44flash_bwd_dq_dk_dv_loop_seqk_parallel_kernelI23Flash_bwd_kernel_traitsILi96ELi64ELi128ELi8ELi2ELi4ELi4ELb1ELb0EN7cutlass10bfloat16_tE19Flash_kernel_traitsILi96ELi64ELi128ELi8ES3_EELb0ELb0ELb0ELb0ELb0ELb0ELb0EEEvNS_16Flash_bwd_paramsE,"aw",@nobits
	.sectionflags	@""
	.align	16
	.zero		1024


//--------------------- .nv.shared._ZN5flash44flash_bwd_dq_dk_dv_loop_seqk_parallel_kernelI23Flash_bwd_kernel_traitsILi96ELi64ELi128ELi8ELi2ELi4ELi4ELb1ELb0EN7cutlass10bfloat16_tE19Flash_kernel_traitsILi96ELi64ELi128ELi8ES3_EELb0ELb0ELb1ELb0ELb0ELb0ELb0EEEvNS_16Flash_bwd_paramsE --------------------------
	.section	.nv.shared._ZN5flash44flash_bwd_dq_dk_dv_loop_seqk_parallel_kernelI23Flash_bwd_kernel_traitsILi96ELi64ELi128ELi8ELi2ELi4ELi4ELb1ELb0EN7cutlass10bfloat16_tE19Flash_kernel_traitsILi96ELi64ELi128ELi8ES3_EELb0ELb0ELb1ELb0ELb0ELb0ELb0EEEvNS_16Flash_bwd_paramsE,"aw",@nobits
	.sectionflags	@""
	.align	16
	.zero		1024


//--------------------- .nv.shared._ZN5flash44flash_bwd_dq_dk_dv_loop_seqk_parallel_kernelI23Flash_bwd_kernel_traitsILi96ELi64ELi128ELi8ELi2ELi4ELi4ELb1ELb0EN7cutlass10bfloat16_tE19Flash_kernel_traitsILi96ELi64ELi128ELi8ES3_EELb0ELb0ELb0ELb0ELb1ELb1ELb0EEEvNS_16Flash_bwd_paramsE --------------------------
	.section	.nv.shared._ZN5flash44flash_bwd_dq_dk_dv_loop_seqk_parallel_kernelI23Flash_bwd_kernel_traitsILi96ELi64ELi128ELi8ELi2ELi4ELi4ELb1ELb0EN7cutlass10bfloat16_tE19Flash_kernel_traitsILi96ELi64ELi128ELi8ES3_EELb0ELb0ELb0ELb0ELb1ELb1ELb0EEEvNS_16Flash_bwd_paramsE,"aw",@nobits
	.sectionflags	@""
	.align	16
	.zero		1024


//--------------------- .nv.shared._ZN5flash44flash_bwd_dq_dk_dv_loop_seqk_parallel_kernelI23Flash_bwd_kernel_traitsILi96ELi64ELi128ELi8ELi2ELi4ELi4ELb1ELb0EN7cutlass10bfloat16_tE19Flash_kernel_traitsILi96ELi64ELi128ELi8ES3_EELb0ELb0ELb0ELb1ELb0ELb0ELb0EEEvNS_16Flash_bwd_paramsE --------------------------
	.section	.nv.shared._ZN5flash44flash_bwd_dq_dk_dv_loop_seqk_parallel_kernelI23Flash_bwd_kernel_traitsILi96ELi64ELi128ELi8ELi2ELi4ELi4ELb1ELb0EN7cutlass10bfloat16_tE19Flash_kernel_traitsILi96ELi64ELi128ELi8ES3_EELb0ELb0ELb0ELb1ELb0ELb0ELb0EEEvNS_16Flash_bwd_paramsE,"aw",@nobits
	.sectionflags	@""
	.align	16
	.zero		1024


//--------------------- .nv.shared._ZN5flash44flash_bwd_dq_dk_dv_loop_seqk_parallel_kernelI23Flash_bwd_kernel_traitsILi96ELi64ELi128ELi8ELi2ELi4ELi4ELb1ELb0EN7cutlass10bfloat16_tE19Flash_kernel_traitsILi96ELi64ELi128ELi8ES3_EELb0ELb0ELb1ELb0ELb0ELb1ELb0EEEvNS_16Flash_bwd_paramsE --------------------------
	.section	.nv.shared._ZN5flash44flash_bwd_dq_dk_dv_loop_seqk_parallel_kernelI23Flash_bwd_kernel_traitsILi96ELi64ELi128ELi8ELi2ELi4ELi4ELb1ELb0EN7cutlass10bfloat16_tE19Flash_kernel_traitsILi96ELi64ELi128ELi8ES3_EELb0ELb0ELb1ELb0ELb0ELb1ELb0EEEvNS_16Flash_bwd_paramsE,"aw",@nobits
	.sectionflags	@""
	.align	16
	.zero		1024


//--------------------- .nv.shared._ZN5flash44flash_bwd_dq_dk_dv_loop_seqk_parallel_kernelI23Flash_bwd_kernel_traitsILi96ELi64ELi128ELi8ELi2ELi4ELi4ELb1ELb0EN7cutlass10bfloat16_tE19Flash_kernel_traitsILi96ELi64ELi128ELi8ES3_EELb0ELb0ELb1ELb1ELb0ELb0ELb0EEEvNS_16Flash_bwd_paramsE --------------------------
	.section	.nv.shared._ZN5flash44flash_bwd_dq_dk_dv_loop_seqk_parallel_kernelI23Flash_bwd_kernel_traitsILi96ELi64ELi128ELi8ELi2ELi4ELi4ELb1ELb0EN7cutlass10bfloat16_tE19Flash_kernel_traitsILi96ELi64ELi128ELi8ES3_EELb0ELb0ELb1ELb1ELb0ELb0ELb0EEEvNS_16Flash_bwd_paramsE,"aw",@nobits
	.sectionflags	@""
	.align	16
	.zero		1024


//--------------------- .nv.shared._ZN5flash27flash_bwd_convert_dq_kernelI23Flash_bwd_kernel_traitsILi96ELi64ELi128ELi8ELi2ELi4ELi4ELb1ELb0EN7cutlass10bfloat16_tE19Flash_kernel_traitsILi96ELi64ELi128ELi8ES3_EEEEvNS_16Flash_bwd_paramsEi --------------------------
	.section	.nv.shared._ZN5flash27flash_bwd_convert_dq_kernelI23Flash_bwd_kernel_traitsILi96ELi64ELi128ELi8ELi2ELi4ELi4ELb1ELb0EN7cutlass10bfloat16_tE19Flash_kernel_traitsILi96ELi64ELi128ELi8ES3_EEEEvNS_16Flash_bwd_paramsEi,"aw",@nobits
	.sectionflags	@""
	.align	16
	.zero		1024


//--------------------- .nv.shared._ZN5flash44flash_bwd_dq_dk_dv_loop_seqk_parallel_kernelI23Flash_bwd_kernel_traitsILi96ELi64ELi128ELi8ELi2ELi4ELi4ELb1ELb0EN7cutlass10bfloat16_tE19Flash_kernel_traitsILi96ELi64ELi128ELi8ES3_EELb1ELb0ELb0ELb0ELb0ELb1ELb0EEEvNS_16Flash_bwd_paramsE --------------------------
	.section	.nv.shared._ZN5flash44flash_bwd_dq_dk_dv_loop_seqk_parallel_kernelI23Flash_bwd_kernel_traitsILi96ELi64ELi128ELi8ELi2ELi4ELi4ELb1ELb0EN7cutlass10bfloat16_tE19Flash_kernel_traitsILi96ELi64ELi128ELi8ES3_EELb1ELb0ELb0ELb0ELb0ELb1ELb0EEEvNS_16Flash_bwd_paramsE,"aw",@nobits
	.sectionflags	@""
	.align	16
	.zero		1024


//--------------------- .nv.shared._ZN5flash44flash_bwd_dq_dk_dv_loop_seqk_parallel_kernelI23Flash_bwd_kernel_traitsILi96ELi64ELi128ELi8ELi2ELi4ELi4ELb1ELb0EN7cutlass10bfloat16_tE19Flash_kernel_traitsILi96ELi64ELi128ELi8ES3_EELb0ELb0ELb0ELb0ELb0ELb1ELb1EEEvNS_16Flash_bwd_paramsE --------------------------
	.section	.nv.shared._ZN5flash44flash_bwd_dq_dk_dv_loop_seqk_parallel_kernelI23Flash_bwd_kernel_traitsILi96ELi64ELi128ELi8ELi2ELi4ELi4ELb1ELb0EN7cutlass10bfloat16_tE19Flash_kernel_traitsILi96ELi64ELi128ELi8ES3_EELb0ELb0ELb0ELb0ELb0ELb1ELb1EEEvNS_16Flash_bwd_paramsE,"aw",@nobits
	.sectionflags	@""
	.align	16
	.zero		1024


//--------------------- .nv.shared._ZN5flash44flash_bwd_dq_dk_dv_loop_seqk_parallel_kernelI23Flash_bwd_kernel_traitsILi96ELi64ELi128ELi8ELi2ELi4ELi4ELb1ELb0EN7cutlass10bfloat16_tE19Flash_kernel_traitsILi96ELi64ELi128ELi8ES3_EELb1ELb0ELb0ELb0ELb0ELb0ELb0EEEvNS_16Flash_bwd_paramsE --------------------------
	.section	.nv.shared._ZN5flash44flash_bwd_dq_dk_dv_loop_seqk_parallel_kernelI23Flash_bwd_kernel_traitsILi96ELi64ELi128ELi8ELi2ELi4ELi4ELb1ELb0EN7cutlass10bfloat16_tE19Flash_kernel_traitsILi96ELi64ELi128ELi8ES3_EELb1ELb0ELb0ELb0ELb0ELb0ELb0EEEvNS_16Flash_bwd_paramsE,"aw",@nobits
	.sectionflags	@""
	.align	16
	.zero		1024


//--------------------- .nv.shared._ZN5flash44flash_bwd_dq_dk_dv_loop_seqk_parallel_kernelI23Flash_bwd_kernel_traitsILi96ELi64ELi128ELi8ELi2ELi4ELi4ELb1ELb0EN7cutlass10bfloat16_tE19Flash_kernel_traitsILi96ELi64ELi128ELi8ES3_EELb0ELb0ELb0ELb0ELb0ELb0ELb1EEEvNS_16Flash_bwd_paramsE --------------------------
	.section	.nv.shared._ZN5flash44flash_bwd_dq_dk_dv_loop_seqk_parallel_kernelI23Flash_bwd_kernel_traitsILi96ELi64ELi128ELi8ELi2ELi4ELi4ELb1ELb0EN7cutlass10bfloat16_tE19Flash_kernel_traitsILi96ELi64ELi128ELi8ES3_EELb0ELb0ELb0ELb0ELb0ELb0ELb1EEEvNS_16Flash_bwd_paramsE,"aw",@nobits
	.sectionflags	@""
	.align	16
	.zero		1024


//--------------------- .nv.shared._ZN5flash44flash_bwd_dq_dk_dv_loop_seqk_parallel_kernelI23Flash_bwd_kernel_traitsILi96ELi64ELi128ELi8ELi2ELi4ELi4ELb1ELb0EN7cutlass10bfloat16_tE19Flash_kernel_traitsILi96ELi64ELi128ELi8ES3_EELb1ELb0ELb1ELb0ELb0ELb0ELb0EEEvNS_16Flash_bwd_paramsE --------------------------
	.section	.nv.shared._ZN5flash44flash_bwd_dq_dk_dv_loop_seqk_parallel_kernelI23Flash_bwd_kernel_traitsILi96ELi64ELi128ELi8ELi2ELi4ELi4ELb1ELb0EN7cutlass10bfloat16_tE19Flash_kernel_traitsILi96ELi64ELi128ELi8ES3_EELb1ELb0ELb1ELb0ELb0ELb0ELb0EEEvNS_16Flash_bwd_paramsE,"aw",@nobits
	.sectionflags	@""
	.align	16
	.zero		1024


//--------------------- .nv.shared._ZN5flash44flash_bwd_dq_dk_dv_loop_seqk_parallel_kernelI23Flash_bwd_kernel_traitsILi96ELi64ELi128ELi8ELi2ELi4ELi4ELb1ELb0EN7cutlass10bfloat16_tE19Flash_kernel_traitsILi96ELi64ELi128ELi8ES3_EELb0ELb0ELb1ELb0ELb0ELb0ELb1EEEvNS_16Flash_bwd_paramsE --------------------------
	.section	.nv.shared._ZN5flash44flash_bwd_dq_dk_dv_loop_seqk_parallel_kernelI23Flash_bwd_kernel_traitsILi96ELi64ELi128ELi8ELi2ELi4ELi4ELb1ELb0EN7cutlass10bfloat16_tE19Flash_kernel_traitsILi96ELi64ELi128ELi8ES3_EELb0ELb0ELb1ELb0ELb0ELb0ELb1EEEvNS_16Flash_bwd_paramsE,"aw",@nobits
	.sectionflags	@""
	.align	16
	.zero		1024


//--------------------- .nv.shared._ZN5flash44flash_bwd_dq_dk_dv_loop_seqk_parallel_kernelI23Flash_bwd_kernel_traitsILi96ELi64ELi128ELi8ELi2ELi4ELi4ELb1ELb0EN7cutlass10bfloat16_tE19Flash_kernel_traitsILi96ELi64ELi128ELi8ES3_EELb1ELb0ELb0ELb0ELb1ELb1ELb0EEEvNS_16Flash_bwd_paramsE --------------------------
	.section	.nv.shared._ZN5flash44flash_bwd_dq_dk_dv_loop_seqk_parallel_kernelI23Flash_bwd_kernel_traitsILi96ELi64ELi128ELi8ELi2ELi4ELi4ELb1ELb0EN7cutlass10bfloat16_tE19Flash_kernel_traitsILi96ELi64ELi128ELi8ES3_EELb1ELb0ELb0ELb0ELb1ELb1ELb0EEEvNS_16Flash_bwd_paramsE,"aw",@nobits
	.sectionflags	@""
	.align	16
	.zero		1024


//--------------------- .nv.shared._ZN5flash44flash_bwd_dq_dk_dv_loop_seqk_parallel_kernelI23Flash_bwd_kernel_traitsILi96ELi64ELi128ELi8ELi2ELi4ELi4ELb1ELb0EN7cutlass10bfloat16_tE19Flash_kernel_traitsILi96ELi64ELi128ELi8ES3_EELb0ELb0ELb0ELb0ELb1ELb1ELb1EEEvNS_16Flash_bwd_paramsE --------------------------
	.section	.nv.shared._ZN5flash44flash_bwd_dq_dk_dv_loop_seqk_parallel_kernelI23Flash_bwd_kernel_traitsILi96ELi64ELi128ELi8ELi2ELi4ELi4ELb1ELb0EN7cutlass10bfloat16_tE19Flash_kernel_traitsILi96ELi64ELi128ELi8ES3_EELb0ELb0ELb0ELb0ELb1ELb1ELb1EEEvNS_16Flash_bwd_paramsE,"aw",@nobits
	.sectionflags	@""
	.align	16
	.zero		1024


//--------------------- .nv.shared._ZN5flash44flash_bwd_dq_dk_dv_loop_seqk_parallel_kernelI23Flash_bwd_kernel_traitsILi96ELi64ELi128ELi8ELi2ELi4ELi4ELb1ELb0EN7cutlass10bfloat16_tE19Flash_kernel_traitsILi96ELi64ELi128ELi8ES3_EELb1ELb0ELb0ELb1ELb0ELb0ELb0EEEvNS_16Flash_bwd_paramsE --------------------------
	.section	.nv.shared._ZN5flash44flash_bwd_dq_dk_dv_loop_seqk_parallel_kernelI23Flash_bwd_kernel_traitsILi96ELi64ELi128ELi8ELi2ELi4ELi4ELb1ELb0EN7cutlass10bfloat16_tE19Flash_kernel_traitsILi96ELi64ELi128ELi8ES3_EELb1ELb0ELb0ELb1ELb0ELb0ELb0EEEvNS_16Flash_bwd_paramsE,"aw",@nobits
	.sectionflags	@""
	.align	16
	.zero		1024


//--------------------- .nv.shared._ZN5flash44flash_bwd_dq_dk_dv_loop_seqk_parallel_kernelI23Flash_bwd_kernel_traitsILi96ELi64ELi128ELi8ELi2ELi4ELi4ELb1ELb0EN7cutlass10bfloat16_tE19Flash_kernel_traitsILi96ELi64ELi128ELi8ES3_EELb0ELb0ELb0ELb1ELb0ELb0ELb1EEEvNS_16Flash_bwd_paramsE --------------------------
	.section	.nv.shared._ZN5flash44flash_bwd_dq_dk_dv_loop_seqk_parallel_kernelI23Flash_bwd_kernel_traitsILi96ELi64ELi128ELi8ELi2ELi4ELi4ELb1ELb0EN7cutlass10bfloat16_tE19Flash_kernel_traitsILi96ELi64ELi128ELi8ES3_EELb0ELb0ELb0ELb1ELb0ELb0ELb1EEEvNS_16Flash_bwd_paramsE,"aw",@nobits
	.sectionflags	@""
	.align	16
	.zero		1024


//--------------------- .nv.shared._ZN5flash44flash_bwd_dq_dk_dv_loop_seqk_parallel_kernelI23Flash_bwd_kernel_traitsILi96ELi64ELi128ELi8ELi2ELi4ELi4ELb1ELb0EN7cutlass10bfloat16_tE19Flash_kernel_traitsILi96ELi64ELi128ELi8ES3_EELb1ELb0ELb1ELb0ELb0ELb1ELb0EEEvNS_16Flash_bwd_paramsE --------------------------
	.section	.nv.shared._ZN5flash44flash_bwd_dq_dk_dv_loop_seqk_parallel_kernelI23Flash_bwd_kernel_traitsILi96ELi64ELi128ELi8ELi2ELi4ELi4ELb1ELb0EN7cutlass10bfloat16_tE19Flash_kernel_traitsILi96ELi64ELi128ELi8ES3_EELb1ELb0ELb1ELb0ELb0ELb1ELb0EEEvNS_16Flash_bwd_paramsE,"aw",@nobits
	.sectionflags	@""
	.align	16
	.zero		1024


//--------------------- .nv.shared._ZN5flash44flash_bwd_dq_dk_dv_loop_seqk_parallel_kernelI23Flash_bwd_kernel_traitsILi96ELi64ELi128ELi8ELi2ELi4ELi4ELb1ELb0EN7cutlass10bfloat16_tE19Flash_kernel_traitsILi96ELi64ELi128ELi8ES3_EELb0ELb0ELb1ELb0ELb0ELb1ELb1EEEvNS_16Flash_bwd_paramsE --------------------------
	.section	.nv.shared._ZN5flash44flash_bwd_dq_dk_dv_loop_seqk_parallel_kernelI23Flash_bwd_kernel_traitsILi96ELi64ELi128ELi8ELi2ELi4ELi4ELb1ELb0EN7cutlass10bfloat16_tE19Flash_kernel_traitsILi96ELi64ELi128ELi8ES3_EELb0ELb0ELb1ELb0ELb0ELb1ELb1EEEvNS_16Flash_bwd_paramsE,"aw",@nobits
	.sectionflags	@""
	.align	16
	.zero		1024


//--------------------- .nv.shared._ZN5flash44flash_bwd_dq_dk_dv_loop_seqk_parallel_kernelI23Flash_bwd_kernel_traitsILi96ELi64ELi128ELi8ELi2ELi4ELi4ELb1ELb0EN7cutlass10bfloat16_tE19Flash_kernel_traitsILi96ELi64ELi128ELi8ES3_EELb1ELb0ELb1ELb1ELb0ELb0ELb0EEEvNS_16Flash_bwd_paramsE --------------------------
	.section	.nv.shared._ZN5flash44flash_bwd_dq_dk_dv_loop_seqk_parallel_kernelI23Flash_bwd_kernel_traitsILi96ELi64ELi128ELi8ELi2ELi4ELi4ELb1ELb0EN7cutlass10bfloat16_tE19Flash_kernel_traitsILi96ELi64ELi128ELi8ES3_EELb1ELb0ELb1ELb1ELb0ELb0ELb0EEEvNS_16Flash_bwd_paramsE,"aw",@nobits
	.sectionflags	@""
	.align	16
	.zero		1024


//--------------------- .nv.shared._ZN5flash44flash_bwd_dq_dk_dv_loop_seqk_parallel_kernelI23Flash_bwd_kernel_traitsILi96ELi64ELi128ELi8ELi2ELi4ELi4ELb1ELb0EN7cutlass10bfloat16_tE19Flash_kernel_traitsILi96ELi64ELi128ELi8ES3_EELb0ELb0ELb1ELb1ELb0ELb0ELb1EEEvNS_16Flash_bwd_paramsE --------------------------
	.section	.nv.shared._ZN5flash44flash_bwd_dq_dk_dv_loop_seqk_parallel_kernelI23Flash_bwd_kernel_traitsILi96ELi64ELi128ELi8ELi2ELi4ELi4ELb1ELb0EN7cutlass10bfloat16_tE19Flash_kernel_traitsILi96ELi64ELi128ELi8ES3_EELb0ELb0ELb1ELb1ELb0ELb0ELb1EEEvNS_16Flash_bwd_paramsE,"aw",@nobits
	.sectionflags	@""
	.align	16
	.zero		1024


//--------------------- .nv.shared._ZN5flash25flash_bwd_dot_do_o_kernelILb0E23Flash_bwd_kernel_traitsILi96ELi64ELi128ELi8ELi2ELi4ELi4ELb1ELb0EN7cutlass10bfloat16_tE19Flash_kernel_traitsILi96ELi64ELi128ELi8ES3_EEEEvNS_16Flash_bwd_paramsE --------------------------
	.section	.nv.shared._ZN5flash25flash_bwd_dot_do_o_kernelILb0E23Flash_bwd_kernel_traitsILi96ELi64ELi128ELi8ELi2ELi4ELi4ELb1ELb0EN7cutlass10bfloat16_tE19Flash_kernel_traitsILi96ELi64ELi128ELi8ES3_EEEEvNS_16Flash_bwd_paramsE,"aw",@nobits
	.sectionflags	@""
	.align	16
	.zero		1024


//--------------------- .nv.shared._ZN5flash25flash_bwd_dot_do_o_kernelILb1E23Flash_bwd_kernel_traitsILi96ELi64ELi128ELi8ELi2ELi4ELi4ELb1ELb0EN7cutlass10bfloat16_tE19Flash_kernel_traitsILi96ELi64ELi128ELi8ES3_EEEEvNS_16Flash_bwd_paramsE --------------------------
	.section	.nv.shared._ZN5flash25flash_bwd_dot_do_o_kernelILb1E23Flash_bwd_kernel_traitsILi96ELi64ELi128ELi8ELi2ELi4ELi4ELb1ELb0EN7cutlass10bfloat16_tE19Flash_kernel_traitsILi96ELi64ELi128ELi8ES3_EEEEvNS_16Flash_bwd_paramsE,"aw",@nobits
	.sectionflags	@""
	.align	16
	.zero		1024


//--------------------- .nv.shared._ZN5flash27flash_bwd_convert_dq_kernelI23Flash_bwd_kernel_traitsILi96ELi64ELi128ELi8ELi2ELi4ELi4ELb0ELb0EN7cutlass10bfloat16_tE19Flash_kernel_traitsILi96ELi64ELi128ELi8ES3_EEEEvNS_16Flash_bwd_paramsEi --------------------------
	.section	.nv.shared._ZN5flash27flash_bwd_convert_dq_kernelI23Flash_bwd_kernel_traitsILi96ELi64ELi128ELi8ELi2ELi4ELi4ELb0ELb0EN7cutlass10bfloat16_tE19Flash_kernel_traitsILi96ELi64ELi128ELi8ES3_EEEEvNS_16Flash_bwd_paramsEi,"aw",@nobits
	.sectionflags	@""
	.align	16
	.zero		1024


//--------------------- .nv.shared._ZN5flash44flash_bwd_dq_dk_dv_loop_seqk_parallel_kernelI23Flash_bwd_kernel_traitsILi96ELi64ELi128ELi8ELi2ELi4ELi4ELb0ELb0EN7cutlass10bfloat16_tE19Flash_kernel_traitsILi96ELi64ELi128ELi8ES3_EELb1ELb0ELb0ELb0ELb0ELb1ELb0EEEvNS_16Flash_bwd_paramsE --------------------------
	.section	.nv.shared._ZN5flash44flash_bwd_dq_dk_dv_loop_seqk_parallel_kernelI23Flash_bwd_kernel_traitsILi96ELi64ELi128ELi8ELi2ELi4ELi4ELb0ELb0EN7cutlass10bfloat16_tE19Flash_kernel_traitsILi96ELi64ELi128ELi8ES3_EELb1ELb0ELb0ELb0ELb0ELb1ELb0EEEvNS_16Flash_bwd_paramsE,"aw",@nobits
	.sectionflags	@""
	.align	16
	.zero		1024


//--------------------- .nv.shared._ZN5flash44flash_bwd_dq_dk_dv_loop_seqk_parallel_kernelI23Flash_bwd_kernel_traitsILi96ELi64ELi128ELi8ELi2ELi4ELi4ELb0ELb0EN7cutlass10bfloat16_tE19Flash_kernel_traitsILi96ELi64ELi128ELi8ES3_EELb0ELb0ELb0ELb0ELb0ELb1ELb1EEEvNS_16Flash_bwd_paramsE --------------------------
	.section	.nv.shared._ZN5flash44flash_bwd_dq_dk_dv_loop_seqk_parallel_kernelI23Flash_bwd_kernel_traitsILi96ELi64ELi128ELi8ELi2ELi4ELi4ELb0ELb0EN7cutlass10bfloat16_tE19Flash_kernel_traitsILi96ELi64ELi128ELi8ES3_EELb0ELb0ELb0ELb0ELb0ELb1ELb1EEEvNS_16Flash_bwd_paramsE,"aw",@nobits
	.sectionflags	@""
	.align	16
	.zero		1024


//--------------------- .nv.shared._ZN5flash44flash_bwd_dq_dk_dv_loop_seqk_parallel_kernelI23Flash_bwd_kernel_traitsILi96ELi64ELi128ELi8ELi2ELi4ELi4ELb0ELb0EN7cutlass10bfloat16_tE19Flash_kernel_traitsILi96ELi64ELi128ELi8ES3_EELb1ELb0ELb0ELb0ELb0ELb0ELb0EEEvNS_16Flash_bwd_paramsE --------------------------
	.section	.nv.shared._ZN5flash44flash_bwd_dq_dk_dv_loop_seqk_parallel_kernelI23Flash_bwd_kernel_traitsILi96ELi64ELi128ELi8ELi2ELi4ELi4ELb0ELb0EN7cutlass10bfloat16_tE19Flash_kernel_traitsILi96ELi64ELi128ELi8ES3_EELb1ELb0ELb0ELb0ELb0ELb0ELb0EEEvNS_16Flash_bwd_paramsE,"aw",@nobits
	.sectionflags	@""
	.align	16
	.zero		1024


//--------------------- .nv.shared._ZN5flash44flash_bwd_dq_dk_dv_loop_seqk_parallel_kernelI23Flash_bwd_kernel_traitsILi96ELi64ELi128ELi8ELi2ELi4ELi4ELb0ELb0EN7cutlass10bfloat16_tE19Flash_kernel_traitsILi96ELi64ELi128ELi8ES3_EELb0ELb0ELb0ELb0ELb0ELb0ELb1EEEvNS_16Flash_bwd_paramsE --------------------------
	.section	.nv.shared._ZN5flash44flash_bwd_dq_dk_dv_loop_seqk_parallel_kernelI23Flash_bwd_kernel_traitsILi96ELi64ELi128ELi8ELi2ELi4ELi4ELb0ELb0EN7cutlass10bfloat16_tE19Flash_kernel_traitsILi96ELi64ELi128ELi8ES3_EELb0ELb0ELb0ELb0ELb0ELb0ELb1EEEvNS_16Flash_bwd_paramsE,"aw",@nobits
	.sectionflags	@""
	.align	16
	.zero		1024


//--------------------- .nv.shared._ZN5flash44flash_bwd_dq_dk_dv_loop_seqk_parallel_kernelI23Flash_bwd_kernel_traitsILi96ELi64ELi128ELi8ELi2ELi4ELi4ELb0ELb0EN7cutlass10bfloat16_tE19Flash_kernel_traitsILi96ELi64ELi128ELi8ES3_EELb1ELb0ELb1ELb0ELb0ELb0ELb0EEEvNS_16Flash_bwd_paramsE --------------------------
	.section	.nv.shared._ZN5flash44flash_bwd_dq_dk_dv_loop_seqk_parallel_kernelI23Flash_bwd_kernel_traitsILi96ELi64ELi128ELi8ELi2ELi4ELi4ELb0ELb0EN7cutlass10bfloat16_tE19Flash_kernel_traitsILi96ELi64ELi128ELi8ES3_EELb1ELb0ELb1ELb0ELb0ELb0ELb0EEEvNS_16Flash_bwd_paramsE,"aw",@nobits
	.sectionflags	@""
	.align	16
	.zero		1024


//--------------------- .nv.shared._ZN5flash44flash_bwd_dq_dk_dv_loop_seqk_parallel_kernelI23Flash_bwd_kernel_traitsILi96ELi64ELi128ELi8ELi2ELi4ELi4ELb0ELb0EN7cutlass10bfloat16_tE19Flash_kernel_traitsILi96ELi64ELi128ELi8ES3_EELb0ELb0ELb1ELb0ELb0ELb0ELb1EEEvNS_16Flash_bwd_paramsE --------------------------
	.section	.nv.shared._ZN5flash44flash_bwd_dq_dk_dv_loop_seqk_parallel_kernelI23Flash_bwd_kernel_traitsILi96ELi64ELi128ELi8ELi2ELi4ELi4ELb0ELb0EN7cutlass10bfloat16_tE19Flash_kernel_traitsILi96ELi64ELi128ELi8ES3_EELb0ELb0ELb1ELb0ELb0ELb0ELb1EEEvNS_16Flash_bwd_paramsE,"aw",@nobits
	.sectionflags	@""
	.align	16
	.zero		1024


//--------------------- .nv.shared._ZN5flash44flash_bwd_dq_dk_dv_loop_seqk_parallel_kernelI23Flash_bwd_kernel_traitsILi96ELi64ELi128ELi8ELi2ELi4ELi4ELb0ELb0EN7cutlass10bfloat16_tE19Flash_kernel_traitsILi96ELi64ELi128ELi8ES3_EELb1ELb0ELb0ELb0ELb1ELb1ELb0EEEvNS_16Flash_bwd_paramsE --------------------------
	.section	.nv.shared._ZN5flash44flash_bwd_dq_dk_dv_loop_seqk_parallel_kernelI23Flash_bwd_kernel_traitsILi96ELi64ELi128ELi8ELi2ELi4ELi4ELb0ELb0EN7cutlass10bfloat16_tE19Flash_kernel_traitsILi96ELi64ELi128ELi8ES3_EELb1ELb0ELb0ELb0ELb1ELb1ELb0EEEvNS_16Flash_bwd_paramsE,"aw",@nobits
	.sectionflags	@""
	.align	16
	.zero		1024


//--------------------- .nv.shared._ZN5flash44flash_bwd_dq_dk_dv_loop_seqk_parallel_kernelI23Flash_bwd_kernel_traitsILi96ELi64ELi128ELi8ELi2ELi4ELi4ELb0ELb0EN7cutlass10bfloat16_tE19Flash_kernel_traitsILi96ELi64ELi128ELi8ES3_EELb0ELb0ELb0ELb0ELb1ELb1ELb1EEEvNS_16Flash_bwd_paramsE --------------------------
	.section	.nv.shared._ZN5flash44flash_bwd_dq_dk_dv_loop_seqk_parallel_kernelI23Flash_bwd_kernel_traitsILi96ELi64ELi128ELi8ELi2ELi4ELi4ELb0ELb0EN7cutlass10bfloat16_tE19Flash_kernel_traitsILi96ELi64ELi128ELi8ES3_EELb0ELb0ELb0ELb0ELb1ELb1ELb1EEEvNS_16Flash_bwd_paramsE,"aw",@nobits
	.sectionflags	@""
	.align	16
	.zero		1024


//--------------------- .nv.shared._ZN5flash44flash_bwd_dq_dk_dv_loop_seqk_parallel_kernelI23Flash_bwd_kernel_traitsILi96ELi64ELi128ELi8ELi2ELi4ELi4ELb0ELb0EN7cutlass10bfloat16_tE19Flash_kernel_traitsILi96ELi64ELi128ELi8ES3_EELb1ELb0ELb0ELb1ELb0ELb0ELb0EEEvNS_16Flash_bwd_paramsE --------------------------
	.section	.nv.shared._ZN5flash44flash_bwd_dq_dk_dv_loop_seqk_parallel_kernelI23Flash_bwd_kernel_traitsILi96ELi64ELi128ELi8ELi2ELi4ELi4ELb0ELb0EN7cutlass10bfloat16_tE19Flash_kernel_traitsILi96ELi64ELi128ELi8ES3_EELb1ELb0ELb0ELb1ELb0ELb0ELb0EEEvNS_16Flash_bwd_paramsE,"aw",@nobits
	.sectionflags	@""
	.align	16
	.zero		1024


//--------------------- .nv.shared._ZN5flash44flash_bwd_dq_dk_dv_loop_seqk_parallel_kernelI23Flash_bwd_kernel_traitsILi96ELi64ELi128ELi8ELi2ELi4ELi4ELb0ELb0EN7cutlass10bfloat16_tE19Flash_kernel_traitsILi96ELi64ELi128ELi8ES3_EELb0ELb0ELb0ELb1ELb0ELb0ELb1EEEvNS_16Flash_bwd_paramsE --------------------------
	.section	.nv.shared._ZN5flash44flash_bwd_dq_dk_dv_loop_seqk_parallel_kernelI23Flash_bwd_kernel_traitsILi96ELi64ELi128ELi8ELi2ELi4ELi4ELb0ELb0EN7cutlass10bfloat16_tE19Flash_kernel_traitsILi96ELi64ELi128ELi8ES3_EELb0ELb0ELb0ELb1ELb0ELb0ELb1EEEvNS_16Flash_bwd_paramsE,"aw",@nobits
	.sectionflags	@""
	.align	16
	.zero		1024


//--------------------- .nv.shared._ZN5flash44flash_bwd_dq_dk_dv_loop_seqk_parallel_kernelI23Flash_bwd_kernel_traitsILi96ELi64ELi128ELi8ELi2ELi4ELi4ELb0ELb0EN7cutlass10bfloat16_tE19Flash_kernel_traitsILi96ELi64ELi128ELi8ES3_EELb1ELb0ELb1ELb0ELb0ELb1ELb0EEEvNS_16Flash_bwd_paramsE --------------------------
	.section	.nv.shared._ZN5flash44flash_bwd_dq_dk_dv_loop_seqk_parallel_kernelI23Flash_bwd_kernel_traitsILi96ELi64ELi128ELi8ELi2ELi4ELi4ELb0ELb0EN7cutlass10bfloat16_tE19Flash_kernel_traitsILi96ELi64ELi128ELi8ES3_EELb1ELb0ELb1ELb0ELb0ELb1ELb0EEEvNS_16Flash_bwd_paramsE,"aw",@nobits
	.sectionflags	@""
	.align	16
	.zero		1024


//--------------------- .nv.shared._ZN5flash44flash_bwd_dq_dk_dv_loop_seqk_parallel_kernelI23Flash_bwd_kernel_traitsILi96ELi64ELi128ELi8ELi2ELi4ELi4ELb0ELb0EN7cutlass10bfloat16_tE19Flash_kernel_traitsILi96ELi64ELi128ELi8ES3_EELb0ELb0ELb1ELb0ELb0ELb1ELb1EEEvNS_16Flash_bwd_paramsE --------------------------
	.section	.nv.shared._ZN5flash44flash_bwd_dq_dk_dv_loop_seqk_parallel_kernelI23Flash_bwd_kernel_traitsILi96ELi64ELi128ELi8ELi2ELi4ELi4ELb0ELb0EN7cutlass10bfloat16_tE19Flash_kernel_traitsILi96ELi64ELi128ELi8ES3_EELb0ELb0ELb1ELb0ELb0ELb1ELb1EEEvNS_16Flash_bwd_paramsE,"aw",@nobits
	.sectionflags	@""
	.align	16
	.zero		1024


//--------------------- .nv.shared._ZN5flash44flash_bwd_dq_dk_dv_loop_seqk_parallel_kernelI23Flash_bwd_kernel_traitsILi96ELi64ELi128ELi8ELi2ELi4ELi4ELb0ELb0EN7cutlass10bfloat16_tE19Flash_kernel_traitsILi96ELi64ELi128ELi8ES3_EELb1ELb0ELb1ELb1ELb0ELb0ELb0EEEvNS_16Flash_bwd_paramsE --------------------------
	.section	.nv.shared._ZN5flash44flash_bwd_dq_dk_dv_loop_seqk_parallel_kernelI23Flash_bwd_kernel_traitsILi96ELi64ELi128ELi8ELi2ELi4ELi4ELb0ELb0EN7cutlass10bfloat16_tE19Flash_kernel_traitsILi96ELi64ELi128ELi8ES3_EELb1ELb0ELb1ELb1ELb0ELb0ELb0EEEvNS_16Flash_bwd_paramsE,"aw",@nobits
	.sectionflags	@""
	.align	16
	.zero		1024


//--------------------- .nv.shared._ZN5flash44flash_bwd_dq_dk_dv_loop_seqk_parallel_kernelI23Flash_bwd_kernel_traitsILi96ELi64ELi128ELi8ELi2ELi4ELi4ELb0ELb0EN7cutlass10bfloat16_tE19Flash_kernel_traitsILi96ELi64ELi128ELi8ES3_EELb0ELb0ELb1ELb1ELb0ELb0ELb1EEEvNS_16Flash_bwd_paramsE --------------------------
	.section	.nv.shared._ZN5flash44flash_bwd_dq_dk_dv_loop_seqk_parallel_kernelI23Flash_bwd_kernel_traitsILi96ELi64ELi128ELi8ELi2ELi4ELi4ELb0ELb0EN7cutlass10bfloat16_tE19Flash_kernel_traitsILi96ELi64ELi128ELi8ES3_EELb0ELb0ELb1ELb1ELb0ELb0ELb1EEEvNS_16Flash_bwd_paramsE,"aw",@nobits
	.sectionflags	@""
	.align	16
	.zero		1024


//--------------------- .nv.shared._ZN5flash25flash_bwd_dot_do_o_kernelILb0E23Flash_bwd_kernel_traitsILi96ELi64ELi128ELi8ELi2ELi4ELi4ELb0ELb0EN7cutlass10bfloat16_tE19Flash_kernel_traitsILi96ELi64ELi128ELi8ES3_EEEEvNS_16Flash_bwd_paramsE --------------------------
	.section	.nv.shared._ZN5flash25flash_bwd_dot_do_o_kernelILb0E23Flash_bwd_kernel_traitsILi96ELi64ELi128ELi8ELi2ELi4ELi4ELb0ELb0EN7cutlass10bfloat16_tE19Flash_kernel_traitsILi96ELi64ELi128ELi8ES3_EEEEvNS_16Flash_bwd_paramsE,"aw",@nobits
	.sectionflags	@""
	.align	16
	.zero		1024


//--------------------- .nv.shared._ZN5flash25flash_bwd_dot_do_o_kernelILb1E23Flash_bwd_kernel_traitsILi96ELi64ELi128ELi8ELi2ELi4ELi4ELb0ELb0EN7cutlass10bfloat16_tE19Flash_kernel_traitsILi96ELi64ELi128ELi8ES3_EEEEvNS_16Flash_bwd_paramsE --------------------------
	.section	.nv.shared._ZN5flash25flash_bwd_dot_do_o_kernelILb1E23Flash_bwd_kernel_traitsILi96ELi64ELi128ELi8ELi2ELi4ELi4ELb0ELb0EN7cutlass10bfloat16_tE19Flash_kernel_traitsILi96ELi64ELi128ELi8ES3_EEEEvNS_16Flash_bwd_paramsE,"aw",@nobits
	.sectionflags	@""
	.align	16
	.zero		1024


//--------------------- .nv.constant0._ZN5flash44flash_bwd_dq_dk_dv_loop_seqk_parallel_kernelI23Flash_bwd_kernel_traitsILi96ELi64ELi128ELi8ELi2ELi4ELi4ELb1ELb0EN7cutlass10bfloat16_tE19Flash_kernel_traitsILi96ELi64ELi128ELi8ES3_EELb0ELb0ELb0ELb0ELb0ELb1ELb0EEEvNS_16Flash_bwd_paramsE --------------------------
	.section	.nv.constant0._ZN5flash44flash_bwd_dq_dk_dv_loop_seqk_parallel_kernelI23Flash_bwd_kernel_traitsILi96ELi64ELi128ELi8ELi2ELi4ELi4ELb1ELb0EN7cutlass10bfloat16_tE19Flash_kernel_traitsILi96ELi64ELi128ELi8ES3_EELb0ELb0ELb0ELb0ELb0ELb1ELb0EEEvNS_16Flash_bwd_paramsE,"a",@progbits
	.sectionflags	@""
	.align	4
.nv.constant0._ZN5flash44flash_bwd_dq_dk_dv_loop_seqk_parallel_kernelI23Flash_bwd_kernel_traitsILi96ELi64ELi128ELi8ELi2ELi4ELi4ELb1ELb0EN7cutlass10bfloat16_tE19Flash_kernel_traitsILi96ELi64ELi128ELi8ES3_EELb0ELb0ELb0ELb0ELb0ELb1ELb0EEEvNS_16Flash_bwd_paramsE:
	.zero		1168


//--------------------- .nv.constant0._ZN5flash44flash_bwd_dq_dk_dv_loop_seqk_parallel_kernelI23Flash_bwd_kernel_traitsILi96ELi64ELi128ELi8ELi2ELi4ELi4ELb1ELb0EN7cutlass10bfloat16_tE19Flash_kernel_traitsILi96ELi64ELi128ELi8ES3_EELb0ELb0ELb0ELb0ELb0ELb0ELb0EEEvNS_16Flash_bwd_paramsE --------------------------
	.section	.nv.constant0._ZN5flash44flash_bwd_dq_dk_dv_loop_seqk_parallel_kernelI23Flash_bwd_kernel_traitsILi96ELi64ELi128ELi8ELi2ELi4ELi4ELb1ELb0EN7cutlass10bfloat16_tE19Flash_kernel_traitsILi96ELi64ELi128ELi8ES3_EELb0ELb0ELb0ELb0ELb0ELb0ELb0EEEvNS_16Flash_bwd_paramsE,"a",@progbits
	.sectionflags	@""
	.align	4
.nv.constant0._ZN5flash44flash_bwd_dq_dk_dv_loop_seqk_parallel_kernelI23Flash_bwd_kernel_traitsILi96ELi64ELi128ELi8ELi2ELi4ELi4ELb1ELb0EN7cutlass10bfloat16_tE19Flash_kernel_traitsILi96ELi64ELi128ELi8ES3_EELb0ELb0ELb0ELb0ELb0ELb0ELb0EEEvNS_16Flash_bwd_paramsE:
	.zero		1168


//--------------------- .nv.constant0._ZN5flash44flash_bwd_dq_dk_dv_loop_seqk_parallel_kernelI23Flash_bwd_kernel_traitsILi96ELi64ELi128ELi8ELi2ELi4ELi4ELb1ELb0EN7cutlass10bfloat16_tE19Flash_kernel_traitsILi96ELi64ELi128ELi8ES3_EELb0ELb0ELb1ELb0ELb0ELb0ELb0EEEvNS_16Flash_bwd_paramsE --------------------------
	.section	.nv.constant0._ZN5flash44flash_bwd_dq_dk_dv_loop_seqk_parallel_kernelI23Flash_bwd_kernel_traitsILi96ELi64ELi128ELi8ELi2ELi4ELi4ELb1ELb0EN7cutlass10bfloat16_tE19Flash_kernel_traitsILi96ELi64ELi128ELi8ES3_EELb0ELb0ELb1ELb0ELb0ELb0ELb0EEEvNS_16Flash_bwd_paramsE,"a",@progbits
	.sectionflags	@""
	.align	4
.nv.constant0._ZN5flash44flash_bwd_dq_dk_dv_loop_seqk_parallel_kernelI23Flash_bwd_kernel_traitsILi96ELi64ELi128ELi8ELi2ELi4ELi4ELb1ELb0EN7cutlass10bfloat16_tE19Flash_kernel_traitsILi96ELi64ELi128ELi8ES3_EELb0ELb0ELb1ELb0ELb0ELb0ELb0EEEvNS_16Flash_bwd_paramsE:
	.zero		1168


//--------------------- .nv.constant0._ZN5flash44flash_bwd_dq_dk_dv_loop_seqk_parallel_kernelI23Flash_bwd_kernel_traitsILi96ELi64ELi128ELi8ELi2ELi4ELi4ELb1ELb0EN7cutlass10bfloat16_tE19Flash_kernel_traitsILi96ELi64ELi128ELi8ES3_EELb0ELb0ELb0ELb0ELb1ELb1ELb0EEEvNS_16Flash_bwd_paramsE --------------------------
	.section	.nv.constant0._ZN5flash44flash_bwd_dq_dk_dv_loop_seqk_parallel_kernelI23Flash_bwd_kernel_traitsILi96ELi64ELi128ELi8ELi2ELi4ELi4ELb1ELb0EN7cutlass10bfloat16_tE19Flash_kernel_traitsILi96ELi64ELi128ELi8ES3_EELb0ELb0ELb0ELb0ELb1ELb1ELb0EEEvNS_16Flash_bwd_paramsE,"a",@progbits
	.sectionflags	@""
	.align	4
.nv.constant0._ZN5flash44flash_bwd_dq_dk_dv_loop_seqk_parallel_kernelI23Flash_bwd_kernel_traitsILi96ELi64ELi128ELi8ELi2ELi4ELi4ELb1ELb0EN7cutlass10bfloat16_tE19Flash_kernel_traitsILi96ELi64ELi128ELi8ES3_EELb0ELb0ELb0ELb0ELb1ELb1ELb0EEEvNS_16Flash_bwd_paramsE:
	.zero		1168


//--------------------- .nv.constant0._ZN5flash44flash_bwd_dq_dk_dv_loop_seqk_parallel_kernelI23Flash_bwd_kernel_traitsILi96ELi64ELi128ELi8ELi2ELi4ELi4ELb1ELb0EN7cutlass10bfloat16_tE19Flash_kernel_traitsILi96ELi64ELi128ELi8ES3_EELb0ELb0ELb0ELb1ELb0ELb0ELb0EEEvNS_16Flash_bwd_paramsE --------------------------
	.section	.nv.constant0._ZN5flash44flash_bwd_dq_dk_dv_loop_seqk_parallel_kernelI23Flash_bwd_kernel_traitsILi96ELi64ELi128ELi8ELi2ELi4ELi4ELb1ELb0EN7cutlass10bfloat16_tE19Flash_kernel_traitsILi96ELi64ELi128ELi8ES3_EELb0ELb0ELb0ELb1ELb0ELb0ELb0EEEvNS_16Flash_bwd_paramsE,"a",@progbits
	.sectionflags	@""
	.align	4
.nv.constant0._ZN5flash44flash_bwd_dq_dk_dv_loop_seqk_parallel_kernelI23Flash_bwd_kernel_traitsILi96ELi64ELi128ELi8ELi2ELi4ELi4ELb1ELb0EN7cutlass10bfloat16_tE19Flash_kernel_traitsILi96ELi64ELi128ELi8ES3_EELb0ELb0ELb0ELb1ELb0ELb0ELb0EEEvNS_16Flash_bwd_paramsE:
	.zero		1168


//--------------------- .nv.constant0._ZN5flash44flash_bwd_dq_dk_dv_loop_seqk_parallel_kernelI23Flash_bwd_kernel_traitsILi96ELi64ELi128ELi8ELi2ELi4ELi4ELb1ELb0EN7cutlass10bfloat16_tE19Flash_kernel_traitsILi96ELi64ELi128ELi8ES3_EELb0ELb0ELb1ELb0ELb0ELb1ELb0EEEvNS_16Flash_bwd_paramsE --------------------------
	.section	.nv.constant0._ZN5flash44flash_bwd_dq_dk_dv_loop_seqk_parallel_kernelI23Flash_bwd_kernel_traitsILi96ELi64ELi128ELi8ELi2ELi4ELi4ELb1ELb0EN7cutlass10bfloat16_tE19Flash_kernel_traitsILi96ELi64ELi128ELi8ES3_EELb0ELb0ELb1ELb0ELb0ELb1ELb0EEEvNS_16Flash_bwd_paramsE,"a",@progbits
	.sectionflags	@""
	.align	4
.nv.constant0._ZN5flash44flash_bwd_dq_dk_dv_loop_seqk_parallel_kernelI23Flash_bwd_kernel_traitsILi96ELi64ELi128ELi8ELi2ELi4ELi4ELb1ELb0EN7cutlass10bfloat16_tE19Flash_kernel_traitsILi96ELi64ELi128ELi8ES3_EELb0ELb0ELb1ELb0ELb0ELb1ELb0EEEvNS_16Flash_bwd_paramsE:
	.zero		1168


//--------------------- .nv.constant0._ZN5flash44flash_bwd_dq_dk_dv_loop_seqk_parallel_kernelI23Flash_bwd_kernel_traitsILi96ELi64ELi128ELi8ELi2ELi4ELi4ELb1ELb0EN7cutlass10bfloat16_tE19Flash_kernel_traitsILi96ELi64ELi128ELi8ES3_EELb0ELb0ELb1ELb1ELb0ELb0ELb0EEEvNS_16Flash_bwd_paramsE --------------------------
	.section	.nv.constant0._ZN5flash44flash_bwd_dq_dk_dv_loop_seqk_parallel_kernelI23Flash_bwd_kernel_traitsILi96ELi64ELi128ELi8ELi2ELi4ELi4ELb1ELb0EN7cutlass10bfloat16_tE19Flash_kernel_traitsILi96ELi64ELi128ELi8ES3_EELb0ELb0ELb1ELb1ELb0ELb0ELb0EEEvNS_16Flash_bwd_paramsE,"a",@progbits
	.sectionflags	@""
	.align	4
.nv.constant0._ZN5flash44flash_bwd_dq_dk_dv_loop_seqk_parallel_kernelI23Flash_bwd_kernel_traitsILi96ELi64ELi128ELi8ELi2ELi4ELi4ELb1ELb0EN7cutlass10bfloat16_tE19Flash_kernel_traitsILi96ELi64ELi128ELi8ES3_EELb0ELb0ELb1ELb1ELb0ELb0ELb0EEEvNS_16Flash_bwd_paramsE:
	.zero		1168


//--------------------- .nv.constant0._ZN5flash27flash_bwd_convert_dq_kernelI23Flash_bwd_kernel_traitsILi96ELi64ELi128ELi8ELi2ELi4ELi4ELb1ELb0EN7cutlass10bfloat16_tE19Flash_kernel_traitsILi96ELi64ELi128ELi8ES3_EEEEvNS_16Flash_bwd_paramsEi --------------------------
	.section	.nv.constant0._ZN5flash27flash_bwd_convert_dq_kernelI23Flash_bwd_kernel_traitsILi96ELi64ELi128ELi8ELi2ELi4ELi4ELb1ELb0EN7cutlass10bfloat16_tE19Flash_kernel_traitsILi96ELi64ELi128ELi8ES3_EEEEvNS_16Flash_bwd_paramsEi,"a",@progbits
	.sectionflags	@""
	.align	4
.nv.constant0._ZN5flash27flash_bwd_convert_dq_kernelI23Flash_bwd_kernel_traitsILi96ELi64ELi128ELi8ELi2ELi4ELi4ELb1ELb0EN7cutlass10bfloat16_tE19Flash_kernel_traitsILi96ELi64ELi128ELi8ES3_EEEEvNS_16Flash_bwd_paramsEi:
	.zero		1172


//--------------------- .nv.constant0._ZN5flash44flash_bwd_dq_dk_dv_loop_seqk_parallel_kernelI23Flash_bwd_kernel_traitsILi96ELi64ELi128ELi8ELi2ELi4ELi4ELb1ELb0EN7cutlass10bfloat16_tE19Flash_kernel_traitsILi96ELi64ELi128ELi8ES3_EELb1ELb0ELb0ELb0ELb0ELb1ELb0EEEvNS_16Flash_bwd_paramsE --------------------------
	.section	.nv.constant0._ZN5flash44flash_bwd_dq_dk_dv_loop_seqk_parallel_kernelI23Flash_bwd_kernel_traitsILi96ELi64ELi128ELi8ELi2ELi4ELi4ELb1ELb0EN7cutlass10bfloat16_tE19Flash_kernel_traitsILi96ELi64ELi128ELi8ES3_EELb1ELb0ELb0ELb0ELb0ELb1ELb0EEEvNS_16Flash_bwd_paramsE,"a",@progbits
	.sectionflags	@""
	.align	4
.nv.constant0._ZN5flash44flash_bwd_dq_dk_dv_loop_seqk_parallel_kernelI23Flash_bwd_kernel_traitsILi96ELi64ELi128ELi8ELi2ELi4ELi4ELb1ELb0EN7cutlass10bfloat16_tE19Flash_kernel_traitsILi96ELi64ELi128ELi8ES3_EELb1ELb0ELb0ELb0ELb0ELb1ELb0EEEvNS_16Flash_bwd_paramsE:
	.zero		1168


//--------------------- .nv.constant0._ZN5flash44flash_bwd_dq_dk_dv_loop_seqk_parallel_kernelI23Flash_bwd_kernel_traitsILi96ELi64ELi128ELi8ELi2ELi4ELi4ELb1ELb0EN7cutlass10bfloat16_tE19Flash_kernel_traitsILi96ELi64ELi128ELi8ES3_EELb0ELb0ELb0ELb0ELb0ELb1ELb1EEEvNS_16Flash_bwd_paramsE --------------------------
	.section	.nv.constant0._ZN5flash44flash_bwd_dq_dk_dv_loop_seqk_parallel_kernelI23Flash_bwd_kernel_traitsILi96ELi64ELi128ELi8ELi2ELi4ELi4ELb1ELb0EN7cutlass10bfloat16_tE19Flash_kernel_traitsILi96ELi64ELi128ELi8ES3_EELb0ELb0ELb0ELb0ELb0ELb1ELb1EEEvNS_16Flash_bwd_paramsE,"a",@progbits
	.sectionflags	@""
	.align	4
.nv.constant0._ZN5flash44flash_bwd_dq_dk_dv_loop_seqk_parallel_kernelI23Flash_bwd_kernel_traitsILi96ELi64ELi128ELi8ELi2ELi4ELi4ELb1ELb0EN7cutlass10bfloat16_tE19Flash_kernel_traitsILi96ELi64ELi128ELi8ES3_EELb0ELb0ELb0ELb0ELb0ELb1ELb1EEEvNS_16Flash_bwd_paramsE:
	.zero		1168


//--------------------- .nv.constant0._ZN5flash44flash_bwd_dq_dk_dv_loop_seqk_parallel_kernelI23Flash_bwd_kernel_traitsILi96ELi64ELi128ELi8ELi2ELi4ELi4ELb1ELb0EN7cutlass10bfloat16_tE19Flash_kernel_traitsILi96ELi64ELi128ELi8ES3_EELb1ELb0ELb0ELb0ELb0ELb0ELb0EEEvNS_16Flash_bwd_paramsE --------------------------
	.section	.nv.constant0._ZN5flash44flash_bwd_dq_dk_dv_loop_seqk_parallel_kernelI23Flash_bwd_kernel_traitsILi96ELi64ELi128ELi8ELi2ELi4ELi4ELb1ELb0EN7cutlass10bfloat16_tE19Flash_kernel_traitsILi96ELi64ELi128ELi8ES3_EELb1ELb0ELb0ELb0ELb0ELb0ELb0EEEvNS_16Flash_bwd_paramsE,"a",@progbits
	.sectionflags	@""
	.align	4
.nv.constant0._ZN5flash44flash_bwd_dq_dk_dv_loop_seqk_parallel_kernelI23Flash_bwd_kernel_traitsILi96ELi64ELi128ELi8ELi2ELi4ELi4ELb1ELb0EN7cutlass10bfloat16_tE19Flash_kernel_traitsILi96ELi64ELi128ELi8ES3_EELb1ELb0ELb0ELb0ELb0ELb0ELb0EEEvNS_16Flash_bwd_paramsE:
	.zero		1168


//--------------------- .nv.constant0._ZN5flash44flash_bwd_dq_dk_dv_loop_seqk_parallel_kernelI23Flash_bwd_kernel_traitsILi96ELi64ELi128ELi8ELi2ELi4ELi4ELb1ELb0EN7cutlass10bfloat16_tE19Flash_kernel_traitsILi96ELi64ELi128ELi8ES3_EELb0ELb0ELb0ELb0ELb0ELb0ELb1EEEvNS_16Flash_bwd_paramsE --------------------------
	.section	.nv.constant0._ZN5flash44flash_bwd_dq_dk_dv_loop_seqk_parallel_kernelI23Flash_bwd_kernel_traitsILi96ELi64ELi128ELi8ELi2ELi4ELi4ELb1ELb0EN7cutlass10bfloat16_tE19Flash_kernel_traitsILi96ELi64ELi128ELi8ES3_EELb0ELb0ELb0ELb0ELb0ELb0ELb1EEEvNS_16Flash_bwd_paramsE,"a",@progbits
	.sectionflags	@""
	.align	4
.nv.constant0._ZN5flash44flash_bwd_dq_dk_dv_loop_seqk_parallel_kernelI23Flash_bwd_kernel_traitsILi96ELi64ELi128ELi8ELi2ELi4ELi4ELb1ELb0EN7cutlass10bfloat16_tE19Flash_kernel_traitsILi96ELi64ELi128ELi8ES3_EELb0ELb0ELb0ELb0ELb0ELb0ELb1EEEvNS_16Flash_bwd_paramsE:
	.zero		1168


//--------------------- .nv.constant0._ZN5flash44flash_bwd_dq_dk_dv_loop_seqk_parallel_kernelI23Flash_bwd_kernel_traitsILi96ELi64ELi128ELi8ELi2ELi4ELi4ELb1ELb0EN7cutlass10bfloat16_tE19Flash_kernel_traitsILi96ELi64ELi128ELi8ES3_EELb1ELb0ELb1ELb0ELb0ELb0ELb0EEEvNS_16Flash_bwd_paramsE --------------------------
	.section	.nv.constant0._ZN5flash44flash_bwd_dq_dk_dv_loop_seqk_parallel_kernelI23Flash_bwd_kernel_traitsILi96ELi64ELi128ELi8ELi2ELi4ELi4ELb1ELb0EN7cutlass10bfloat16_tE19Flash_kernel_traitsILi96ELi64ELi128ELi8ES3_EELb1ELb0ELb1ELb0ELb0ELb0ELb0EEEvNS_16Flash_bwd_paramsE,"a",@progbits
	.sectionflags	@""
	.align	4
.nv.constant0._ZN5flash44flash_bwd_dq_dk_dv_loop_seqk_parallel_kernelI23Flash_bwd_kernel_traitsILi96ELi64ELi128ELi8ELi2ELi4ELi4ELb1ELb0EN7cutlass10bfloat16_tE19Flash_kernel_traitsILi96ELi64ELi128ELi8ES3_EELb1ELb0ELb1ELb0ELb0ELb0ELb0EEEvNS_16Flash_bwd_paramsE:
	.zero		1168


//--------------------- .nv.constant0._ZN5flash44flash_bwd_dq_dk_dv_loop_seqk_parallel_kernelI23Flash_bwd_kernel_traitsILi96ELi64ELi128ELi8ELi2ELi4ELi4ELb1ELb0EN7cutlass10bfloat16_tE19Flash_kernel_traitsILi96ELi64ELi128ELi8ES3_EELb0ELb0ELb1ELb0ELb0ELb0ELb1EEEvNS_16Flash_bwd_paramsE --------------------------
	.section	.nv.constant0._ZN5flash44flash_bwd_dq_dk_dv_loop_seqk_parallel_kernelI23Flash_bwd_kernel_traitsILi96ELi64ELi128ELi8ELi2ELi4ELi4ELb1ELb0EN7cutlass10bfloat16_tE19Flash_kernel_traitsILi96ELi64ELi128ELi8ES3_EELb0ELb0ELb1ELb0ELb0ELb0ELb1EEEvNS_16Flash_bwd_paramsE,"a",@progbits
	.sectionflags	@""
	.align	4
.nv.constant0._ZN5flash44flash_bwd_dq_dk_dv_loop_seqk_parallel_kernelI23Flash_bwd_kernel_traitsILi96ELi64ELi128ELi8ELi2ELi4ELi4ELb1ELb0EN7cutlass10bfloat16_tE19Flash_kernel_traitsILi96ELi64ELi128ELi8ES3_EELb0ELb0ELb1ELb0ELb0ELb0ELb1EEEvNS_16Flash_bwd_paramsE:
	.zero		1168


//--------------------- .nv.constant0._ZN5flash44flash_bwd_dq_dk_dv_loop_seqk_parallel_kernelI23Flash_bwd_kernel_traitsILi96ELi64ELi128ELi8ELi2ELi4ELi4ELb1ELb0EN7cutlass10bfloat16_tE19Flash_kernel_traitsILi96ELi64ELi128ELi8ES3_EELb1ELb0ELb0ELb0ELb1ELb1ELb0EEEvNS_16Flash_bwd_paramsE --------------------------
	.section	.nv.constant0._ZN5flash44flash_bwd_dq_dk_dv_loop_seqk_parallel_kernelI23Flash_bwd_kernel_traitsILi96ELi64ELi128ELi8ELi2ELi4ELi4ELb1ELb0EN7cutlass10bfloat16_tE19Flash_kernel_traitsILi96ELi64ELi128ELi8ES3_EELb1ELb0ELb0ELb0ELb1ELb1ELb0EEEvNS_16Flash_bwd_paramsE,"a",@progbits
	.sectionflags	@""
	.align	4
.nv.constant0._ZN5flash44flash_bwd_dq_dk_dv_loop_seqk_parallel_kernelI23Flash_bwd_kernel_traitsILi96ELi64ELi128ELi8ELi2ELi4ELi4ELb1ELb0EN7cutlass10bfloat16_tE19Flash_kernel_traitsILi96ELi64ELi128ELi8ES3_EELb1ELb0ELb0ELb0ELb1ELb1ELb0EEEvNS_16Flash_bwd_paramsE:
	.zero		1168


//--------------------- .nv.constant0._ZN5flash44flash_bwd_dq_dk_dv_loop_seqk_parallel_kernelI23Flash_bwd_kernel_traitsILi96ELi64ELi128ELi8ELi2ELi4ELi4ELb1ELb0EN7cutlass10bfloat16_tE19Flash_kernel_traitsILi96ELi64ELi128ELi8ES3_EELb0ELb0ELb0ELb0ELb1ELb1ELb1EEEvNS_16Flash_bwd_paramsE --------------------------
	.section	.nv.constant0._ZN5flash44flash_bwd_dq_dk_dv_loop_seqk_parallel_kernelI23Flash_bwd_kernel_traitsILi96ELi64ELi128ELi8ELi2ELi4ELi4ELb1ELb0EN7cutlass10bfloat16_tE19Flash_kernel_traitsILi96ELi64ELi128ELi8ES3_EELb0ELb0ELb0ELb0ELb1ELb1ELb1EEEvNS_16Flash_bwd_paramsE,"a",@progbits
	.sectionflags	@""
	.align	4
.nv.constant0._ZN5flash44flash_bwd_dq_dk_dv_loop_seqk_parallel_kernelI23Flash_bwd_kernel_traitsILi96ELi64ELi128ELi8ELi2ELi4ELi4ELb1ELb0EN7cutlass10bfloat16_tE19Flash_kernel_traitsILi96ELi64ELi128ELi8ES3_EELb0ELb0ELb0ELb0ELb1ELb1ELb1EEEvNS_16Flash_bwd_paramsE:
	.zero		1168


//--------------------- .nv.constant0._ZN5flash44flash_bwd_dq_dk_dv_loop_seqk_parallel_kernelI23Flash_bwd_kernel_traitsILi96ELi64ELi128ELi8ELi2ELi4ELi4ELb1ELb0EN7cutlass10bfloat16_tE19Flash_kernel_traitsILi96ELi64ELi128ELi8ES3_EELb1ELb0ELb0ELb1ELb0ELb0ELb0EEEvNS_16Flash_bwd_paramsE --------------------------
	.section	.nv.constant0._ZN5flash44flash_bwd_dq_dk_dv_loop_seqk_parallel_kernelI23Flash_bwd_kernel_traitsILi96ELi64ELi128ELi8ELi2ELi4ELi4ELb1ELb0EN7cutlass10bfloat16_tE19Flash_kernel_traitsILi96ELi64ELi128ELi8ES3_EELb1ELb0ELb0ELb1ELb0ELb0ELb0EEEvNS_16Flash_bwd_paramsE,"a",@progbits
	.sectionflags	@""
	.align	4
.nv.constant0._ZN5flash44flash_bwd_dq_dk_dv_loop_seqk_parallel_kernelI23Flash_bwd_kernel_traitsILi96ELi64ELi128ELi8ELi2ELi4ELi4ELb1ELb0EN7cutlass10bfloat16_tE19Flash_kernel_traitsILi96ELi64ELi128ELi8ES3_EELb1ELb0ELb0ELb1ELb0ELb0ELb0EEEvNS_16Flash_bwd_paramsE:
	.zero		1168


//--------------------- .nv.constant0._ZN5flash44flash_bwd_dq_dk_dv_loop_seqk_parallel_kernelI23Flash_bwd_kernel_traitsILi96ELi64ELi128ELi8ELi2ELi4ELi4ELb1ELb0EN7cutlass10bfloat16_tE19Flash_kernel_traitsILi96ELi64ELi128ELi8ES3_EELb0ELb0ELb0ELb1ELb0ELb0ELb1EEEvNS_16Flash_bwd_paramsE --------------------------
	.section	.nv.constant0._ZN5flash44flash_bwd_dq_dk_dv_loop_seqk_parallel_kernelI23Flash_bwd_kernel_traitsILi96ELi64ELi128ELi8ELi2ELi4ELi4ELb1ELb0EN7cutlass10bfloat16_tE19Flash_kernel_traitsILi96ELi64ELi128ELi8ES3_EELb0ELb0ELb0ELb1ELb0ELb0ELb1EEEvNS_16Flash_bwd_paramsE,"a",@progbits
	.sectionflags	@""
	.align	4
.nv.constant0._ZN5flash44flash_bwd_dq_dk_dv_loop_seqk_parallel_kernelI23Flash_bwd_kernel_traitsILi96ELi64ELi128ELi8ELi2ELi4ELi4ELb1ELb0EN7cutlass10bfloat16_tE19Flash_kernel_traitsILi96ELi64ELi128ELi8ES3_EELb0ELb0ELb0ELb1ELb0ELb0ELb1EEEvNS_16Flash_bwd_paramsE:
	.zero		1168


//--------------------- .nv.constant0._ZN5flash44flash_bwd_dq_dk_dv_loop_seqk_parallel_kernelI23Flash_bwd_kernel_traitsILi96ELi64ELi128ELi8ELi2ELi4ELi4ELb1ELb0EN7cutlass10bfloat16_tE19Flash_kernel_traitsILi96ELi64ELi128ELi8ES3_EELb1ELb0ELb1ELb0ELb0ELb1ELb0EEEvNS_16Flash_bwd_paramsE --------------------------
	.section	.nv.constant0._ZN5flash44flash_bwd_dq_dk_dv_loop_seqk_parallel_kernelI23Flash_bwd_kernel_traitsILi96ELi64ELi128ELi8ELi2ELi4ELi4ELb1ELb0EN7cutlass10bfloat16_tE19Flash_kernel_traitsILi96ELi64ELi128ELi8ES3_EELb1ELb0ELb1ELb0ELb0ELb1ELb0EEEvNS_16Flash_bwd_paramsE,"a",@progbits
	.sectionflags	@""
	.align	4
.nv.constant0._ZN5flash44flash_bwd_dq_dk_dv_loop_seqk_parallel_kernelI23Flash_bwd_kernel_traitsILi96ELi64ELi128ELi8ELi2ELi4ELi4ELb1ELb0EN7cutlass10bfloat16_tE19Flash_kernel_traitsILi96ELi64ELi128ELi8ES3_EELb1ELb0ELb1ELb0ELb0ELb1ELb0EEEvNS_16Flash_bwd_paramsE:
	.zero		1168


//--------------------- .nv.constant0._ZN5flash44flash_bwd_dq_dk_dv_loop_seqk_parallel_kernelI23Flash_bwd_kernel_traitsILi96ELi64ELi128ELi8ELi2ELi4ELi4ELb1ELb0EN7cutlass10bfloat16_tE19Flash_kernel_traitsILi96ELi64ELi128ELi8ES3_EELb0ELb0ELb1ELb0ELb0ELb1ELb1EEEvNS_16Flash_bwd_paramsE --------------------------
	.section	.nv.constant0._ZN5flash44flash_bwd_dq_dk_dv_loop_seqk_parallel_kernelI23Flash_bwd_kernel_traitsILi96ELi64ELi128ELi8ELi2ELi4ELi4ELb1ELb0EN7cutlass10bfloat16_tE19Flash_kernel_traitsILi96ELi64ELi128ELi8ES3_EELb0ELb0ELb1ELb0ELb0ELb1ELb1EEEvNS_16Flash_bwd_paramsE,"a",@progbits
	.sectionflags	@""
	.align	4
.nv.constant0._ZN5flash44flash_bwd_dq_dk_dv_loop_seqk_parallel_kernelI23Flash_bwd_kernel_traitsILi96ELi64ELi128ELi8ELi2ELi4ELi4ELb1ELb0EN7cutlass10bfloat16_tE19Flash_kernel_traitsILi96ELi64ELi128ELi8ES3_EELb0ELb0ELb1ELb0ELb0ELb1ELb1EEEvNS_16Flash_bwd_paramsE:
	.zero		1168


//--------------------- .nv.constant0._ZN5flash44flash_bwd_dq_dk_dv_loop_seqk_parallel_kernelI23Flash_bwd_kernel_traitsILi96ELi64ELi128ELi8ELi2ELi4ELi4ELb1ELb0EN7cutlass10bfloat16_tE19Flash_kernel_traitsILi96ELi64ELi128ELi8ES3_EELb1ELb0ELb1ELb1ELb0ELb0ELb0EEEvNS_16Flash_bwd_paramsE --------------------------
	.section	.nv.constant0._ZN5flash44flash_bwd_dq_dk_dv_loop_seqk_parallel_kernelI23Flash_bwd_kernel_traitsILi96ELi64ELi128ELi8ELi2ELi4ELi4ELb1ELb0EN7cutlass10bfloat16_tE19Flash_kernel_traitsILi96ELi64ELi128ELi8ES3_EELb1ELb0ELb1ELb1ELb0ELb0ELb0EEEvNS_16Flash_bwd_paramsE,"a",@progbits
	.sectionflags	@""
	.align	4
.nv.constant0._ZN5flash44flash_bwd_dq_dk_dv_loop_seqk_parallel_kernelI23Flash_bwd_kernel_traitsILi96ELi64ELi128ELi8ELi2ELi4ELi4ELb1ELb0EN7cutlass10bfloat16_tE19Flash_kernel_traitsILi96ELi64ELi128ELi8ES3_EELb1ELb0ELb1ELb1ELb0ELb0ELb0EEEvNS_16Flash_bwd_paramsE:
	.zero		1168


//--------------------- .nv.constant0._ZN5flash44flash_bwd_dq_dk_dv_loop_seqk_parallel_kernelI23Flash_bwd_kernel_traitsILi96ELi64ELi128ELi8ELi2ELi4ELi4ELb1ELb0EN7cutlass10bfloat16_tE19Flash_kernel_traitsILi96ELi64ELi128ELi8ES3_EELb0ELb0ELb1ELb1ELb0ELb0ELb1EEEvNS_16Flash_bwd_paramsE --------------------------
	.section	.nv.constant0._ZN5flash44flash_bwd_dq_dk_dv_loop_seqk_parallel_kernelI23Flash_bwd_kernel_traitsILi96ELi64ELi128ELi8ELi2ELi4ELi4ELb1ELb0EN7cutlass10bfloat16_tE19Flash_kernel_traitsILi96ELi64ELi128ELi8ES3_EELb0ELb0ELb1ELb1ELb0ELb0ELb1EEEvNS_16Flash_bwd_paramsE,"a",@progbits
	.sectionflags	@""
	.align	4
.nv.constant0._ZN5flash44flash_bwd_dq_dk_dv_loop_seqk_parallel_kernelI23Flash_bwd_kernel_traitsILi96ELi64ELi128ELi8ELi2ELi4ELi4ELb1ELb0EN7cutlass10bfloat16_tE19Flash_kernel_traitsILi96ELi64ELi128ELi8ES3_EELb0ELb0ELb1ELb1ELb0ELb0ELb1EEEvNS_16Flash_bwd_paramsE:
	.zero		1168


//--------------------- .nv.constant0._ZN5flash25flash_bwd_dot_do_o_kernelILb0E23Flash_bwd_kernel_traitsILi96ELi64ELi128ELi8ELi2ELi4ELi4ELb1ELb0EN7cutlass10bfloat16_tE19Flash_kernel_traitsILi96ELi64ELi128ELi8ES3_EEEEvNS_16Flash_bwd_paramsE --------------------------
	.section	.nv.constant0._ZN5flash25flash_bwd_dot_do_o_kernelILb0E23Flash_bwd_kernel_traitsILi96ELi64ELi128ELi8ELi2ELi4ELi4ELb1ELb0EN7cutlass10bfloat16_tE19Flash_kernel_traitsILi96ELi64ELi128ELi8ES3_EEEEvNS_16Flash_bwd_paramsE,"a",@progbits
	.sectionflags	@""
	.align	4
.nv.constant0._ZN5flash25flash_bwd_dot_do_o_kernelILb0E23Flash_bwd_kernel_traitsILi96ELi64ELi128ELi8ELi2ELi4ELi4ELb1ELb0EN7cutlass10bfloat16_tE19Flash_kernel_traitsILi96ELi64ELi128ELi8ES3_EEEEvNS_16Flash_bwd_paramsE:
	.zero		1168


//--------------------- .nv.constant0._ZN5flash25flash_bwd_dot_do_o_kernelILb1E23Flash_bwd_kernel_traitsILi96ELi64ELi128ELi8ELi2ELi4ELi4ELb1ELb0EN7cutlass10bfloat16_tE19Flash_kernel_traitsILi96ELi64ELi128ELi8ES3_EEEEvNS_16Flash_bwd_paramsE --------------------------
	.section	.nv.constant0._ZN5flash25flash_bwd_dot_do_o_kernelILb1E23Flash_bwd_kernel_traitsILi96ELi64ELi128ELi8ELi2ELi4ELi4ELb1ELb0EN7cutlass10bfloat16_tE19Flash_kernel_traitsILi96ELi64ELi128ELi8ES3_EEEEvNS_16Flash_bwd_paramsE,"a",@progbits
	.sectionflags	@""
	.align	4
.nv.constant0._ZN5flash25flash_bwd_dot_do_o_kernelILb1E23Flash_bwd_kernel_traitsILi96ELi64ELi128ELi8ELi2ELi4ELi4ELb1ELb0EN7cutlass10bfloat16_tE19Flash_kernel_traitsILi96ELi64ELi128ELi8ES3_EEEEvNS_16Flash_bwd_paramsE:
	.zero		1168


//--------------------- .nv.constant0._ZN5flash27flash_bwd_convert_dq_kernelI23Flash_bwd_kernel_traitsILi96ELi64ELi128ELi8ELi2ELi4ELi4ELb0ELb0EN7cutlass10bfloat16_tE19Flash_kernel_traitsILi96ELi64ELi128ELi8ES3_EEEEvNS_16Flash_bwd_paramsEi --------------------------
	.section	.nv.constant0._ZN5flash27flash_bwd_convert_dq_kernelI23Flash_bwd_kernel_traitsILi96ELi64ELi128ELi8ELi2ELi4ELi4ELb0ELb0EN7cutlass10bfloat16_tE19Flash_kernel_traitsILi96ELi64ELi128ELi8ES3_EEEEvNS_16Flash_bwd_paramsEi,"a",@progbits
	.sectionflags	@""
	.align	4
.nv.constant0._ZN5flash27flash_bwd_convert_dq_kernelI23Flash_bwd_kernel_traitsILi96ELi64ELi128ELi8ELi2ELi4ELi4ELb0ELb0EN7cutlass10bfloat16_tE19Flash_kernel_traitsILi96ELi64ELi128ELi8ES3_EEEEvNS_16Flash_bwd_paramsEi:
	.zero		1172


//--------------------- .nv.constant0._ZN5flash44flash_bwd_dq_dk_dv_loop_seqk_parallel_kernelI23Flash_bwd_kernel_traitsILi96ELi64ELi128ELi8ELi2ELi4ELi4ELb0ELb0EN7cutlass10bfloat16_tE19Flash_kernel_traitsILi96ELi64ELi128ELi8ES3_EELb1ELb0ELb0ELb0ELb0ELb1ELb0EEEvNS_16Flash_bwd_paramsE --------------------------
	.section	.nv.constant0._ZN5flash44flash_bwd_dq_dk_dv_loop_seqk_parallel_kernelI23Flash_bwd_kernel_traitsILi96ELi64ELi128ELi8ELi2ELi4ELi4ELb0ELb0EN7cutlass10bfloat16_tE19Flash_kernel_traitsILi96ELi64ELi128ELi8ES3_EELb1ELb0ELb0ELb0ELb0ELb1ELb0EEEvNS_16Flash_bwd_paramsE,"a",@progbits
	.sectionflags	@""
	.align	4
.nv.constant0._ZN5flash44flash_bwd_dq_dk_dv_loop_seqk_parallel_kernelI23Flash_bwd_kernel_traitsILi96ELi64ELi128ELi8ELi2ELi4ELi4ELb0ELb0EN7cutlass10bfloat16_tE19Flash_kernel_traitsILi96ELi64ELi128ELi8ES3_EELb1ELb0ELb0ELb0ELb0ELb1ELb0EEEvNS_16Flash_bwd_paramsE:
	.zero		1168


//--------------------- .nv.constant0._ZN5flash44flash_bwd_dq_dk_dv_loop_seqk_parallel_kernelI23Flash_bwd_kernel_traitsILi96ELi64ELi128ELi8ELi2ELi4ELi4ELb0ELb0EN7cutlass10bfloat16_tE19Flash_kernel_traitsILi96ELi64ELi128ELi8ES3_EELb0ELb0ELb0ELb0ELb0ELb1ELb1EEEvNS_16Flash_bwd_paramsE --------------------------
	.section	.nv.constant0._ZN5flash44flash_bwd_dq_dk_dv_loop_seqk_parallel_kernelI23Flash_bwd_kernel_traitsILi96ELi64ELi128ELi8ELi2ELi4ELi4ELb0ELb0EN7cutlass10bfloat16_tE19Flash_kernel_traitsILi96ELi64ELi128ELi8ES3_EELb0ELb0ELb0ELb0ELb0ELb1ELb1EEEvNS_16Flash_bwd_paramsE,"a",@progbits
	.sectionflags	@""
	.align	4
.nv.constant0._ZN5flash44flash_bwd_dq_dk_dv_loop_seqk_parallel_kernelI23Flash_bwd_kernel_traitsILi96ELi64ELi128ELi8ELi2ELi4ELi4ELb0ELb0EN7cutlass10bfloat16_tE19Flash_kernel_traitsILi96ELi64ELi128ELi8ES3_EELb0ELb0ELb0ELb0ELb0ELb1ELb1EEEvNS_16Flash_bwd_paramsE:
	.zero		1168


//--------------------- .nv.constant0._ZN5flash44flash_bwd_dq_dk_dv_loop_seqk_parallel_kernelI23Flash_bwd_kernel_traitsILi96ELi64ELi128ELi8ELi2ELi4ELi4ELb0ELb0EN7cutlass10bfloat16_tE19Flash_kernel_traitsILi96ELi64ELi128ELi8ES3_EELb1ELb0ELb0ELb0ELb0ELb0ELb0EEEvNS_16Flash_bwd_paramsE --------------------------
	.section	.nv.constant0._ZN5flash44flash_bwd_dq_dk_dv_loop_seqk_parallel_kernelI23Flash_bwd_kernel_traitsILi96ELi64ELi128ELi8ELi2ELi4ELi4ELb0ELb0EN7cutlass10bfloat16_tE19Flash_kernel_traitsILi96ELi64ELi128ELi8ES3_EELb1ELb0ELb0ELb0ELb0ELb0ELb0EEEvNS_16Flash_bwd_paramsE,"a",@progbits
	.sectionflags	@""
	.align	4
.nv.constant0._ZN5flash44flash_bwd_dq_dk_dv_loop_seqk_parallel_kernelI23Flash_bwd_kernel_traitsILi96ELi64ELi128ELi8ELi2ELi4ELi4ELb0ELb0EN7cutlass10bfloat16_tE19Flash_kernel_traitsILi96ELi64ELi128ELi8ES3_EELb1ELb0ELb0ELb0ELb0ELb0ELb0EEEvNS_16Flash_bwd_paramsE:
	.zero		1168


//--------------------- .nv.constant0._ZN5flash44flash_bwd_dq_dk_dv_loop_seqk_parallel_kernelI23Flash_bwd_kernel_traitsILi96ELi64ELi128ELi8ELi2ELi4ELi4ELb0ELb0EN7cutlass10bfloat16_tE19Flash_kernel_traitsILi96ELi64ELi128ELi8ES3_EELb0ELb0ELb0ELb0ELb0ELb0ELb1EEEvNS_16Flash_bwd_paramsE --------------------------
	.section	.nv.constant0._ZN5flash44flash_bwd_dq_dk_dv_loop_seqk_parallel_kernelI23Flash_bwd_kernel_traitsILi96ELi64ELi128ELi8ELi2ELi4ELi4ELb0ELb0EN7cutlass10bfloat16_tE19Flash_kernel_traitsILi96ELi64ELi128ELi8ES3_EELb0ELb0ELb0ELb0ELb0ELb0ELb1EEEvNS_16Flash_bwd_paramsE,"a",@progbits
	.sectionflags	@""
	.align	4
.nv.constant0._ZN5flash44flash_bwd_dq_dk_dv_loop_seqk_parallel_kernelI23Flash_bwd_kernel_traitsILi96ELi64ELi128ELi8ELi2ELi4ELi4ELb0ELb0EN7cutlass10bfloat16_tE19Flash_kernel_traitsILi96ELi64ELi128ELi8ES3_EELb0ELb0ELb0ELb0ELb0ELb0ELb1EEEvNS_16Flash_bwd_paramsE:
	.zero		1168


//--------------------- .nv.constant0._ZN5flash44flash_bwd_dq_dk_dv_loop_seqk_parallel_kernelI23Flash_bwd_kernel_traitsILi96ELi64ELi128ELi8ELi2ELi4ELi4ELb0ELb0EN7cutlass10bfloat16_tE19Flash_kernel_traitsILi96ELi64ELi128ELi8ES3_EELb1ELb0ELb1ELb0ELb0ELb0ELb0EEEvNS_16Flash_bwd_paramsE --------------------------
	.section	.nv.constant0._ZN5flash44flash_bwd_dq_dk_dv_loop_seqk_parallel_kernelI23Flash_bwd_kernel_traitsILi96ELi64ELi128ELi8ELi2ELi4ELi4ELb0ELb0EN7cutlass10bfloat16_tE19Flash_kernel_traitsILi96ELi64ELi128ELi8ES3_EELb1ELb0ELb1ELb0ELb0ELb0ELb0EEEvNS_16Flash_bwd_paramsE,"a",@progbits
	.sectionflags	@""
	.align	4
.nv.constant0._ZN5flash44flash_bwd_dq_dk_dv_loop_seqk_parallel_kernelI23Flash_bwd_kernel_traitsILi96ELi64ELi128ELi8ELi2ELi4ELi4ELb0ELb0EN7cutlass10bfloat16_tE19Flash_kernel_traitsILi96ELi64ELi128ELi8ES3_EELb1ELb0ELb1ELb0ELb0ELb0ELb0EEEvNS_16Flash_bwd_paramsE:
	.zero		1168


//--------------------- .nv.constant0._ZN5flash44flash_bwd_dq_dk_dv_loop_seqk_parallel_kernelI23Flash_bwd_kernel_traitsILi96ELi64ELi128ELi8ELi2ELi4ELi4ELb0ELb0EN7cutlass10bfloat16_tE19Flash_kernel_traitsILi96ELi64ELi128ELi8ES3_EELb0ELb0ELb1ELb0ELb0ELb0ELb1EEEvNS_16Flash_bwd_paramsE --------------------------
	.section	.nv.constant0._ZN5flash44flash_bwd_dq_dk_dv_loop_seqk_parallel_kernelI23Flash_bwd_kernel_traitsILi96ELi64ELi128ELi8ELi2ELi4ELi4ELb0ELb0EN7cutlass10bfloat16_tE19Flash_kernel_traitsILi96ELi64ELi128ELi8ES3_EELb0ELb0ELb1ELb0ELb0ELb0ELb1EEEvNS_16Flash_bwd_paramsE,"a",@progbits
	.sectionflags	@""
	.align	4
.nv.constant0._ZN5flash44flash_bwd_dq_dk_dv_loop_seqk_parallel_kernelI23Flash_bwd_kernel_traitsILi96ELi64ELi128ELi8ELi2ELi4ELi4ELb0ELb0EN7cutlass10bfloat16_tE19Flash_kernel_traitsILi96ELi64ELi128ELi8ES3_EELb0ELb0ELb1ELb0ELb0ELb0ELb1EEEvNS_16Flash_bwd_paramsE:
	.zero		1168


//--------------------- .nv.constant0._ZN5flash44flash_bwd_dq_dk_dv_loop_seqk_parallel_kernelI23Flash_bwd_kernel_traitsILi96ELi64ELi128ELi8ELi2ELi4ELi4ELb0ELb0EN7cutlass10bfloat16_tE19Flash_kernel_traitsILi96ELi64ELi128ELi8ES3_EELb1ELb0ELb0ELb0ELb1ELb1ELb0EEEvNS_16Flash_bwd_paramsE --------------------------
	.section	.nv.constant0._ZN5flash44flash_bwd_dq_dk_dv_loop_seqk_parallel_kernelI23Flash_bwd_kernel_traitsILi96ELi64ELi128ELi8ELi2ELi4ELi4ELb0ELb0EN7cutlass10bfloat16_tE19Flash_kernel_traitsILi96ELi64ELi128ELi8ES3_EELb1ELb0ELb0ELb0ELb1ELb1ELb0EEEvNS_16Flash_bwd_paramsE,"a",@progbits
	.sectionflags	@""
	.align	4
.nv.constant0._ZN5flash44flash_bwd_dq_dk_dv_loop_seqk_parallel_kernelI23Flash_bwd_kernel_traitsILi96ELi64ELi128ELi8ELi2ELi4ELi4ELb0ELb0EN7cutlass10bfloat16_tE19Flash_kernel_traitsILi96ELi64ELi128ELi8ES3_EELb1ELb0ELb0ELb0ELb1ELb1ELb0EEEvNS_16Flash_bwd_paramsE:
	.zero		1168


//--------------------- .nv.constant0._ZN5flash44flash_bwd_dq_dk_dv_loop_seqk_parallel_kernelI23Flash_bwd_kernel_traitsILi96ELi64ELi128ELi8ELi2ELi4ELi4ELb0ELb0EN7cutlass10bfloat16_tE19Flash_kernel_traitsILi96ELi64ELi128ELi8ES3_EELb0ELb0ELb0ELb0ELb1ELb1ELb1EEEvNS_16Flash_bwd_paramsE --------------------------
	.section	.nv.constant0._ZN5flash44flash_bwd_dq_dk_dv_loop_seqk_parallel_kernelI23Flash_bwd_kernel_traitsILi96ELi64ELi128ELi8ELi2ELi4ELi4ELb0ELb0EN7cutlass10bfloat16_tE19Flash_kernel_traitsILi96ELi64ELi128ELi8ES3_EELb0ELb0ELb0ELb0ELb1ELb1ELb1EEEvNS_16Flash_bwd_paramsE,"a",@progbits
	.sectionflags	@""
	.align	4
.nv.constant0._ZN5flash44flash_bwd_dq_dk_dv_loop_seqk_parallel_kernelI23Flash_bwd_kernel_traitsILi96ELi64ELi128ELi8ELi2ELi4ELi4ELb0ELb0EN7cutlass10bfloat16_tE19Flash_kernel_traitsILi96ELi64ELi128ELi8ES3_EELb0ELb0ELb0ELb0ELb1ELb1ELb1EEEvNS_16Flash_bwd_paramsE:
	.zero		1168


//--------------------- .nv.constant0._ZN5flash44flash_bwd_dq_dk_dv_loop_seqk_parallel_kernelI23Flash_bwd_kernel_traitsILi96ELi64ELi128ELi8ELi2ELi4ELi4ELb0ELb0EN7cutlass10bfloat16_tE19Flash_kernel_traitsILi96ELi64ELi128ELi8ES3_EELb1ELb0ELb0ELb1ELb0ELb0ELb0EEEvNS_16Flash_bwd_paramsE --------------------------
	.section	.nv.constant0._ZN5flash44flash_bwd_dq_dk_dv_loop_seqk_parallel_kernelI23Flash_bwd_kernel_traitsILi96ELi64ELi128ELi8ELi2ELi4ELi4ELb0ELb0EN7cutlass10bfloat16_tE19Flash_kernel_traitsILi96ELi64ELi128ELi8ES3_EELb1ELb0ELb0ELb1ELb0ELb0ELb0EEEvNS_16Flash_bwd_paramsE,"a",@progbits
	.sectionflags	@""
	.align	4
.nv.constant0._ZN5flash44flash_bwd_dq_dk_dv_loop_seqk_parallel_kernelI23Flash_bwd_kernel_traitsILi96ELi64ELi128ELi8ELi2ELi4ELi4ELb0ELb0EN7cutlass10bfloat16_tE19Flash_kernel_traitsILi96ELi64ELi128ELi8ES3_EELb1ELb0ELb0ELb1ELb0ELb0ELb0EEEvNS_16Flash_bwd_paramsE:
	.zero		1168


//--------------------- .nv.constant0._ZN5flash44flash_bwd_dq_dk_dv_loop_seqk_parallel_kernelI23Flash_bwd_kernel_traitsILi96ELi64ELi128ELi8ELi2ELi4ELi4ELb0ELb0EN7cutlass10bfloat16_tE19Flash_kernel_traitsILi96ELi64ELi128ELi8ES3_EELb0ELb0ELb0ELb1ELb0ELb0ELb1EEEvNS_16Flash_bwd_paramsE --------------------------
	.section	.nv.constant0._ZN5flash44flash_bwd_dq_dk_dv_loop_seqk_parallel_kernelI23Flash_bwd_kernel_traitsILi96ELi64ELi128ELi8ELi2ELi4ELi4ELb0ELb0EN7cutlass10bfloat16_tE19Flash_kernel_traitsILi96ELi64ELi128ELi8ES3_EELb0ELb0ELb0ELb1ELb0ELb0ELb1EEEvNS_16Flash_bwd_paramsE,"a",@progbits
	.sectionflags	@""
	.align	4
.nv.constant0._ZN5flash44flash_bwd_dq_dk_dv_loop_seqk_parallel_kernelI23Flash_bwd_kernel_traitsILi96ELi64ELi128ELi8ELi2ELi4ELi4ELb0ELb0EN7cutlass10bfloat16_tE19Flash_kernel_traitsILi96ELi64ELi128ELi8ES3_EELb0ELb0ELb0ELb1ELb0ELb0ELb1EEEvNS_16Flash_bwd_paramsE:
	.zero		1168


//--------------------- .nv.constant0._ZN5flash44flash_bwd_dq_dk_dv_loop_seqk_parallel_kernelI23Flash_bwd_kernel_traitsILi96ELi64ELi128ELi8ELi2ELi4ELi4ELb0ELb0EN7cutlass10bfloat16_tE19Flash_kernel_traitsILi96ELi64ELi128ELi8ES3_EELb1ELb0ELb1ELb0ELb0ELb1ELb0EEEvNS_16Flash_bwd_paramsE --------------------------
	.section	.nv.constant0._ZN5flash44flash_bwd_dq_dk_dv_loop_seqk_parallel_kernelI23Flash_bwd_kernel_traitsILi96ELi64ELi128ELi8ELi2ELi4ELi4ELb0ELb0EN7cutlass10bfloat16_tE19Flash_kernel_traitsILi96ELi64ELi128ELi8ES3_EELb1ELb0ELb1ELb0ELb0ELb1ELb0EEEvNS_16Flash_bwd_paramsE,"a",@progbits
	.sectionflags	@""
	.align	4
.nv.constant0._ZN5flash44flash_bwd_dq_dk_dv_loop_seqk_parallel_kernelI23Flash_bwd_kernel_traitsILi96ELi64ELi128ELi8ELi2ELi4ELi4ELb0ELb0EN7cutlass10bfloat16_tE19Flash_kernel_traitsILi96ELi64ELi128ELi8ES3_EELb1ELb0ELb1ELb0ELb0ELb1ELb0EEEvNS_16Flash_bwd_paramsE:
	.zero		1168


//--------------------- .nv.constant0._ZN5flash44flash_bwd_dq_dk_dv_loop_seqk_parallel_kernelI23Flash_bwd_kernel_traitsILi96ELi64ELi128ELi8ELi2ELi4ELi4ELb0ELb0EN7cutlass10bfloat16_tE19Flash_kernel_traitsILi96ELi64ELi128ELi8ES3_EELb0ELb0ELb1ELb0ELb0ELb1ELb1EEEvNS_16Flash_bwd_paramsE --------------------------
	.section	.nv.constant0._ZN5flash44flash_bwd_dq_dk_dv_loop_seqk_parallel_kernelI23Flash_bwd_kernel_traitsILi96ELi64ELi128ELi8ELi2ELi4ELi4ELb0ELb0EN7cutlass10bfloat16_tE19Flash_kernel_traitsILi96ELi64ELi128ELi8ES3_EELb0ELb0ELb1ELb0ELb0ELb1ELb1EEEvNS_16Flash_bwd_paramsE,"a",@progbits
	.sectionflags	@""
	.align	4
.nv.constant0._ZN5flash44flash_bwd_dq_dk_dv_loop_seqk_parallel_kernelI23Flash_bwd_kernel_traitsILi96ELi64ELi128ELi8ELi2ELi4ELi4ELb0ELb0EN7cutlass10bfloat16_tE19Flash_kernel_traitsILi96ELi64ELi128ELi8ES3_EELb0ELb0ELb1ELb0ELb0ELb1ELb1EEEvNS_16Flash_bwd_paramsE:
	.zero		1168


//--------------------- .nv.constant0._ZN5flash44flash_bwd_dq_dk_dv_loop_seqk_parallel_kernelI23Flash_bwd_kernel_traitsILi96ELi64ELi128ELi8ELi2ELi4ELi4ELb0ELb0EN7cutlass10bfloat16_tE19Flash_kernel_traitsILi96ELi64ELi128ELi8ES3_EELb1ELb0ELb1ELb1ELb0ELb0ELb0EEEvNS_16Flash_bwd_paramsE --------------------------
	.section	.nv.constant0._ZN5flash44flash_bwd_dq_dk_dv_loop_seqk_parallel_kernelI23Flash_bwd_kernel_traitsILi96ELi64ELi128ELi8ELi2ELi4ELi4ELb0ELb0EN7cutlass10bfloat16_tE19Flash_kernel_traitsILi96ELi64ELi128ELi8ES3_EELb1ELb0ELb1ELb1ELb0ELb0ELb0EEEvNS_16Flash_bwd_paramsE,"a",@progbits
	.sectionflags	@""
	.align	4
.nv.constant0._ZN5flash44flash_bwd_dq_dk_dv_loop_seqk_parallel_kernelI23Flash_bwd_kernel_traitsILi96ELi64ELi128ELi8ELi2ELi4ELi4ELb0ELb0EN7cutlass10bfloat16_tE19Flash_kernel_traitsILi96ELi64ELi128ELi8ES3_EELb1ELb0ELb1ELb1ELb0ELb0ELb0EEEvNS_16Flash_bwd_paramsE:
	.zero		1168


//--------------------- .nv.constant0._ZN5flash44flash_bwd_dq_dk_dv_loop_seqk_parallel_kernelI23Flash_bwd_kernel_traitsILi96ELi64ELi128ELi8ELi2ELi4ELi4ELb0ELb0EN7cutlass10bfloat16_tE19Flash_kernel_traitsILi96ELi64ELi128ELi8ES3_EELb0ELb0ELb1ELb1ELb0ELb0ELb1EEEvNS_16Flash_bwd_paramsE --------------------------
	.section	.nv.constant0._ZN5flash44flash_bwd_dq_dk_dv_loop_seqk_parallel_kernelI23Flash_bwd_kernel_traitsILi96ELi64ELi128ELi8ELi2ELi4ELi4ELb0ELb0EN7cutlass10bfloat16_tE19Flash_kernel_traitsILi96ELi64ELi128ELi8ES3_EELb0ELb0ELb1ELb1ELb0ELb0ELb1EEEvNS_16Flash_bwd_paramsE,"a",@progbits
	.sectionflags	@""
	.align	4
.nv.constant0._ZN5flash44flash_bwd_dq_dk_dv_loop_seqk_parallel_kernelI23Flash_bwd_kernel_traitsILi96ELi64ELi128ELi8ELi2ELi4ELi4ELb0ELb0EN7cutlass10bfloat16_tE19Flash_kernel_traitsILi96ELi64ELi128ELi8ES3_EELb0ELb0ELb1ELb1ELb0ELb0ELb1EEEvNS_16Flash_bwd_paramsE:
	.zero		1168


//--------------------- .nv.constant0._ZN5flash25flash_bwd_dot_do_o_kernelILb0E23Flash_bwd_kernel_traitsILi96ELi64ELi128ELi8ELi2ELi4ELi4ELb0ELb0EN7cutlass10bfloat16_tE19Flash_kernel_traitsILi96ELi64ELi128ELi8ES3_EEEEvNS_16Flash_bwd_paramsE --------------------------
	.section	.nv.constant0._ZN5flash25flash_bwd_dot_do_o_kernelILb0E23Flash_bwd_kernel_traitsILi96ELi64ELi128ELi8ELi2ELi4ELi4ELb0ELb0EN7cutlass10bfloat16_tE19Flash_kernel_traitsILi96ELi64ELi128ELi8ES3_EEEEvNS_16Flash_bwd_paramsE,"a",@progbits
	.sectionflags	@""
	.align	4
.nv.constant0._ZN5flash25flash_bwd_dot_do_o_kernelILb0E23Flash_bwd_kernel_traitsILi96ELi64ELi128ELi8ELi2ELi4ELi4ELb0ELb0EN7cutlass10bfloat16_tE19Flash_kernel_traitsILi96ELi64ELi128ELi8ES3_EEEEvNS_16Flash_bwd_paramsE:
	.zero		1168


//--------------------- .nv.constant0._ZN5flash25flash_bwd_dot_do_o_kernelILb1E23Flash_bwd_kernel_traitsILi96ELi64ELi128ELi8ELi2ELi4ELi4ELb0ELb0EN7cutlass10bfloat16_tE19Flash_kernel_traitsILi96ELi64ELi128ELi8ES3_EEEEvNS_16Flash_bwd_paramsE --------------------------
	.section	.nv.constant0._ZN5flash25flash_bwd_dot_do_o_kernelILb1E23Flash_bwd_kernel_traitsILi96ELi64ELi128ELi8ELi2ELi4ELi4ELb0ELb0EN7cutlass10bfloat16_tE19Flash_kernel_traitsILi96ELi64ELi128ELi8ES3_EEEEvNS_16Flash_bwd_paramsE,"a",@progbits
	.sectionflags	@""
	.align	4
.nv.constant0._ZN5flash25flash_bwd_dot_do_o_kernelILb1E23Flash_bwd_kernel_traitsILi96ELi64ELi128ELi8ELi2ELi4ELi4ELb0ELb0EN7cutlass10bfloat16_tE19Flash_kernel_traitsILi96ELi64ELi128ELi8ES3_EEEEvNS_16Flash_bwd_paramsE:
	.zero		1168


//--------------------- SYMBOLS --------------------------

	.type		.nv.reservedSmem.offset0,@object
	.size		.nv.reservedSmem.offset0,0x4
